//
// Generated by NVIDIA NVVM Compiler
//
// Compiler Build ID: CL-36424714
// Cuda compilation tools, release 13.0, V13.0.88
// Based on NVVM 20.0.0
//

.version 9.0
.target sm_100
.address_size 64

	// .globl	_Z20count_experts_kernelPKjPii
// _ZZ22compute_offsets_kernelPiS_iE4smem has been demoted
// _ZZN3cub18CUB_300001_SM_10006detail4scan16DeviceScanKernelINS2_10policy_hubIiiijN4cuda3std3__44plusIvEEE10Policy1000EPiSC_NS0_13ScanTileStateIiLb1EEES9_NS1_10InputValueIiSC_EEjiLb0EiEEvT0_T1_T2_iT3_T4_T5_E12temp_storage has been demoted
// _ZZ28moe_fused_single_pass_kernelI6__halfLb1EEvPKT_S3_S3_S3_PKiS5_PKfPS1_iiiE10smem_input has been demoted
// _ZZ28moe_fused_single_pass_kernelI6__halfLb1EEvPKT_S3_S3_S3_PKiS5_PKfPS1_iiiE9smem_gate has been demoted
// _ZZ28moe_fused_single_pass_kernelI6__halfLb1EEvPKT_S3_S3_S3_PKiS5_PKfPS1_iiiE7smem_up has been demoted
// _ZZ28moe_fused_single_pass_kernelI6__halfLb1EEvPKT_S3_S3_S3_PKiS5_PKfPS1_iiiE13smem_gate_acc has been demoted
// _ZZ28moe_fused_single_pass_kernelI6__halfLb1EEvPKT_S3_S3_S3_PKiS5_PKfPS1_iiiE11smem_up_acc has been demoted
// _ZZ28moe_fused_single_pass_kernelI6__halfLb1EEvPKT_S3_S3_S3_PKiS5_PKfPS1_iiiE9smem_down has been demoted
// _ZZ28moe_fused_single_pass_kernelI6__halfLb1EEvPKT_S3_S3_S3_PKiS5_PKfPS1_iiiE14smem_token_ids has been demoted
// _ZZ28moe_fused_single_pass_kernelI6__halfLb1EEvPKT_S3_S3_S3_PKiS5_PKfPS1_iiiE12smem_routing has been demoted
// _ZZ28moe_fused_single_pass_kernelI6__halfLb0EEvPKT_S3_S3_S3_PKiS5_PKfPS1_iiiE10smem_input has been demoted
// _ZZ28moe_fused_single_pass_kernelI6__halfLb0EEvPKT_S3_S3_S3_PKiS5_PKfPS1_iiiE9smem_gate has been demoted
// _ZZ28moe_fused_single_pass_kernelI6__halfLb0EEvPKT_S3_S3_S3_PKiS5_PKfPS1_iiiE13smem_gate_acc has been demoted
// _ZZ28moe_fused_single_pass_kernelI6__halfLb0EEvPKT_S3_S3_S3_PKiS5_PKfPS1_iiiE9smem_down has been demoted
// _ZZ28moe_fused_single_pass_kernelI6__halfLb0EEvPKT_S3_S3_S3_PKiS5_PKfPS1_iiiE14smem_token_ids has been demoted
// _ZZ28moe_fused_single_pass_kernelI6__halfLb0EEvPKT_S3_S3_S3_PKiS5_PKfPS1_iiiE12smem_routing has been demoted
// _ZZ28moe_fused_single_pass_kernelI13__nv_bfloat16Lb1EEvPKT_S3_S3_S3_PKiS5_PKfPS1_iiiE10smem_input has been demoted
// _ZZ28moe_fused_single_pass_kernelI13__nv_bfloat16Lb1EEvPKT_S3_S3_S3_PKiS5_PKfPS1_iiiE9smem_gate has been demoted
// _ZZ28moe_fused_single_pass_kernelI13__nv_bfloat16Lb1EEvPKT_S3_S3_S3_PKiS5_PKfPS1_iiiE7smem_up has been demoted
// _ZZ28moe_fused_single_pass_kernelI13__nv_bfloat16Lb1EEvPKT_S3_S3_S3_PKiS5_PKfPS1_iiiE13smem_gate_acc has been demoted
// _ZZ28moe_fused_single_pass_kernelI13__nv_bfloat16Lb1EEvPKT_S3_S3_S3_PKiS5_PKfPS1_iiiE11smem_up_acc has been demoted
// _ZZ28moe_fused_single_pass_kernelI13__nv_bfloat16Lb1EEvPKT_S3_S3_S3_PKiS5_PKfPS1_iiiE9smem_down has been demoted
// _ZZ28moe_fused_single_pass_kernelI13__nv_bfloat16Lb1EEvPKT_S3_S3_S3_PKiS5_PKfPS1_iiiE14smem_token_ids has been demoted
// _ZZ28moe_fused_single_pass_kernelI13__nv_bfloat16Lb1EEvPKT_S3_S3_S3_PKiS5_PKfPS1_iiiE12smem_routing has been demoted
// _ZZ28moe_fused_single_pass_kernelI13__nv_bfloat16Lb0EEvPKT_S3_S3_S3_PKiS5_PKfPS1_iiiE10smem_input has been demoted
// _ZZ28moe_fused_single_pass_kernelI13__nv_bfloat16Lb0EEvPKT_S3_S3_S3_PKiS5_PKfPS1_iiiE9smem_gate has been demoted
// _ZZ28moe_fused_single_pass_kernelI13__nv_bfloat16Lb0EEvPKT_S3_S3_S3_PKiS5_PKfPS1_iiiE13smem_gate_acc has been demoted
// _ZZ28moe_fused_single_pass_kernelI13__nv_bfloat16Lb0EEvPKT_S3_S3_S3_PKiS5_PKfPS1_iiiE9smem_down has been demoted
// _ZZ28moe_fused_single_pass_kernelI13__nv_bfloat16Lb0EEvPKT_S3_S3_S3_PKiS5_PKfPS1_iiiE14smem_token_ids has been demoted
// _ZZ28moe_fused_single_pass_kernelI13__nv_bfloat16Lb0EEvPKT_S3_S3_S3_PKiS5_PKfPS1_iiiE12smem_routing has been demoted
// _ZZ28moe_fused_single_pass_kernelIfLb1EEvPKT_S2_S2_S2_PKiS4_PKfPS0_iiiE10smem_input has been demoted
// _ZZ28moe_fused_single_pass_kernelIfLb1EEvPKT_S2_S2_S2_PKiS4_PKfPS0_iiiE9smem_gate has been demoted
// _ZZ28moe_fused_single_pass_kernelIfLb1EEvPKT_S2_S2_S2_PKiS4_PKfPS0_iiiE7smem_up has been demoted
// _ZZ28moe_fused_single_pass_kernelIfLb1EEvPKT_S2_S2_S2_PKiS4_PKfPS0_iiiE13smem_gate_acc has been demoted
// _ZZ28moe_fused_single_pass_kernelIfLb1EEvPKT_S2_S2_S2_PKiS4_PKfPS0_iiiE11smem_up_acc has been demoted
// _ZZ28moe_fused_single_pass_kernelIfLb1EEvPKT_S2_S2_S2_PKiS4_PKfPS0_iiiE9smem_down has been demoted
// _ZZ28moe_fused_single_pass_kernelIfLb1EEvPKT_S2_S2_S2_PKiS4_PKfPS0_iiiE14smem_token_ids has been demoted
// _ZZ28moe_fused_single_pass_kernelIfLb1EEvPKT_S2_S2_S2_PKiS4_PKfPS0_iiiE12smem_routing has been demoted
// _ZZ28moe_fused_single_pass_kernelIfLb0EEvPKT_S2_S2_S2_PKiS4_PKfPS0_iiiE10smem_input has been demoted
// _ZZ28moe_fused_single_pass_kernelIfLb0EEvPKT_S2_S2_S2_PKiS4_PKfPS0_iiiE9smem_gate has been demoted
// _ZZ28moe_fused_single_pass_kernelIfLb0EEvPKT_S2_S2_S2_PKiS4_PKfPS0_iiiE13smem_gate_acc has been demoted
// _ZZ28moe_fused_single_pass_kernelIfLb0EEvPKT_S2_S2_S2_PKiS4_PKfPS0_iiiE9smem_down has been demoted
// _ZZ28moe_fused_single_pass_kernelIfLb0EEvPKT_S2_S2_S2_PKiS4_PKfPS0_iiiE14smem_token_ids has been demoted
// _ZZ28moe_fused_single_pass_kernelIfLb0EEvPKT_S2_S2_S2_PKiS4_PKfPS0_iiiE12smem_routing has been demoted
// _ZZ24moe_gate_up_small_kernelI6__halfLb1EEvPKT_S3_S3_PKiS5_PfiiiE10smem_input has been demoted
// _ZZ24moe_gate_up_small_kernelI6__halfLb1EEvPKT_S3_S3_PKiS5_PfiiiE9smem_gate has been demoted
// _ZZ24moe_gate_up_small_kernelI6__halfLb1EEvPKT_S3_S3_PKiS5_PfiiiE7smem_up has been demoted
// _ZZ24moe_gate_up_small_kernelI6__halfLb1EEvPKT_S3_S3_PKiS5_PfiiiE14smem_token_ids has been demoted
// _ZZ23moe_output_small_kernelI6__halfLb1EEvPKfPKT_PKiS7_S2_PS3_iiE10smem_inter has been demoted
// _ZZ23moe_output_small_kernelI6__halfLb1EEvPKfPKT_PKiS7_S2_PS3_iiE9smem_proj has been demoted
// _ZZ23moe_output_small_kernelI6__halfLb1EEvPKfPKT_PKiS7_S2_PS3_iiE14smem_token_ids has been demoted
// _ZZ23moe_output_small_kernelI6__halfLb1EEvPKfPKT_PKiS7_S2_PS3_iiE12smem_routing has been demoted
// _ZZ24moe_gate_up_small_kernelI6__halfLb0EEvPKT_S3_S3_PKiS5_PfiiiE10smem_input has been demoted
// _ZZ24moe_gate_up_small_kernelI6__halfLb0EEvPKT_S3_S3_PKiS5_PfiiiE9smem_gate has been demoted
// _ZZ24moe_gate_up_small_kernelI6__halfLb0EEvPKT_S3_S3_PKiS5_PfiiiE14smem_token_ids has been demoted
// _ZZ23moe_output_small_kernelI6__halfLb0EEvPKfPKT_PKiS7_S2_PS3_iiE10smem_inter has been demoted
// _ZZ23moe_output_small_kernelI6__halfLb0EEvPKfPKT_PKiS7_S2_PS3_iiE9smem_proj has been demoted
// _ZZ23moe_output_small_kernelI6__halfLb0EEvPKfPKT_PKiS7_S2_PS3_iiE14smem_token_ids has been demoted
// _ZZ23moe_output_small_kernelI6__halfLb0EEvPKfPKT_PKiS7_S2_PS3_iiE12smem_routing has been demoted
// _ZZ24moe_gate_up_small_kernelI13__nv_bfloat16Lb1EEvPKT_S3_S3_PKiS5_PfiiiE10smem_input has been demoted
// _ZZ24moe_gate_up_small_kernelI13__nv_bfloat16Lb1EEvPKT_S3_S3_PKiS5_PfiiiE9smem_gate has been demoted
// _ZZ24moe_gate_up_small_kernelI13__nv_bfloat16Lb1EEvPKT_S3_S3_PKiS5_PfiiiE7smem_up has been demoted
// _ZZ24moe_gate_up_small_kernelI13__nv_bfloat16Lb1EEvPKT_S3_S3_PKiS5_PfiiiE14smem_token_ids has been demoted
// _ZZ23moe_output_small_kernelI13__nv_bfloat16Lb1EEvPKfPKT_PKiS7_S2_PS3_iiE10smem_inter has been demoted
// _ZZ23moe_output_small_kernelI13__nv_bfloat16Lb1EEvPKfPKT_PKiS7_S2_PS3_iiE9smem_proj has been demoted
// _ZZ23moe_output_small_kernelI13__nv_bfloat16Lb1EEvPKfPKT_PKiS7_S2_PS3_iiE14smem_token_ids has been demoted
// _ZZ23moe_output_small_kernelI13__nv_bfloat16Lb1EEvPKfPKT_PKiS7_S2_PS3_iiE12smem_routing has been demoted
// _ZZ24moe_gate_up_small_kernelI13__nv_bfloat16Lb0EEvPKT_S3_S3_PKiS5_PfiiiE10smem_input has been demoted
// _ZZ24moe_gate_up_small_kernelI13__nv_bfloat16Lb0EEvPKT_S3_S3_PKiS5_PfiiiE9smem_gate has been demoted
// _ZZ24moe_gate_up_small_kernelI13__nv_bfloat16Lb0EEvPKT_S3_S3_PKiS5_PfiiiE14smem_token_ids has been demoted
// _ZZ23moe_output_small_kernelI13__nv_bfloat16Lb0EEvPKfPKT_PKiS7_S2_PS3_iiE10smem_inter has been demoted
// _ZZ23moe_output_small_kernelI13__nv_bfloat16Lb0EEvPKfPKT_PKiS7_S2_PS3_iiE9smem_proj has been demoted
// _ZZ23moe_output_small_kernelI13__nv_bfloat16Lb0EEvPKfPKT_PKiS7_S2_PS3_iiE14smem_token_ids has been demoted
// _ZZ23moe_output_small_kernelI13__nv_bfloat16Lb0EEvPKfPKT_PKiS7_S2_PS3_iiE12smem_routing has been demoted
// _ZZ24moe_gate_up_small_kernelIfLb1EEvPKT_S2_S2_PKiS4_PfiiiE10smem_input has been demoted
// _ZZ24moe_gate_up_small_kernelIfLb1EEvPKT_S2_S2_PKiS4_PfiiiE9smem_gate has been demoted
// _ZZ24moe_gate_up_small_kernelIfLb1EEvPKT_S2_S2_PKiS4_PfiiiE7smem_up has been demoted
// _ZZ24moe_gate_up_small_kernelIfLb1EEvPKT_S2_S2_PKiS4_PfiiiE14smem_token_ids has been demoted
// _ZZ23moe_output_small_kernelIfLb1EEvPKfPKT_PKiS6_S1_PS2_iiE10smem_inter has been demoted
// _ZZ23moe_output_small_kernelIfLb1EEvPKfPKT_PKiS6_S1_PS2_iiE9smem_proj has been demoted
// _ZZ23moe_output_small_kernelIfLb1EEvPKfPKT_PKiS6_S1_PS2_iiE14smem_token_ids has been demoted
// _ZZ23moe_output_small_kernelIfLb1EEvPKfPKT_PKiS6_S1_PS2_iiE12smem_routing has been demoted
// _ZZ24moe_gate_up_small_kernelIfLb0EEvPKT_S2_S2_PKiS4_PfiiiE10smem_input has been demoted
// _ZZ24moe_gate_up_small_kernelIfLb0EEvPKT_S2_S2_PKiS4_PfiiiE9smem_gate has been demoted
// _ZZ24moe_gate_up_small_kernelIfLb0EEvPKT_S2_S2_PKiS4_PfiiiE14smem_token_ids has been demoted
// _ZZ23moe_output_small_kernelIfLb0EEvPKfPKT_PKiS6_S1_PS2_iiE10smem_inter has been demoted
// _ZZ23moe_output_small_kernelIfLb0EEvPKfPKT_PKiS6_S1_PS2_iiE9smem_proj has been demoted
// _ZZ23moe_output_small_kernelIfLb0EEvPKfPKT_PKiS6_S1_PS2_iiE14smem_token_ids has been demoted
// _ZZ23moe_output_small_kernelIfLb0EEvPKfPKT_PKiS6_S1_PS2_iiE12smem_routing has been demoted
// _ZZ28moe_gate_up_optimized_kernelI6__halfLb1EEvPKT_S3_S3_PKiS5_PfiiiE10smem_input has been demoted
// _ZZ28moe_gate_up_optimized_kernelI6__halfLb1EEvPKT_S3_S3_PKiS5_PfiiiE9smem_gate has been demoted
// _ZZ28moe_gate_up_optimized_kernelI6__halfLb1EEvPKT_S3_S3_PKiS5_PfiiiE7smem_up has been demoted
// _ZZ28moe_gate_up_optimized_kernelI6__halfLb1EEvPKT_S3_S3_PKiS5_PfiiiE14smem_token_ids has been demoted
// _ZZ27moe_output_optimized_kernelI6__halfLb1EEvPKfPKT_PKiS7_S2_PS3_iiE10smem_inter has been demoted
// _ZZ27moe_output_optimized_kernelI6__halfLb1EEvPKfPKT_PKiS7_S2_PS3_iiE9smem_proj has been demoted
// _ZZ27moe_output_optimized_kernelI6__halfLb1EEvPKfPKT_PKiS7_S2_PS3_iiE14smem_token_ids has been demoted
// _ZZ27moe_output_optimized_kernelI6__halfLb1EEvPKfPKT_PKiS7_S2_PS3_iiE12smem_routing has been demoted
// _ZZ28moe_gate_up_optimized_kernelI6__halfLb0EEvPKT_S3_S3_PKiS5_PfiiiE10smem_input has been demoted
// _ZZ28moe_gate_up_optimized_kernelI6__halfLb0EEvPKT_S3_S3_PKiS5_PfiiiE9smem_gate has been demoted
// _ZZ28moe_gate_up_optimized_kernelI6__halfLb0EEvPKT_S3_S3_PKiS5_PfiiiE14smem_token_ids has been demoted
// _ZZ27moe_output_optimized_kernelI6__halfLb0EEvPKfPKT_PKiS7_S2_PS3_iiE10smem_inter has been demoted
// _ZZ27moe_output_optimized_kernelI6__halfLb0EEvPKfPKT_PKiS7_S2_PS3_iiE9smem_proj has been demoted
// _ZZ27moe_output_optimized_kernelI6__halfLb0EEvPKfPKT_PKiS7_S2_PS3_iiE14smem_token_ids has been demoted
// _ZZ27moe_output_optimized_kernelI6__halfLb0EEvPKfPKT_PKiS7_S2_PS3_iiE12smem_routing has been demoted
// _ZZ28moe_gate_up_optimized_kernelI13__nv_bfloat16Lb1EEvPKT_S3_S3_PKiS5_PfiiiE10smem_input has been demoted
// _ZZ28moe_gate_up_optimized_kernelI13__nv_bfloat16Lb1EEvPKT_S3_S3_PKiS5_PfiiiE9smem_gate has been demoted
// _ZZ28moe_gate_up_optimized_kernelI13__nv_bfloat16Lb1EEvPKT_S3_S3_PKiS5_PfiiiE7smem_up has been demoted
// _ZZ28moe_gate_up_optimized_kernelI13__nv_bfloat16Lb1EEvPKT_S3_S3_PKiS5_PfiiiE14smem_token_ids has been demoted
// _ZZ27moe_output_optimized_kernelI13__nv_bfloat16Lb1EEvPKfPKT_PKiS7_S2_PS3_iiE10smem_inter has been demoted
// _ZZ27moe_output_optimized_kernelI13__nv_bfloat16Lb1EEvPKfPKT_PKiS7_S2_PS3_iiE9smem_proj has been demoted
// _ZZ27moe_output_optimized_kernelI13__nv_bfloat16Lb1EEvPKfPKT_PKiS7_S2_PS3_iiE14smem_token_ids has been demoted
// _ZZ27moe_output_optimized_kernelI13__nv_bfloat16Lb1EEvPKfPKT_PKiS7_S2_PS3_iiE12smem_routing has been demoted
// _ZZ28moe_gate_up_optimized_kernelI13__nv_bfloat16Lb0EEvPKT_S3_S3_PKiS5_PfiiiE10smem_input has been demoted
// _ZZ28moe_gate_up_optimized_kernelI13__nv_bfloat16Lb0EEvPKT_S3_S3_PKiS5_PfiiiE9smem_gate has been demoted
// _ZZ28moe_gate_up_optimized_kernelI13__nv_bfloat16Lb0EEvPKT_S3_S3_PKiS5_PfiiiE14smem_token_ids has been demoted
// _ZZ27moe_output_optimized_kernelI13__nv_bfloat16Lb0EEvPKfPKT_PKiS7_S2_PS3_iiE10smem_inter has been demoted
// _ZZ27moe_output_optimized_kernelI13__nv_bfloat16Lb0EEvPKfPKT_PKiS7_S2_PS3_iiE9smem_proj has been demoted
// _ZZ27moe_output_optimized_kernelI13__nv_bfloat16Lb0EEvPKfPKT_PKiS7_S2_PS3_iiE14smem_token_ids has been demoted
// _ZZ27moe_output_optimized_kernelI13__nv_bfloat16Lb0EEvPKfPKT_PKiS7_S2_PS3_iiE12smem_routing has been demoted
// _ZZ28moe_gate_up_optimized_kernelIfLb1EEvPKT_S2_S2_PKiS4_PfiiiE10smem_input has been demoted
// _ZZ28moe_gate_up_optimized_kernelIfLb1EEvPKT_S2_S2_PKiS4_PfiiiE9smem_gate has been demoted
// _ZZ28moe_gate_up_optimized_kernelIfLb1EEvPKT_S2_S2_PKiS4_PfiiiE7smem_up has been demoted
// _ZZ28moe_gate_up_optimized_kernelIfLb1EEvPKT_S2_S2_PKiS4_PfiiiE14smem_token_ids has been demoted
// _ZZ27moe_output_optimized_kernelIfLb1EEvPKfPKT_PKiS6_S1_PS2_iiE10smem_inter has been demoted
// _ZZ27moe_output_optimized_kernelIfLb1EEvPKfPKT_PKiS6_S1_PS2_iiE9smem_proj has been demoted
// _ZZ27moe_output_optimized_kernelIfLb1EEvPKfPKT_PKiS6_S1_PS2_iiE14smem_token_ids has been demoted
// _ZZ27moe_output_optimized_kernelIfLb1EEvPKfPKT_PKiS6_S1_PS2_iiE12smem_routing has been demoted
// _ZZ28moe_gate_up_optimized_kernelIfLb0EEvPKT_S2_S2_PKiS4_PfiiiE10smem_input has been demoted
// _ZZ28moe_gate_up_optimized_kernelIfLb0EEvPKT_S2_S2_PKiS4_PfiiiE9smem_gate has been demoted
// _ZZ28moe_gate_up_optimized_kernelIfLb0EEvPKT_S2_S2_PKiS4_PfiiiE14smem_token_ids has been demoted
// _ZZ27moe_output_optimized_kernelIfLb0EEvPKfPKT_PKiS6_S1_PS2_iiE10smem_inter has been demoted
// _ZZ27moe_output_optimized_kernelIfLb0EEvPKfPKT_PKiS6_S1_PS2_iiE9smem_proj has been demoted
// _ZZ27moe_output_optimized_kernelIfLb0EEvPKfPKT_PKiS6_S1_PS2_iiE14smem_token_ids has been demoted
// _ZZ27moe_output_optimized_kernelIfLb0EEvPKfPKT_PKiS6_S1_PS2_iiE12smem_routing has been demoted
.global .align 1 .b8 _ZN34_INTERNAL_bb7f79c6_4_k_cu_0600a4cd4cuda3std3__45__cpo5beginE[1];
.global .align 1 .b8 _ZN34_INTERNAL_bb7f79c6_4_k_cu_0600a4cd4cuda3std3__45__cpo3endE[1];
.global .align 1 .b8 _ZN34_INTERNAL_bb7f79c6_4_k_cu_0600a4cd4cuda3std3__45__cpo6cbeginE[1];
.global .align 1 .b8 _ZN34_INTERNAL_bb7f79c6_4_k_cu_0600a4cd4cuda3std3__45__cpo4cendE[1];
.global .align 1 .b8 _ZN34_INTERNAL_bb7f79c6_4_k_cu_0600a4cd4cuda3std3__45__cpo6rbeginE[1];
.global .align 1 .b8 _ZN34_INTERNAL_bb7f79c6_4_k_cu_0600a4cd4cuda3std3__45__cpo4rendE[1];
.global .align 1 .b8 _ZN34_INTERNAL_bb7f79c6_4_k_cu_0600a4cd4cuda3std3__45__cpo7crbeginE[1];
.global .align 1 .b8 _ZN34_INTERNAL_bb7f79c6_4_k_cu_0600a4cd4cuda3std3__45__cpo5crendE[1];
.global .align 1 .b8 _ZN34_INTERNAL_bb7f79c6_4_k_cu_0600a4cd4cuda3std3__436_GLOBAL__N__bb7f79c6_4_k_cu_0600a4cd6ignoreE[1];
.global .align 1 .b8 _ZN34_INTERNAL_bb7f79c6_4_k_cu_0600a4cd4cuda3std3__419piecewise_constructE[1];
.global .align 1 .b8 _ZN34_INTERNAL_bb7f79c6_4_k_cu_0600a4cd4cuda3std3__48in_placeE[1];
.global .align 1 .b8 _ZN34_INTERNAL_bb7f79c6_4_k_cu_0600a4cd4cuda3std3__420unreachable_sentinelE[1];
.global .align 1 .b8 _ZN34_INTERNAL_bb7f79c6_4_k_cu_0600a4cd4cuda3std3__47nulloptE[1];
.global .align 1 .b8 _ZN34_INTERNAL_bb7f79c6_4_k_cu_0600a4cd4cuda3std3__48unexpectE[1];
.global .align 1 .b8 _ZN34_INTERNAL_bb7f79c6_4_k_cu_0600a4cd4cuda3std6ranges3__45__cpo4swapE[1];
.global .align 1 .b8 _ZN34_INTERNAL_bb7f79c6_4_k_cu_0600a4cd4cuda3std6ranges3__45__cpo9iter_moveE[1];
.global .align 1 .b8 _ZN34_INTERNAL_bb7f79c6_4_k_cu_0600a4cd4cuda3std6ranges3__45__cpo5beginE[1];
.global .align 1 .b8 _ZN34_INTERNAL_bb7f79c6_4_k_cu_0600a4cd4cuda3std6ranges3__45__cpo3endE[1];
.global .align 1 .b8 _ZN34_INTERNAL_bb7f79c6_4_k_cu_0600a4cd4cuda3std6ranges3__45__cpo6cbeginE[1];
.global .align 1 .b8 _ZN34_INTERNAL_bb7f79c6_4_k_cu_0600a4cd4cuda3std6ranges3__45__cpo4cendE[1];
.global .align 1 .b8 _ZN34_INTERNAL_bb7f79c6_4_k_cu_0600a4cd4cuda3std6ranges3__45__cpo7advanceE[1];
.global .align 1 .b8 _ZN34_INTERNAL_bb7f79c6_4_k_cu_0600a4cd4cuda3std6ranges3__45__cpo9iter_swapE[1];
.global .align 1 .b8 _ZN34_INTERNAL_bb7f79c6_4_k_cu_0600a4cd4cuda3std6ranges3__45__cpo4nextE[1];
.global .align 1 .b8 _ZN34_INTERNAL_bb7f79c6_4_k_cu_0600a4cd4cuda3std6ranges3__45__cpo4prevE[1];
.global .align 1 .b8 _ZN34_INTERNAL_bb7f79c6_4_k_cu_0600a4cd4cuda3std6ranges3__45__cpo4dataE[1];
.global .align 1 .b8 _ZN34_INTERNAL_bb7f79c6_4_k_cu_0600a4cd4cuda3std6ranges3__45__cpo5cdataE[1];
.global .align 1 .b8 _ZN34_INTERNAL_bb7f79c6_4_k_cu_0600a4cd4cuda3std6ranges3__45__cpo4sizeE[1];
.global .align 1 .b8 _ZN34_INTERNAL_bb7f79c6_4_k_cu_0600a4cd4cuda3std6ranges3__45__cpo5ssizeE[1];
.global .align 1 .b8 _ZN34_INTERNAL_bb7f79c6_4_k_cu_0600a4cd4cuda3std6ranges3__45__cpo8distanceE[1];
.global .align 1 .b8 _ZN34_INTERNAL_bb7f79c6_4_k_cu_0600a4cd6thrust24THRUST_300001_SM_1000_NS6system6detail10sequential3seqE[1];
.global .align 1 .b8 _ZN34_INTERNAL_bb7f79c6_4_k_cu_0600a4cd6thrust24THRUST_300001_SM_1000_NS12placeholders2_1E[1];
.global .align 1 .b8 _ZN34_INTERNAL_bb7f79c6_4_k_cu_0600a4cd6thrust24THRUST_300001_SM_1000_NS12placeholders2_2E[1];
.global .align 1 .b8 _ZN34_INTERNAL_bb7f79c6_4_k_cu_0600a4cd6thrust24THRUST_300001_SM_1000_NS12placeholders2_3E[1];
.global .align 1 .b8 _ZN34_INTERNAL_bb7f79c6_4_k_cu_0600a4cd6thrust24THRUST_300001_SM_1000_NS12placeholders2_4E[1];
.global .align 1 .b8 _ZN34_INTERNAL_bb7f79c6_4_k_cu_0600a4cd6thrust24THRUST_300001_SM_1000_NS12placeholders2_5E[1];
.global .align 1 .b8 _ZN34_INTERNAL_bb7f79c6_4_k_cu_0600a4cd6thrust24THRUST_300001_SM_1000_NS12placeholders2_6E[1];
.global .align 1 .b8 _ZN34_INTERNAL_bb7f79c6_4_k_cu_0600a4cd6thrust24THRUST_300001_SM_1000_NS12placeholders2_7E[1];
.global .align 1 .b8 _ZN34_INTERNAL_bb7f79c6_4_k_cu_0600a4cd6thrust24THRUST_300001_SM_1000_NS12placeholders2_8E[1];
.global .align 1 .b8 _ZN34_INTERNAL_bb7f79c6_4_k_cu_0600a4cd6thrust24THRUST_300001_SM_1000_NS12placeholders2_9E[1];
.global .align 1 .b8 _ZN34_INTERNAL_bb7f79c6_4_k_cu_0600a4cd6thrust24THRUST_300001_SM_1000_NS12placeholders3_10E[1];
.extern .shared .align 16 .b8 smem[];
.extern .shared .align 16 .b8 shared_mem[];

.visible .entry _Z20count_experts_kernelPKjPii(
	.param .u64 .ptr .align 1 _Z20count_experts_kernelPKjPii_param_0,
	.param .u64 .ptr .align 1 _Z20count_experts_kernelPKjPii_param_1,
	.param .u32 _Z20count_experts_kernelPKjPii_param_2
)
{
	.reg .pred 	%p<2>;
	.reg .b32 	%r<8>;
	.reg .b64 	%rd<9>;

	ld.param.u64 	%rd1, [_Z20count_experts_kernelPKjPii_param_0];
	ld.param.u64 	%rd2, [_Z20count_experts_kernelPKjPii_param_1];
	ld.param.u32 	%r2, [_Z20count_experts_kernelPKjPii_param_2];
	mov.u32 	%r3, %ctaid.x;
	mov.u32 	%r4, %ntid.x;
	mov.u32 	%r5, %tid.x;
	mad.lo.s32 	%r1, %r3, %r4, %r5;
	setp.ge.s32 	%p1, %r1, %r2;
	@%p1 bra 	$L__BB0_2;
	cvta.to.global.u64 	%rd3, %rd1;
	cvta.to.global.u64 	%rd4, %rd2;
	mul.wide.s32 	%rd5, %r1, 4;
	add.s64 	%rd6, %rd3, %rd5;
	ld.global.nc.u32 	%r6, [%rd6];
	mul.wide.u32 	%rd7, %r6, 4;
	add.s64 	%rd8, %rd4, %rd7;
	atom.global.add.u32 	%r7, [%rd8], 1;
$L__BB0_2:
	ret;

}
	// .globl	_Z22compute_offsets_kernelPiS_i
.visible .entry _Z22compute_offsets_kernelPiS_i(
	.param .u64 .ptr .align 1 _Z22compute_offsets_kernelPiS_i_param_0,
	.param .u64 .ptr .align 1 _Z22compute_offsets_kernelPiS_i_param_1,
	.param .u32 _Z22compute_offsets_kernelPiS_i_param_2
)
{
	.reg .pred 	%p<12>;
	.reg .b32 	%r<129>;
	.reg .b64 	%rd<11>;
	// demoted variable
	.shared .align 4 .b8 _ZZ22compute_offsets_kernelPiS_iE4smem[1024];
	ld.param.u64 	%rd2, [_Z22compute_offsets_kernelPiS_i_param_0];
	ld.param.u64 	%rd3, [_Z22compute_offsets_kernelPiS_i_param_1];
	ld.param.u32 	%r36, [_Z22compute_offsets_kernelPiS_i_param_2];
	cvta.to.global.u64 	%rd1, %rd3;
	mov.u32 	%r1, %tid.x;
	setp.ge.u32 	%p1, %r1, %r36;
	@%p1 bra 	$L__BB1_16;
	cvta.to.global.u64 	%rd4, %rd2;
	mul.wide.u32 	%rd5, %r1, 4;
	add.s64 	%rd6, %rd4, %rd5;
	ld.global.u32 	%r38, [%rd6];
	shl.b32 	%r39, %r1, 2;
	mov.u32 	%r40, _ZZ22compute_offsets_kernelPiS_iE4smem;
	add.s32 	%r2, %r40, %r39;
	st.shared.u32 	[%r2], %r38;
	mov.b32 	%r128, 0;
	st.global.u32 	[%rd6], %r128;
	bar.sync 	0;
	setp.eq.s32 	%p2, %r1, 0;
	@%p2 bra 	$L__BB1_14;
	and.b32  	%r3, %r1, 15;
	setp.lt.u32 	%p3, %r1, 16;
	mov.b32 	%r120, 0;
	mov.u32 	%r128, %r120;
	@%p3 bra 	$L__BB1_5;
	and.b32  	%r120, %r1, 1008;
	add.s32 	%r113, %r40, 32;
	neg.s32 	%r114, %r120;
	mov.b32 	%r128, 0;
$L__BB1_4:
	.pragma "nounroll";
	ld.shared.u32 	%r46, [%r113+-32];
	add.s32 	%r47, %r46, %r128;
	ld.shared.u32 	%r48, [%r113+-28];
	add.s32 	%r49, %r48, %r47;
	ld.shared.u32 	%r50, [%r113+-24];
	add.s32 	%r51, %r50, %r49;
	ld.shared.u32 	%r52, [%r113+-20];
	add.s32 	%r53, %r52, %r51;
	ld.shared.u32 	%r54, [%r113+-16];
	add.s32 	%r55, %r54, %r53;
	ld.shared.u32 	%r56, [%r113+-12];
	add.s32 	%r57, %r56, %r55;
	ld.shared.u32 	%r58, [%r113+-8];
	add.s32 	%r59, %r58, %r57;
	ld.shared.u32 	%r60, [%r113+-4];
	add.s32 	%r61, %r60, %r59;
	ld.shared.u32 	%r62, [%r113];
	add.s32 	%r63, %r62, %r61;
	ld.shared.u32 	%r64, [%r113+4];
	add.s32 	%r65, %r64, %r63;
	ld.shared.u32 	%r66, [%r113+8];
	add.s32 	%r67, %r66, %r65;
	ld.shared.u32 	%r68, [%r113+12];
	add.s32 	%r69, %r68, %r67;
	ld.shared.u32 	%r70, [%r113+16];
	add.s32 	%r71, %r70, %r69;
	ld.shared.u32 	%r72, [%r113+20];
	add.s32 	%r73, %r72, %r71;
	ld.shared.u32 	%r74, [%r113+24];
	add.s32 	%r75, %r74, %r73;
	ld.shared.u32 	%r76, [%r113+28];
	add.s32 	%r128, %r76, %r75;
	add.s32 	%r114, %r114, 16;
	add.s32 	%r113, %r113, 64;
	setp.ne.s32 	%p4, %r114, 0;
	@%p4 bra 	$L__BB1_4;
$L__BB1_5:
	setp.eq.s32 	%p5, %r3, 0;
	@%p5 bra 	$L__BB1_14;
	and.b32  	%r15, %r1, 7;
	setp.lt.u32 	%p6, %r3, 8;
	@%p6 bra 	$L__BB1_8;
	shl.b32 	%r78, %r120, 2;
	add.s32 	%r80, %r40, %r78;
	ld.shared.u32 	%r81, [%r80];
	add.s32 	%r82, %r81, %r128;
	ld.shared.u32 	%r83, [%r80+4];
	add.s32 	%r84, %r83, %r82;
	ld.shared.u32 	%r85, [%r80+8];
	add.s32 	%r86, %r85, %r84;
	ld.shared.u32 	%r87, [%r80+12];
	add.s32 	%r88, %r87, %r86;
	ld.shared.u32 	%r89, [%r80+16];
	add.s32 	%r90, %r89, %r88;
	ld.shared.u32 	%r91, [%r80+20];
	add.s32 	%r92, %r91, %r90;
	ld.shared.u32 	%r93, [%r80+24];
	add.s32 	%r94, %r93, %r92;
	ld.shared.u32 	%r95, [%r80+28];
	add.s32 	%r128, %r95, %r94;
	add.s32 	%r120, %r120, 8;
$L__BB1_8:
	setp.eq.s32 	%p7, %r15, 0;
	@%p7 bra 	$L__BB1_14;
	and.b32  	%r21, %r1, 3;
	setp.lt.u32 	%p8, %r15, 4;
	@%p8 bra 	$L__BB1_11;
	shl.b32 	%r97, %r120, 2;
	add.s32 	%r99, %r40, %r97;
	ld.shared.u32 	%r100, [%r99];
	add.s32 	%r101, %r100, %r128;
	ld.shared.u32 	%r102, [%r99+4];
	add.s32 	%r103, %r102, %r101;
	ld.shared.u32 	%r104, [%r99+8];
	add.s32 	%r105, %r104, %r103;
	ld.shared.u32 	%r106, [%r99+12];
	add.s32 	%r128, %r106, %r105;
	add.s32 	%r120, %r120, 4;
$L__BB1_11:
	setp.eq.s32 	%p9, %r21, 0;
	@%p9 bra 	$L__BB1_14;
	shl.b32 	%r107, %r120, 2;
	add.s32 	%r126, %r40, %r107;
	neg.s32 	%r125, %r21;
$L__BB1_13:
	.pragma "nounroll";
	ld.shared.u32 	%r109, [%r126];
	add.s32 	%r128, %r109, %r128;
	add.s32 	%r126, %r126, 4;
	add.s32 	%r125, %r125, 1;
	setp.ne.s32 	%p10, %r125, 0;
	@%p10 bra 	$L__BB1_13;
$L__BB1_14:
	add.s64 	%rd8, %rd1, %rd5;
	st.global.u32 	[%rd8], %r128;
	add.s32 	%r110, %r36, -1;
	setp.ne.s32 	%p11, %r1, %r110;
	@%p11 bra 	$L__BB1_16;
	ld.shared.u32 	%r111, [%r2];
	add.s32 	%r112, %r111, %r128;
	mul.wide.u32 	%rd9, %r36, 4;
	add.s64 	%rd10, %rd1, %rd9;
	st.global.u32 	[%rd10], %r112;
$L__BB1_16:
	ret;

}
	// .globl	_Z27build_sorted_indices_kernelPKjPKfPKiPiPfS5_ii
.visible .entry _Z27build_sorted_indices_kernelPKjPKfPKiPiPfS5_ii(
	.param .u64 .ptr .align 1 _Z27build_sorted_indices_kernelPKjPKfPKiPiPfS5_ii_param_0,
	.param .u64 .ptr .align 1 _Z27build_sorted_indices_kernelPKjPKfPKiPiPfS5_ii_param_1,
	.param .u64 .ptr .align 1 _Z27build_sorted_indices_kernelPKjPKfPKiPiPfS5_ii_param_2,
	.param .u64 .ptr .align 1 _Z27build_sorted_indices_kernelPKjPKfPKiPiPfS5_ii_param_3,
	.param .u64 .ptr .align 1 _Z27build_sorted_indices_kernelPKjPKfPKiPiPfS5_ii_param_4,
	.param .u64 .ptr .align 1 _Z27build_sorted_indices_kernelPKjPKfPKiPiPfS5_ii_param_5,
	.param .u32 _Z27build_sorted_indices_kernelPKjPKfPKiPiPfS5_ii_param_6,
	.param .u32 _Z27build_sorted_indices_kernelPKjPKfPKiPiPfS5_ii_param_7
)
{
	.reg .pred 	%p<2>;
	.reg .b32 	%r<13>;
	.reg .b32 	%f<2>;
	.reg .b64 	%rd<22>;

	ld.param.u64 	%rd1, [_Z27build_sorted_indices_kernelPKjPKfPKiPiPfS5_ii_param_0];
	ld.param.u64 	%rd2, [_Z27build_sorted_indices_kernelPKjPKfPKiPiPfS5_ii_param_1];
	ld.param.u64 	%rd3, [_Z27build_sorted_indices_kernelPKjPKfPKiPiPfS5_ii_param_2];
	ld.param.u64 	%rd4, [_Z27build_sorted_indices_kernelPKjPKfPKiPiPfS5_ii_param_3];
	ld.param.u64 	%rd5, [_Z27build_sorted_indices_kernelPKjPKfPKiPiPfS5_ii_param_4];
	ld.param.u64 	%rd6, [_Z27build_sorted_indices_kernelPKjPKfPKiPiPfS5_ii_param_5];
	ld.param.u32 	%r3, [_Z27build_sorted_indices_kernelPKjPKfPKiPiPfS5_ii_param_6];
	ld.param.u32 	%r2, [_Z27build_sorted_indices_kernelPKjPKfPKiPiPfS5_ii_param_7];
	mov.u32 	%r4, %ctaid.x;
	mov.u32 	%r5, %ntid.x;
	mov.u32 	%r6, %tid.x;
	mad.lo.s32 	%r1, %r4, %r5, %r6;
	mul.lo.s32 	%r7, %r2, %r3;
	setp.ge.s32 	%p1, %r1, %r7;
	@%p1 bra 	$L__BB2_2;
	cvta.to.global.u64 	%rd7, %rd1;
	cvta.to.global.u64 	%rd8, %rd2;
	cvta.to.global.u64 	%rd9, %rd6;
	cvta.to.global.u64 	%rd10, %rd3;
	cvta.to.global.u64 	%rd11, %rd4;
	cvta.to.global.u64 	%rd12, %rd5;
	div.s32 	%r8, %r1, %r2;
	mul.wide.s32 	%rd13, %r1, 4;
	add.s64 	%rd14, %rd7, %rd13;
	ld.global.nc.u32 	%r9, [%rd14];
	add.s64 	%rd15, %rd8, %rd13;
	ld.global.nc.f32 	%f1, [%rd15];
	mul.wide.s32 	%rd16, %r9, 4;
	add.s64 	%rd17, %rd9, %rd16;
	atom.global.add.u32 	%r10, [%rd17], 1;
	add.s64 	%rd18, %rd10, %rd16;
	ld.global.nc.u32 	%r11, [%rd18];
	add.s32 	%r12, %r11, %r10;
	mul.wide.s32 	%rd19, %r12, 4;
	add.s64 	%rd20, %rd11, %rd19;
	st.global.u32 	[%rd20], %r8;
	add.s64 	%rd21, %rd12, %rd19;
	st.global.f32 	[%rd21], %f1;
$L__BB2_2:
	ret;

}
	// .globl	_Z16moe_token_kernelI6__halfLb1EEvPKT_S3_S3_S3_PKfPKjPS1_iiii
.visible .entry _Z16moe_token_kernelI6__halfLb1EEvPKT_S3_S3_S3_PKfPKjPS1_iiii(
	.param .u64 .ptr .align 1 _Z16moe_token_kernelI6__halfLb1EEvPKT_S3_S3_S3_PKfPKjPS1_iiii_param_0,
	.param .u64 .ptr .align 1 _Z16moe_token_kernelI6__halfLb1EEvPKT_S3_S3_S3_PKfPKjPS1_iiii_param_1,
	.param .u64 .ptr .align 1 _Z16moe_token_kernelI6__halfLb1EEvPKT_S3_S3_S3_PKfPKjPS1_iiii_param_2,
	.param .u64 .ptr .align 1 _Z16moe_token_kernelI6__halfLb1EEvPKT_S3_S3_S3_PKfPKjPS1_iiii_param_3,
	.param .u64 .ptr .align 1 _Z16moe_token_kernelI6__halfLb1EEvPKT_S3_S3_S3_PKfPKjPS1_iiii_param_4,
	.param .u64 .ptr .align 1 _Z16moe_token_kernelI6__halfLb1EEvPKT_S3_S3_S3_PKfPKjPS1_iiii_param_5,
	.param .u64 .ptr .align 1 _Z16moe_token_kernelI6__halfLb1EEvPKT_S3_S3_S3_PKfPKjPS1_iiii_param_6,
	.param .u32 _Z16moe_token_kernelI6__halfLb1EEvPKT_S3_S3_S3_PKfPKjPS1_iiii_param_7,
	.param .u32 _Z16moe_token_kernelI6__halfLb1EEvPKT_S3_S3_S3_PKfPKjPS1_iiii_param_8,
	.param .u32 _Z16moe_token_kernelI6__halfLb1EEvPKT_S3_S3_S3_PKfPKjPS1_iiii_param_9,
	.param .u32 _Z16moe_token_kernelI6__halfLb1EEvPKT_S3_S3_S3_PKfPKjPS1_iiii_param_10
)
{
	.reg .pred 	%p<60>;
	.reg .b16 	%rs<67>;
	.reg .b32 	%r<249>;
	.reg .b32 	%f<233>;
	.reg .b64 	%rd<173>;

	ld.param.u64 	%rd14, [_Z16moe_token_kernelI6__halfLb1EEvPKT_S3_S3_S3_PKfPKjPS1_iiii_param_0];
	ld.param.u64 	%rd15, [_Z16moe_token_kernelI6__halfLb1EEvPKT_S3_S3_S3_PKfPKjPS1_iiii_param_1];
	ld.param.u64 	%rd16, [_Z16moe_token_kernelI6__halfLb1EEvPKT_S3_S3_S3_PKfPKjPS1_iiii_param_2];
	ld.param.u64 	%rd17, [_Z16moe_token_kernelI6__halfLb1EEvPKT_S3_S3_S3_PKfPKjPS1_iiii_param_3];
	ld.param.u64 	%rd12, [_Z16moe_token_kernelI6__halfLb1EEvPKT_S3_S3_S3_PKfPKjPS1_iiii_param_4];
	ld.param.u64 	%rd13, [_Z16moe_token_kernelI6__halfLb1EEvPKT_S3_S3_S3_PKfPKjPS1_iiii_param_5];
	ld.param.u64 	%rd18, [_Z16moe_token_kernelI6__halfLb1EEvPKT_S3_S3_S3_PKfPKjPS1_iiii_param_6];
	ld.param.u32 	%r91, [_Z16moe_token_kernelI6__halfLb1EEvPKT_S3_S3_S3_PKfPKjPS1_iiii_param_7];
	ld.param.u32 	%r92, [_Z16moe_token_kernelI6__halfLb1EEvPKT_S3_S3_S3_PKfPKjPS1_iiii_param_8];
	ld.param.u32 	%r93, [_Z16moe_token_kernelI6__halfLb1EEvPKT_S3_S3_S3_PKfPKjPS1_iiii_param_9];
	ld.param.u32 	%r94, [_Z16moe_token_kernelI6__halfLb1EEvPKT_S3_S3_S3_PKfPKjPS1_iiii_param_10];
	cvta.to.global.u64 	%rd1, %rd14;
	cvta.to.global.u64 	%rd2, %rd16;
	cvta.to.global.u64 	%rd3, %rd15;
	cvta.to.global.u64 	%rd4, %rd17;
	cvta.to.global.u64 	%rd5, %rd18;
	mov.u32 	%r1, %ctaid.x;
	mov.u32 	%r2, %tid.x;
	setp.ge.s32 	%p1, %r2, %r91;
	@%p1 bra 	$L__BB3_7;
	mul.lo.s32 	%r3, %r91, %r1;
	not.b32 	%r95, %r2;
	add.s32 	%r4, %r91, %r95;
	and.b32  	%r96, %r4, 768;
	setp.eq.s32 	%p2, %r96, 768;
	mov.u32 	%r218, %r2;
	@%p2 bra 	$L__BB3_4;
	shr.u32 	%r98, %r4, 8;
	add.s32 	%r99, %r98, 1;
	and.b32  	%r5, %r99, 3;
	mov.b32 	%r217, 0;
	mov.u32 	%r218, %r2;
$L__BB3_3:
	.pragma "nounroll";
	add.s32 	%r100, %r218, %r3;
	mul.wide.s32 	%rd19, %r100, 2;
	add.s64 	%rd20, %rd1, %rd19;
	ld.global.nc.u16 	%rs1, [%rd20];
	// begin inline asm
	{  cvt.f32.f16 %f44, %rs1;}

	// end inline asm
	shl.b32 	%r101, %r218, 2;
	mov.u32 	%r102, smem;
	add.s32 	%r103, %r102, %r101;
	st.shared.f32 	[%r103], %f44;
	add.s32 	%r218, %r218, 256;
	add.s32 	%r217, %r217, 1;
	setp.ne.s32 	%p3, %r217, %r5;
	@%p3 bra 	$L__BB3_3;
$L__BB3_4:
	setp.lt.u32 	%p4, %r4, 768;
	@%p4 bra 	$L__BB3_7;
	mov.u32 	%r106, smem;
$L__BB3_6:
	add.s32 	%r104, %r218, %r3;
	mul.wide.s32 	%rd21, %r104, 2;
	add.s64 	%rd22, %rd1, %rd21;
	ld.global.nc.u16 	%rs2, [%rd22];
	// begin inline asm
	{  cvt.f32.f16 %f45, %rs2;}

	// end inline asm
	shl.b32 	%r105, %r218, 2;
	add.s32 	%r107, %r106, %r105;
	st.shared.f32 	[%r107], %f45;
	ld.global.nc.u16 	%rs3, [%rd22+512];
	// begin inline asm
	{  cvt.f32.f16 %f46, %rs3;}

	// end inline asm
	st.shared.f32 	[%r107+1024], %f46;
	ld.global.nc.u16 	%rs4, [%rd22+1024];
	// begin inline asm
	{  cvt.f32.f16 %f47, %rs4;}

	// end inline asm
	st.shared.f32 	[%r107+2048], %f47;
	ld.global.nc.u16 	%rs5, [%rd22+1536];
	// begin inline asm
	{  cvt.f32.f16 %f48, %rs5;}

	// end inline asm
	st.shared.f32 	[%r107+3072], %f48;
	add.s32 	%r218, %r218, 1024;
	setp.lt.s32 	%p5, %r218, %r91;
	@%p5 bra 	$L__BB3_6;
$L__BB3_7:
	bar.sync 	0;
	mul.lo.s32 	%r108, %r91, %r1;
	cvt.s64.s32 	%rd6, %r108;
	setp.lt.s32 	%p6, %r93, 1;
	@%p6 bra 	$L__BB3_87;
	shl.b32 	%r110, %r91, 2;
	mov.u32 	%r111, smem;
	add.s32 	%r13, %r111, %r110;
	mul.lo.s32 	%r14, %r93, %r1;
	mul.wide.s32 	%rd7, %r92, %r91;
	add.s32 	%r15, %r92, -1;
	sub.s32 	%r16, %r15, %r2;
	shr.u32 	%r112, %r16, 8;
	add.s32 	%r113, %r112, 1;
	and.b32  	%r17, %r113, 7;
	add.s32 	%r18, %r17, -1;
	and.b32  	%r19, %r113, 3;
	add.s32 	%r20, %r19, -1;
	add.s32 	%r21, %r91, -1;
	sub.s32 	%r22, %r21, %r2;
	and.b32  	%r23, %r91, 7;
	and.b32  	%r24, %r91, 3;
	and.b32  	%r25, %r92, 7;
	and.b32  	%r26, %r92, 3;
	and.b32  	%r27, %r113, 33554424;
	and.b32  	%r28, %r16, 256;
	and.b32  	%r29, %r91, 2147483640;
	and.b32  	%r30, %r91, 1;
	and.b32  	%r31, %r22, 768;
	cvt.u64.u32 	%rd23, %r2;
	add.s64 	%rd24, %rd23, %rd6;
	shl.b64 	%rd25, %rd24, 1;
	add.s64 	%rd8, %rd5, %rd25;
	and.b32  	%r32, %r92, 2147483640;
	and.b32  	%r33, %r92, 1;
	shl.b32 	%r114, %r2, 2;
	add.s32 	%r115, %r114, %r110;
	add.s32 	%r116, %r115, %r111;
	add.s32 	%r34, %r116, 4096;
	cvta.to.global.u64 	%rd9, %rd13;
	cvta.to.global.u64 	%rd10, %rd12;
	mov.b32 	%r220, 0;
$L__BB3_9:
	setp.ge.s32 	%p7, %r2, %r92;
	add.s32 	%r117, %r220, %r14;
	mul.wide.u32 	%rd26, %r117, 4;
	add.s64 	%rd27, %rd9, %rd26;
	ld.global.nc.u32 	%r118, [%rd27];
	cvt.s64.s32 	%rd28, %r118;
	add.s64 	%rd29, %rd10, %rd26;
	ld.global.nc.f32 	%f1, [%rd29];
	mul.lo.s64 	%rd11, %rd7, %rd28;
	@%p7 bra 	$L__BB3_64;
	setp.lt.s32 	%p8, %r91, 1;
	@%p8 bra 	$L__BB3_29;
	mov.u32 	%r221, %r2;
$L__BB3_12:
	setp.lt.u32 	%p32, %r21, 7;
	mov.f32 	%f224, 0f00000000;
	mov.b32 	%r224, 0;
	mov.f32 	%f223, %f224;
	@%p32 bra 	$L__BB3_15;
	mov.f32 	%f224, 0f00000000;
	mov.b32 	%r222, 0;
$L__BB3_14:
	.pragma "nounroll";
	shl.b32 	%r160, %r222, 2;
	mov.u32 	%r161, smem;
	add.s32 	%r162, %r161, %r160;
	ld.shared.v4.f32 	{%f68, %f69, %f70, %f71}, [%r162];
	mad.lo.s32 	%r163, %r222, %r92, %r221;
	cvt.s64.s32 	%rd30, %r163;
	add.s64 	%rd31, %rd11, %rd30;
	shl.b64 	%rd32, %rd31, 1;
	add.s64 	%rd33, %rd3, %rd32;
	ld.global.nc.u16 	%rs6, [%rd33];
	// begin inline asm
	{  cvt.f32.f16 %f52, %rs6;}

	// end inline asm
	fma.rn.f32 	%f72, %f68, %f52, %f223;
	add.s64 	%rd34, %rd2, %rd32;
	ld.global.nc.u16 	%rs7, [%rd34];
	// begin inline asm
	{  cvt.f32.f16 %f53, %rs7;}

	// end inline asm
	fma.rn.f32 	%f73, %f68, %f53, %f224;
	add.s32 	%r164, %r163, %r92;
	cvt.s64.s32 	%rd35, %r164;
	add.s64 	%rd36, %rd11, %rd35;
	shl.b64 	%rd37, %rd36, 1;
	add.s64 	%rd38, %rd3, %rd37;
	ld.global.nc.u16 	%rs8, [%rd38];
	// begin inline asm
	{  cvt.f32.f16 %f54, %rs8;}

	// end inline asm
	fma.rn.f32 	%f74, %f69, %f54, %f72;
	add.s64 	%rd39, %rd2, %rd37;
	ld.global.nc.u16 	%rs9, [%rd39];
	// begin inline asm
	{  cvt.f32.f16 %f55, %rs9;}

	// end inline asm
	fma.rn.f32 	%f75, %f69, %f55, %f73;
	add.s32 	%r165, %r164, %r92;
	cvt.s64.s32 	%rd40, %r165;
	add.s64 	%rd41, %rd11, %rd40;
	shl.b64 	%rd42, %rd41, 1;
	add.s64 	%rd43, %rd3, %rd42;
	ld.global.nc.u16 	%rs10, [%rd43];
	// begin inline asm
	{  cvt.f32.f16 %f56, %rs10;}

	// end inline asm
	fma.rn.f32 	%f76, %f70, %f56, %f74;
	add.s64 	%rd44, %rd2, %rd42;
	ld.global.nc.u16 	%rs11, [%rd44];
	// begin inline asm
	{  cvt.f32.f16 %f57, %rs11;}

	// end inline asm
	fma.rn.f32 	%f77, %f70, %f57, %f75;
	add.s32 	%r166, %r165, %r92;
	cvt.s64.s32 	%rd45, %r166;
	add.s64 	%rd46, %rd11, %rd45;
	shl.b64 	%rd47, %rd46, 1;
	add.s64 	%rd48, %rd3, %rd47;
	ld.global.nc.u16 	%rs12, [%rd48];
	// begin inline asm
	{  cvt.f32.f16 %f58, %rs12;}

	// end inline asm
	fma.rn.f32 	%f78, %f71, %f58, %f76;
	add.s64 	%rd49, %rd2, %rd47;
	ld.global.nc.u16 	%rs13, [%rd49];
	// begin inline asm
	{  cvt.f32.f16 %f59, %rs13;}

	// end inline asm
	fma.rn.f32 	%f79, %f71, %f59, %f77;
	ld.shared.v4.f32 	{%f80, %f81, %f82, %f83}, [%r162+16];
	add.s32 	%r167, %r166, %r92;
	cvt.s64.s32 	%rd50, %r167;
	add.s64 	%rd51, %rd11, %rd50;
	shl.b64 	%rd52, %rd51, 1;
	add.s64 	%rd53, %rd3, %rd52;
	ld.global.nc.u16 	%rs14, [%rd53];
	// begin inline asm
	{  cvt.f32.f16 %f60, %rs14;}

	// end inline asm
	fma.rn.f32 	%f84, %f80, %f60, %f78;
	add.s64 	%rd54, %rd2, %rd52;
	ld.global.nc.u16 	%rs15, [%rd54];
	// begin inline asm
	{  cvt.f32.f16 %f61, %rs15;}

	// end inline asm
	fma.rn.f32 	%f85, %f80, %f61, %f79;
	add.s32 	%r168, %r167, %r92;
	cvt.s64.s32 	%rd55, %r168;
	add.s64 	%rd56, %rd11, %rd55;
	shl.b64 	%rd57, %rd56, 1;
	add.s64 	%rd58, %rd3, %rd57;
	ld.global.nc.u16 	%rs16, [%rd58];
	// begin inline asm
	{  cvt.f32.f16 %f62, %rs16;}

	// end inline asm
	fma.rn.f32 	%f86, %f81, %f62, %f84;
	add.s64 	%rd59, %rd2, %rd57;
	ld.global.nc.u16 	%rs17, [%rd59];
	// begin inline asm
	{  cvt.f32.f16 %f63, %rs17;}

	// end inline asm
	fma.rn.f32 	%f87, %f81, %f63, %f85;
	add.s32 	%r169, %r168, %r92;
	cvt.s64.s32 	%rd60, %r169;
	add.s64 	%rd61, %rd11, %rd60;
	shl.b64 	%rd62, %rd61, 1;
	add.s64 	%rd63, %rd3, %rd62;
	ld.global.nc.u16 	%rs18, [%rd63];
	// begin inline asm
	{  cvt.f32.f16 %f64, %rs18;}

	// end inline asm
	fma.rn.f32 	%f88, %f82, %f64, %f86;
	add.s64 	%rd64, %rd2, %rd62;
	ld.global.nc.u16 	%rs19, [%rd64];
	// begin inline asm
	{  cvt.f32.f16 %f65, %rs19;}

	// end inline asm
	fma.rn.f32 	%f89, %f82, %f65, %f87;
	add.s32 	%r170, %r169, %r92;
	cvt.s64.s32 	%rd65, %r170;
	add.s64 	%rd66, %rd11, %rd65;
	shl.b64 	%rd67, %rd66, 1;
	add.s64 	%rd68, %rd3, %rd67;
	ld.global.nc.u16 	%rs20, [%rd68];
	// begin inline asm
	{  cvt.f32.f16 %f66, %rs20;}

	// end inline asm
	fma.rn.f32 	%f223, %f83, %f66, %f88;
	add.s64 	%rd69, %rd2, %rd67;
	ld.global.nc.u16 	%rs21, [%rd69];
	// begin inline asm
	{  cvt.f32.f16 %f67, %rs21;}

	// end inline asm
	fma.rn.f32 	%f224, %f83, %f67, %f89;
	add.s32 	%r222, %r222, 8;
	setp.eq.s32 	%p33, %r222, %r29;
	mov.u32 	%r224, %r29;
	@%p33 bra 	$L__BB3_15;
	bra.uni 	$L__BB3_14;
$L__BB3_15:
	setp.eq.s32 	%p34, %r23, 0;
	@%p34 bra 	$L__BB3_23;
	add.s32 	%r171, %r23, -1;
	setp.lt.u32 	%p35, %r171, 3;
	@%p35 bra 	$L__BB3_18;
	shl.b32 	%r172, %r224, 2;
	mov.u32 	%r173, smem;
	add.s32 	%r174, %r173, %r172;
	ld.shared.f32 	%f99, [%r174];
	mad.lo.s32 	%r175, %r224, %r92, %r221;
	cvt.s64.s32 	%rd70, %r175;
	add.s64 	%rd71, %rd11, %rd70;
	shl.b64 	%rd72, %rd71, 1;
	add.s64 	%rd73, %rd3, %rd72;
	ld.global.nc.u16 	%rs22, [%rd73];
	// begin inline asm
	{  cvt.f32.f16 %f91, %rs22;}

	// end inline asm
	fma.rn.f32 	%f100, %f99, %f91, %f223;
	add.s64 	%rd74, %rd2, %rd72;
	ld.global.nc.u16 	%rs23, [%rd74];
	// begin inline asm
	{  cvt.f32.f16 %f92, %rs23;}

	// end inline asm
	fma.rn.f32 	%f101, %f99, %f92, %f224;
	ld.shared.f32 	%f102, [%r174+4];
	add.s32 	%r176, %r175, %r92;
	cvt.s64.s32 	%rd75, %r176;
	add.s64 	%rd76, %rd11, %rd75;
	shl.b64 	%rd77, %rd76, 1;
	add.s64 	%rd78, %rd3, %rd77;
	ld.global.nc.u16 	%rs24, [%rd78];
	// begin inline asm
	{  cvt.f32.f16 %f93, %rs24;}

	// end inline asm
	fma.rn.f32 	%f103, %f102, %f93, %f100;
	add.s64 	%rd79, %rd2, %rd77;
	ld.global.nc.u16 	%rs25, [%rd79];
	// begin inline asm
	{  cvt.f32.f16 %f94, %rs25;}

	// end inline asm
	fma.rn.f32 	%f104, %f102, %f94, %f101;
	ld.shared.f32 	%f105, [%r174+8];
	add.s32 	%r177, %r176, %r92;
	cvt.s64.s32 	%rd80, %r177;
	add.s64 	%rd81, %rd11, %rd80;
	shl.b64 	%rd82, %rd81, 1;
	add.s64 	%rd83, %rd3, %rd82;
	ld.global.nc.u16 	%rs26, [%rd83];
	// begin inline asm
	{  cvt.f32.f16 %f95, %rs26;}

	// end inline asm
	fma.rn.f32 	%f106, %f105, %f95, %f103;
	add.s64 	%rd84, %rd2, %rd82;
	ld.global.nc.u16 	%rs27, [%rd84];
	// begin inline asm
	{  cvt.f32.f16 %f96, %rs27;}

	// end inline asm
	fma.rn.f32 	%f107, %f105, %f96, %f104;
	ld.shared.f32 	%f108, [%r174+12];
	add.s32 	%r178, %r177, %r92;
	cvt.s64.s32 	%rd85, %r178;
	add.s64 	%rd86, %rd11, %rd85;
	shl.b64 	%rd87, %rd86, 1;
	add.s64 	%rd88, %rd3, %rd87;
	ld.global.nc.u16 	%rs28, [%rd88];
	// begin inline asm
	{  cvt.f32.f16 %f97, %rs28;}

	// end inline asm
	fma.rn.f32 	%f223, %f108, %f97, %f106;
	add.s64 	%rd89, %rd2, %rd87;
	ld.global.nc.u16 	%rs29, [%rd89];
	// begin inline asm
	{  cvt.f32.f16 %f98, %rs29;}

	// end inline asm
	fma.rn.f32 	%f224, %f108, %f98, %f107;
	add.s32 	%r224, %r224, 4;
$L__BB3_18:
	setp.eq.s32 	%p36, %r24, 0;
	@%p36 bra 	$L__BB3_23;
	setp.eq.s32 	%p37, %r24, 1;
	@%p37 bra 	$L__BB3_21;
	shl.b32 	%r179, %r224, 2;
	mov.u32 	%r180, smem;
	add.s32 	%r181, %r180, %r179;
	ld.shared.f32 	%f114, [%r181];
	mad.lo.s32 	%r182, %r224, %r92, %r221;
	cvt.s64.s32 	%rd90, %r182;
	add.s64 	%rd91, %rd11, %rd90;
	shl.b64 	%rd92, %rd91, 1;
	add.s64 	%rd93, %rd3, %rd92;
	ld.global.nc.u16 	%rs30, [%rd93];
	// begin inline asm
	{  cvt.f32.f16 %f110, %rs30;}

	// end inline asm
	fma.rn.f32 	%f115, %f114, %f110, %f223;
	add.s64 	%rd94, %rd2, %rd92;
	ld.global.nc.u16 	%rs31, [%rd94];
	// begin inline asm
	{  cvt.f32.f16 %f111, %rs31;}

	// end inline asm
	fma.rn.f32 	%f116, %f114, %f111, %f224;
	ld.shared.f32 	%f117, [%r181+4];
	add.s32 	%r183, %r182, %r92;
	cvt.s64.s32 	%rd95, %r183;
	add.s64 	%rd96, %rd11, %rd95;
	shl.b64 	%rd97, %rd96, 1;
	add.s64 	%rd98, %rd3, %rd97;
	ld.global.nc.u16 	%rs32, [%rd98];
	// begin inline asm
	{  cvt.f32.f16 %f112, %rs32;}

	// end inline asm
	fma.rn.f32 	%f223, %f117, %f112, %f115;
	add.s64 	%rd99, %rd2, %rd97;
	ld.global.nc.u16 	%rs33, [%rd99];
	// begin inline asm
	{  cvt.f32.f16 %f113, %rs33;}

	// end inline asm
	fma.rn.f32 	%f224, %f117, %f113, %f116;
	add.s32 	%r224, %r224, 2;
$L__BB3_21:
	setp.eq.s32 	%p38, %r30, 0;
	@%p38 bra 	$L__BB3_23;
	shl.b32 	%r184, %r224, 2;
	mov.u32 	%r185, smem;
	add.s32 	%r186, %r185, %r184;
	ld.shared.f32 	%f120, [%r186];
	mad.lo.s32 	%r187, %r224, %r92, %r221;
	cvt.s64.s32 	%rd100, %r187;
	add.s64 	%rd101, %rd11, %rd100;
	shl.b64 	%rd102, %rd101, 1;
	add.s64 	%rd103, %rd3, %rd102;
	ld.global.nc.u16 	%rs34, [%rd103];
	// begin inline asm
	{  cvt.f32.f16 %f118, %rs34;}

	// end inline asm
	fma.rn.f32 	%f223, %f120, %f118, %f223;
	add.s64 	%rd104, %rd2, %rd102;
	ld.global.nc.u16 	%rs35, [%rd104];
	// begin inline asm
	{  cvt.f32.f16 %f119, %rs35;}

	// end inline asm
	fma.rn.f32 	%f224, %f120, %f119, %f224;
$L__BB3_23:
	setp.eq.s32 	%p39, %r94, 0;
	@%p39 bra 	$L__BB3_24;
	bra.uni 	$L__BB3_27;
$L__BB3_24:
	mul.f32 	%f142, %f223, 0fBFB8AA3B;
	ex2.approx.f32 	%f143, %f142;
	add.f32 	%f144, %f143, 0f3F800000;
	div.rn.f32 	%f210, %f223, %f144;
	bra.uni 	$L__BB3_26;
$L__BB3_25:
	max.f32 	%f210, %f223, 0f00000000;
$L__BB3_26:
	mul.f32 	%f145, %f224, %f210;
	shl.b32 	%r188, %r221, 2;
	add.s32 	%r189, %r13, %r188;
	st.shared.f32 	[%r189], %f145;
	add.s32 	%r221, %r221, 256;
	setp.lt.s32 	%p43, %r221, %r92;
	@%p43 bra 	$L__BB3_12;
	bra.uni 	$L__BB3_64;
$L__BB3_27:
	setp.eq.s32 	%p40, %r94, 1;
	@%p40 bra 	$L__BB3_28;
	bra.uni 	$L__BB3_25;
$L__BB3_28:
	mul.f32 	%f121, %f223, 0f3F000000;
	mul.f32 	%f122, %f223, 0f3D372713;
	mul.f32 	%f123, %f223, %f122;
	fma.rn.f32 	%f124, %f223, %f123, %f223;
	mul.f32 	%f125, %f124, 0f3F4C422A;
	abs.f32 	%f126, %f125;
	mul.f32 	%f127, %f126, 0f4038AA3B;
	ex2.approx.ftz.f32 	%f128, %f127;
	add.f32 	%f129, %f128, 0f3F800000;
	rcp.approx.ftz.f32 	%f130, %f129;
	fma.rn.f32 	%f131, %f130, 0fC0000000, 0f3F800000;
	setp.ge.f32 	%p41, %f126, 0f41102CB4;
	selp.f32 	%f132, 0f3F800000, %f131, %p41;
	copysign.f32 	%f133, %f125, %f132;
	mul.f32 	%f134, %f125, %f125;
	fma.rn.f32 	%f135, %f134, 0f3C80F082, 0fBD563CAE;
	fma.rn.f32 	%f136, %f135, %f134, 0f3E085941;
	fma.rn.f32 	%f137, %f136, %f134, 0fBEAAA9ED;
	fma.rn.f32 	%f138, %f137, %f134, 0f00000000;
	fma.rn.f32 	%f139, %f138, %f125, %f125;
	setp.ge.f32 	%p42, %f126, 0f3F19999A;
	selp.f32 	%f140, %f133, %f139, %p42;
	add.f32 	%f141, %f140, 0f3F800000;
	mul.f32 	%f210, %f121, %f141;
	bra.uni 	$L__BB3_26;
$L__BB3_29:
	setp.eq.s32 	%p9, %r94, 1;
	@%p9 bra 	$L__BB3_42;
	setp.ne.s32 	%p10, %r94, 0;
	@%p10 bra 	$L__BB3_53;
	setp.lt.u32 	%p18, %r16, 1792;
	mov.u32 	%r228, %r2;
	@%p18 bra 	$L__BB3_34;
	mov.b32 	%r227, 0;
	mov.u32 	%r228, %r2;
$L__BB3_33:
	.pragma "nounroll";
	shl.b32 	%r133, %r228, 2;
	add.s32 	%r134, %r13, %r133;
	mov.b32 	%r135, 0;
	st.shared.u32 	[%r134], %r135;
	st.shared.u32 	[%r134+1024], %r135;
	st.shared.u32 	[%r134+2048], %r135;
	st.shared.u32 	[%r134+3072], %r135;
	st.shared.u32 	[%r134+4096], %r135;
	st.shared.u32 	[%r134+5120], %r135;
	st.shared.u32 	[%r134+6144], %r135;
	st.shared.u32 	[%r134+7168], %r135;
	add.s32 	%r228, %r228, 2048;
	add.s32 	%r227, %r227, 8;
	setp.ne.s32 	%p19, %r227, %r27;
	@%p19 bra 	$L__BB3_33;
$L__BB3_34:
	setp.eq.s32 	%p20, %r17, 0;
	@%p20 bra 	$L__BB3_64;
	setp.lt.u32 	%p21, %r18, 3;
	@%p21 bra 	$L__BB3_37;
	shl.b32 	%r136, %r228, 2;
	add.s32 	%r137, %r13, %r136;
	mov.b32 	%r138, 0;
	st.shared.u32 	[%r137], %r138;
	st.shared.u32 	[%r137+1024], %r138;
	st.shared.u32 	[%r137+2048], %r138;
	st.shared.u32 	[%r137+3072], %r138;
	add.s32 	%r228, %r228, 1024;
$L__BB3_37:
	setp.eq.s32 	%p22, %r19, 0;
	@%p22 bra 	$L__BB3_64;
	setp.eq.s32 	%p23, %r20, 0;
	@%p23 bra 	$L__BB3_40;
	shl.b32 	%r139, %r228, 2;
	add.s32 	%r140, %r13, %r139;
	mov.b32 	%r141, 0;
	st.shared.u32 	[%r140], %r141;
	st.shared.u32 	[%r140+1024], %r141;
	add.s32 	%r228, %r228, 512;
$L__BB3_40:
	setp.ne.s32 	%p24, %r28, 0;
	@%p24 bra 	$L__BB3_64;
	shl.b32 	%r142, %r228, 2;
	add.s32 	%r143, %r13, %r142;
	mov.b32 	%r144, 0;
	st.shared.u32 	[%r143], %r144;
	bra.uni 	$L__BB3_64;
$L__BB3_42:
	setp.lt.u32 	%p11, %r16, 1792;
	mov.u32 	%r234, %r2;
	@%p11 bra 	$L__BB3_45;
	shr.u32 	%r119, %r16, 8;
	add.s32 	%r120, %r119, 1;
	and.b32  	%r121, %r120, 33554424;
	neg.s32 	%r232, %r121;
	mov.u32 	%r231, %r34;
	mov.u32 	%r234, %r2;
$L__BB3_44:
	.pragma "nounroll";
	mov.b32 	%r122, 0;
	st.shared.u32 	[%r231+-4096], %r122;
	st.shared.u32 	[%r231+-3072], %r122;
	st.shared.u32 	[%r231+-2048], %r122;
	st.shared.u32 	[%r231+-1024], %r122;
	st.shared.u32 	[%r231], %r122;
	st.shared.u32 	[%r231+1024], %r122;
	st.shared.u32 	[%r231+2048], %r122;
	st.shared.u32 	[%r231+3072], %r122;
	add.s32 	%r234, %r234, 2048;
	add.s32 	%r232, %r232, 8;
	add.s32 	%r231, %r231, 8192;
	setp.ne.s32 	%p12, %r232, 0;
	@%p12 bra 	$L__BB3_44;
$L__BB3_45:
	setp.eq.s32 	%p13, %r17, 0;
	@%p13 bra 	$L__BB3_64;
	setp.lt.u32 	%p14, %r18, 3;
	@%p14 bra 	$L__BB3_48;
	shl.b32 	%r123, %r234, 2;
	add.s32 	%r124, %r13, %r123;
	mov.b32 	%r125, 0;
	st.shared.u32 	[%r124], %r125;
	st.shared.u32 	[%r124+1024], %r125;
	st.shared.u32 	[%r124+2048], %r125;
	st.shared.u32 	[%r124+3072], %r125;
	add.s32 	%r234, %r234, 1024;
$L__BB3_48:
	setp.eq.s32 	%p15, %r19, 0;
	@%p15 bra 	$L__BB3_64;
	setp.eq.s32 	%p16, %r20, 0;
	@%p16 bra 	$L__BB3_51;
	shl.b32 	%r126, %r234, 2;
	add.s32 	%r127, %r13, %r126;
	mov.b32 	%r128, 0;
	st.shared.u32 	[%r127], %r128;
	st.shared.u32 	[%r127+1024], %r128;
	add.s32 	%r234, %r234, 512;
$L__BB3_51:
	setp.ne.s32 	%p17, %r28, 0;
	@%p17 bra 	$L__BB3_64;
	shl.b32 	%r129, %r234, 2;
	add.s32 	%r130, %r13, %r129;
	mov.b32 	%r131, 0;
	st.shared.u32 	[%r130], %r131;
	bra.uni 	$L__BB3_64;
$L__BB3_53:
	setp.lt.u32 	%p25, %r16, 1792;
	mov.u32 	%r239, %r2;
	@%p25 bra 	$L__BB3_56;
	mov.b32 	%r238, 0;
	mov.u32 	%r239, %r2;
$L__BB3_55:
	.pragma "nounroll";
	shl.b32 	%r146, %r239, 2;
	add.s32 	%r147, %r13, %r146;
	mov.b32 	%r148, 0;
	st.shared.u32 	[%r147], %r148;
	st.shared.u32 	[%r147+1024], %r148;
	st.shared.u32 	[%r147+2048], %r148;
	st.shared.u32 	[%r147+3072], %r148;
	st.shared.u32 	[%r147+4096], %r148;
	st.shared.u32 	[%r147+5120], %r148;
	st.shared.u32 	[%r147+6144], %r148;
	st.shared.u32 	[%r147+7168], %r148;
	add.s32 	%r239, %r239, 2048;
	add.s32 	%r238, %r238, 8;
	setp.ne.s32 	%p26, %r238, %r27;
	@%p26 bra 	$L__BB3_55;
$L__BB3_56:
	setp.eq.s32 	%p27, %r17, 0;
	@%p27 bra 	$L__BB3_64;
	setp.lt.u32 	%p28, %r18, 3;
	@%p28 bra 	$L__BB3_59;
	shl.b32 	%r149, %r239, 2;
	add.s32 	%r150, %r13, %r149;
	mov.b32 	%r151, 0;
	st.shared.u32 	[%r150], %r151;
	st.shared.u32 	[%r150+1024], %r151;
	st.shared.u32 	[%r150+2048], %r151;
	st.shared.u32 	[%r150+3072], %r151;
	add.s32 	%r239, %r239, 1024;
$L__BB3_59:
	setp.eq.s32 	%p29, %r19, 0;
	@%p29 bra 	$L__BB3_64;
	setp.eq.s32 	%p30, %r20, 0;
	@%p30 bra 	$L__BB3_62;
	shl.b32 	%r152, %r239, 2;
	add.s32 	%r153, %r13, %r152;
	mov.b32 	%r154, 0;
	st.shared.u32 	[%r153], %r154;
	st.shared.u32 	[%r153+1024], %r154;
	add.s32 	%r239, %r239, 512;
$L__BB3_62:
	setp.ne.s32 	%p31, %r28, 0;
	@%p31 bra 	$L__BB3_64;
	shl.b32 	%r155, %r239, 2;
	add.s32 	%r156, %r13, %r155;
	mov.b32 	%r157, 0;
	st.shared.u32 	[%r156], %r157;
$L__BB3_64:
	setp.ge.s32 	%p44, %r2, %r91;
	bar.sync 	0;
	@%p44 bra 	$L__BB3_86;
	setp.lt.s32 	%p45, %r92, 1;
	@%p45 bra 	$L__BB3_79;
	mov.u32 	%r242, %r2;
$L__BB3_67:
	setp.lt.u32 	%p51, %r15, 7;
	mov.f32 	%f232, 0f00000000;
	mov.b32 	%r245, 0;
	@%p51 bra 	$L__BB3_70;
	mov.f32 	%f232, 0f00000000;
	mov.b32 	%r243, 0;
$L__BB3_69:
	.pragma "nounroll";
	shl.b32 	%r192, %r243, 2;
	add.s32 	%r193, %r13, %r192;
	ld.shared.f32 	%f171, [%r193];
	mad.lo.s32 	%r194, %r243, %r91, %r242;
	cvt.s64.s32 	%rd109, %r194;
	add.s64 	%rd110, %rd11, %rd109;
	shl.b64 	%rd111, %rd110, 1;
	add.s64 	%rd112, %rd4, %rd111;
	ld.global.nc.u16 	%rs50, [%rd112];
	// begin inline asm
	{  cvt.f32.f16 %f163, %rs50;}

	// end inline asm
	fma.rn.f32 	%f172, %f171, %f163, %f232;
	ld.shared.f32 	%f173, [%r193+4];
	add.s32 	%r195, %r194, %r91;
	cvt.s64.s32 	%rd113, %r195;
	add.s64 	%rd114, %rd11, %rd113;
	shl.b64 	%rd115, %rd114, 1;
	add.s64 	%rd116, %rd4, %rd115;
	ld.global.nc.u16 	%rs51, [%rd116];
	// begin inline asm
	{  cvt.f32.f16 %f164, %rs51;}

	// end inline asm
	fma.rn.f32 	%f174, %f173, %f164, %f172;
	ld.shared.f32 	%f175, [%r193+8];
	add.s32 	%r196, %r195, %r91;
	cvt.s64.s32 	%rd117, %r196;
	add.s64 	%rd118, %rd11, %rd117;
	shl.b64 	%rd119, %rd118, 1;
	add.s64 	%rd120, %rd4, %rd119;
	ld.global.nc.u16 	%rs52, [%rd120];
	// begin inline asm
	{  cvt.f32.f16 %f165, %rs52;}

	// end inline asm
	fma.rn.f32 	%f176, %f175, %f165, %f174;
	ld.shared.f32 	%f177, [%r193+12];
	add.s32 	%r197, %r196, %r91;
	cvt.s64.s32 	%rd121, %r197;
	add.s64 	%rd122, %rd11, %rd121;
	shl.b64 	%rd123, %rd122, 1;
	add.s64 	%rd124, %rd4, %rd123;
	ld.global.nc.u16 	%rs53, [%rd124];
	// begin inline asm
	{  cvt.f32.f16 %f166, %rs53;}

	// end inline asm
	fma.rn.f32 	%f178, %f177, %f166, %f176;
	ld.shared.f32 	%f179, [%r193+16];
	add.s32 	%r198, %r197, %r91;
	cvt.s64.s32 	%rd125, %r198;
	add.s64 	%rd126, %rd11, %rd125;
	shl.b64 	%rd127, %rd126, 1;
	add.s64 	%rd128, %rd4, %rd127;
	ld.global.nc.u16 	%rs54, [%rd128];
	// begin inline asm
	{  cvt.f32.f16 %f167, %rs54;}

	// end inline asm
	fma.rn.f32 	%f180, %f179, %f167, %f178;
	ld.shared.f32 	%f181, [%r193+20];
	add.s32 	%r199, %r198, %r91;
	cvt.s64.s32 	%rd129, %r199;
	add.s64 	%rd130, %rd11, %rd129;
	shl.b64 	%rd131, %rd130, 1;
	add.s64 	%rd132, %rd4, %rd131;
	ld.global.nc.u16 	%rs55, [%rd132];
	// begin inline asm
	{  cvt.f32.f16 %f168, %rs55;}

	// end inline asm
	fma.rn.f32 	%f182, %f181, %f168, %f180;
	ld.shared.f32 	%f183, [%r193+24];
	add.s32 	%r200, %r199, %r91;
	cvt.s64.s32 	%rd133, %r200;
	add.s64 	%rd134, %rd11, %rd133;
	shl.b64 	%rd135, %rd134, 1;
	add.s64 	%rd136, %rd4, %rd135;
	ld.global.nc.u16 	%rs56, [%rd136];
	// begin inline asm
	{  cvt.f32.f16 %f169, %rs56;}

	// end inline asm
	fma.rn.f32 	%f184, %f183, %f169, %f182;
	ld.shared.f32 	%f185, [%r193+28];
	add.s32 	%r201, %r200, %r91;
	cvt.s64.s32 	%rd137, %r201;
	add.s64 	%rd138, %rd11, %rd137;
	shl.b64 	%rd139, %rd138, 1;
	add.s64 	%rd140, %rd4, %rd139;
	ld.global.nc.u16 	%rs57, [%rd140];
	// begin inline asm
	{  cvt.f32.f16 %f170, %rs57;}

	// end inline asm
	fma.rn.f32 	%f232, %f185, %f170, %f184;
	add.s32 	%r243, %r243, 8;
	setp.ne.s32 	%p52, %r243, %r32;
	mov.u32 	%r245, %r32;
	@%p52 bra 	$L__BB3_69;
$L__BB3_70:
	setp.eq.s32 	%p53, %r25, 0;
	@%p53 bra 	$L__BB3_78;
	add.s32 	%r202, %r25, -1;
	setp.lt.u32 	%p54, %r202, 3;
	@%p54 bra 	$L__BB3_73;
	shl.b32 	%r203, %r245, 2;
	add.s32 	%r204, %r13, %r203;
	ld.shared.f32 	%f191, [%r204];
	mad.lo.s32 	%r205, %r245, %r91, %r242;
	cvt.s64.s32 	%rd141, %r205;
	add.s64 	%rd142, %rd11, %rd141;
	shl.b64 	%rd143, %rd142, 1;
	add.s64 	%rd144, %rd4, %rd143;
	ld.global.nc.u16 	%rs58, [%rd144];
	// begin inline asm
	{  cvt.f32.f16 %f187, %rs58;}

	// end inline asm
	fma.rn.f32 	%f192, %f191, %f187, %f232;
	ld.shared.f32 	%f193, [%r204+4];
	add.s32 	%r206, %r205, %r91;
	cvt.s64.s32 	%rd145, %r206;
	add.s64 	%rd146, %rd11, %rd145;
	shl.b64 	%rd147, %rd146, 1;
	add.s64 	%rd148, %rd4, %rd147;
	ld.global.nc.u16 	%rs59, [%rd148];
	// begin inline asm
	{  cvt.f32.f16 %f188, %rs59;}

	// end inline asm
	fma.rn.f32 	%f194, %f193, %f188, %f192;
	ld.shared.f32 	%f195, [%r204+8];
	add.s32 	%r207, %r206, %r91;
	cvt.s64.s32 	%rd149, %r207;
	add.s64 	%rd150, %rd11, %rd149;
	shl.b64 	%rd151, %rd150, 1;
	add.s64 	%rd152, %rd4, %rd151;
	ld.global.nc.u16 	%rs60, [%rd152];
	// begin inline asm
	{  cvt.f32.f16 %f189, %rs60;}

	// end inline asm
	fma.rn.f32 	%f196, %f195, %f189, %f194;
	ld.shared.f32 	%f197, [%r204+12];
	add.s32 	%r208, %r207, %r91;
	cvt.s64.s32 	%rd153, %r208;
	add.s64 	%rd154, %rd11, %rd153;
	shl.b64 	%rd155, %rd154, 1;
	add.s64 	%rd156, %rd4, %rd155;
	ld.global.nc.u16 	%rs61, [%rd156];
	// begin inline asm
	{  cvt.f32.f16 %f190, %rs61;}

	// end inline asm
	fma.rn.f32 	%f232, %f197, %f190, %f196;
	add.s32 	%r245, %r245, 4;
$L__BB3_73:
	setp.eq.s32 	%p55, %r26, 0;
	@%p55 bra 	$L__BB3_78;
	setp.eq.s32 	%p56, %r26, 1;
	@%p56 bra 	$L__BB3_76;
	shl.b32 	%r209, %r245, 2;
	add.s32 	%r210, %r13, %r209;
	ld.shared.f32 	%f201, [%r210];
	mad.lo.s32 	%r211, %r245, %r91, %r242;
	cvt.s64.s32 	%rd157, %r211;
	add.s64 	%rd158, %rd11, %rd157;
	shl.b64 	%rd159, %rd158, 1;
	add.s64 	%rd160, %rd4, %rd159;
	ld.global.nc.u16 	%rs62, [%rd160];
	// begin inline asm
	{  cvt.f32.f16 %f199, %rs62;}

	// end inline asm
	fma.rn.f32 	%f202, %f201, %f199, %f232;
	ld.shared.f32 	%f203, [%r210+4];
	add.s32 	%r212, %r211, %r91;
	cvt.s64.s32 	%rd161, %r212;
	add.s64 	%rd162, %rd11, %rd161;
	shl.b64 	%rd163, %rd162, 1;
	add.s64 	%rd164, %rd4, %rd163;
	ld.global.nc.u16 	%rs63, [%rd164];
	// begin inline asm
	{  cvt.f32.f16 %f200, %rs63;}

	// end inline asm
	fma.rn.f32 	%f232, %f203, %f200, %f202;
	add.s32 	%r245, %r245, 2;
$L__BB3_76:
	setp.eq.s32 	%p57, %r33, 0;
	@%p57 bra 	$L__BB3_78;
	shl.b32 	%r213, %r245, 2;
	add.s32 	%r214, %r13, %r213;
	ld.shared.f32 	%f205, [%r214];
	mad.lo.s32 	%r215, %r245, %r91, %r242;
	cvt.s64.s32 	%rd165, %r215;
	add.s64 	%rd166, %rd11, %rd165;
	shl.b64 	%rd167, %rd166, 1;
	add.s64 	%rd168, %rd4, %rd167;
	ld.global.nc.u16 	%rs64, [%rd168];
	// begin inline asm
	{  cvt.f32.f16 %f204, %rs64;}

	// end inline asm
	fma.rn.f32 	%f232, %f205, %f204, %f232;
$L__BB3_78:
	cvt.u64.u32 	%rd169, %r242;
	add.s64 	%rd170, %rd169, %rd6;
	shl.b64 	%rd171, %rd170, 1;
	add.s64 	%rd172, %rd5, %rd171;
	ld.global.u16 	%rs65, [%rd172];
	// begin inline asm
	{  cvt.f32.f16 %f206, %rs65;}

	// end inline asm
	fma.rn.f32 	%f207, %f1, %f232, %f206;
	// begin inline asm
	{  cvt.rn.f16.f32 %rs66, %f207;}

	// end inline asm
	st.global.u16 	[%rd172], %rs66;
	add.s32 	%r242, %r242, 256;
	setp.lt.s32 	%p58, %r242, %r91;
	@%p58 bra 	$L__BB3_67;
	bra.uni 	$L__BB3_86;
$L__BB3_79:
	setp.eq.s32 	%p46, %r31, 768;
	mov.u32 	%r247, %r2;
	@%p46 bra 	$L__BB3_83;
	add.s32 	%r247, %r2, 256;
	setp.eq.s32 	%p47, %r31, 0;
	ld.global.u16 	%rs36, [%rd8];
	// begin inline asm
	{  cvt.f32.f16 %f146, %rs36;}

	// end inline asm
	mul.f32 	%f42, %f1, 0f00000000;
	add.f32 	%f147, %f42, %f146;
	// begin inline asm
	{  cvt.rn.f16.f32 %rs37, %f147;}

	// end inline asm
	st.global.u16 	[%rd8], %rs37;
	@%p47 bra 	$L__BB3_83;
	add.s32 	%r247, %r2, 512;
	setp.eq.s32 	%p48, %r31, 256;
	ld.global.u16 	%rs38, [%rd8+512];
	// begin inline asm
	{  cvt.f32.f16 %f148, %rs38;}

	// end inline asm
	add.f32 	%f149, %f42, %f148;
	// begin inline asm
	{  cvt.rn.f16.f32 %rs39, %f149;}

	// end inline asm
	st.global.u16 	[%rd8+512], %rs39;
	@%p48 bra 	$L__BB3_83;
	add.s32 	%r247, %r2, 768;
	ld.global.u16 	%rs40, [%rd8+1024];
	// begin inline asm
	{  cvt.f32.f16 %f150, %rs40;}

	// end inline asm
	add.f32 	%f151, %f42, %f150;
	// begin inline asm
	{  cvt.rn.f16.f32 %rs41, %f151;}

	// end inline asm
	st.global.u16 	[%rd8+1024], %rs41;
$L__BB3_83:
	setp.lt.u32 	%p49, %r22, 768;
	@%p49 bra 	$L__BB3_86;
	mul.f32 	%f43, %f1, 0f00000000;
$L__BB3_85:
	cvt.u64.u32 	%rd105, %r247;
	add.s64 	%rd106, %rd105, %rd6;
	shl.b64 	%rd107, %rd106, 1;
	add.s64 	%rd108, %rd5, %rd107;
	ld.global.u16 	%rs42, [%rd108];
	// begin inline asm
	{  cvt.f32.f16 %f152, %rs42;}

	// end inline asm
	add.f32 	%f153, %f43, %f152;
	// begin inline asm
	{  cvt.rn.f16.f32 %rs43, %f153;}

	// end inline asm
	st.global.u16 	[%rd108], %rs43;
	ld.global.u16 	%rs44, [%rd108+512];
	// begin inline asm
	{  cvt.f32.f16 %f154, %rs44;}

	// end inline asm
	add.f32 	%f155, %f43, %f154;
	// begin inline asm
	{  cvt.rn.f16.f32 %rs45, %f155;}

	// end inline asm
	st.global.u16 	[%rd108+512], %rs45;
	ld.global.u16 	%rs46, [%rd108+1024];
	// begin inline asm
	{  cvt.f32.f16 %f156, %rs46;}

	// end inline asm
	add.f32 	%f157, %f43, %f156;
	// begin inline asm
	{  cvt.rn.f16.f32 %rs47, %f157;}

	// end inline asm
	st.global.u16 	[%rd108+1024], %rs47;
	ld.global.u16 	%rs48, [%rd108+1536];
	// begin inline asm
	{  cvt.f32.f16 %f158, %rs48;}

	// end inline asm
	add.f32 	%f159, %f43, %f158;
	// begin inline asm
	{  cvt.rn.f16.f32 %rs49, %f159;}

	// end inline asm
	st.global.u16 	[%rd108+1536], %rs49;
	add.s32 	%r247, %r247, 1024;
	setp.lt.s32 	%p50, %r247, %r91;
	@%p50 bra 	$L__BB3_85;
$L__BB3_86:
	bar.sync 	0;
	add.s32 	%r220, %r220, 1;
	setp.ne.s32 	%p59, %r220, %r93;
	@%p59 bra 	$L__BB3_9;
$L__BB3_87:
	ret;

}
	// .globl	_Z16moe_token_kernelI6__halfLb0EEvPKT_S3_S3_S3_PKfPKjPS1_iiii
.visible .entry _Z16moe_token_kernelI6__halfLb0EEvPKT_S3_S3_S3_PKfPKjPS1_iiii(
	.param .u64 .ptr .align 1 _Z16moe_token_kernelI6__halfLb0EEvPKT_S3_S3_S3_PKfPKjPS1_iiii_param_0,
	.param .u64 .ptr .align 1 _Z16moe_token_kernelI6__halfLb0EEvPKT_S3_S3_S3_PKfPKjPS1_iiii_param_1,
	.param .u64 .ptr .align 1 _Z16moe_token_kernelI6__halfLb0EEvPKT_S3_S3_S3_PKfPKjPS1_iiii_param_2,
	.param .u64 .ptr .align 1 _Z16moe_token_kernelI6__halfLb0EEvPKT_S3_S3_S3_PKfPKjPS1_iiii_param_3,
	.param .u64 .ptr .align 1 _Z16moe_token_kernelI6__halfLb0EEvPKT_S3_S3_S3_PKfPKjPS1_iiii_param_4,
	.param .u64 .ptr .align 1 _Z16moe_token_kernelI6__halfLb0EEvPKT_S3_S3_S3_PKfPKjPS1_iiii_param_5,
	.param .u64 .ptr .align 1 _Z16moe_token_kernelI6__halfLb0EEvPKT_S3_S3_S3_PKfPKjPS1_iiii_param_6,
	.param .u32 _Z16moe_token_kernelI6__halfLb0EEvPKT_S3_S3_S3_PKfPKjPS1_iiii_param_7,
	.param .u32 _Z16moe_token_kernelI6__halfLb0EEvPKT_S3_S3_S3_PKfPKjPS1_iiii_param_8,
	.param .u32 _Z16moe_token_kernelI6__halfLb0EEvPKT_S3_S3_S3_PKfPKjPS1_iiii_param_9,
	.param .u32 _Z16moe_token_kernelI6__halfLb0EEvPKT_S3_S3_S3_PKfPKjPS1_iiii_param_10
)
{
	.reg .pred 	%p<62>;
	.reg .b16 	%rs<68>;
	.reg .b32 	%r<237>;
	.reg .b32 	%f<234>;
	.reg .b64 	%rd<130>;

	ld.param.u64 	%rd14, [_Z16moe_token_kernelI6__halfLb0EEvPKT_S3_S3_S3_PKfPKjPS1_iiii_param_0];
	ld.param.u64 	%rd15, [_Z16moe_token_kernelI6__halfLb0EEvPKT_S3_S3_S3_PKfPKjPS1_iiii_param_1];
	ld.param.u64 	%rd16, [_Z16moe_token_kernelI6__halfLb0EEvPKT_S3_S3_S3_PKfPKjPS1_iiii_param_2];
	ld.param.u64 	%rd12, [_Z16moe_token_kernelI6__halfLb0EEvPKT_S3_S3_S3_PKfPKjPS1_iiii_param_4];
	ld.param.u64 	%rd13, [_Z16moe_token_kernelI6__halfLb0EEvPKT_S3_S3_S3_PKfPKjPS1_iiii_param_5];
	ld.param.u64 	%rd17, [_Z16moe_token_kernelI6__halfLb0EEvPKT_S3_S3_S3_PKfPKjPS1_iiii_param_6];
	ld.param.u32 	%r95, [_Z16moe_token_kernelI6__halfLb0EEvPKT_S3_S3_S3_PKfPKjPS1_iiii_param_7];
	ld.param.u32 	%r96, [_Z16moe_token_kernelI6__halfLb0EEvPKT_S3_S3_S3_PKfPKjPS1_iiii_param_8];
	ld.param.u32 	%r97, [_Z16moe_token_kernelI6__halfLb0EEvPKT_S3_S3_S3_PKfPKjPS1_iiii_param_9];
	ld.param.u32 	%r98, [_Z16moe_token_kernelI6__halfLb0EEvPKT_S3_S3_S3_PKfPKjPS1_iiii_param_10];
	cvta.to.global.u64 	%rd1, %rd14;
	cvta.to.global.u64 	%rd2, %rd15;
	cvta.to.global.u64 	%rd3, %rd16;
	cvta.to.global.u64 	%rd4, %rd17;
	mov.u32 	%r1, %ctaid.x;
	mov.u32 	%r2, %tid.x;
	setp.ge.s32 	%p1, %r2, %r95;
	@%p1 bra 	$L__BB4_7;
	mul.lo.s32 	%r3, %r95, %r1;
	not.b32 	%r99, %r2;
	add.s32 	%r4, %r95, %r99;
	and.b32  	%r100, %r4, 768;
	setp.eq.s32 	%p2, %r100, 768;
	mov.u32 	%r206, %r2;
	@%p2 bra 	$L__BB4_4;
	shr.u32 	%r102, %r4, 8;
	add.s32 	%r103, %r102, 1;
	and.b32  	%r5, %r103, 3;
	mov.b32 	%r205, 0;
	mov.u32 	%r206, %r2;
$L__BB4_3:
	.pragma "nounroll";
	add.s32 	%r104, %r206, %r3;
	mul.wide.s32 	%rd18, %r104, 2;
	add.s64 	%rd19, %rd1, %rd18;
	ld.global.nc.u16 	%rs1, [%rd19];
	// begin inline asm
	{  cvt.f32.f16 %f34, %rs1;}

	// end inline asm
	shl.b32 	%r105, %r206, 2;
	mov.u32 	%r106, smem;
	add.s32 	%r107, %r106, %r105;
	st.shared.f32 	[%r107], %f34;
	add.s32 	%r206, %r206, 256;
	add.s32 	%r205, %r205, 1;
	setp.ne.s32 	%p3, %r205, %r5;
	@%p3 bra 	$L__BB4_3;
$L__BB4_4:
	setp.lt.u32 	%p4, %r4, 768;
	@%p4 bra 	$L__BB4_7;
	mov.u32 	%r110, smem;
$L__BB4_6:
	add.s32 	%r108, %r206, %r3;
	mul.wide.s32 	%rd20, %r108, 2;
	add.s64 	%rd21, %rd1, %rd20;
	ld.global.nc.u16 	%rs2, [%rd21];
	// begin inline asm
	{  cvt.f32.f16 %f35, %rs2;}

	// end inline asm
	shl.b32 	%r109, %r206, 2;
	add.s32 	%r111, %r110, %r109;
	st.shared.f32 	[%r111], %f35;
	ld.global.nc.u16 	%rs3, [%rd21+512];
	// begin inline asm
	{  cvt.f32.f16 %f36, %rs3;}

	// end inline asm
	st.shared.f32 	[%r111+1024], %f36;
	ld.global.nc.u16 	%rs4, [%rd21+1024];
	// begin inline asm
	{  cvt.f32.f16 %f37, %rs4;}

	// end inline asm
	st.shared.f32 	[%r111+2048], %f37;
	ld.global.nc.u16 	%rs5, [%rd21+1536];
	// begin inline asm
	{  cvt.f32.f16 %f38, %rs5;}

	// end inline asm
	st.shared.f32 	[%r111+3072], %f38;
	add.s32 	%r206, %r206, 1024;
	setp.lt.s32 	%p5, %r206, %r95;
	@%p5 bra 	$L__BB4_6;
$L__BB4_7:
	bar.sync 	0;
	mul.lo.s32 	%r112, %r95, %r1;
	cvt.s64.s32 	%rd5, %r112;
	setp.lt.s32 	%p6, %r97, 1;
	@%p6 bra 	$L__BB4_89;
	shl.b32 	%r114, %r95, 2;
	mov.u32 	%r115, smem;
	add.s32 	%r13, %r115, %r114;
	mul.lo.s32 	%r14, %r97, %r1;
	mul.wide.s32 	%rd6, %r96, %r95;
	add.s32 	%r15, %r96, -1;
	sub.s32 	%r16, %r15, %r2;
	shr.u32 	%r116, %r16, 8;
	add.s32 	%r117, %r116, 1;
	and.b32  	%r17, %r117, 7;
	add.s32 	%r18, %r17, -1;
	and.b32  	%r19, %r117, 3;
	add.s32 	%r20, %r19, -1;
	not.b32 	%r118, %r2;
	add.s32 	%r21, %r95, %r118;
	and.b32  	%r22, %r95, 7;
	add.s32 	%r23, %r22, -1;
	and.b32  	%r24, %r95, 3;
	and.b32  	%r25, %r96, 15;
	add.s32 	%r26, %r25, -1;
	and.b32  	%r27, %r96, 7;
	add.s32 	%r28, %r27, -1;
	and.b32  	%r29, %r117, 33554424;
	and.b32  	%r30, %r16, 256;
	and.b32  	%r31, %r95, 2147483640;
	and.b32  	%r32, %r95, 1;
	and.b32  	%r33, %r21, 768;
	cvt.u64.u32 	%rd22, %r2;
	add.s64 	%rd23, %rd22, %rd5;
	shl.b64 	%rd24, %rd23, 1;
	add.s64 	%rd7, %rd4, %rd24;
	add.s32 	%r34, %r2, 768;
	and.b32  	%r35, %r96, 2147483632;
	and.b32  	%r36, %r96, 3;
	neg.s32 	%r37, %r29;
	shl.b32 	%r119, %r2, 2;
	add.s32 	%r120, %r119, %r114;
	add.s32 	%r121, %r120, %r115;
	add.s32 	%r38, %r121, 4096;
	cvta.to.global.u64 	%rd8, %rd13;
	cvta.to.global.u64 	%rd9, %rd12;
	mov.b32 	%r208, 0;
$L__BB4_9:
	setp.ge.s32 	%p7, %r2, %r96;
	add.s32 	%r122, %r208, %r14;
	mul.wide.u32 	%rd25, %r122, 4;
	add.s64 	%rd26, %rd8, %rd25;
	ld.global.nc.u32 	%r123, [%rd26];
	cvt.s64.s32 	%rd27, %r123;
	add.s64 	%rd28, %rd9, %rd25;
	ld.global.nc.f32 	%f1, [%rd28];
	mul.lo.s64 	%rd10, %rd6, %rd27;
	@%p7 bra 	$L__BB4_64;
	setp.lt.s32 	%p8, %r95, 1;
	@%p8 bra 	$L__BB4_29;
	mov.u32 	%r209, %r2;
$L__BB4_12:
	setp.lt.u32 	%p32, %r95, 8;
	mov.f32 	%f225, 0f00000000;
	mov.b32 	%r212, 0;
	@%p32 bra 	$L__BB4_15;
	mov.f32 	%f225, 0f00000000;
	mov.b32 	%r210, 0;
$L__BB4_14:
	.pragma "nounroll";
	shl.b32 	%r162, %r210, 2;
	mov.u32 	%r163, smem;
	add.s32 	%r164, %r163, %r162;
	ld.shared.v4.f32 	{%f50, %f51, %f52, %f53}, [%r164];
	mad.lo.s32 	%r165, %r210, %r96, %r209;
	cvt.s64.s32 	%rd29, %r165;
	add.s64 	%rd30, %rd10, %rd29;
	shl.b64 	%rd31, %rd30, 1;
	add.s64 	%rd32, %rd2, %rd31;
	ld.global.nc.u16 	%rs6, [%rd32];
	// begin inline asm
	{  cvt.f32.f16 %f42, %rs6;}

	// end inline asm
	fma.rn.f32 	%f54, %f50, %f42, %f225;
	add.s32 	%r166, %r165, %r96;
	cvt.s64.s32 	%rd33, %r166;
	add.s64 	%rd34, %rd10, %rd33;
	shl.b64 	%rd35, %rd34, 1;
	add.s64 	%rd36, %rd2, %rd35;
	ld.global.nc.u16 	%rs7, [%rd36];
	// begin inline asm
	{  cvt.f32.f16 %f43, %rs7;}

	// end inline asm
	fma.rn.f32 	%f55, %f51, %f43, %f54;
	add.s32 	%r167, %r166, %r96;
	cvt.s64.s32 	%rd37, %r167;
	add.s64 	%rd38, %rd10, %rd37;
	shl.b64 	%rd39, %rd38, 1;
	add.s64 	%rd40, %rd2, %rd39;
	ld.global.nc.u16 	%rs8, [%rd40];
	// begin inline asm
	{  cvt.f32.f16 %f44, %rs8;}

	// end inline asm
	fma.rn.f32 	%f56, %f52, %f44, %f55;
	add.s32 	%r168, %r167, %r96;
	cvt.s64.s32 	%rd41, %r168;
	add.s64 	%rd42, %rd10, %rd41;
	shl.b64 	%rd43, %rd42, 1;
	add.s64 	%rd44, %rd2, %rd43;
	ld.global.nc.u16 	%rs9, [%rd44];
	// begin inline asm
	{  cvt.f32.f16 %f45, %rs9;}

	// end inline asm
	fma.rn.f32 	%f57, %f53, %f45, %f56;
	ld.shared.v4.f32 	{%f58, %f59, %f60, %f61}, [%r164+16];
	add.s32 	%r169, %r168, %r96;
	cvt.s64.s32 	%rd45, %r169;
	add.s64 	%rd46, %rd10, %rd45;
	shl.b64 	%rd47, %rd46, 1;
	add.s64 	%rd48, %rd2, %rd47;
	ld.global.nc.u16 	%rs10, [%rd48];
	// begin inline asm
	{  cvt.f32.f16 %f46, %rs10;}

	// end inline asm
	fma.rn.f32 	%f62, %f58, %f46, %f57;
	add.s32 	%r170, %r169, %r96;
	cvt.s64.s32 	%rd49, %r170;
	add.s64 	%rd50, %rd10, %rd49;
	shl.b64 	%rd51, %rd50, 1;
	add.s64 	%rd52, %rd2, %rd51;
	ld.global.nc.u16 	%rs11, [%rd52];
	// begin inline asm
	{  cvt.f32.f16 %f47, %rs11;}

	// end inline asm
	fma.rn.f32 	%f63, %f59, %f47, %f62;
	add.s32 	%r171, %r170, %r96;
	cvt.s64.s32 	%rd53, %r171;
	add.s64 	%rd54, %rd10, %rd53;
	shl.b64 	%rd55, %rd54, 1;
	add.s64 	%rd56, %rd2, %rd55;
	ld.global.nc.u16 	%rs12, [%rd56];
	// begin inline asm
	{  cvt.f32.f16 %f48, %rs12;}

	// end inline asm
	fma.rn.f32 	%f64, %f60, %f48, %f63;
	add.s32 	%r172, %r171, %r96;
	cvt.s64.s32 	%rd57, %r172;
	add.s64 	%rd58, %rd10, %rd57;
	shl.b64 	%rd59, %rd58, 1;
	add.s64 	%rd60, %rd2, %rd59;
	ld.global.nc.u16 	%rs13, [%rd60];
	// begin inline asm
	{  cvt.f32.f16 %f49, %rs13;}

	// end inline asm
	fma.rn.f32 	%f225, %f61, %f49, %f64;
	add.s32 	%r210, %r210, 8;
	setp.eq.s32 	%p33, %r210, %r31;
	mov.u32 	%r212, %r31;
	@%p33 bra 	$L__BB4_15;
	bra.uni 	$L__BB4_14;
$L__BB4_15:
	setp.eq.s32 	%p34, %r22, 0;
	@%p34 bra 	$L__BB4_23;
	setp.lt.u32 	%p35, %r23, 3;
	@%p35 bra 	$L__BB4_18;
	shl.b32 	%r173, %r212, 2;
	mov.u32 	%r174, smem;
	add.s32 	%r175, %r174, %r173;
	ld.shared.f32 	%f70, [%r175];
	mad.lo.s32 	%r176, %r212, %r96, %r209;
	cvt.s64.s32 	%rd61, %r176;
	add.s64 	%rd62, %rd10, %rd61;
	shl.b64 	%rd63, %rd62, 1;
	add.s64 	%rd64, %rd2, %rd63;
	ld.global.nc.u16 	%rs14, [%rd64];
	// begin inline asm
	{  cvt.f32.f16 %f66, %rs14;}

	// end inline asm
	fma.rn.f32 	%f71, %f70, %f66, %f225;
	ld.shared.f32 	%f72, [%r175+4];
	add.s32 	%r177, %r176, %r96;
	cvt.s64.s32 	%rd65, %r177;
	add.s64 	%rd66, %rd10, %rd65;
	shl.b64 	%rd67, %rd66, 1;
	add.s64 	%rd68, %rd2, %rd67;
	ld.global.nc.u16 	%rs15, [%rd68];
	// begin inline asm
	{  cvt.f32.f16 %f67, %rs15;}

	// end inline asm
	fma.rn.f32 	%f73, %f72, %f67, %f71;
	ld.shared.f32 	%f74, [%r175+8];
	add.s32 	%r178, %r177, %r96;
	cvt.s64.s32 	%rd69, %r178;
	add.s64 	%rd70, %rd10, %rd69;
	shl.b64 	%rd71, %rd70, 1;
	add.s64 	%rd72, %rd2, %rd71;
	ld.global.nc.u16 	%rs16, [%rd72];
	// begin inline asm
	{  cvt.f32.f16 %f68, %rs16;}

	// end inline asm
	fma.rn.f32 	%f75, %f74, %f68, %f73;
	ld.shared.f32 	%f76, [%r175+12];
	add.s32 	%r179, %r178, %r96;
	cvt.s64.s32 	%rd73, %r179;
	add.s64 	%rd74, %rd10, %rd73;
	shl.b64 	%rd75, %rd74, 1;
	add.s64 	%rd76, %rd2, %rd75;
	ld.global.nc.u16 	%rs17, [%rd76];
	// begin inline asm
	{  cvt.f32.f16 %f69, %rs17;}

	// end inline asm
	fma.rn.f32 	%f225, %f76, %f69, %f75;
	add.s32 	%r212, %r212, 4;
$L__BB4_18:
	setp.eq.s32 	%p36, %r24, 0;
	@%p36 bra 	$L__BB4_23;
	setp.eq.s32 	%p37, %r24, 1;
	@%p37 bra 	$L__BB4_21;
	shl.b32 	%r180, %r212, 2;
	mov.u32 	%r181, smem;
	add.s32 	%r182, %r181, %r180;
	ld.shared.f32 	%f80, [%r182];
	mad.lo.s32 	%r183, %r212, %r96, %r209;
	cvt.s64.s32 	%rd77, %r183;
	add.s64 	%rd78, %rd10, %rd77;
	shl.b64 	%rd79, %rd78, 1;
	add.s64 	%rd80, %rd2, %rd79;
	ld.global.nc.u16 	%rs18, [%rd80];
	// begin inline asm
	{  cvt.f32.f16 %f78, %rs18;}

	// end inline asm
	fma.rn.f32 	%f81, %f80, %f78, %f225;
	ld.shared.f32 	%f82, [%r182+4];
	add.s32 	%r184, %r183, %r96;
	cvt.s64.s32 	%rd81, %r184;
	add.s64 	%rd82, %rd10, %rd81;
	shl.b64 	%rd83, %rd82, 1;
	add.s64 	%rd84, %rd2, %rd83;
	ld.global.nc.u16 	%rs19, [%rd84];
	// begin inline asm
	{  cvt.f32.f16 %f79, %rs19;}

	// end inline asm
	fma.rn.f32 	%f225, %f82, %f79, %f81;
	add.s32 	%r212, %r212, 2;
$L__BB4_21:
	setp.eq.s32 	%p38, %r32, 0;
	@%p38 bra 	$L__BB4_23;
	shl.b32 	%r185, %r212, 2;
	mov.u32 	%r186, smem;
	add.s32 	%r187, %r186, %r185;
	ld.shared.f32 	%f84, [%r187];
	mad.lo.s32 	%r188, %r212, %r96, %r209;
	cvt.s64.s32 	%rd85, %r188;
	add.s64 	%rd86, %rd10, %rd85;
	shl.b64 	%rd87, %rd86, 1;
	add.s64 	%rd88, %rd2, %rd87;
	ld.global.nc.u16 	%rs20, [%rd88];
	// begin inline asm
	{  cvt.f32.f16 %f83, %rs20;}

	// end inline asm
	fma.rn.f32 	%f225, %f84, %f83, %f225;
$L__BB4_23:
	setp.eq.s32 	%p39, %r98, 0;
	@%p39 bra 	$L__BB4_24;
	bra.uni 	$L__BB4_27;
$L__BB4_24:
	mul.f32 	%f106, %f225, 0fBFB8AA3B;
	ex2.approx.f32 	%f107, %f106;
	add.f32 	%f108, %f107, 0f3F800000;
	div.rn.f32 	%f218, %f225, %f108;
	bra.uni 	$L__BB4_26;
$L__BB4_25:
	max.f32 	%f218, %f225, 0f00000000;
$L__BB4_26:
	shl.b32 	%r189, %r209, 2;
	add.s32 	%r190, %r13, %r189;
	st.shared.f32 	[%r190], %f218;
	add.s32 	%r209, %r209, 256;
	setp.lt.s32 	%p43, %r209, %r96;
	@%p43 bra 	$L__BB4_12;
	bra.uni 	$L__BB4_64;
$L__BB4_27:
	setp.eq.s32 	%p40, %r98, 1;
	@%p40 bra 	$L__BB4_28;
	bra.uni 	$L__BB4_25;
$L__BB4_28:
	mul.f32 	%f85, %f225, 0f3F000000;
	mul.f32 	%f86, %f225, 0f3D372713;
	mul.f32 	%f87, %f225, %f86;
	fma.rn.f32 	%f88, %f225, %f87, %f225;
	mul.f32 	%f89, %f88, 0f3F4C422A;
	abs.f32 	%f90, %f89;
	mul.f32 	%f91, %f90, 0f4038AA3B;
	ex2.approx.ftz.f32 	%f92, %f91;
	add.f32 	%f93, %f92, 0f3F800000;
	rcp.approx.ftz.f32 	%f94, %f93;
	fma.rn.f32 	%f95, %f94, 0fC0000000, 0f3F800000;
	setp.ge.f32 	%p41, %f90, 0f41102CB4;
	selp.f32 	%f96, 0f3F800000, %f95, %p41;
	copysign.f32 	%f97, %f89, %f96;
	mul.f32 	%f98, %f89, %f89;
	fma.rn.f32 	%f99, %f98, 0f3C80F082, 0fBD563CAE;
	fma.rn.f32 	%f100, %f99, %f98, 0f3E085941;
	fma.rn.f32 	%f101, %f100, %f98, 0fBEAAA9ED;
	fma.rn.f32 	%f102, %f101, %f98, 0f00000000;
	fma.rn.f32 	%f103, %f102, %f89, %f89;
	setp.ge.f32 	%p42, %f90, 0f3F19999A;
	selp.f32 	%f104, %f97, %f103, %p42;
	add.f32 	%f105, %f104, 0f3F800000;
	mul.f32 	%f218, %f85, %f105;
	bra.uni 	$L__BB4_26;
$L__BB4_29:
	setp.eq.s32 	%p9, %r98, 1;
	@%p9 bra 	$L__BB4_42;
	setp.ne.s32 	%p10, %r98, 0;
	@%p10 bra 	$L__BB4_53;
	setp.lt.u32 	%p18, %r16, 1792;
	mov.u32 	%r216, %r2;
	@%p18 bra 	$L__BB4_34;
	mov.b32 	%r215, 0;
	mov.u32 	%r216, %r2;
$L__BB4_33:
	.pragma "nounroll";
	shl.b32 	%r135, %r216, 2;
	add.s32 	%r136, %r13, %r135;
	mov.b32 	%r137, 0;
	st.shared.u32 	[%r136], %r137;
	st.shared.u32 	[%r136+1024], %r137;
	st.shared.u32 	[%r136+2048], %r137;
	st.shared.u32 	[%r136+3072], %r137;
	st.shared.u32 	[%r136+4096], %r137;
	st.shared.u32 	[%r136+5120], %r137;
	st.shared.u32 	[%r136+6144], %r137;
	st.shared.u32 	[%r136+7168], %r137;
	add.s32 	%r216, %r216, 2048;
	add.s32 	%r215, %r215, 8;
	setp.ne.s32 	%p19, %r215, %r29;
	@%p19 bra 	$L__BB4_33;
$L__BB4_34:
	setp.eq.s32 	%p20, %r17, 0;
	@%p20 bra 	$L__BB4_64;
	setp.lt.u32 	%p21, %r18, 3;
	@%p21 bra 	$L__BB4_37;
	shl.b32 	%r138, %r216, 2;
	add.s32 	%r139, %r13, %r138;
	mov.b32 	%r140, 0;
	st.shared.u32 	[%r139], %r140;
	st.shared.u32 	[%r139+1024], %r140;
	st.shared.u32 	[%r139+2048], %r140;
	st.shared.u32 	[%r139+3072], %r140;
	add.s32 	%r216, %r216, 1024;
$L__BB4_37:
	setp.eq.s32 	%p22, %r19, 0;
	@%p22 bra 	$L__BB4_64;
	setp.eq.s32 	%p23, %r20, 0;
	@%p23 bra 	$L__BB4_40;
	shl.b32 	%r141, %r216, 2;
	add.s32 	%r142, %r13, %r141;
	mov.b32 	%r143, 0;
	st.shared.u32 	[%r142], %r143;
	st.shared.u32 	[%r142+1024], %r143;
	add.s32 	%r216, %r216, 512;
$L__BB4_40:
	setp.ne.s32 	%p24, %r30, 0;
	@%p24 bra 	$L__BB4_64;
	shl.b32 	%r144, %r216, 2;
	add.s32 	%r145, %r13, %r144;
	mov.b32 	%r146, 0;
	st.shared.u32 	[%r145], %r146;
	bra.uni 	$L__BB4_64;
$L__BB4_42:
	setp.lt.u32 	%p11, %r16, 1792;
	mov.u32 	%r222, %r2;
	@%p11 bra 	$L__BB4_45;
	mov.u32 	%r219, %r38;
	mov.u32 	%r220, %r37;
	mov.u32 	%r222, %r2;
$L__BB4_44:
	.pragma "nounroll";
	mov.b32 	%r124, 0;
	st.shared.u32 	[%r219+-4096], %r124;
	st.shared.u32 	[%r219+-3072], %r124;
	st.shared.u32 	[%r219+-2048], %r124;
	st.shared.u32 	[%r219+-1024], %r124;
	st.shared.u32 	[%r219], %r124;
	st.shared.u32 	[%r219+1024], %r124;
	st.shared.u32 	[%r219+2048], %r124;
	st.shared.u32 	[%r219+3072], %r124;
	add.s32 	%r222, %r222, 2048;
	add.s32 	%r220, %r220, 8;
	add.s32 	%r219, %r219, 8192;
	setp.ne.s32 	%p12, %r220, 0;
	@%p12 bra 	$L__BB4_44;
$L__BB4_45:
	setp.eq.s32 	%p13, %r17, 0;
	@%p13 bra 	$L__BB4_64;
	setp.lt.u32 	%p14, %r18, 3;
	@%p14 bra 	$L__BB4_48;
	shl.b32 	%r125, %r222, 2;
	add.s32 	%r126, %r13, %r125;
	mov.b32 	%r127, 0;
	st.shared.u32 	[%r126], %r127;
	st.shared.u32 	[%r126+1024], %r127;
	st.shared.u32 	[%r126+2048], %r127;
	st.shared.u32 	[%r126+3072], %r127;
	add.s32 	%r222, %r222, 1024;
$L__BB4_48:
	setp.eq.s32 	%p15, %r19, 0;
	@%p15 bra 	$L__BB4_64;
	setp.eq.s32 	%p16, %r20, 0;
	@%p16 bra 	$L__BB4_51;
	shl.b32 	%r128, %r222, 2;
	add.s32 	%r129, %r13, %r128;
	mov.b32 	%r130, 0;
	st.shared.u32 	[%r129], %r130;
	st.shared.u32 	[%r129+1024], %r130;
	add.s32 	%r222, %r222, 512;
$L__BB4_51:
	setp.ne.s32 	%p17, %r30, 0;
	@%p17 bra 	$L__BB4_64;
	shl.b32 	%r131, %r222, 2;
	add.s32 	%r132, %r13, %r131;
	mov.b32 	%r133, 0;
	st.shared.u32 	[%r132], %r133;
	bra.uni 	$L__BB4_64;
$L__BB4_53:
	setp.lt.u32 	%p25, %r16, 1792;
	mov.u32 	%r227, %r2;
	@%p25 bra 	$L__BB4_56;
	mov.b32 	%r226, 0;
	mov.u32 	%r227, %r2;
$L__BB4_55:
	.pragma "nounroll";
	shl.b32 	%r148, %r227, 2;
	add.s32 	%r149, %r13, %r148;
	mov.b32 	%r150, 0;
	st.shared.u32 	[%r149], %r150;
	st.shared.u32 	[%r149+1024], %r150;
	st.shared.u32 	[%r149+2048], %r150;
	st.shared.u32 	[%r149+3072], %r150;
	st.shared.u32 	[%r149+4096], %r150;
	st.shared.u32 	[%r149+5120], %r150;
	st.shared.u32 	[%r149+6144], %r150;
	st.shared.u32 	[%r149+7168], %r150;
	add.s32 	%r227, %r227, 2048;
	add.s32 	%r226, %r226, 8;
	setp.ne.s32 	%p26, %r226, %r29;
	@%p26 bra 	$L__BB4_55;
$L__BB4_56:
	setp.eq.s32 	%p27, %r17, 0;
	@%p27 bra 	$L__BB4_64;
	setp.lt.u32 	%p28, %r18, 3;
	@%p28 bra 	$L__BB4_59;
	shl.b32 	%r151, %r227, 2;
	add.s32 	%r152, %r13, %r151;
	mov.b32 	%r153, 0;
	st.shared.u32 	[%r152], %r153;
	st.shared.u32 	[%r152+1024], %r153;
	st.shared.u32 	[%r152+2048], %r153;
	st.shared.u32 	[%r152+3072], %r153;
	add.s32 	%r227, %r227, 1024;
$L__BB4_59:
	setp.eq.s32 	%p29, %r19, 0;
	@%p29 bra 	$L__BB4_64;
	setp.eq.s32 	%p30, %r20, 0;
	@%p30 bra 	$L__BB4_62;
	shl.b32 	%r154, %r227, 2;
	add.s32 	%r155, %r13, %r154;
	mov.b32 	%r156, 0;
	st.shared.u32 	[%r155], %r156;
	st.shared.u32 	[%r155+1024], %r156;
	add.s32 	%r227, %r227, 512;
$L__BB4_62:
	setp.ne.s32 	%p31, %r30, 0;
	@%p31 bra 	$L__BB4_64;
	shl.b32 	%r157, %r227, 2;
	add.s32 	%r158, %r13, %r157;
	mov.b32 	%r159, 0;
	st.shared.u32 	[%r158], %r159;
$L__BB4_64:
	setp.ge.s32 	%p44, %r2, %r95;
	bar.sync 	0;
	@%p44 bra 	$L__BB4_88;
	setp.lt.s32 	%p45, %r96, 1;
	@%p45 bra 	$L__BB4_81;
	mov.u32 	%r230, %r2;
$L__BB4_67:
	setp.lt.u32 	%p51, %r15, 15;
	mul.lo.s32 	%r79, %r230, %r96;
	mov.f32 	%f233, 0f00000000;
	mov.b32 	%r233, 0;
	@%p51 bra 	$L__BB4_70;
	mov.f32 	%f233, 0f00000000;
	mov.b32 	%r231, 0;
$L__BB4_69:
	.pragma "nounroll";
	shl.b32 	%r193, %r231, 2;
	add.s32 	%r194, %r13, %r193;
	ld.shared.f32 	%f142, [%r194];
	add.s32 	%r195, %r231, %r79;
	cvt.u64.u32 	%rd93, %r195;
	add.s64 	%rd94, %rd10, %rd93;
	shl.b64 	%rd95, %rd94, 1;
	add.s64 	%rd96, %rd3, %rd95;
	ld.global.nc.u16 	%rs35, [%rd96];
	// begin inline asm
	{  cvt.f32.f16 %f126, %rs35;}

	// end inline asm
	fma.rn.f32 	%f143, %f142, %f126, %f233;
	ld.shared.f32 	%f144, [%r194+4];
	ld.global.nc.u16 	%rs36, [%rd96+2];
	// begin inline asm
	{  cvt.f32.f16 %f127, %rs36;}

	// end inline asm
	fma.rn.f32 	%f145, %f144, %f127, %f143;
	ld.shared.f32 	%f146, [%r194+8];
	ld.global.nc.u16 	%rs37, [%rd96+4];
	// begin inline asm
	{  cvt.f32.f16 %f128, %rs37;}

	// end inline asm
	fma.rn.f32 	%f147, %f146, %f128, %f145;
	ld.shared.f32 	%f148, [%r194+12];
	ld.global.nc.u16 	%rs38, [%rd96+6];
	// begin inline asm
	{  cvt.f32.f16 %f129, %rs38;}

	// end inline asm
	fma.rn.f32 	%f149, %f148, %f129, %f147;
	ld.shared.f32 	%f150, [%r194+16];
	ld.global.nc.u16 	%rs39, [%rd96+8];
	// begin inline asm
	{  cvt.f32.f16 %f130, %rs39;}

	// end inline asm
	fma.rn.f32 	%f151, %f150, %f130, %f149;
	ld.shared.f32 	%f152, [%r194+20];
	ld.global.nc.u16 	%rs40, [%rd96+10];
	// begin inline asm
	{  cvt.f32.f16 %f131, %rs40;}

	// end inline asm
	fma.rn.f32 	%f153, %f152, %f131, %f151;
	ld.shared.f32 	%f154, [%r194+24];
	ld.global.nc.u16 	%rs41, [%rd96+12];
	// begin inline asm
	{  cvt.f32.f16 %f132, %rs41;}

	// end inline asm
	fma.rn.f32 	%f155, %f154, %f132, %f153;
	ld.shared.f32 	%f156, [%r194+28];
	ld.global.nc.u16 	%rs42, [%rd96+14];
	// begin inline asm
	{  cvt.f32.f16 %f133, %rs42;}

	// end inline asm
	fma.rn.f32 	%f157, %f156, %f133, %f155;
	ld.shared.f32 	%f158, [%r194+32];
	ld.global.nc.u16 	%rs43, [%rd96+16];
	// begin inline asm
	{  cvt.f32.f16 %f134, %rs43;}

	// end inline asm
	fma.rn.f32 	%f159, %f158, %f134, %f157;
	ld.shared.f32 	%f160, [%r194+36];
	ld.global.nc.u16 	%rs44, [%rd96+18];
	// begin inline asm
	{  cvt.f32.f16 %f135, %rs44;}

	// end inline asm
	fma.rn.f32 	%f161, %f160, %f135, %f159;
	ld.shared.f32 	%f162, [%r194+40];
	ld.global.nc.u16 	%rs45, [%rd96+20];
	// begin inline asm
	{  cvt.f32.f16 %f136, %rs45;}

	// end inline asm
	fma.rn.f32 	%f163, %f162, %f136, %f161;
	ld.shared.f32 	%f164, [%r194+44];
	ld.global.nc.u16 	%rs46, [%rd96+22];
	// begin inline asm
	{  cvt.f32.f16 %f137, %rs46;}

	// end inline asm
	fma.rn.f32 	%f165, %f164, %f137, %f163;
	ld.shared.f32 	%f166, [%r194+48];
	ld.global.nc.u16 	%rs47, [%rd96+24];
	// begin inline asm
	{  cvt.f32.f16 %f138, %rs47;}

	// end inline asm
	fma.rn.f32 	%f167, %f166, %f138, %f165;
	ld.shared.f32 	%f168, [%r194+52];
	ld.global.nc.u16 	%rs48, [%rd96+26];
	// begin inline asm
	{  cvt.f32.f16 %f139, %rs48;}

	// end inline asm
	fma.rn.f32 	%f169, %f168, %f139, %f167;
	ld.shared.f32 	%f170, [%r194+56];
	ld.global.nc.u16 	%rs49, [%rd96+28];
	// begin inline asm
	{  cvt.f32.f16 %f140, %rs49;}

	// end inline asm
	fma.rn.f32 	%f171, %f170, %f140, %f169;
	ld.shared.f32 	%f172, [%r194+60];
	ld.global.nc.u16 	%rs50, [%rd96+30];
	// begin inline asm
	{  cvt.f32.f16 %f141, %rs50;}

	// end inline asm
	fma.rn.f32 	%f233, %f172, %f141, %f171;
	add.s32 	%r231, %r231, 16;
	setp.ne.s32 	%p52, %r231, %r35;
	mov.u32 	%r233, %r35;
	@%p52 bra 	$L__BB4_69;
$L__BB4_70:
	setp.eq.s32 	%p53, %r25, 0;
	@%p53 bra 	$L__BB4_80;
	setp.lt.u32 	%p54, %r26, 7;
	@%p54 bra 	$L__BB4_73;
	shl.b32 	%r196, %r233, 2;
	add.s32 	%r197, %r13, %r196;
	ld.shared.f32 	%f182, [%r197];
	add.s32 	%r198, %r233, %r79;
	cvt.u64.u32 	%rd97, %r198;
	add.s64 	%rd98, %rd10, %rd97;
	shl.b64 	%rd99, %rd98, 1;
	add.s64 	%rd100, %rd3, %rd99;
	ld.global.nc.u16 	%rs51, [%rd100];
	// begin inline asm
	{  cvt.f32.f16 %f174, %rs51;}

	// end inline asm
	fma.rn.f32 	%f183, %f182, %f174, %f233;
	ld.shared.f32 	%f184, [%r197+4];
	cvt.u64.u32 	%rd101, %r79;
	cvt.u64.u32 	%rd102, %r233;
	add.s64 	%rd103, %rd102, %rd101;
	add.s64 	%rd104, %rd10, %rd103;
	shl.b64 	%rd105, %rd104, 1;
	add.s64 	%rd106, %rd3, %rd105;
	ld.global.nc.u16 	%rs52, [%rd106+2];
	// begin inline asm
	{  cvt.f32.f16 %f175, %rs52;}

	// end inline asm
	fma.rn.f32 	%f185, %f184, %f175, %f183;
	ld.shared.f32 	%f186, [%r197+8];
	ld.global.nc.u16 	%rs53, [%rd106+4];
	// begin inline asm
	{  cvt.f32.f16 %f176, %rs53;}

	// end inline asm
	fma.rn.f32 	%f187, %f186, %f176, %f185;
	ld.shared.f32 	%f188, [%r197+12];
	ld.global.nc.u16 	%rs54, [%rd106+6];
	// begin inline asm
	{  cvt.f32.f16 %f177, %rs54;}

	// end inline asm
	fma.rn.f32 	%f189, %f188, %f177, %f187;
	ld.shared.f32 	%f190, [%r197+16];
	ld.global.nc.u16 	%rs55, [%rd106+8];
	// begin inline asm
	{  cvt.f32.f16 %f178, %rs55;}

	// end inline asm
	fma.rn.f32 	%f191, %f190, %f178, %f189;
	ld.shared.f32 	%f192, [%r197+20];
	ld.global.nc.u16 	%rs56, [%rd106+10];
	// begin inline asm
	{  cvt.f32.f16 %f179, %rs56;}

	// end inline asm
	fma.rn.f32 	%f193, %f192, %f179, %f191;
	ld.shared.f32 	%f194, [%r197+24];
	ld.global.nc.u16 	%rs57, [%rd106+12];
	// begin inline asm
	{  cvt.f32.f16 %f180, %rs57;}

	// end inline asm
	fma.rn.f32 	%f195, %f194, %f180, %f193;
	ld.shared.f32 	%f196, [%r197+28];
	ld.global.nc.u16 	%rs58, [%rd106+14];
	// begin inline asm
	{  cvt.f32.f16 %f181, %rs58;}

	// end inline asm
	fma.rn.f32 	%f233, %f196, %f181, %f195;
	add.s32 	%r233, %r233, 8;
$L__BB4_73:
	setp.eq.s32 	%p55, %r27, 0;
	@%p55 bra 	$L__BB4_80;
	setp.lt.u32 	%p56, %r28, 3;
	@%p56 bra 	$L__BB4_76;
	shl.b32 	%r199, %r233, 2;
	add.s32 	%r200, %r13, %r199;
	ld.shared.f32 	%f202, [%r200];
	add.s32 	%r201, %r233, %r79;
	cvt.u64.u32 	%rd107, %r201;
	add.s64 	%rd108, %rd10, %rd107;
	shl.b64 	%rd109, %rd108, 1;
	add.s64 	%rd110, %rd3, %rd109;
	ld.global.nc.u16 	%rs59, [%rd110];
	// begin inline asm
	{  cvt.f32.f16 %f198, %rs59;}

	// end inline asm
	fma.rn.f32 	%f203, %f202, %f198, %f233;
	ld.shared.f32 	%f204, [%r200+4];
	cvt.u64.u32 	%rd111, %r79;
	cvt.u64.u32 	%rd112, %r233;
	add.s64 	%rd113, %rd112, %rd111;
	add.s64 	%rd114, %rd10, %rd113;
	shl.b64 	%rd115, %rd114, 1;
	add.s64 	%rd116, %rd3, %rd115;
	ld.global.nc.u16 	%rs60, [%rd116+2];
	// begin inline asm
	{  cvt.f32.f16 %f199, %rs60;}

	// end inline asm
	fma.rn.f32 	%f205, %f204, %f199, %f203;
	ld.shared.f32 	%f206, [%r200+8];
	ld.global.nc.u16 	%rs61, [%rd116+4];
	// begin inline asm
	{  cvt.f32.f16 %f200, %rs61;}

	// end inline asm
	fma.rn.f32 	%f207, %f206, %f200, %f205;
	ld.shared.f32 	%f208, [%r200+12];
	ld.global.nc.u16 	%rs62, [%rd116+6];
	// begin inline asm
	{  cvt.f32.f16 %f201, %rs62;}

	// end inline asm
	fma.rn.f32 	%f233, %f208, %f201, %f207;
	add.s32 	%r233, %r233, 4;
$L__BB4_76:
	setp.eq.s32 	%p57, %r36, 0;
	@%p57 bra 	$L__BB4_80;
	setp.eq.s32 	%p58, %r36, 1;
	shl.b32 	%r202, %r233, 2;
	add.s32 	%r87, %r13, %r202;
	ld.shared.f32 	%f210, [%r87];
	add.s32 	%r203, %r233, %r79;
	cvt.u64.u32 	%rd117, %r203;
	add.s64 	%rd118, %rd10, %rd117;
	shl.b64 	%rd119, %rd118, 1;
	add.s64 	%rd120, %rd3, %rd119;
	ld.global.nc.u16 	%rs63, [%rd120];
	// begin inline asm
	{  cvt.f32.f16 %f209, %rs63;}

	// end inline asm
	fma.rn.f32 	%f233, %f210, %f209, %f233;
	@%p58 bra 	$L__BB4_80;
	setp.eq.s32 	%p59, %r36, 2;
	ld.shared.f32 	%f212, [%r87+4];
	cvt.u64.u32 	%rd121, %r79;
	cvt.u64.u32 	%rd122, %r233;
	add.s64 	%rd123, %rd122, %rd121;
	add.s64 	%rd124, %rd10, %rd123;
	shl.b64 	%rd125, %rd124, 1;
	add.s64 	%rd11, %rd3, %rd125;
	ld.global.nc.u16 	%rs64, [%rd11+2];
	// begin inline asm
	{  cvt.f32.f16 %f211, %rs64;}

	// end inline asm
	fma.rn.f32 	%f233, %f212, %f211, %f233;
	@%p59 bra 	$L__BB4_80;
	ld.shared.f32 	%f214, [%r87+8];
	ld.global.nc.u16 	%rs65, [%rd11+4];
	// begin inline asm
	{  cvt.f32.f16 %f213, %rs65;}

	// end inline asm
	fma.rn.f32 	%f233, %f214, %f213, %f233;
$L__BB4_80:
	cvt.u64.u32 	%rd126, %r230;
	add.s64 	%rd127, %rd126, %rd5;
	shl.b64 	%rd128, %rd127, 1;
	add.s64 	%rd129, %rd4, %rd128;
	ld.global.u16 	%rs66, [%rd129];
	// begin inline asm
	{  cvt.f32.f16 %f215, %rs66;}

	// end inline asm
	fma.rn.f32 	%f216, %f1, %f233, %f215;
	// begin inline asm
	{  cvt.rn.f16.f32 %rs67, %f216;}

	// end inline asm
	st.global.u16 	[%rd129], %rs67;
	add.s32 	%r230, %r230, 256;
	setp.lt.s32 	%p60, %r230, %r95;
	@%p60 bra 	$L__BB4_67;
	bra.uni 	$L__BB4_88;
$L__BB4_81:
	setp.eq.s32 	%p46, %r33, 768;
	mov.u32 	%r235, %r2;
	@%p46 bra 	$L__BB4_85;
	add.s32 	%r235, %r2, 256;
	setp.eq.s32 	%p47, %r33, 0;
	ld.global.u16 	%rs21, [%rd7];
	// begin inline asm
	{  cvt.f32.f16 %f109, %rs21;}

	// end inline asm
	mul.f32 	%f32, %f1, 0f00000000;
	add.f32 	%f110, %f32, %f109;
	// begin inline asm
	{  cvt.rn.f16.f32 %rs22, %f110;}

	// end inline asm
	st.global.u16 	[%rd7], %rs22;
	@%p47 bra 	$L__BB4_85;
	add.s32 	%r235, %r2, 512;
	setp.eq.s32 	%p48, %r33, 256;
	ld.global.u16 	%rs23, [%rd7+512];
	// begin inline asm
	{  cvt.f32.f16 %f111, %rs23;}

	// end inline asm
	add.f32 	%f112, %f32, %f111;
	// begin inline asm
	{  cvt.rn.f16.f32 %rs24, %f112;}

	// end inline asm
	st.global.u16 	[%rd7+512], %rs24;
	@%p48 bra 	$L__BB4_85;
	ld.global.u16 	%rs25, [%rd7+1024];
	// begin inline asm
	{  cvt.f32.f16 %f113, %rs25;}

	// end inline asm
	add.f32 	%f114, %f32, %f113;
	// begin inline asm
	{  cvt.rn.f16.f32 %rs26, %f114;}

	// end inline asm
	st.global.u16 	[%rd7+1024], %rs26;
	mov.u32 	%r235, %r34;
$L__BB4_85:
	setp.lt.u32 	%p49, %r21, 768;
	@%p49 bra 	$L__BB4_88;
	mul.f32 	%f33, %f1, 0f00000000;
$L__BB4_87:
	cvt.u64.u32 	%rd89, %r235;
	add.s64 	%rd90, %rd89, %rd5;
	shl.b64 	%rd91, %rd90, 1;
	add.s64 	%rd92, %rd4, %rd91;
	ld.global.u16 	%rs27, [%rd92];
	// begin inline asm
	{  cvt.f32.f16 %f115, %rs27;}

	// end inline asm
	add.f32 	%f116, %f33, %f115;
	// begin inline asm
	{  cvt.rn.f16.f32 %rs28, %f116;}

	// end inline asm
	st.global.u16 	[%rd92], %rs28;
	ld.global.u16 	%rs29, [%rd92+512];
	// begin inline asm
	{  cvt.f32.f16 %f117, %rs29;}

	// end inline asm
	add.f32 	%f118, %f33, %f117;
	// begin inline asm
	{  cvt.rn.f16.f32 %rs30, %f118;}

	// end inline asm
	st.global.u16 	[%rd92+512], %rs30;
	ld.global.u16 	%rs31, [%rd92+1024];
	// begin inline asm
	{  cvt.f32.f16 %f119, %rs31;}

	// end inline asm
	add.f32 	%f120, %f33, %f119;
	// begin inline asm
	{  cvt.rn.f16.f32 %rs32, %f120;}

	// end inline asm
	st.global.u16 	[%rd92+1024], %rs32;
	ld.global.u16 	%rs33, [%rd92+1536];
	// begin inline asm
	{  cvt.f32.f16 %f121, %rs33;}

	// end inline asm
	add.f32 	%f122, %f33, %f121;
	// begin inline asm
	{  cvt.rn.f16.f32 %rs34, %f122;}

	// end inline asm
	st.global.u16 	[%rd92+1536], %rs34;
	add.s32 	%r235, %r235, 1024;
	setp.lt.s32 	%p50, %r235, %r95;
	@%p50 bra 	$L__BB4_87;
$L__BB4_88:
	bar.sync 	0;
	add.s32 	%r208, %r208, 1;
	setp.ne.s32 	%p61, %r208, %r97;
	@%p61 bra 	$L__BB4_9;
$L__BB4_89:
	ret;

}
	// .globl	_Z16moe_token_kernelI13__nv_bfloat16Lb1EEvPKT_S3_S3_S3_PKfPKjPS1_iiii
.visible .entry _Z16moe_token_kernelI13__nv_bfloat16Lb1EEvPKT_S3_S3_S3_PKfPKjPS1_iiii(
	.param .u64 .ptr .align 1 _Z16moe_token_kernelI13__nv_bfloat16Lb1EEvPKT_S3_S3_S3_PKfPKjPS1_iiii_param_0,
	.param .u64 .ptr .align 1 _Z16moe_token_kernelI13__nv_bfloat16Lb1EEvPKT_S3_S3_S3_PKfPKjPS1_iiii_param_1,
	.param .u64 .ptr .align 1 _Z16moe_token_kernelI13__nv_bfloat16Lb1EEvPKT_S3_S3_S3_PKfPKjPS1_iiii_param_2,
	.param .u64 .ptr .align 1 _Z16moe_token_kernelI13__nv_bfloat16Lb1EEvPKT_S3_S3_S3_PKfPKjPS1_iiii_param_3,
	.param .u64 .ptr .align 1 _Z16moe_token_kernelI13__nv_bfloat16Lb1EEvPKT_S3_S3_S3_PKfPKjPS1_iiii_param_4,
	.param .u64 .ptr .align 1 _Z16moe_token_kernelI13__nv_bfloat16Lb1EEvPKT_S3_S3_S3_PKfPKjPS1_iiii_param_5,
	.param .u64 .ptr .align 1 _Z16moe_token_kernelI13__nv_bfloat16Lb1EEvPKT_S3_S3_S3_PKfPKjPS1_iiii_param_6,
	.param .u32 _Z16moe_token_kernelI13__nv_bfloat16Lb1EEvPKT_S3_S3_S3_PKfPKjPS1_iiii_param_7,
	.param .u32 _Z16moe_token_kernelI13__nv_bfloat16Lb1EEvPKT_S3_S3_S3_PKfPKjPS1_iiii_param_8,
	.param .u32 _Z16moe_token_kernelI13__nv_bfloat16Lb1EEvPKT_S3_S3_S3_PKfPKjPS1_iiii_param_9,
	.param .u32 _Z16moe_token_kernelI13__nv_bfloat16Lb1EEvPKT_S3_S3_S3_PKfPKjPS1_iiii_param_10
)
{
	.reg .pred 	%p<60>;
	.reg .b16 	%rs<67>;
	.reg .b32 	%r<249>;
	.reg .b32 	%f<233>;
	.reg .b64 	%rd<173>;

	ld.param.u64 	%rd14, [_Z16moe_token_kernelI13__nv_bfloat16Lb1EEvPKT_S3_S3_S3_PKfPKjPS1_iiii_param_0];
	ld.param.u64 	%rd15, [_Z16moe_token_kernelI13__nv_bfloat16Lb1EEvPKT_S3_S3_S3_PKfPKjPS1_iiii_param_1];
	ld.param.u64 	%rd16, [_Z16moe_token_kernelI13__nv_bfloat16Lb1EEvPKT_S3_S3_S3_PKfPKjPS1_iiii_param_2];
	ld.param.u64 	%rd17, [_Z16moe_token_kernelI13__nv_bfloat16Lb1EEvPKT_S3_S3_S3_PKfPKjPS1_iiii_param_3];
	ld.param.u64 	%rd12, [_Z16moe_token_kernelI13__nv_bfloat16Lb1EEvPKT_S3_S3_S3_PKfPKjPS1_iiii_param_4];
	ld.param.u64 	%rd13, [_Z16moe_token_kernelI13__nv_bfloat16Lb1EEvPKT_S3_S3_S3_PKfPKjPS1_iiii_param_5];
	ld.param.u64 	%rd18, [_Z16moe_token_kernelI13__nv_bfloat16Lb1EEvPKT_S3_S3_S3_PKfPKjPS1_iiii_param_6];
	ld.param.u32 	%r91, [_Z16moe_token_kernelI13__nv_bfloat16Lb1EEvPKT_S3_S3_S3_PKfPKjPS1_iiii_param_7];
	ld.param.u32 	%r92, [_Z16moe_token_kernelI13__nv_bfloat16Lb1EEvPKT_S3_S3_S3_PKfPKjPS1_iiii_param_8];
	ld.param.u32 	%r93, [_Z16moe_token_kernelI13__nv_bfloat16Lb1EEvPKT_S3_S3_S3_PKfPKjPS1_iiii_param_9];
	ld.param.u32 	%r94, [_Z16moe_token_kernelI13__nv_bfloat16Lb1EEvPKT_S3_S3_S3_PKfPKjPS1_iiii_param_10];
	cvta.to.global.u64 	%rd1, %rd14;
	cvta.to.global.u64 	%rd2, %rd16;
	cvta.to.global.u64 	%rd3, %rd15;
	cvta.to.global.u64 	%rd4, %rd17;
	cvta.to.global.u64 	%rd5, %rd18;
	mov.u32 	%r1, %ctaid.x;
	mov.u32 	%r2, %tid.x;
	setp.ge.s32 	%p1, %r2, %r91;
	@%p1 bra 	$L__BB5_7;
	mul.lo.s32 	%r3, %r91, %r1;
	not.b32 	%r95, %r2;
	add.s32 	%r4, %r91, %r95;
	and.b32  	%r96, %r4, 768;
	setp.eq.s32 	%p2, %r96, 768;
	mov.u32 	%r218, %r2;
	@%p2 bra 	$L__BB5_4;
	shr.u32 	%r98, %r4, 8;
	add.s32 	%r99, %r98, 1;
	and.b32  	%r5, %r99, 3;
	mov.b32 	%r217, 0;
	mov.u32 	%r218, %r2;
$L__BB5_3:
	.pragma "nounroll";
	add.s32 	%r100, %r218, %r3;
	mul.wide.s32 	%rd19, %r100, 2;
	add.s64 	%rd20, %rd1, %rd19;
	ld.global.nc.u16 	%rs1, [%rd20];
	// begin inline asm
	{ cvt.f32.bf16 %f44, %rs1;}

	// end inline asm
	shl.b32 	%r101, %r218, 2;
	mov.u32 	%r102, smem;
	add.s32 	%r103, %r102, %r101;
	st.shared.f32 	[%r103], %f44;
	add.s32 	%r218, %r218, 256;
	add.s32 	%r217, %r217, 1;
	setp.ne.s32 	%p3, %r217, %r5;
	@%p3 bra 	$L__BB5_3;
$L__BB5_4:
	setp.lt.u32 	%p4, %r4, 768;
	@%p4 bra 	$L__BB5_7;
	mov.u32 	%r106, smem;
$L__BB5_6:
	add.s32 	%r104, %r218, %r3;
	mul.wide.s32 	%rd21, %r104, 2;
	add.s64 	%rd22, %rd1, %rd21;
	ld.global.nc.u16 	%rs2, [%rd22];
	// begin inline asm
	{ cvt.f32.bf16 %f45, %rs2;}

	// end inline asm
	shl.b32 	%r105, %r218, 2;
	add.s32 	%r107, %r106, %r105;
	st.shared.f32 	[%r107], %f45;
	ld.global.nc.u16 	%rs3, [%rd22+512];
	// begin inline asm
	{ cvt.f32.bf16 %f46, %rs3;}

	// end inline asm
	st.shared.f32 	[%r107+1024], %f46;
	ld.global.nc.u16 	%rs4, [%rd22+1024];
	// begin inline asm
	{ cvt.f32.bf16 %f47, %rs4;}

	// end inline asm
	st.shared.f32 	[%r107+2048], %f47;
	ld.global.nc.u16 	%rs5, [%rd22+1536];
	// begin inline asm
	{ cvt.f32.bf16 %f48, %rs5;}

	// end inline asm
	st.shared.f32 	[%r107+3072], %f48;
	add.s32 	%r218, %r218, 1024;
	setp.lt.s32 	%p5, %r218, %r91;
	@%p5 bra 	$L__BB5_6;
$L__BB5_7:
	bar.sync 	0;
	mul.lo.s32 	%r108, %r91, %r1;
	cvt.s64.s32 	%rd6, %r108;
	setp.lt.s32 	%p6, %r93, 1;
	@%p6 bra 	$L__BB5_87;
	shl.b32 	%r110, %r91, 2;
	mov.u32 	%r111, smem;
	add.s32 	%r13, %r111, %r110;
	mul.lo.s32 	%r14, %r93, %r1;
	mul.wide.s32 	%rd7, %r92, %r91;
	add.s32 	%r15, %r92, -1;
	sub.s32 	%r16, %r15, %r2;
	shr.u32 	%r112, %r16, 8;
	add.s32 	%r113, %r112, 1;
	and.b32  	%r17, %r113, 7;
	add.s32 	%r18, %r17, -1;
	and.b32  	%r19, %r113, 3;
	add.s32 	%r20, %r19, -1;
	add.s32 	%r21, %r91, -1;
	sub.s32 	%r22, %r21, %r2;
	and.b32  	%r23, %r91, 7;
	and.b32  	%r24, %r91, 3;
	and.b32  	%r25, %r92, 7;
	and.b32  	%r26, %r92, 3;
	and.b32  	%r27, %r113, 33554424;
	and.b32  	%r28, %r16, 256;
	and.b32  	%r29, %r91, 2147483640;
	and.b32  	%r30, %r91, 1;
	and.b32  	%r31, %r22, 768;
	cvt.u64.u32 	%rd23, %r2;
	add.s64 	%rd24, %rd23, %rd6;
	shl.b64 	%rd25, %rd24, 1;
	add.s64 	%rd8, %rd5, %rd25;
	and.b32  	%r32, %r92, 2147483640;
	and.b32  	%r33, %r92, 1;
	shl.b32 	%r114, %r2, 2;
	add.s32 	%r115, %r114, %r110;
	add.s32 	%r116, %r115, %r111;
	add.s32 	%r34, %r116, 4096;
	cvta.to.global.u64 	%rd9, %rd13;
	cvta.to.global.u64 	%rd10, %rd12;
	mov.b32 	%r220, 0;
$L__BB5_9:
	setp.ge.s32 	%p7, %r2, %r92;
	add.s32 	%r117, %r220, %r14;
	mul.wide.u32 	%rd26, %r117, 4;
	add.s64 	%rd27, %rd9, %rd26;
	ld.global.nc.u32 	%r118, [%rd27];
	cvt.s64.s32 	%rd28, %r118;
	add.s64 	%rd29, %rd10, %rd26;
	ld.global.nc.f32 	%f1, [%rd29];
	mul.lo.s64 	%rd11, %rd7, %rd28;
	@%p7 bra 	$L__BB5_64;
	setp.lt.s32 	%p8, %r91, 1;
	@%p8 bra 	$L__BB5_29;
	mov.u32 	%r221, %r2;
$L__BB5_12:
	setp.lt.u32 	%p32, %r21, 7;
	mov.f32 	%f224, 0f00000000;
	mov.b32 	%r224, 0;
	mov.f32 	%f223, %f224;
	@%p32 bra 	$L__BB5_15;
	mov.f32 	%f224, 0f00000000;
	mov.b32 	%r222, 0;
$L__BB5_14:
	.pragma "nounroll";
	shl.b32 	%r160, %r222, 2;
	mov.u32 	%r161, smem;
	add.s32 	%r162, %r161, %r160;
	ld.shared.v4.f32 	{%f68, %f69, %f70, %f71}, [%r162];
	mad.lo.s32 	%r163, %r222, %r92, %r221;
	cvt.s64.s32 	%rd30, %r163;
	add.s64 	%rd31, %rd11, %rd30;
	shl.b64 	%rd32, %rd31, 1;
	add.s64 	%rd33, %rd3, %rd32;
	ld.global.nc.u16 	%rs6, [%rd33];
	// begin inline asm
	{ cvt.f32.bf16 %f52, %rs6;}

	// end inline asm
	fma.rn.f32 	%f72, %f68, %f52, %f223;
	add.s64 	%rd34, %rd2, %rd32;
	ld.global.nc.u16 	%rs7, [%rd34];
	// begin inline asm
	{ cvt.f32.bf16 %f53, %rs7;}

	// end inline asm
	fma.rn.f32 	%f73, %f68, %f53, %f224;
	add.s32 	%r164, %r163, %r92;
	cvt.s64.s32 	%rd35, %r164;
	add.s64 	%rd36, %rd11, %rd35;
	shl.b64 	%rd37, %rd36, 1;
	add.s64 	%rd38, %rd3, %rd37;
	ld.global.nc.u16 	%rs8, [%rd38];
	// begin inline asm
	{ cvt.f32.bf16 %f54, %rs8;}

	// end inline asm
	fma.rn.f32 	%f74, %f69, %f54, %f72;
	add.s64 	%rd39, %rd2, %rd37;
	ld.global.nc.u16 	%rs9, [%rd39];
	// begin inline asm
	{ cvt.f32.bf16 %f55, %rs9;}

	// end inline asm
	fma.rn.f32 	%f75, %f69, %f55, %f73;
	add.s32 	%r165, %r164, %r92;
	cvt.s64.s32 	%rd40, %r165;
	add.s64 	%rd41, %rd11, %rd40;
	shl.b64 	%rd42, %rd41, 1;
	add.s64 	%rd43, %rd3, %rd42;
	ld.global.nc.u16 	%rs10, [%rd43];
	// begin inline asm
	{ cvt.f32.bf16 %f56, %rs10;}

	// end inline asm
	fma.rn.f32 	%f76, %f70, %f56, %f74;
	add.s64 	%rd44, %rd2, %rd42;
	ld.global.nc.u16 	%rs11, [%rd44];
	// begin inline asm
	{ cvt.f32.bf16 %f57, %rs11;}

	// end inline asm
	fma.rn.f32 	%f77, %f70, %f57, %f75;
	add.s32 	%r166, %r165, %r92;
	cvt.s64.s32 	%rd45, %r166;
	add.s64 	%rd46, %rd11, %rd45;
	shl.b64 	%rd47, %rd46, 1;
	add.s64 	%rd48, %rd3, %rd47;
	ld.global.nc.u16 	%rs12, [%rd48];
	// begin inline asm
	{ cvt.f32.bf16 %f58, %rs12;}

	// end inline asm
	fma.rn.f32 	%f78, %f71, %f58, %f76;
	add.s64 	%rd49, %rd2, %rd47;
	ld.global.nc.u16 	%rs13, [%rd49];
	// begin inline asm
	{ cvt.f32.bf16 %f59, %rs13;}

	// end inline asm
	fma.rn.f32 	%f79, %f71, %f59, %f77;
	ld.shared.v4.f32 	{%f80, %f81, %f82, %f83}, [%r162+16];
	add.s32 	%r167, %r166, %r92;
	cvt.s64.s32 	%rd50, %r167;
	add.s64 	%rd51, %rd11, %rd50;
	shl.b64 	%rd52, %rd51, 1;
	add.s64 	%rd53, %rd3, %rd52;
	ld.global.nc.u16 	%rs14, [%rd53];
	// begin inline asm
	{ cvt.f32.bf16 %f60, %rs14;}

	// end inline asm
	fma.rn.f32 	%f84, %f80, %f60, %f78;
	add.s64 	%rd54, %rd2, %rd52;
	ld.global.nc.u16 	%rs15, [%rd54];
	// begin inline asm
	{ cvt.f32.bf16 %f61, %rs15;}

	// end inline asm
	fma.rn.f32 	%f85, %f80, %f61, %f79;
	add.s32 	%r168, %r167, %r92;
	cvt.s64.s32 	%rd55, %r168;
	add.s64 	%rd56, %rd11, %rd55;
	shl.b64 	%rd57, %rd56, 1;
	add.s64 	%rd58, %rd3, %rd57;
	ld.global.nc.u16 	%rs16, [%rd58];
	// begin inline asm
	{ cvt.f32.bf16 %f62, %rs16;}

	// end inline asm
	fma.rn.f32 	%f86, %f81, %f62, %f84;
	add.s64 	%rd59, %rd2, %rd57;
	ld.global.nc.u16 	%rs17, [%rd59];
	// begin inline asm
	{ cvt.f32.bf16 %f63, %rs17;}

	// end inline asm
	fma.rn.f32 	%f87, %f81, %f63, %f85;
	add.s32 	%r169, %r168, %r92;
	cvt.s64.s32 	%rd60, %r169;
	add.s64 	%rd61, %rd11, %rd60;
	shl.b64 	%rd62, %rd61, 1;
	add.s64 	%rd63, %rd3, %rd62;
	ld.global.nc.u16 	%rs18, [%rd63];
	// begin inline asm
	{ cvt.f32.bf16 %f64, %rs18;}

	// end inline asm
	fma.rn.f32 	%f88, %f82, %f64, %f86;
	add.s64 	%rd64, %rd2, %rd62;
	ld.global.nc.u16 	%rs19, [%rd64];
	// begin inline asm
	{ cvt.f32.bf16 %f65, %rs19;}

	// end inline asm
	fma.rn.f32 	%f89, %f82, %f65, %f87;
	add.s32 	%r170, %r169, %r92;
	cvt.s64.s32 	%rd65, %r170;
	add.s64 	%rd66, %rd11, %rd65;
	shl.b64 	%rd67, %rd66, 1;
	add.s64 	%rd68, %rd3, %rd67;
	ld.global.nc.u16 	%rs20, [%rd68];
	// begin inline asm
	{ cvt.f32.bf16 %f66, %rs20;}

	// end inline asm
	fma.rn.f32 	%f223, %f83, %f66, %f88;
	add.s64 	%rd69, %rd2, %rd67;
	ld.global.nc.u16 	%rs21, [%rd69];
	// begin inline asm
	{ cvt.f32.bf16 %f67, %rs21;}

	// end inline asm
	fma.rn.f32 	%f224, %f83, %f67, %f89;
	add.s32 	%r222, %r222, 8;
	setp.eq.s32 	%p33, %r222, %r29;
	mov.u32 	%r224, %r29;
	@%p33 bra 	$L__BB5_15;
	bra.uni 	$L__BB5_14;
$L__BB5_15:
	setp.eq.s32 	%p34, %r23, 0;
	@%p34 bra 	$L__BB5_23;
	add.s32 	%r171, %r23, -1;
	setp.lt.u32 	%p35, %r171, 3;
	@%p35 bra 	$L__BB5_18;
	shl.b32 	%r172, %r224, 2;
	mov.u32 	%r173, smem;
	add.s32 	%r174, %r173, %r172;
	ld.shared.f32 	%f99, [%r174];
	mad.lo.s32 	%r175, %r224, %r92, %r221;
	cvt.s64.s32 	%rd70, %r175;
	add.s64 	%rd71, %rd11, %rd70;
	shl.b64 	%rd72, %rd71, 1;
	add.s64 	%rd73, %rd3, %rd72;
	ld.global.nc.u16 	%rs22, [%rd73];
	// begin inline asm
	{ cvt.f32.bf16 %f91, %rs22;}

	// end inline asm
	fma.rn.f32 	%f100, %f99, %f91, %f223;
	add.s64 	%rd74, %rd2, %rd72;
	ld.global.nc.u16 	%rs23, [%rd74];
	// begin inline asm
	{ cvt.f32.bf16 %f92, %rs23;}

	// end inline asm
	fma.rn.f32 	%f101, %f99, %f92, %f224;
	ld.shared.f32 	%f102, [%r174+4];
	add.s32 	%r176, %r175, %r92;
	cvt.s64.s32 	%rd75, %r176;
	add.s64 	%rd76, %rd11, %rd75;
	shl.b64 	%rd77, %rd76, 1;
	add.s64 	%rd78, %rd3, %rd77;
	ld.global.nc.u16 	%rs24, [%rd78];
	// begin inline asm
	{ cvt.f32.bf16 %f93, %rs24;}

	// end inline asm
	fma.rn.f32 	%f103, %f102, %f93, %f100;
	add.s64 	%rd79, %rd2, %rd77;
	ld.global.nc.u16 	%rs25, [%rd79];
	// begin inline asm
	{ cvt.f32.bf16 %f94, %rs25;}

	// end inline asm
	fma.rn.f32 	%f104, %f102, %f94, %f101;
	ld.shared.f32 	%f105, [%r174+8];
	add.s32 	%r177, %r176, %r92;
	cvt.s64.s32 	%rd80, %r177;
	add.s64 	%rd81, %rd11, %rd80;
	shl.b64 	%rd82, %rd81, 1;
	add.s64 	%rd83, %rd3, %rd82;
	ld.global.nc.u16 	%rs26, [%rd83];
	// begin inline asm
	{ cvt.f32.bf16 %f95, %rs26;}

	// end inline asm
	fma.rn.f32 	%f106, %f105, %f95, %f103;
	add.s64 	%rd84, %rd2, %rd82;
	ld.global.nc.u16 	%rs27, [%rd84];
	// begin inline asm
	{ cvt.f32.bf16 %f96, %rs27;}

	// end inline asm
	fma.rn.f32 	%f107, %f105, %f96, %f104;
	ld.shared.f32 	%f108, [%r174+12];
	add.s32 	%r178, %r177, %r92;
	cvt.s64.s32 	%rd85, %r178;
	add.s64 	%rd86, %rd11, %rd85;
	shl.b64 	%rd87, %rd86, 1;
	add.s64 	%rd88, %rd3, %rd87;
	ld.global.nc.u16 	%rs28, [%rd88];
	// begin inline asm
	{ cvt.f32.bf16 %f97, %rs28;}

	// end inline asm
	fma.rn.f32 	%f223, %f108, %f97, %f106;
	add.s64 	%rd89, %rd2, %rd87;
	ld.global.nc.u16 	%rs29, [%rd89];
	// begin inline asm
	{ cvt.f32.bf16 %f98, %rs29;}

	// end inline asm
	fma.rn.f32 	%f224, %f108, %f98, %f107;
	add.s32 	%r224, %r224, 4;
$L__BB5_18:
	setp.eq.s32 	%p36, %r24, 0;
	@%p36 bra 	$L__BB5_23;
	setp.eq.s32 	%p37, %r24, 1;
	@%p37 bra 	$L__BB5_21;
	shl.b32 	%r179, %r224, 2;
	mov.u32 	%r180, smem;
	add.s32 	%r181, %r180, %r179;
	ld.shared.f32 	%f114, [%r181];
	mad.lo.s32 	%r182, %r224, %r92, %r221;
	cvt.s64.s32 	%rd90, %r182;
	add.s64 	%rd91, %rd11, %rd90;
	shl.b64 	%rd92, %rd91, 1;
	add.s64 	%rd93, %rd3, %rd92;
	ld.global.nc.u16 	%rs30, [%rd93];
	// begin inline asm
	{ cvt.f32.bf16 %f110, %rs30;}

	// end inline asm
	fma.rn.f32 	%f115, %f114, %f110, %f223;
	add.s64 	%rd94, %rd2, %rd92;
	ld.global.nc.u16 	%rs31, [%rd94];
	// begin inline asm
	{ cvt.f32.bf16 %f111, %rs31;}

	// end inline asm
	fma.rn.f32 	%f116, %f114, %f111, %f224;
	ld.shared.f32 	%f117, [%r181+4];
	add.s32 	%r183, %r182, %r92;
	cvt.s64.s32 	%rd95, %r183;
	add.s64 	%rd96, %rd11, %rd95;
	shl.b64 	%rd97, %rd96, 1;
	add.s64 	%rd98, %rd3, %rd97;
	ld.global.nc.u16 	%rs32, [%rd98];
	// begin inline asm
	{ cvt.f32.bf16 %f112, %rs32;}

	// end inline asm
	fma.rn.f32 	%f223, %f117, %f112, %f115;
	add.s64 	%rd99, %rd2, %rd97;
	ld.global.nc.u16 	%rs33, [%rd99];
	// begin inline asm
	{ cvt.f32.bf16 %f113, %rs33;}

	// end inline asm
	fma.rn.f32 	%f224, %f117, %f113, %f116;
	add.s32 	%r224, %r224, 2;
$L__BB5_21:
	setp.eq.s32 	%p38, %r30, 0;
	@%p38 bra 	$L__BB5_23;
	shl.b32 	%r184, %r224, 2;
	mov.u32 	%r185, smem;
	add.s32 	%r186, %r185, %r184;
	ld.shared.f32 	%f120, [%r186];
	mad.lo.s32 	%r187, %r224, %r92, %r221;
	cvt.s64.s32 	%rd100, %r187;
	add.s64 	%rd101, %rd11, %rd100;
	shl.b64 	%rd102, %rd101, 1;
	add.s64 	%rd103, %rd3, %rd102;
	ld.global.nc.u16 	%rs34, [%rd103];
	// begin inline asm
	{ cvt.f32.bf16 %f118, %rs34;}

	// end inline asm
	fma.rn.f32 	%f223, %f120, %f118, %f223;
	add.s64 	%rd104, %rd2, %rd102;
	ld.global.nc.u16 	%rs35, [%rd104];
	// begin inline asm
	{ cvt.f32.bf16 %f119, %rs35;}

	// end inline asm
	fma.rn.f32 	%f224, %f120, %f119, %f224;
$L__BB5_23:
	setp.eq.s32 	%p39, %r94, 0;
	@%p39 bra 	$L__BB5_24;
	bra.uni 	$L__BB5_27;
$L__BB5_24:
	mul.f32 	%f142, %f223, 0fBFB8AA3B;
	ex2.approx.f32 	%f143, %f142;
	add.f32 	%f144, %f143, 0f3F800000;
	div.rn.f32 	%f210, %f223, %f144;
	bra.uni 	$L__BB5_26;
$L__BB5_25:
	max.f32 	%f210, %f223, 0f00000000;
$L__BB5_26:
	mul.f32 	%f145, %f224, %f210;
	shl.b32 	%r188, %r221, 2;
	add.s32 	%r189, %r13, %r188;
	st.shared.f32 	[%r189], %f145;
	add.s32 	%r221, %r221, 256;
	setp.lt.s32 	%p43, %r221, %r92;
	@%p43 bra 	$L__BB5_12;
	bra.uni 	$L__BB5_64;
$L__BB5_27:
	setp.eq.s32 	%p40, %r94, 1;
	@%p40 bra 	$L__BB5_28;
	bra.uni 	$L__BB5_25;
$L__BB5_28:
	mul.f32 	%f121, %f223, 0f3F000000;
	mul.f32 	%f122, %f223, 0f3D372713;
	mul.f32 	%f123, %f223, %f122;
	fma.rn.f32 	%f124, %f223, %f123, %f223;
	mul.f32 	%f125, %f124, 0f3F4C422A;
	abs.f32 	%f126, %f125;
	mul.f32 	%f127, %f126, 0f4038AA3B;
	ex2.approx.ftz.f32 	%f128, %f127;
	add.f32 	%f129, %f128, 0f3F800000;
	rcp.approx.ftz.f32 	%f130, %f129;
	fma.rn.f32 	%f131, %f130, 0fC0000000, 0f3F800000;
	setp.ge.f32 	%p41, %f126, 0f41102CB4;
	selp.f32 	%f132, 0f3F800000, %f131, %p41;
	copysign.f32 	%f133, %f125, %f132;
	mul.f32 	%f134, %f125, %f125;
	fma.rn.f32 	%f135, %f134, 0f3C80F082, 0fBD563CAE;
	fma.rn.f32 	%f136, %f135, %f134, 0f3E085941;
	fma.rn.f32 	%f137, %f136, %f134, 0fBEAAA9ED;
	fma.rn.f32 	%f138, %f137, %f134, 0f00000000;
	fma.rn.f32 	%f139, %f138, %f125, %f125;
	setp.ge.f32 	%p42, %f126, 0f3F19999A;
	selp.f32 	%f140, %f133, %f139, %p42;
	add.f32 	%f141, %f140, 0f3F800000;
	mul.f32 	%f210, %f121, %f141;
	bra.uni 	$L__BB5_26;
$L__BB5_29:
	setp.eq.s32 	%p9, %r94, 1;
	@%p9 bra 	$L__BB5_42;
	setp.ne.s32 	%p10, %r94, 0;
	@%p10 bra 	$L__BB5_53;
	setp.lt.u32 	%p18, %r16, 1792;
	mov.u32 	%r228, %r2;
	@%p18 bra 	$L__BB5_34;
	mov.b32 	%r227, 0;
	mov.u32 	%r228, %r2;
$L__BB5_33:
	.pragma "nounroll";
	shl.b32 	%r133, %r228, 2;
	add.s32 	%r134, %r13, %r133;
	mov.b32 	%r135, 0;
	st.shared.u32 	[%r134], %r135;
	st.shared.u32 	[%r134+1024], %r135;
	st.shared.u32 	[%r134+2048], %r135;
	st.shared.u32 	[%r134+3072], %r135;
	st.shared.u32 	[%r134+4096], %r135;
	st.shared.u32 	[%r134+5120], %r135;
	st.shared.u32 	[%r134+6144], %r135;
	st.shared.u32 	[%r134+7168], %r135;
	add.s32 	%r228, %r228, 2048;
	add.s32 	%r227, %r227, 8;
	setp.ne.s32 	%p19, %r227, %r27;
	@%p19 bra 	$L__BB5_33;
$L__BB5_34:
	setp.eq.s32 	%p20, %r17, 0;
	@%p20 bra 	$L__BB5_64;
	setp.lt.u32 	%p21, %r18, 3;
	@%p21 bra 	$L__BB5_37;
	shl.b32 	%r136, %r228, 2;
	add.s32 	%r137, %r13, %r136;
	mov.b32 	%r138, 0;
	st.shared.u32 	[%r137], %r138;
	st.shared.u32 	[%r137+1024], %r138;
	st.shared.u32 	[%r137+2048], %r138;
	st.shared.u32 	[%r137+3072], %r138;
	add.s32 	%r228, %r228, 1024;
$L__BB5_37:
	setp.eq.s32 	%p22, %r19, 0;
	@%p22 bra 	$L__BB5_64;
	setp.eq.s32 	%p23, %r20, 0;
	@%p23 bra 	$L__BB5_40;
	shl.b32 	%r139, %r228, 2;
	add.s32 	%r140, %r13, %r139;
	mov.b32 	%r141, 0;
	st.shared.u32 	[%r140], %r141;
	st.shared.u32 	[%r140+1024], %r141;
	add.s32 	%r228, %r228, 512;
$L__BB5_40:
	setp.ne.s32 	%p24, %r28, 0;
	@%p24 bra 	$L__BB5_64;
	shl.b32 	%r142, %r228, 2;
	add.s32 	%r143, %r13, %r142;
	mov.b32 	%r144, 0;
	st.shared.u32 	[%r143], %r144;
	bra.uni 	$L__BB5_64;
$L__BB5_42:
	setp.lt.u32 	%p11, %r16, 1792;
	mov.u32 	%r234, %r2;
	@%p11 bra 	$L__BB5_45;
	shr.u32 	%r119, %r16, 8;
	add.s32 	%r120, %r119, 1;
	and.b32  	%r121, %r120, 33554424;
	neg.s32 	%r232, %r121;
	mov.u32 	%r231, %r34;
	mov.u32 	%r234, %r2;
$L__BB5_44:
	.pragma "nounroll";
	mov.b32 	%r122, 0;
	st.shared.u32 	[%r231+-4096], %r122;
	st.shared.u32 	[%r231+-3072], %r122;
	st.shared.u32 	[%r231+-2048], %r122;
	st.shared.u32 	[%r231+-1024], %r122;
	st.shared.u32 	[%r231], %r122;
	st.shared.u32 	[%r231+1024], %r122;
	st.shared.u32 	[%r231+2048], %r122;
	st.shared.u32 	[%r231+3072], %r122;
	add.s32 	%r234, %r234, 2048;
	add.s32 	%r232, %r232, 8;
	add.s32 	%r231, %r231, 8192;
	setp.ne.s32 	%p12, %r232, 0;
	@%p12 bra 	$L__BB5_44;
$L__BB5_45:
	setp.eq.s32 	%p13, %r17, 0;
	@%p13 bra 	$L__BB5_64;
	setp.lt.u32 	%p14, %r18, 3;
	@%p14 bra 	$L__BB5_48;
	shl.b32 	%r123, %r234, 2;
	add.s32 	%r124, %r13, %r123;
	mov.b32 	%r125, 0;
	st.shared.u32 	[%r124], %r125;
	st.shared.u32 	[%r124+1024], %r125;
	st.shared.u32 	[%r124+2048], %r125;
	st.shared.u32 	[%r124+3072], %r125;
	add.s32 	%r234, %r234, 1024;
$L__BB5_48:
	setp.eq.s32 	%p15, %r19, 0;
	@%p15 bra 	$L__BB5_64;
	setp.eq.s32 	%p16, %r20, 0;
	@%p16 bra 	$L__BB5_51;
	shl.b32 	%r126, %r234, 2;
	add.s32 	%r127, %r13, %r126;
	mov.b32 	%r128, 0;
	st.shared.u32 	[%r127], %r128;
	st.shared.u32 	[%r127+1024], %r128;
	add.s32 	%r234, %r234, 512;
$L__BB5_51:
	setp.ne.s32 	%p17, %r28, 0;
	@%p17 bra 	$L__BB5_64;
	shl.b32 	%r129, %r234, 2;
	add.s32 	%r130, %r13, %r129;
	mov.b32 	%r131, 0;
	st.shared.u32 	[%r130], %r131;
	bra.uni 	$L__BB5_64;
$L__BB5_53:
	setp.lt.u32 	%p25, %r16, 1792;
	mov.u32 	%r239, %r2;
	@%p25 bra 	$L__BB5_56;
	mov.b32 	%r238, 0;
	mov.u32 	%r239, %r2;
$L__BB5_55:
	.pragma "nounroll";
	shl.b32 	%r146, %r239, 2;
	add.s32 	%r147, %r13, %r146;
	mov.b32 	%r148, 0;
	st.shared.u32 	[%r147], %r148;
	st.shared.u32 	[%r147+1024], %r148;
	st.shared.u32 	[%r147+2048], %r148;
	st.shared.u32 	[%r147+3072], %r148;
	st.shared.u32 	[%r147+4096], %r148;
	st.shared.u32 	[%r147+5120], %r148;
	st.shared.u32 	[%r147+6144], %r148;
	st.shared.u32 	[%r147+7168], %r148;
	add.s32 	%r239, %r239, 2048;
	add.s32 	%r238, %r238, 8;
	setp.ne.s32 	%p26, %r238, %r27;
	@%p26 bra 	$L__BB5_55;
$L__BB5_56:
	setp.eq.s32 	%p27, %r17, 0;
	@%p27 bra 	$L__BB5_64;
	setp.lt.u32 	%p28, %r18, 3;
	@%p28 bra 	$L__BB5_59;
	shl.b32 	%r149, %r239, 2;
	add.s32 	%r150, %r13, %r149;
	mov.b32 	%r151, 0;
	st.shared.u32 	[%r150], %r151;
	st.shared.u32 	[%r150+1024], %r151;
	st.shared.u32 	[%r150+2048], %r151;
	st.shared.u32 	[%r150+3072], %r151;
	add.s32 	%r239, %r239, 1024;
$L__BB5_59:
	setp.eq.s32 	%p29, %r19, 0;
	@%p29 bra 	$L__BB5_64;
	setp.eq.s32 	%p30, %r20, 0;
	@%p30 bra 	$L__BB5_62;
	shl.b32 	%r152, %r239, 2;
	add.s32 	%r153, %r13, %r152;
	mov.b32 	%r154, 0;
	st.shared.u32 	[%r153], %r154;
	st.shared.u32 	[%r153+1024], %r154;
	add.s32 	%r239, %r239, 512;
$L__BB5_62:
	setp.ne.s32 	%p31, %r28, 0;
	@%p31 bra 	$L__BB5_64;
	shl.b32 	%r155, %r239, 2;
	add.s32 	%r156, %r13, %r155;
	mov.b32 	%r157, 0;
	st.shared.u32 	[%r156], %r157;
$L__BB5_64:
	setp.ge.s32 	%p44, %r2, %r91;
	bar.sync 	0;
	@%p44 bra 	$L__BB5_86;
	setp.lt.s32 	%p45, %r92, 1;
	@%p45 bra 	$L__BB5_79;
	mov.u32 	%r242, %r2;
$L__BB5_67:
	setp.lt.u32 	%p51, %r15, 7;
	mov.f32 	%f232, 0f00000000;
	mov.b32 	%r245, 0;
	@%p51 bra 	$L__BB5_70;
	mov.f32 	%f232, 0f00000000;
	mov.b32 	%r243, 0;
$L__BB5_69:
	.pragma "nounroll";
	shl.b32 	%r192, %r243, 2;
	add.s32 	%r193, %r13, %r192;
	ld.shared.f32 	%f171, [%r193];
	mad.lo.s32 	%r194, %r243, %r91, %r242;
	cvt.s64.s32 	%rd109, %r194;
	add.s64 	%rd110, %rd11, %rd109;
	shl.b64 	%rd111, %rd110, 1;
	add.s64 	%rd112, %rd4, %rd111;
	ld.global.nc.u16 	%rs50, [%rd112];
	// begin inline asm
	{ cvt.f32.bf16 %f163, %rs50;}

	// end inline asm
	fma.rn.f32 	%f172, %f171, %f163, %f232;
	ld.shared.f32 	%f173, [%r193+4];
	add.s32 	%r195, %r194, %r91;
	cvt.s64.s32 	%rd113, %r195;
	add.s64 	%rd114, %rd11, %rd113;
	shl.b64 	%rd115, %rd114, 1;
	add.s64 	%rd116, %rd4, %rd115;
	ld.global.nc.u16 	%rs51, [%rd116];
	// begin inline asm
	{ cvt.f32.bf16 %f164, %rs51;}

	// end inline asm
	fma.rn.f32 	%f174, %f173, %f164, %f172;
	ld.shared.f32 	%f175, [%r193+8];
	add.s32 	%r196, %r195, %r91;
	cvt.s64.s32 	%rd117, %r196;
	add.s64 	%rd118, %rd11, %rd117;
	shl.b64 	%rd119, %rd118, 1;
	add.s64 	%rd120, %rd4, %rd119;
	ld.global.nc.u16 	%rs52, [%rd120];
	// begin inline asm
	{ cvt.f32.bf16 %f165, %rs52;}

	// end inline asm
	fma.rn.f32 	%f176, %f175, %f165, %f174;
	ld.shared.f32 	%f177, [%r193+12];
	add.s32 	%r197, %r196, %r91;
	cvt.s64.s32 	%rd121, %r197;
	add.s64 	%rd122, %rd11, %rd121;
	shl.b64 	%rd123, %rd122, 1;
	add.s64 	%rd124, %rd4, %rd123;
	ld.global.nc.u16 	%rs53, [%rd124];
	// begin inline asm
	{ cvt.f32.bf16 %f166, %rs53;}

	// end inline asm
	fma.rn.f32 	%f178, %f177, %f166, %f176;
	ld.shared.f32 	%f179, [%r193+16];
	add.s32 	%r198, %r197, %r91;
	cvt.s64.s32 	%rd125, %r198;
	add.s64 	%rd126, %rd11, %rd125;
	shl.b64 	%rd127, %rd126, 1;
	add.s64 	%rd128, %rd4, %rd127;
	ld.global.nc.u16 	%rs54, [%rd128];
	// begin inline asm
	{ cvt.f32.bf16 %f167, %rs54;}

	// end inline asm
	fma.rn.f32 	%f180, %f179, %f167, %f178;
	ld.shared.f32 	%f181, [%r193+20];
	add.s32 	%r199, %r198, %r91;
	cvt.s64.s32 	%rd129, %r199;
	add.s64 	%rd130, %rd11, %rd129;
	shl.b64 	%rd131, %rd130, 1;
	add.s64 	%rd132, %rd4, %rd131;
	ld.global.nc.u16 	%rs55, [%rd132];
	// begin inline asm
	{ cvt.f32.bf16 %f168, %rs55;}

	// end inline asm
	fma.rn.f32 	%f182, %f181, %f168, %f180;
	ld.shared.f32 	%f183, [%r193+24];
	add.s32 	%r200, %r199, %r91;
	cvt.s64.s32 	%rd133, %r200;
	add.s64 	%rd134, %rd11, %rd133;
	shl.b64 	%rd135, %rd134, 1;
	add.s64 	%rd136, %rd4, %rd135;
	ld.global.nc.u16 	%rs56, [%rd136];
	// begin inline asm
	{ cvt.f32.bf16 %f169, %rs56;}

	// end inline asm
	fma.rn.f32 	%f184, %f183, %f169, %f182;
	ld.shared.f32 	%f185, [%r193+28];
	add.s32 	%r201, %r200, %r91;
	cvt.s64.s32 	%rd137, %r201;
	add.s64 	%rd138, %rd11, %rd137;
	shl.b64 	%rd139, %rd138, 1;
	add.s64 	%rd140, %rd4, %rd139;
	ld.global.nc.u16 	%rs57, [%rd140];
	// begin inline asm
	{ cvt.f32.bf16 %f170, %rs57;}

	// end inline asm
	fma.rn.f32 	%f232, %f185, %f170, %f184;
	add.s32 	%r243, %r243, 8;
	setp.ne.s32 	%p52, %r243, %r32;
	mov.u32 	%r245, %r32;
	@%p52 bra 	$L__BB5_69;
$L__BB5_70:
	setp.eq.s32 	%p53, %r25, 0;
	@%p53 bra 	$L__BB5_78;
	add.s32 	%r202, %r25, -1;
	setp.lt.u32 	%p54, %r202, 3;
	@%p54 bra 	$L__BB5_73;
	shl.b32 	%r203, %r245, 2;
	add.s32 	%r204, %r13, %r203;
	ld.shared.f32 	%f191, [%r204];
	mad.lo.s32 	%r205, %r245, %r91, %r242;
	cvt.s64.s32 	%rd141, %r205;
	add.s64 	%rd142, %rd11, %rd141;
	shl.b64 	%rd143, %rd142, 1;
	add.s64 	%rd144, %rd4, %rd143;
	ld.global.nc.u16 	%rs58, [%rd144];
	// begin inline asm
	{ cvt.f32.bf16 %f187, %rs58;}

	// end inline asm
	fma.rn.f32 	%f192, %f191, %f187, %f232;
	ld.shared.f32 	%f193, [%r204+4];
	add.s32 	%r206, %r205, %r91;
	cvt.s64.s32 	%rd145, %r206;
	add.s64 	%rd146, %rd11, %rd145;
	shl.b64 	%rd147, %rd146, 1;
	add.s64 	%rd148, %rd4, %rd147;
	ld.global.nc.u16 	%rs59, [%rd148];
	// begin inline asm
	{ cvt.f32.bf16 %f188, %rs59;}

	// end inline asm
	fma.rn.f32 	%f194, %f193, %f188, %f192;
	ld.shared.f32 	%f195, [%r204+8];
	add.s32 	%r207, %r206, %r91;
	cvt.s64.s32 	%rd149, %r207;
	add.s64 	%rd150, %rd11, %rd149;
	shl.b64 	%rd151, %rd150, 1;
	add.s64 	%rd152, %rd4, %rd151;
	ld.global.nc.u16 	%rs60, [%rd152];
	// begin inline asm
	{ cvt.f32.bf16 %f189, %rs60;}

	// end inline asm
	fma.rn.f32 	%f196, %f195, %f189, %f194;
	ld.shared.f32 	%f197, [%r204+12];
	add.s32 	%r208, %r207, %r91;
	cvt.s64.s32 	%rd153, %r208;
	add.s64 	%rd154, %rd11, %rd153;
	shl.b64 	%rd155, %rd154, 1;
	add.s64 	%rd156, %rd4, %rd155;
	ld.global.nc.u16 	%rs61, [%rd156];
	// begin inline asm
	{ cvt.f32.bf16 %f190, %rs61;}

	// end inline asm
	fma.rn.f32 	%f232, %f197, %f190, %f196;
	add.s32 	%r245, %r245, 4;
$L__BB5_73:
	setp.eq.s32 	%p55, %r26, 0;
	@%p55 bra 	$L__BB5_78;
	setp.eq.s32 	%p56, %r26, 1;
	@%p56 bra 	$L__BB5_76;
	shl.b32 	%r209, %r245, 2;
	add.s32 	%r210, %r13, %r209;
	ld.shared.f32 	%f201, [%r210];
	mad.lo.s32 	%r211, %r245, %r91, %r242;
	cvt.s64.s32 	%rd157, %r211;
	add.s64 	%rd158, %rd11, %rd157;
	shl.b64 	%rd159, %rd158, 1;
	add.s64 	%rd160, %rd4, %rd159;
	ld.global.nc.u16 	%rs62, [%rd160];
	// begin inline asm
	{ cvt.f32.bf16 %f199, %rs62;}

	// end inline asm
	fma.rn.f32 	%f202, %f201, %f199, %f232;
	ld.shared.f32 	%f203, [%r210+4];
	add.s32 	%r212, %r211, %r91;
	cvt.s64.s32 	%rd161, %r212;
	add.s64 	%rd162, %rd11, %rd161;
	shl.b64 	%rd163, %rd162, 1;
	add.s64 	%rd164, %rd4, %rd163;
	ld.global.nc.u16 	%rs63, [%rd164];
	// begin inline asm
	{ cvt.f32.bf16 %f200, %rs63;}

	// end inline asm
	fma.rn.f32 	%f232, %f203, %f200, %f202;
	add.s32 	%r245, %r245, 2;
$L__BB5_76:
	setp.eq.s32 	%p57, %r33, 0;
	@%p57 bra 	$L__BB5_78;
	shl.b32 	%r213, %r245, 2;
	add.s32 	%r214, %r13, %r213;
	ld.shared.f32 	%f205, [%r214];
	mad.lo.s32 	%r215, %r245, %r91, %r242;
	cvt.s64.s32 	%rd165, %r215;
	add.s64 	%rd166, %rd11, %rd165;
	shl.b64 	%rd167, %rd166, 1;
	add.s64 	%rd168, %rd4, %rd167;
	ld.global.nc.u16 	%rs64, [%rd168];
	// begin inline asm
	{ cvt.f32.bf16 %f204, %rs64;}

	// end inline asm
	fma.rn.f32 	%f232, %f205, %f204, %f232;
$L__BB5_78:
	cvt.u64.u32 	%rd169, %r242;
	add.s64 	%rd170, %rd169, %rd6;
	shl.b64 	%rd171, %rd170, 1;
	add.s64 	%rd172, %rd5, %rd171;
	ld.global.u16 	%rs65, [%rd172];
	// begin inline asm
	{ cvt.f32.bf16 %f206, %rs65;}

	// end inline asm
	fma.rn.f32 	%f207, %f1, %f232, %f206;
	// begin inline asm
	{  cvt.rn.bf16.f32 %rs66, %f207;}

	// end inline asm
	st.global.u16 	[%rd172], %rs66;
	add.s32 	%r242, %r242, 256;
	setp.lt.s32 	%p58, %r242, %r91;
	@%p58 bra 	$L__BB5_67;
	bra.uni 	$L__BB5_86;
$L__BB5_79:
	setp.eq.s32 	%p46, %r31, 768;
	mov.u32 	%r247, %r2;
	@%p46 bra 	$L__BB5_83;
	add.s32 	%r247, %r2, 256;
	setp.eq.s32 	%p47, %r31, 0;
	ld.global.u16 	%rs36, [%rd8];
	// begin inline asm
	{ cvt.f32.bf16 %f146, %rs36;}

	// end inline asm
	mul.f32 	%f42, %f1, 0f00000000;
	add.f32 	%f147, %f42, %f146;
	// begin inline asm
	{  cvt.rn.bf16.f32 %rs37, %f147;}

	// end inline asm
	st.global.u16 	[%rd8], %rs37;
	@%p47 bra 	$L__BB5_83;
	add.s32 	%r247, %r2, 512;
	setp.eq.s32 	%p48, %r31, 256;
	ld.global.u16 	%rs38, [%rd8+512];
	// begin inline asm
	{ cvt.f32.bf16 %f148, %rs38;}

	// end inline asm
	add.f32 	%f149, %f42, %f148;
	// begin inline asm
	{  cvt.rn.bf16.f32 %rs39, %f149;}

	// end inline asm
	st.global.u16 	[%rd8+512], %rs39;
	@%p48 bra 	$L__BB5_83;
	add.s32 	%r247, %r2, 768;
	ld.global.u16 	%rs40, [%rd8+1024];
	// begin inline asm
	{ cvt.f32.bf16 %f150, %rs40;}

	// end inline asm
	add.f32 	%f151, %f42, %f150;
	// begin inline asm
	{  cvt.rn.bf16.f32 %rs41, %f151;}

	// end inline asm
	st.global.u16 	[%rd8+1024], %rs41;
$L__BB5_83:
	setp.lt.u32 	%p49, %r22, 768;
	@%p49 bra 	$L__BB5_86;
	mul.f32 	%f43, %f1, 0f00000000;
$L__BB5_85:
	cvt.u64.u32 	%rd105, %r247;
	add.s64 	%rd106, %rd105, %rd6;
	shl.b64 	%rd107, %rd106, 1;
	add.s64 	%rd108, %rd5, %rd107;
	ld.global.u16 	%rs42, [%rd108];
	// begin inline asm
	{ cvt.f32.bf16 %f152, %rs42;}

	// end inline asm
	add.f32 	%f153, %f43, %f152;
	// begin inline asm
	{  cvt.rn.bf16.f32 %rs43, %f153;}

	// end inline asm
	st.global.u16 	[%rd108], %rs43;
	ld.global.u16 	%rs44, [%rd108+512];
	// begin inline asm
	{ cvt.f32.bf16 %f154, %rs44;}

	// end inline asm
	add.f32 	%f155, %f43, %f154;
	// begin inline asm
	{  cvt.rn.bf16.f32 %rs45, %f155;}

	// end inline asm
	st.global.u16 	[%rd108+512], %rs45;
	ld.global.u16 	%rs46, [%rd108+1024];
	// begin inline asm
	{ cvt.f32.bf16 %f156, %rs46;}

	// end inline asm
	add.f32 	%f157, %f43, %f156;
	// begin inline asm
	{  cvt.rn.bf16.f32 %rs47, %f157;}

	// end inline asm
	st.global.u16 	[%rd108+1024], %rs47;
	ld.global.u16 	%rs48, [%rd108+1536];
	// begin inline asm
	{ cvt.f32.bf16 %f158, %rs48;}

	// end inline asm
	add.f32 	%f159, %f43, %f158;
	// begin inline asm
	{  cvt.rn.bf16.f32 %rs49, %f159;}

	// end inline asm
	st.global.u16 	[%rd108+1536], %rs49;
	add.s32 	%r247, %r247, 1024;
	setp.lt.s32 	%p50, %r247, %r91;
	@%p50 bra 	$L__BB5_85;
$L__BB5_86:
	bar.sync 	0;
	add.s32 	%r220, %r220, 1;
	setp.ne.s32 	%p59, %r220, %r93;
	@%p59 bra 	$L__BB5_9;
$L__BB5_87:
	ret;

}
	// .globl	_Z16moe_token_kernelI13__nv_bfloat16Lb0EEvPKT_S3_S3_S3_PKfPKjPS1_iiii
.visible .entry _Z16moe_token_kernelI13__nv_bfloat16Lb0EEvPKT_S3_S3_S3_PKfPKjPS1_iiii(
	.param .u64 .ptr .align 1 _Z16moe_token_kernelI13__nv_bfloat16Lb0EEvPKT_S3_S3_S3_PKfPKjPS1_iiii_param_0,
	.param .u64 .ptr .align 1 _Z16moe_token_kernelI13__nv_bfloat16Lb0EEvPKT_S3_S3_S3_PKfPKjPS1_iiii_param_1,
	.param .u64 .ptr .align 1 _Z16moe_token_kernelI13__nv_bfloat16Lb0EEvPKT_S3_S3_S3_PKfPKjPS1_iiii_param_2,
	.param .u64 .ptr .align 1 _Z16moe_token_kernelI13__nv_bfloat16Lb0EEvPKT_S3_S3_S3_PKfPKjPS1_iiii_param_3,
	.param .u64 .ptr .align 1 _Z16moe_token_kernelI13__nv_bfloat16Lb0EEvPKT_S3_S3_S3_PKfPKjPS1_iiii_param_4,
	.param .u64 .ptr .align 1 _Z16moe_token_kernelI13__nv_bfloat16Lb0EEvPKT_S3_S3_S3_PKfPKjPS1_iiii_param_5,
	.param .u64 .ptr .align 1 _Z16moe_token_kernelI13__nv_bfloat16Lb0EEvPKT_S3_S3_S3_PKfPKjPS1_iiii_param_6,
	.param .u32 _Z16moe_token_kernelI13__nv_bfloat16Lb0EEvPKT_S3_S3_S3_PKfPKjPS1_iiii_param_7,
	.param .u32 _Z16moe_token_kernelI13__nv_bfloat16Lb0EEvPKT_S3_S3_S3_PKfPKjPS1_iiii_param_8,
	.param .u32 _Z16moe_token_kernelI13__nv_bfloat16Lb0EEvPKT_S3_S3_S3_PKfPKjPS1_iiii_param_9,
	.param .u32 _Z16moe_token_kernelI13__nv_bfloat16Lb0EEvPKT_S3_S3_S3_PKfPKjPS1_iiii_param_10
)
{
	.reg .pred 	%p<62>;
	.reg .b16 	%rs<68>;
	.reg .b32 	%r<237>;
	.reg .b32 	%f<234>;
	.reg .b64 	%rd<130>;

	ld.param.u64 	%rd14, [_Z16moe_token_kernelI13__nv_bfloat16Lb0EEvPKT_S3_S3_S3_PKfPKjPS1_iiii_param_0];
	ld.param.u64 	%rd15, [_Z16moe_token_kernelI13__nv_bfloat16Lb0EEvPKT_S3_S3_S3_PKfPKjPS1_iiii_param_1];
	ld.param.u64 	%rd16, [_Z16moe_token_kernelI13__nv_bfloat16Lb0EEvPKT_S3_S3_S3_PKfPKjPS1_iiii_param_2];
	ld.param.u64 	%rd12, [_Z16moe_token_kernelI13__nv_bfloat16Lb0EEvPKT_S3_S3_S3_PKfPKjPS1_iiii_param_4];
	ld.param.u64 	%rd13, [_Z16moe_token_kernelI13__nv_bfloat16Lb0EEvPKT_S3_S3_S3_PKfPKjPS1_iiii_param_5];
	ld.param.u64 	%rd17, [_Z16moe_token_kernelI13__nv_bfloat16Lb0EEvPKT_S3_S3_S3_PKfPKjPS1_iiii_param_6];
	ld.param.u32 	%r95, [_Z16moe_token_kernelI13__nv_bfloat16Lb0EEvPKT_S3_S3_S3_PKfPKjPS1_iiii_param_7];
	ld.param.u32 	%r96, [_Z16moe_token_kernelI13__nv_bfloat16Lb0EEvPKT_S3_S3_S3_PKfPKjPS1_iiii_param_8];
	ld.param.u32 	%r97, [_Z16moe_token_kernelI13__nv_bfloat16Lb0EEvPKT_S3_S3_S3_PKfPKjPS1_iiii_param_9];
	ld.param.u32 	%r98, [_Z16moe_token_kernelI13__nv_bfloat16Lb0EEvPKT_S3_S3_S3_PKfPKjPS1_iiii_param_10];
	cvta.to.global.u64 	%rd1, %rd14;
	cvta.to.global.u64 	%rd2, %rd15;
	cvta.to.global.u64 	%rd3, %rd16;
	cvta.to.global.u64 	%rd4, %rd17;
	mov.u32 	%r1, %ctaid.x;
	mov.u32 	%r2, %tid.x;
	setp.ge.s32 	%p1, %r2, %r95;
	@%p1 bra 	$L__BB6_7;
	mul.lo.s32 	%r3, %r95, %r1;
	not.b32 	%r99, %r2;
	add.s32 	%r4, %r95, %r99;
	and.b32  	%r100, %r4, 768;
	setp.eq.s32 	%p2, %r100, 768;
	mov.u32 	%r206, %r2;
	@%p2 bra 	$L__BB6_4;
	shr.u32 	%r102, %r4, 8;
	add.s32 	%r103, %r102, 1;
	and.b32  	%r5, %r103, 3;
	mov.b32 	%r205, 0;
	mov.u32 	%r206, %r2;
$L__BB6_3:
	.pragma "nounroll";
	add.s32 	%r104, %r206, %r3;
	mul.wide.s32 	%rd18, %r104, 2;
	add.s64 	%rd19, %rd1, %rd18;
	ld.global.nc.u16 	%rs1, [%rd19];
	// begin inline asm
	{ cvt.f32.bf16 %f34, %rs1;}

	// end inline asm
	shl.b32 	%r105, %r206, 2;
	mov.u32 	%r106, smem;
	add.s32 	%r107, %r106, %r105;
	st.shared.f32 	[%r107], %f34;
	add.s32 	%r206, %r206, 256;
	add.s32 	%r205, %r205, 1;
	setp.ne.s32 	%p3, %r205, %r5;
	@%p3 bra 	$L__BB6_3;
$L__BB6_4:
	setp.lt.u32 	%p4, %r4, 768;
	@%p4 bra 	$L__BB6_7;
	mov.u32 	%r110, smem;
$L__BB6_6:
	add.s32 	%r108, %r206, %r3;
	mul.wide.s32 	%rd20, %r108, 2;
	add.s64 	%rd21, %rd1, %rd20;
	ld.global.nc.u16 	%rs2, [%rd21];
	// begin inline asm
	{ cvt.f32.bf16 %f35, %rs2;}

	// end inline asm
	shl.b32 	%r109, %r206, 2;
	add.s32 	%r111, %r110, %r109;
	st.shared.f32 	[%r111], %f35;
	ld.global.nc.u16 	%rs3, [%rd21+512];
	// begin inline asm
	{ cvt.f32.bf16 %f36, %rs3;}

	// end inline asm
	st.shared.f32 	[%r111+1024], %f36;
	ld.global.nc.u16 	%rs4, [%rd21+1024];
	// begin inline asm
	{ cvt.f32.bf16 %f37, %rs4;}

	// end inline asm
	st.shared.f32 	[%r111+2048], %f37;
	ld.global.nc.u16 	%rs5, [%rd21+1536];
	// begin inline asm
	{ cvt.f32.bf16 %f38, %rs5;}

	// end inline asm
	st.shared.f32 	[%r111+3072], %f38;
	add.s32 	%r206, %r206, 1024;
	setp.lt.s32 	%p5, %r206, %r95;
	@%p5 bra 	$L__BB6_6;
$L__BB6_7:
	bar.sync 	0;
	mul.lo.s32 	%r112, %r95, %r1;
	cvt.s64.s32 	%rd5, %r112;
	setp.lt.s32 	%p6, %r97, 1;
	@%p6 bra 	$L__BB6_89;
	shl.b32 	%r114, %r95, 2;
	mov.u32 	%r115, smem;
	add.s32 	%r13, %r115, %r114;
	mul.lo.s32 	%r14, %r97, %r1;
	mul.wide.s32 	%rd6, %r96, %r95;
	add.s32 	%r15, %r96, -1;
	sub.s32 	%r16, %r15, %r2;
	shr.u32 	%r116, %r16, 8;
	add.s32 	%r117, %r116, 1;
	and.b32  	%r17, %r117, 7;
	add.s32 	%r18, %r17, -1;
	and.b32  	%r19, %r117, 3;
	add.s32 	%r20, %r19, -1;
	not.b32 	%r118, %r2;
	add.s32 	%r21, %r95, %r118;
	and.b32  	%r22, %r95, 7;
	add.s32 	%r23, %r22, -1;
	and.b32  	%r24, %r95, 3;
	and.b32  	%r25, %r96, 15;
	add.s32 	%r26, %r25, -1;
	and.b32  	%r27, %r96, 7;
	add.s32 	%r28, %r27, -1;
	and.b32  	%r29, %r117, 33554424;
	and.b32  	%r30, %r16, 256;
	and.b32  	%r31, %r95, 2147483640;
	and.b32  	%r32, %r95, 1;
	and.b32  	%r33, %r21, 768;
	cvt.u64.u32 	%rd22, %r2;
	add.s64 	%rd23, %rd22, %rd5;
	shl.b64 	%rd24, %rd23, 1;
	add.s64 	%rd7, %rd4, %rd24;
	add.s32 	%r34, %r2, 768;
	and.b32  	%r35, %r96, 2147483632;
	and.b32  	%r36, %r96, 3;
	neg.s32 	%r37, %r29;
	shl.b32 	%r119, %r2, 2;
	add.s32 	%r120, %r119, %r114;
	add.s32 	%r121, %r120, %r115;
	add.s32 	%r38, %r121, 4096;
	cvta.to.global.u64 	%rd8, %rd13;
	cvta.to.global.u64 	%rd9, %rd12;
	mov.b32 	%r208, 0;
$L__BB6_9:
	setp.ge.s32 	%p7, %r2, %r96;
	add.s32 	%r122, %r208, %r14;
	mul.wide.u32 	%rd25, %r122, 4;
	add.s64 	%rd26, %rd8, %rd25;
	ld.global.nc.u32 	%r123, [%rd26];
	cvt.s64.s32 	%rd27, %r123;
	add.s64 	%rd28, %rd9, %rd25;
	ld.global.nc.f32 	%f1, [%rd28];
	mul.lo.s64 	%rd10, %rd6, %rd27;
	@%p7 bra 	$L__BB6_64;
	setp.lt.s32 	%p8, %r95, 1;
	@%p8 bra 	$L__BB6_29;
	mov.u32 	%r209, %r2;
$L__BB6_12:
	setp.lt.u32 	%p32, %r95, 8;
	mov.f32 	%f225, 0f00000000;
	mov.b32 	%r212, 0;
	@%p32 bra 	$L__BB6_15;
	mov.f32 	%f225, 0f00000000;
	mov.b32 	%r210, 0;
$L__BB6_14:
	.pragma "nounroll";
	shl.b32 	%r162, %r210, 2;
	mov.u32 	%r163, smem;
	add.s32 	%r164, %r163, %r162;
	ld.shared.v4.f32 	{%f50, %f51, %f52, %f53}, [%r164];
	mad.lo.s32 	%r165, %r210, %r96, %r209;
	cvt.s64.s32 	%rd29, %r165;
	add.s64 	%rd30, %rd10, %rd29;
	shl.b64 	%rd31, %rd30, 1;
	add.s64 	%rd32, %rd2, %rd31;
	ld.global.nc.u16 	%rs6, [%rd32];
	// begin inline asm
	{ cvt.f32.bf16 %f42, %rs6;}

	// end inline asm
	fma.rn.f32 	%f54, %f50, %f42, %f225;
	add.s32 	%r166, %r165, %r96;
	cvt.s64.s32 	%rd33, %r166;
	add.s64 	%rd34, %rd10, %rd33;
	shl.b64 	%rd35, %rd34, 1;
	add.s64 	%rd36, %rd2, %rd35;
	ld.global.nc.u16 	%rs7, [%rd36];
	// begin inline asm
	{ cvt.f32.bf16 %f43, %rs7;}

	// end inline asm
	fma.rn.f32 	%f55, %f51, %f43, %f54;
	add.s32 	%r167, %r166, %r96;
	cvt.s64.s32 	%rd37, %r167;
	add.s64 	%rd38, %rd10, %rd37;
	shl.b64 	%rd39, %rd38, 1;
	add.s64 	%rd40, %rd2, %rd39;
	ld.global.nc.u16 	%rs8, [%rd40];
	// begin inline asm
	{ cvt.f32.bf16 %f44, %rs8;}

	// end inline asm
	fma.rn.f32 	%f56, %f52, %f44, %f55;
	add.s32 	%r168, %r167, %r96;
	cvt.s64.s32 	%rd41, %r168;
	add.s64 	%rd42, %rd10, %rd41;
	shl.b64 	%rd43, %rd42, 1;
	add.s64 	%rd44, %rd2, %rd43;
	ld.global.nc.u16 	%rs9, [%rd44];
	// begin inline asm
	{ cvt.f32.bf16 %f45, %rs9;}

	// end inline asm
	fma.rn.f32 	%f57, %f53, %f45, %f56;
	ld.shared.v4.f32 	{%f58, %f59, %f60, %f61}, [%r164+16];
	add.s32 	%r169, %r168, %r96;
	cvt.s64.s32 	%rd45, %r169;
	add.s64 	%rd46, %rd10, %rd45;
	shl.b64 	%rd47, %rd46, 1;
	add.s64 	%rd48, %rd2, %rd47;
	ld.global.nc.u16 	%rs10, [%rd48];
	// begin inline asm
	{ cvt.f32.bf16 %f46, %rs10;}

	// end inline asm
	fma.rn.f32 	%f62, %f58, %f46, %f57;
	add.s32 	%r170, %r169, %r96;
	cvt.s64.s32 	%rd49, %r170;
	add.s64 	%rd50, %rd10, %rd49;
	shl.b64 	%rd51, %rd50, 1;
	add.s64 	%rd52, %rd2, %rd51;
	ld.global.nc.u16 	%rs11, [%rd52];
	// begin inline asm
	{ cvt.f32.bf16 %f47, %rs11;}

	// end inline asm
	fma.rn.f32 	%f63, %f59, %f47, %f62;
	add.s32 	%r171, %r170, %r96;
	cvt.s64.s32 	%rd53, %r171;
	add.s64 	%rd54, %rd10, %rd53;
	shl.b64 	%rd55, %rd54, 1;
	add.s64 	%rd56, %rd2, %rd55;
	ld.global.nc.u16 	%rs12, [%rd56];
	// begin inline asm
	{ cvt.f32.bf16 %f48, %rs12;}

	// end inline asm
	fma.rn.f32 	%f64, %f60, %f48, %f63;
	add.s32 	%r172, %r171, %r96;
	cvt.s64.s32 	%rd57, %r172;
	add.s64 	%rd58, %rd10, %rd57;
	shl.b64 	%rd59, %rd58, 1;
	add.s64 	%rd60, %rd2, %rd59;
	ld.global.nc.u16 	%rs13, [%rd60];
	// begin inline asm
	{ cvt.f32.bf16 %f49, %rs13;}

	// end inline asm
	fma.rn.f32 	%f225, %f61, %f49, %f64;
	add.s32 	%r210, %r210, 8;
	setp.eq.s32 	%p33, %r210, %r31;
	mov.u32 	%r212, %r31;
	@%p33 bra 	$L__BB6_15;
	bra.uni 	$L__BB6_14;
$L__BB6_15:
	setp.eq.s32 	%p34, %r22, 0;
	@%p34 bra 	$L__BB6_23;
	setp.lt.u32 	%p35, %r23, 3;
	@%p35 bra 	$L__BB6_18;
	shl.b32 	%r173, %r212, 2;
	mov.u32 	%r174, smem;
	add.s32 	%r175, %r174, %r173;
	ld.shared.f32 	%f70, [%r175];
	mad.lo.s32 	%r176, %r212, %r96, %r209;
	cvt.s64.s32 	%rd61, %r176;
	add.s64 	%rd62, %rd10, %rd61;
	shl.b64 	%rd63, %rd62, 1;
	add.s64 	%rd64, %rd2, %rd63;
	ld.global.nc.u16 	%rs14, [%rd64];
	// begin inline asm
	{ cvt.f32.bf16 %f66, %rs14;}

	// end inline asm
	fma.rn.f32 	%f71, %f70, %f66, %f225;
	ld.shared.f32 	%f72, [%r175+4];
	add.s32 	%r177, %r176, %r96;
	cvt.s64.s32 	%rd65, %r177;
	add.s64 	%rd66, %rd10, %rd65;
	shl.b64 	%rd67, %rd66, 1;
	add.s64 	%rd68, %rd2, %rd67;
	ld.global.nc.u16 	%rs15, [%rd68];
	// begin inline asm
	{ cvt.f32.bf16 %f67, %rs15;}

	// end inline asm
	fma.rn.f32 	%f73, %f72, %f67, %f71;
	ld.shared.f32 	%f74, [%r175+8];
	add.s32 	%r178, %r177, %r96;
	cvt.s64.s32 	%rd69, %r178;
	add.s64 	%rd70, %rd10, %rd69;
	shl.b64 	%rd71, %rd70, 1;
	add.s64 	%rd72, %rd2, %rd71;
	ld.global.nc.u16 	%rs16, [%rd72];
	// begin inline asm
	{ cvt.f32.bf16 %f68, %rs16;}

	// end inline asm
	fma.rn.f32 	%f75, %f74, %f68, %f73;
	ld.shared.f32 	%f76, [%r175+12];
	add.s32 	%r179, %r178, %r96;
	cvt.s64.s32 	%rd73, %r179;
	add.s64 	%rd74, %rd10, %rd73;
	shl.b64 	%rd75, %rd74, 1;
	add.s64 	%rd76, %rd2, %rd75;
	ld.global.nc.u16 	%rs17, [%rd76];
	// begin inline asm
	{ cvt.f32.bf16 %f69, %rs17;}

	// end inline asm
	fma.rn.f32 	%f225, %f76, %f69, %f75;
	add.s32 	%r212, %r212, 4;
$L__BB6_18:
	setp.eq.s32 	%p36, %r24, 0;
	@%p36 bra 	$L__BB6_23;
	setp.eq.s32 	%p37, %r24, 1;
	@%p37 bra 	$L__BB6_21;
	shl.b32 	%r180, %r212, 2;
	mov.u32 	%r181, smem;
	add.s32 	%r182, %r181, %r180;
	ld.shared.f32 	%f80, [%r182];
	mad.lo.s32 	%r183, %r212, %r96, %r209;
	cvt.s64.s32 	%rd77, %r183;
	add.s64 	%rd78, %rd10, %rd77;
	shl.b64 	%rd79, %rd78, 1;
	add.s64 	%rd80, %rd2, %rd79;
	ld.global.nc.u16 	%rs18, [%rd80];
	// begin inline asm
	{ cvt.f32.bf16 %f78, %rs18;}

	// end inline asm
	fma.rn.f32 	%f81, %f80, %f78, %f225;
	ld.shared.f32 	%f82, [%r182+4];
	add.s32 	%r184, %r183, %r96;
	cvt.s64.s32 	%rd81, %r184;
	add.s64 	%rd82, %rd10, %rd81;
	shl.b64 	%rd83, %rd82, 1;
	add.s64 	%rd84, %rd2, %rd83;
	ld.global.nc.u16 	%rs19, [%rd84];
	// begin inline asm
	{ cvt.f32.bf16 %f79, %rs19;}

	// end inline asm
	fma.rn.f32 	%f225, %f82, %f79, %f81;
	add.s32 	%r212, %r212, 2;
$L__BB6_21:
	setp.eq.s32 	%p38, %r32, 0;
	@%p38 bra 	$L__BB6_23;
	shl.b32 	%r185, %r212, 2;
	mov.u32 	%r186, smem;
	add.s32 	%r187, %r186, %r185;
	ld.shared.f32 	%f84, [%r187];
	mad.lo.s32 	%r188, %r212, %r96, %r209;
	cvt.s64.s32 	%rd85, %r188;
	add.s64 	%rd86, %rd10, %rd85;
	shl.b64 	%rd87, %rd86, 1;
	add.s64 	%rd88, %rd2, %rd87;
	ld.global.nc.u16 	%rs20, [%rd88];
	// begin inline asm
	{ cvt.f32.bf16 %f83, %rs20;}

	// end inline asm
	fma.rn.f32 	%f225, %f84, %f83, %f225;
$L__BB6_23:
	setp.eq.s32 	%p39, %r98, 0;
	@%p39 bra 	$L__BB6_24;
	bra.uni 	$L__BB6_27;
$L__BB6_24:
	mul.f32 	%f106, %f225, 0fBFB8AA3B;
	ex2.approx.f32 	%f107, %f106;
	add.f32 	%f108, %f107, 0f3F800000;
	div.rn.f32 	%f218, %f225, %f108;
	bra.uni 	$L__BB6_26;
$L__BB6_25:
	max.f32 	%f218, %f225, 0f00000000;
$L__BB6_26:
	shl.b32 	%r189, %r209, 2;
	add.s32 	%r190, %r13, %r189;
	st.shared.f32 	[%r190], %f218;
	add.s32 	%r209, %r209, 256;
	setp.lt.s32 	%p43, %r209, %r96;
	@%p43 bra 	$L__BB6_12;
	bra.uni 	$L__BB6_64;
$L__BB6_27:
	setp.eq.s32 	%p40, %r98, 1;
	@%p40 bra 	$L__BB6_28;
	bra.uni 	$L__BB6_25;
$L__BB6_28:
	mul.f32 	%f85, %f225, 0f3F000000;
	mul.f32 	%f86, %f225, 0f3D372713;
	mul.f32 	%f87, %f225, %f86;
	fma.rn.f32 	%f88, %f225, %f87, %f225;
	mul.f32 	%f89, %f88, 0f3F4C422A;
	abs.f32 	%f90, %f89;
	mul.f32 	%f91, %f90, 0f4038AA3B;
	ex2.approx.ftz.f32 	%f92, %f91;
	add.f32 	%f93, %f92, 0f3F800000;
	rcp.approx.ftz.f32 	%f94, %f93;
	fma.rn.f32 	%f95, %f94, 0fC0000000, 0f3F800000;
	setp.ge.f32 	%p41, %f90, 0f41102CB4;
	selp.f32 	%f96, 0f3F800000, %f95, %p41;
	copysign.f32 	%f97, %f89, %f96;
	mul.f32 	%f98, %f89, %f89;
	fma.rn.f32 	%f99, %f98, 0f3C80F082, 0fBD563CAE;
	fma.rn.f32 	%f100, %f99, %f98, 0f3E085941;
	fma.rn.f32 	%f101, %f100, %f98, 0fBEAAA9ED;
	fma.rn.f32 	%f102, %f101, %f98, 0f00000000;
	fma.rn.f32 	%f103, %f102, %f89, %f89;
	setp.ge.f32 	%p42, %f90, 0f3F19999A;
	selp.f32 	%f104, %f97, %f103, %p42;
	add.f32 	%f105, %f104, 0f3F800000;
	mul.f32 	%f218, %f85, %f105;
	bra.uni 	$L__BB6_26;
$L__BB6_29:
	setp.eq.s32 	%p9, %r98, 1;
	@%p9 bra 	$L__BB6_42;
	setp.ne.s32 	%p10, %r98, 0;
	@%p10 bra 	$L__BB6_53;
	setp.lt.u32 	%p18, %r16, 1792;
	mov.u32 	%r216, %r2;
	@%p18 bra 	$L__BB6_34;
	mov.b32 	%r215, 0;
	mov.u32 	%r216, %r2;
$L__BB6_33:
	.pragma "nounroll";
	shl.b32 	%r135, %r216, 2;
	add.s32 	%r136, %r13, %r135;
	mov.b32 	%r137, 0;
	st.shared.u32 	[%r136], %r137;
	st.shared.u32 	[%r136+1024], %r137;
	st.shared.u32 	[%r136+2048], %r137;
	st.shared.u32 	[%r136+3072], %r137;
	st.shared.u32 	[%r136+4096], %r137;
	st.shared.u32 	[%r136+5120], %r137;
	st.shared.u32 	[%r136+6144], %r137;
	st.shared.u32 	[%r136+7168], %r137;
	add.s32 	%r216, %r216, 2048;
	add.s32 	%r215, %r215, 8;
	setp.ne.s32 	%p19, %r215, %r29;
	@%p19 bra 	$L__BB6_33;
$L__BB6_34:
	setp.eq.s32 	%p20, %r17, 0;
	@%p20 bra 	$L__BB6_64;
	setp.lt.u32 	%p21, %r18, 3;
	@%p21 bra 	$L__BB6_37;
	shl.b32 	%r138, %r216, 2;
	add.s32 	%r139, %r13, %r138;
	mov.b32 	%r140, 0;
	st.shared.u32 	[%r139], %r140;
	st.shared.u32 	[%r139+1024], %r140;
	st.shared.u32 	[%r139+2048], %r140;
	st.shared.u32 	[%r139+3072], %r140;
	add.s32 	%r216, %r216, 1024;
$L__BB6_37:
	setp.eq.s32 	%p22, %r19, 0;
	@%p22 bra 	$L__BB6_64;
	setp.eq.s32 	%p23, %r20, 0;
	@%p23 bra 	$L__BB6_40;
	shl.b32 	%r141, %r216, 2;
	add.s32 	%r142, %r13, %r141;
	mov.b32 	%r143, 0;
	st.shared.u32 	[%r142], %r143;
	st.shared.u32 	[%r142+1024], %r143;
	add.s32 	%r216, %r216, 512;
$L__BB6_40:
	setp.ne.s32 	%p24, %r30, 0;
	@%p24 bra 	$L__BB6_64;
	shl.b32 	%r144, %r216, 2;
	add.s32 	%r145, %r13, %r144;
	mov.b32 	%r146, 0;
	st.shared.u32 	[%r145], %r146;
	bra.uni 	$L__BB6_64;
$L__BB6_42:
	setp.lt.u32 	%p11, %r16, 1792;
	mov.u32 	%r222, %r2;
	@%p11 bra 	$L__BB6_45;
	mov.u32 	%r219, %r38;
	mov.u32 	%r220, %r37;
	mov.u32 	%r222, %r2;
$L__BB6_44:
	.pragma "nounroll";
	mov.b32 	%r124, 0;
	st.shared.u32 	[%r219+-4096], %r124;
	st.shared.u32 	[%r219+-3072], %r124;
	st.shared.u32 	[%r219+-2048], %r124;
	st.shared.u32 	[%r219+-1024], %r124;
	st.shared.u32 	[%r219], %r124;
	st.shared.u32 	[%r219+1024], %r124;
	st.shared.u32 	[%r219+2048], %r124;
	st.shared.u32 	[%r219+3072], %r124;
	add.s32 	%r222, %r222, 2048;
	add.s32 	%r220, %r220, 8;
	add.s32 	%r219, %r219, 8192;
	setp.ne.s32 	%p12, %r220, 0;
	@%p12 bra 	$L__BB6_44;
$L__BB6_45:
	setp.eq.s32 	%p13, %r17, 0;
	@%p13 bra 	$L__BB6_64;
	setp.lt.u32 	%p14, %r18, 3;
	@%p14 bra 	$L__BB6_48;
	shl.b32 	%r125, %r222, 2;
	add.s32 	%r126, %r13, %r125;
	mov.b32 	%r127, 0;
	st.shared.u32 	[%r126], %r127;
	st.shared.u32 	[%r126+1024], %r127;
	st.shared.u32 	[%r126+2048], %r127;
	st.shared.u32 	[%r126+3072], %r127;
	add.s32 	%r222, %r222, 1024;
$L__BB6_48:
	setp.eq.s32 	%p15, %r19, 0;
	@%p15 bra 	$L__BB6_64;
	setp.eq.s32 	%p16, %r20, 0;
	@%p16 bra 	$L__BB6_51;
	shl.b32 	%r128, %r222, 2;
	add.s32 	%r129, %r13, %r128;
	mov.b32 	%r130, 0;
	st.shared.u32 	[%r129], %r130;
	st.shared.u32 	[%r129+1024], %r130;
	add.s32 	%r222, %r222, 512;
$L__BB6_51:
	setp.ne.s32 	%p17, %r30, 0;
	@%p17 bra 	$L__BB6_64;
	shl.b32 	%r131, %r222, 2;
	add.s32 	%r132, %r13, %r131;
	mov.b32 	%r133, 0;
	st.shared.u32 	[%r132], %r133;
	bra.uni 	$L__BB6_64;
$L__BB6_53:
	setp.lt.u32 	%p25, %r16, 1792;
	mov.u32 	%r227, %r2;
	@%p25 bra 	$L__BB6_56;
	mov.b32 	%r226, 0;
	mov.u32 	%r227, %r2;
$L__BB6_55:
	.pragma "nounroll";
	shl.b32 	%r148, %r227, 2;
	add.s32 	%r149, %r13, %r148;
	mov.b32 	%r150, 0;
	st.shared.u32 	[%r149], %r150;
	st.shared.u32 	[%r149+1024], %r150;
	st.shared.u32 	[%r149+2048], %r150;
	st.shared.u32 	[%r149+3072], %r150;
	st.shared.u32 	[%r149+4096], %r150;
	st.shared.u32 	[%r149+5120], %r150;
	st.shared.u32 	[%r149+6144], %r150;
	st.shared.u32 	[%r149+7168], %r150;
	add.s32 	%r227, %r227, 2048;
	add.s32 	%r226, %r226, 8;
	setp.ne.s32 	%p26, %r226, %r29;
	@%p26 bra 	$L__BB6_55;
$L__BB6_56:
	setp.eq.s32 	%p27, %r17, 0;
	@%p27 bra 	$L__BB6_64;
	setp.lt.u32 	%p28, %r18, 3;
	@%p28 bra 	$L__BB6_59;
	shl.b32 	%r151, %r227, 2;
	add.s32 	%r152, %r13, %r151;
	mov.b32 	%r153, 0;
	st.shared.u32 	[%r152], %r153;
	st.shared.u32 	[%r152+1024], %r153;
	st.shared.u32 	[%r152+2048], %r153;
	st.shared.u32 	[%r152+3072], %r153;
	add.s32 	%r227, %r227, 1024;
$L__BB6_59:
	setp.eq.s32 	%p29, %r19, 0;
	@%p29 bra 	$L__BB6_64;
	setp.eq.s32 	%p30, %r20, 0;
	@%p30 bra 	$L__BB6_62;
	shl.b32 	%r154, %r227, 2;
	add.s32 	%r155, %r13, %r154;
	mov.b32 	%r156, 0;
	st.shared.u32 	[%r155], %r156;
	st.shared.u32 	[%r155+1024], %r156;
	add.s32 	%r227, %r227, 512;
$L__BB6_62:
	setp.ne.s32 	%p31, %r30, 0;
	@%p31 bra 	$L__BB6_64;
	shl.b32 	%r157, %r227, 2;
	add.s32 	%r158, %r13, %r157;
	mov.b32 	%r159, 0;
	st.shared.u32 	[%r158], %r159;
$L__BB6_64:
	setp.ge.s32 	%p44, %r2, %r95;
	bar.sync 	0;
	@%p44 bra 	$L__BB6_88;
	setp.lt.s32 	%p45, %r96, 1;
	@%p45 bra 	$L__BB6_81;
	mov.u32 	%r230, %r2;
$L__BB6_67:
	setp.lt.u32 	%p51, %r15, 15;
	mul.lo.s32 	%r79, %r230, %r96;
	mov.f32 	%f233, 0f00000000;
	mov.b32 	%r233, 0;
	@%p51 bra 	$L__BB6_70;
	mov.f32 	%f233, 0f00000000;
	mov.b32 	%r231, 0;
$L__BB6_69:
	.pragma "nounroll";
	shl.b32 	%r193, %r231, 2;
	add.s32 	%r194, %r13, %r193;
	ld.shared.f32 	%f142, [%r194];
	add.s32 	%r195, %r231, %r79;
	cvt.u64.u32 	%rd93, %r195;
	add.s64 	%rd94, %rd10, %rd93;
	shl.b64 	%rd95, %rd94, 1;
	add.s64 	%rd96, %rd3, %rd95;
	ld.global.nc.u16 	%rs35, [%rd96];
	// begin inline asm
	{ cvt.f32.bf16 %f126, %rs35;}

	// end inline asm
	fma.rn.f32 	%f143, %f142, %f126, %f233;
	ld.shared.f32 	%f144, [%r194+4];
	ld.global.nc.u16 	%rs36, [%rd96+2];
	// begin inline asm
	{ cvt.f32.bf16 %f127, %rs36;}

	// end inline asm
	fma.rn.f32 	%f145, %f144, %f127, %f143;
	ld.shared.f32 	%f146, [%r194+8];
	ld.global.nc.u16 	%rs37, [%rd96+4];
	// begin inline asm
	{ cvt.f32.bf16 %f128, %rs37;}

	// end inline asm
	fma.rn.f32 	%f147, %f146, %f128, %f145;
	ld.shared.f32 	%f148, [%r194+12];
	ld.global.nc.u16 	%rs38, [%rd96+6];
	// begin inline asm
	{ cvt.f32.bf16 %f129, %rs38;}

	// end inline asm
	fma.rn.f32 	%f149, %f148, %f129, %f147;
	ld.shared.f32 	%f150, [%r194+16];
	ld.global.nc.u16 	%rs39, [%rd96+8];
	// begin inline asm
	{ cvt.f32.bf16 %f130, %rs39;}

	// end inline asm
	fma.rn.f32 	%f151, %f150, %f130, %f149;
	ld.shared.f32 	%f152, [%r194+20];
	ld.global.nc.u16 	%rs40, [%rd96+10];
	// begin inline asm
	{ cvt.f32.bf16 %f131, %rs40;}

	// end inline asm
	fma.rn.f32 	%f153, %f152, %f131, %f151;
	ld.shared.f32 	%f154, [%r194+24];
	ld.global.nc.u16 	%rs41, [%rd96+12];
	// begin inline asm
	{ cvt.f32.bf16 %f132, %rs41;}

	// end inline asm
	fma.rn.f32 	%f155, %f154, %f132, %f153;
	ld.shared.f32 	%f156, [%r194+28];
	ld.global.nc.u16 	%rs42, [%rd96+14];
	// begin inline asm
	{ cvt.f32.bf16 %f133, %rs42;}

	// end inline asm
	fma.rn.f32 	%f157, %f156, %f133, %f155;
	ld.shared.f32 	%f158, [%r194+32];
	ld.global.nc.u16 	%rs43, [%rd96+16];
	// begin inline asm
	{ cvt.f32.bf16 %f134, %rs43;}

	// end inline asm
	fma.rn.f32 	%f159, %f158, %f134, %f157;
	ld.shared.f32 	%f160, [%r194+36];
	ld.global.nc.u16 	%rs44, [%rd96+18];
	// begin inline asm
	{ cvt.f32.bf16 %f135, %rs44;}

	// end inline asm
	fma.rn.f32 	%f161, %f160, %f135, %f159;
	ld.shared.f32 	%f162, [%r194+40];
	ld.global.nc.u16 	%rs45, [%rd96+20];
	// begin inline asm
	{ cvt.f32.bf16 %f136, %rs45;}

	// end inline asm
	fma.rn.f32 	%f163, %f162, %f136, %f161;
	ld.shared.f32 	%f164, [%r194+44];
	ld.global.nc.u16 	%rs46, [%rd96+22];
	// begin inline asm
	{ cvt.f32.bf16 %f137, %rs46;}

	// end inline asm
	fma.rn.f32 	%f165, %f164, %f137, %f163;
	ld.shared.f32 	%f166, [%r194+48];
	ld.global.nc.u16 	%rs47, [%rd96+24];
	// begin inline asm
	{ cvt.f32.bf16 %f138, %rs47;}

	// end inline asm
	fma.rn.f32 	%f167, %f166, %f138, %f165;
	ld.shared.f32 	%f168, [%r194+52];
	ld.global.nc.u16 	%rs48, [%rd96+26];
	// begin inline asm
	{ cvt.f32.bf16 %f139, %rs48;}

	// end inline asm
	fma.rn.f32 	%f169, %f168, %f139, %f167;
	ld.shared.f32 	%f170, [%r194+56];
	ld.global.nc.u16 	%rs49, [%rd96+28];
	// begin inline asm
	{ cvt.f32.bf16 %f140, %rs49;}

	// end inline asm
	fma.rn.f32 	%f171, %f170, %f140, %f169;
	ld.shared.f32 	%f172, [%r194+60];
	ld.global.nc.u16 	%rs50, [%rd96+30];
	// begin inline asm
	{ cvt.f32.bf16 %f141, %rs50;}

	// end inline asm
	fma.rn.f32 	%f233, %f172, %f141, %f171;
	add.s32 	%r231, %r231, 16;
	setp.ne.s32 	%p52, %r231, %r35;
	mov.u32 	%r233, %r35;
	@%p52 bra 	$L__BB6_69;
$L__BB6_70:
	setp.eq.s32 	%p53, %r25, 0;
	@%p53 bra 	$L__BB6_80;
	setp.lt.u32 	%p54, %r26, 7;
	@%p54 bra 	$L__BB6_73;
	shl.b32 	%r196, %r233, 2;
	add.s32 	%r197, %r13, %r196;
	ld.shared.f32 	%f182, [%r197];
	add.s32 	%r198, %r233, %r79;
	cvt.u64.u32 	%rd97, %r198;
	add.s64 	%rd98, %rd10, %rd97;
	shl.b64 	%rd99, %rd98, 1;
	add.s64 	%rd100, %rd3, %rd99;
	ld.global.nc.u16 	%rs51, [%rd100];
	// begin inline asm
	{ cvt.f32.bf16 %f174, %rs51;}

	// end inline asm
	fma.rn.f32 	%f183, %f182, %f174, %f233;
	ld.shared.f32 	%f184, [%r197+4];
	cvt.u64.u32 	%rd101, %r79;
	cvt.u64.u32 	%rd102, %r233;
	add.s64 	%rd103, %rd102, %rd101;
	add.s64 	%rd104, %rd10, %rd103;
	shl.b64 	%rd105, %rd104, 1;
	add.s64 	%rd106, %rd3, %rd105;
	ld.global.nc.u16 	%rs52, [%rd106+2];
	// begin inline asm
	{ cvt.f32.bf16 %f175, %rs52;}

	// end inline asm
	fma.rn.f32 	%f185, %f184, %f175, %f183;
	ld.shared.f32 	%f186, [%r197+8];
	ld.global.nc.u16 	%rs53, [%rd106+4];
	// begin inline asm
	{ cvt.f32.bf16 %f176, %rs53;}

	// end inline asm
	fma.rn.f32 	%f187, %f186, %f176, %f185;
	ld.shared.f32 	%f188, [%r197+12];
	ld.global.nc.u16 	%rs54, [%rd106+6];
	// begin inline asm
	{ cvt.f32.bf16 %f177, %rs54;}

	// end inline asm
	fma.rn.f32 	%f189, %f188, %f177, %f187;
	ld.shared.f32 	%f190, [%r197+16];
	ld.global.nc.u16 	%rs55, [%rd106+8];
	// begin inline asm
	{ cvt.f32.bf16 %f178, %rs55;}

	// end inline asm
	fma.rn.f32 	%f191, %f190, %f178, %f189;
	ld.shared.f32 	%f192, [%r197+20];
	ld.global.nc.u16 	%rs56, [%rd106+10];
	// begin inline asm
	{ cvt.f32.bf16 %f179, %rs56;}

	// end inline asm
	fma.rn.f32 	%f193, %f192, %f179, %f191;
	ld.shared.f32 	%f194, [%r197+24];
	ld.global.nc.u16 	%rs57, [%rd106+12];
	// begin inline asm
	{ cvt.f32.bf16 %f180, %rs57;}

	// end inline asm
	fma.rn.f32 	%f195, %f194, %f180, %f193;
	ld.shared.f32 	%f196, [%r197+28];
	ld.global.nc.u16 	%rs58, [%rd106+14];
	// begin inline asm
	{ cvt.f32.bf16 %f181, %rs58;}

	// end inline asm
	fma.rn.f32 	%f233, %f196, %f181, %f195;
	add.s32 	%r233, %r233, 8;
$L__BB6_73:
	setp.eq.s32 	%p55, %r27, 0;
	@%p55 bra 	$L__BB6_80;
	setp.lt.u32 	%p56, %r28, 3;
	@%p56 bra 	$L__BB6_76;
	shl.b32 	%r199, %r233, 2;
	add.s32 	%r200, %r13, %r199;
	ld.shared.f32 	%f202, [%r200];
	add.s32 	%r201, %r233, %r79;
	cvt.u64.u32 	%rd107, %r201;
	add.s64 	%rd108, %rd10, %rd107;
	shl.b64 	%rd109, %rd108, 1;
	add.s64 	%rd110, %rd3, %rd109;
	ld.global.nc.u16 	%rs59, [%rd110];
	// begin inline asm
	{ cvt.f32.bf16 %f198, %rs59;}

	// end inline asm
	fma.rn.f32 	%f203, %f202, %f198, %f233;
	ld.shared.f32 	%f204, [%r200+4];
	cvt.u64.u32 	%rd111, %r79;
	cvt.u64.u32 	%rd112, %r233;
	add.s64 	%rd113, %rd112, %rd111;
	add.s64 	%rd114, %rd10, %rd113;
	shl.b64 	%rd115, %rd114, 1;
	add.s64 	%rd116, %rd3, %rd115;
	ld.global.nc.u16 	%rs60, [%rd116+2];
	// begin inline asm
	{ cvt.f32.bf16 %f199, %rs60;}

	// end inline asm
	fma.rn.f32 	%f205, %f204, %f199, %f203;
	ld.shared.f32 	%f206, [%r200+8];
	ld.global.nc.u16 	%rs61, [%rd116+4];
	// begin inline asm
	{ cvt.f32.bf16 %f200, %rs61;}

	// end inline asm
	fma.rn.f32 	%f207, %f206, %f200, %f205;
	ld.shared.f32 	%f208, [%r200+12];
	ld.global.nc.u16 	%rs62, [%rd116+6];
	// begin inline asm
	{ cvt.f32.bf16 %f201, %rs62;}

	// end inline asm
	fma.rn.f32 	%f233, %f208, %f201, %f207;
	add.s32 	%r233, %r233, 4;
$L__BB6_76:
	setp.eq.s32 	%p57, %r36, 0;
	@%p57 bra 	$L__BB6_80;
	setp.eq.s32 	%p58, %r36, 1;
	shl.b32 	%r202, %r233, 2;
	add.s32 	%r87, %r13, %r202;
	ld.shared.f32 	%f210, [%r87];
	add.s32 	%r203, %r233, %r79;
	cvt.u64.u32 	%rd117, %r203;
	add.s64 	%rd118, %rd10, %rd117;
	shl.b64 	%rd119, %rd118, 1;
	add.s64 	%rd120, %rd3, %rd119;
	ld.global.nc.u16 	%rs63, [%rd120];
	// begin inline asm
	{ cvt.f32.bf16 %f209, %rs63;}

	// end inline asm
	fma.rn.f32 	%f233, %f210, %f209, %f233;
	@%p58 bra 	$L__BB6_80;
	setp.eq.s32 	%p59, %r36, 2;
	ld.shared.f32 	%f212, [%r87+4];
	cvt.u64.u32 	%rd121, %r79;
	cvt.u64.u32 	%rd122, %r233;
	add.s64 	%rd123, %rd122, %rd121;
	add.s64 	%rd124, %rd10, %rd123;
	shl.b64 	%rd125, %rd124, 1;
	add.s64 	%rd11, %rd3, %rd125;
	ld.global.nc.u16 	%rs64, [%rd11+2];
	// begin inline asm
	{ cvt.f32.bf16 %f211, %rs64;}

	// end inline asm
	fma.rn.f32 	%f233, %f212, %f211, %f233;
	@%p59 bra 	$L__BB6_80;
	ld.shared.f32 	%f214, [%r87+8];
	ld.global.nc.u16 	%rs65, [%rd11+4];
	// begin inline asm
	{ cvt.f32.bf16 %f213, %rs65;}

	// end inline asm
	fma.rn.f32 	%f233, %f214, %f213, %f233;
$L__BB6_80:
	cvt.u64.u32 	%rd126, %r230;
	add.s64 	%rd127, %rd126, %rd5;
	shl.b64 	%rd128, %rd127, 1;
	add.s64 	%rd129, %rd4, %rd128;
	ld.global.u16 	%rs66, [%rd129];
	// begin inline asm
	{ cvt.f32.bf16 %f215, %rs66;}

	// end inline asm
	fma.rn.f32 	%f216, %f1, %f233, %f215;
	// begin inline asm
	{  cvt.rn.bf16.f32 %rs67, %f216;}

	// end inline asm
	st.global.u16 	[%rd129], %rs67;
	add.s32 	%r230, %r230, 256;
	setp.lt.s32 	%p60, %r230, %r95;
	@%p60 bra 	$L__BB6_67;
	bra.uni 	$L__BB6_88;
$L__BB6_81:
	setp.eq.s32 	%p46, %r33, 768;
	mov.u32 	%r235, %r2;
	@%p46 bra 	$L__BB6_85;
	add.s32 	%r235, %r2, 256;
	setp.eq.s32 	%p47, %r33, 0;
	ld.global.u16 	%rs21, [%rd7];
	// begin inline asm
	{ cvt.f32.bf16 %f109, %rs21;}

	// end inline asm
	mul.f32 	%f32, %f1, 0f00000000;
	add.f32 	%f110, %f32, %f109;
	// begin inline asm
	{  cvt.rn.bf16.f32 %rs22, %f110;}

	// end inline asm
	st.global.u16 	[%rd7], %rs22;
	@%p47 bra 	$L__BB6_85;
	add.s32 	%r235, %r2, 512;
	setp.eq.s32 	%p48, %r33, 256;
	ld.global.u16 	%rs23, [%rd7+512];
	// begin inline asm
	{ cvt.f32.bf16 %f111, %rs23;}

	// end inline asm
	add.f32 	%f112, %f32, %f111;
	// begin inline asm
	{  cvt.rn.bf16.f32 %rs24, %f112;}

	// end inline asm
	st.global.u16 	[%rd7+512], %rs24;
	@%p48 bra 	$L__BB6_85;
	ld.global.u16 	%rs25, [%rd7+1024];
	// begin inline asm
	{ cvt.f32.bf16 %f113, %rs25;}

	// end inline asm
	add.f32 	%f114, %f32, %f113;
	// begin inline asm
	{  cvt.rn.bf16.f32 %rs26, %f114;}

	// end inline asm
	st.global.u16 	[%rd7+1024], %rs26;
	mov.u32 	%r235, %r34;
$L__BB6_85:
	setp.lt.u32 	%p49, %r21, 768;
	@%p49 bra 	$L__BB6_88;
	mul.f32 	%f33, %f1, 0f00000000;
$L__BB6_87:
	cvt.u64.u32 	%rd89, %r235;
	add.s64 	%rd90, %rd89, %rd5;
	shl.b64 	%rd91, %rd90, 1;
	add.s64 	%rd92, %rd4, %rd91;
	ld.global.u16 	%rs27, [%rd92];
	// begin inline asm
	{ cvt.f32.bf16 %f115, %rs27;}

	// end inline asm
	add.f32 	%f116, %f33, %f115;
	// begin inline asm
	{  cvt.rn.bf16.f32 %rs28, %f116;}

	// end inline asm
	st.global.u16 	[%rd92], %rs28;
	ld.global.u16 	%rs29, [%rd92+512];
	// begin inline asm
	{ cvt.f32.bf16 %f117, %rs29;}

	// end inline asm
	add.f32 	%f118, %f33, %f117;
	// begin inline asm
	{  cvt.rn.bf16.f32 %rs30, %f118;}

	// end inline asm
	st.global.u16 	[%rd92+512], %rs30;
	ld.global.u16 	%rs31, [%rd92+1024];
	// begin inline asm
	{ cvt.f32.bf16 %f119, %rs31;}

	// end inline asm
	add.f32 	%f120, %f33, %f119;
	// begin inline asm
	{  cvt.rn.bf16.f32 %rs32, %f120;}

	// end inline asm
	st.global.u16 	[%rd92+1024], %rs32;
	ld.global.u16 	%rs33, [%rd92+1536];
	// begin inline asm
	{ cvt.f32.bf16 %f121, %rs33;}

	// end inline asm
	add.f32 	%f122, %f33, %f121;
	// begin inline asm
	{  cvt.rn.bf16.f32 %rs34, %f122;}

	// end inline asm
	st.global.u16 	[%rd92+1536], %rs34;
	add.s32 	%r235, %r235, 1024;
	setp.lt.s32 	%p50, %r235, %r95;
	@%p50 bra 	$L__BB6_87;
$L__BB6_88:
	bar.sync 	0;
	add.s32 	%r208, %r208, 1;
	setp.ne.s32 	%p61, %r208, %r97;
	@%p61 bra 	$L__BB6_9;
$L__BB6_89:
	ret;

}
	// .globl	_Z16moe_token_kernelIfLb1EEvPKT_S2_S2_S2_PKfPKjPS0_iiii
.visible .entry _Z16moe_token_kernelIfLb1EEvPKT_S2_S2_S2_PKfPKjPS0_iiii(
	.param .u64 .ptr .align 1 _Z16moe_token_kernelIfLb1EEvPKT_S2_S2_S2_PKfPKjPS0_iiii_param_0,
	.param .u64 .ptr .align 1 _Z16moe_token_kernelIfLb1EEvPKT_S2_S2_S2_PKfPKjPS0_iiii_param_1,
	.param .u64 .ptr .align 1 _Z16moe_token_kernelIfLb1EEvPKT_S2_S2_S2_PKfPKjPS0_iiii_param_2,
	.param .u64 .ptr .align 1 _Z16moe_token_kernelIfLb1EEvPKT_S2_S2_S2_PKfPKjPS0_iiii_param_3,
	.param .u64 .ptr .align 1 _Z16moe_token_kernelIfLb1EEvPKT_S2_S2_S2_PKfPKjPS0_iiii_param_4,
	.param .u64 .ptr .align 1 _Z16moe_token_kernelIfLb1EEvPKT_S2_S2_S2_PKfPKjPS0_iiii_param_5,
	.param .u64 .ptr .align 1 _Z16moe_token_kernelIfLb1EEvPKT_S2_S2_S2_PKfPKjPS0_iiii_param_6,
	.param .u32 _Z16moe_token_kernelIfLb1EEvPKT_S2_S2_S2_PKfPKjPS0_iiii_param_7,
	.param .u32 _Z16moe_token_kernelIfLb1EEvPKT_S2_S2_S2_PKfPKjPS0_iiii_param_8,
	.param .u32 _Z16moe_token_kernelIfLb1EEvPKT_S2_S2_S2_PKfPKjPS0_iiii_param_9,
	.param .u32 _Z16moe_token_kernelIfLb1EEvPKT_S2_S2_S2_PKfPKjPS0_iiii_param_10
)
{
	.reg .pred 	%p<60>;
	.reg .b32 	%r<249>;
	.reg .b32 	%f<233>;
	.reg .b64 	%rd<173>;

	ld.param.u64 	%rd14, [_Z16moe_token_kernelIfLb1EEvPKT_S2_S2_S2_PKfPKjPS0_iiii_param_0];
	ld.param.u64 	%rd15, [_Z16moe_token_kernelIfLb1EEvPKT_S2_S2_S2_PKfPKjPS0_iiii_param_1];
	ld.param.u64 	%rd16, [_Z16moe_token_kernelIfLb1EEvPKT_S2_S2_S2_PKfPKjPS0_iiii_param_2];
	ld.param.u64 	%rd17, [_Z16moe_token_kernelIfLb1EEvPKT_S2_S2_S2_PKfPKjPS0_iiii_param_3];
	ld.param.u64 	%rd12, [_Z16moe_token_kernelIfLb1EEvPKT_S2_S2_S2_PKfPKjPS0_iiii_param_4];
	ld.param.u64 	%rd13, [_Z16moe_token_kernelIfLb1EEvPKT_S2_S2_S2_PKfPKjPS0_iiii_param_5];
	ld.param.u64 	%rd18, [_Z16moe_token_kernelIfLb1EEvPKT_S2_S2_S2_PKfPKjPS0_iiii_param_6];
	ld.param.u32 	%r91, [_Z16moe_token_kernelIfLb1EEvPKT_S2_S2_S2_PKfPKjPS0_iiii_param_7];
	ld.param.u32 	%r92, [_Z16moe_token_kernelIfLb1EEvPKT_S2_S2_S2_PKfPKjPS0_iiii_param_8];
	ld.param.u32 	%r93, [_Z16moe_token_kernelIfLb1EEvPKT_S2_S2_S2_PKfPKjPS0_iiii_param_9];
	ld.param.u32 	%r94, [_Z16moe_token_kernelIfLb1EEvPKT_S2_S2_S2_PKfPKjPS0_iiii_param_10];
	cvta.to.global.u64 	%rd1, %rd14;
	cvta.to.global.u64 	%rd2, %rd16;
	cvta.to.global.u64 	%rd3, %rd15;
	cvta.to.global.u64 	%rd4, %rd17;
	cvta.to.global.u64 	%rd5, %rd18;
	mov.u32 	%r1, %ctaid.x;
	mov.u32 	%r2, %tid.x;
	setp.ge.s32 	%p1, %r2, %r91;
	@%p1 bra 	$L__BB7_7;
	mul.lo.s32 	%r3, %r91, %r1;
	not.b32 	%r95, %r2;
	add.s32 	%r4, %r91, %r95;
	and.b32  	%r96, %r4, 768;
	setp.eq.s32 	%p2, %r96, 768;
	mov.u32 	%r218, %r2;
	@%p2 bra 	$L__BB7_4;
	shr.u32 	%r98, %r4, 8;
	add.s32 	%r99, %r98, 1;
	and.b32  	%r5, %r99, 3;
	mov.b32 	%r217, 0;
	mov.u32 	%r218, %r2;
$L__BB7_3:
	.pragma "nounroll";
	add.s32 	%r100, %r218, %r3;
	mul.wide.s32 	%rd19, %r100, 4;
	add.s64 	%rd20, %rd1, %rd19;
	ld.global.nc.f32 	%f44, [%rd20];
	shl.b32 	%r101, %r218, 2;
	mov.u32 	%r102, smem;
	add.s32 	%r103, %r102, %r101;
	st.shared.f32 	[%r103], %f44;
	add.s32 	%r218, %r218, 256;
	add.s32 	%r217, %r217, 1;
	setp.ne.s32 	%p3, %r217, %r5;
	@%p3 bra 	$L__BB7_3;
$L__BB7_4:
	setp.lt.u32 	%p4, %r4, 768;
	@%p4 bra 	$L__BB7_7;
	mov.u32 	%r106, smem;
$L__BB7_6:
	add.s32 	%r104, %r218, %r3;
	mul.wide.s32 	%rd21, %r104, 4;
	add.s64 	%rd22, %rd1, %rd21;
	ld.global.nc.f32 	%f45, [%rd22];
	shl.b32 	%r105, %r218, 2;
	add.s32 	%r107, %r106, %r105;
	st.shared.f32 	[%r107], %f45;
	ld.global.nc.f32 	%f46, [%rd22+1024];
	st.shared.f32 	[%r107+1024], %f46;
	ld.global.nc.f32 	%f47, [%rd22+2048];
	st.shared.f32 	[%r107+2048], %f47;
	ld.global.nc.f32 	%f48, [%rd22+3072];
	st.shared.f32 	[%r107+3072], %f48;
	add.s32 	%r218, %r218, 1024;
	setp.lt.s32 	%p5, %r218, %r91;
	@%p5 bra 	$L__BB7_6;
$L__BB7_7:
	bar.sync 	0;
	mul.lo.s32 	%r108, %r91, %r1;
	cvt.s64.s32 	%rd6, %r108;
	setp.lt.s32 	%p6, %r93, 1;
	@%p6 bra 	$L__BB7_87;
	shl.b32 	%r110, %r91, 2;
	mov.u32 	%r111, smem;
	add.s32 	%r13, %r111, %r110;
	mul.lo.s32 	%r14, %r93, %r1;
	mul.wide.s32 	%rd7, %r92, %r91;
	add.s32 	%r15, %r92, -1;
	sub.s32 	%r16, %r15, %r2;
	shr.u32 	%r112, %r16, 8;
	add.s32 	%r113, %r112, 1;
	and.b32  	%r17, %r113, 7;
	add.s32 	%r18, %r17, -1;
	and.b32  	%r19, %r113, 3;
	add.s32 	%r20, %r19, -1;
	add.s32 	%r21, %r91, -1;
	sub.s32 	%r22, %r21, %r2;
	and.b32  	%r23, %r91, 7;
	and.b32  	%r24, %r91, 3;
	and.b32  	%r25, %r92, 7;
	and.b32  	%r26, %r92, 3;
	and.b32  	%r27, %r113, 33554424;
	and.b32  	%r28, %r16, 256;
	and.b32  	%r29, %r91, 2147483640;
	and.b32  	%r30, %r91, 1;
	and.b32  	%r31, %r22, 768;
	cvt.u64.u32 	%rd23, %r2;
	add.s64 	%rd24, %rd23, %rd6;
	shl.b64 	%rd25, %rd24, 2;
	add.s64 	%rd8, %rd5, %rd25;
	and.b32  	%r32, %r92, 2147483640;
	and.b32  	%r33, %r92, 1;
	shl.b32 	%r114, %r2, 2;
	add.s32 	%r115, %r114, %r110;
	add.s32 	%r116, %r115, %r111;
	add.s32 	%r34, %r116, 4096;
	cvta.to.global.u64 	%rd9, %rd13;
	cvta.to.global.u64 	%rd10, %rd12;
	mov.b32 	%r220, 0;
$L__BB7_9:
	setp.ge.s32 	%p7, %r2, %r92;
	add.s32 	%r117, %r220, %r14;
	mul.wide.u32 	%rd26, %r117, 4;
	add.s64 	%rd27, %rd9, %rd26;
	ld.global.nc.u32 	%r118, [%rd27];
	cvt.s64.s32 	%rd28, %r118;
	add.s64 	%rd29, %rd10, %rd26;
	ld.global.nc.f32 	%f1, [%rd29];
	mul.lo.s64 	%rd11, %rd7, %rd28;
	@%p7 bra 	$L__BB7_64;
	setp.lt.s32 	%p8, %r91, 1;
	@%p8 bra 	$L__BB7_29;
	mov.u32 	%r221, %r2;
$L__BB7_12:
	setp.lt.u32 	%p32, %r21, 7;
	mov.f32 	%f224, 0f00000000;
	mov.b32 	%r224, 0;
	mov.f32 	%f223, %f224;
	@%p32 bra 	$L__BB7_15;
	mov.f32 	%f224, 0f00000000;
	mov.b32 	%r222, 0;
$L__BB7_14:
	.pragma "nounroll";
	shl.b32 	%r160, %r222, 2;
	mov.u32 	%r161, smem;
	add.s32 	%r162, %r161, %r160;
	ld.shared.v4.f32 	{%f52, %f53, %f54, %f55}, [%r162];
	mad.lo.s32 	%r163, %r222, %r92, %r221;
	cvt.s64.s32 	%rd30, %r163;
	add.s64 	%rd31, %rd11, %rd30;
	shl.b64 	%rd32, %rd31, 2;
	add.s64 	%rd33, %rd3, %rd32;
	ld.global.nc.f32 	%f56, [%rd33];
	fma.rn.f32 	%f57, %f52, %f56, %f223;
	add.s64 	%rd34, %rd2, %rd32;
	ld.global.nc.f32 	%f58, [%rd34];
	fma.rn.f32 	%f59, %f52, %f58, %f224;
	add.s32 	%r164, %r163, %r92;
	cvt.s64.s32 	%rd35, %r164;
	add.s64 	%rd36, %rd11, %rd35;
	shl.b64 	%rd37, %rd36, 2;
	add.s64 	%rd38, %rd3, %rd37;
	ld.global.nc.f32 	%f60, [%rd38];
	fma.rn.f32 	%f61, %f53, %f60, %f57;
	add.s64 	%rd39, %rd2, %rd37;
	ld.global.nc.f32 	%f62, [%rd39];
	fma.rn.f32 	%f63, %f53, %f62, %f59;
	add.s32 	%r165, %r164, %r92;
	cvt.s64.s32 	%rd40, %r165;
	add.s64 	%rd41, %rd11, %rd40;
	shl.b64 	%rd42, %rd41, 2;
	add.s64 	%rd43, %rd3, %rd42;
	ld.global.nc.f32 	%f64, [%rd43];
	fma.rn.f32 	%f65, %f54, %f64, %f61;
	add.s64 	%rd44, %rd2, %rd42;
	ld.global.nc.f32 	%f66, [%rd44];
	fma.rn.f32 	%f67, %f54, %f66, %f63;
	add.s32 	%r166, %r165, %r92;
	cvt.s64.s32 	%rd45, %r166;
	add.s64 	%rd46, %rd11, %rd45;
	shl.b64 	%rd47, %rd46, 2;
	add.s64 	%rd48, %rd3, %rd47;
	ld.global.nc.f32 	%f68, [%rd48];
	fma.rn.f32 	%f69, %f55, %f68, %f65;
	add.s64 	%rd49, %rd2, %rd47;
	ld.global.nc.f32 	%f70, [%rd49];
	fma.rn.f32 	%f71, %f55, %f70, %f67;
	ld.shared.v4.f32 	{%f72, %f73, %f74, %f75}, [%r162+16];
	add.s32 	%r167, %r166, %r92;
	cvt.s64.s32 	%rd50, %r167;
	add.s64 	%rd51, %rd11, %rd50;
	shl.b64 	%rd52, %rd51, 2;
	add.s64 	%rd53, %rd3, %rd52;
	ld.global.nc.f32 	%f76, [%rd53];
	fma.rn.f32 	%f77, %f72, %f76, %f69;
	add.s64 	%rd54, %rd2, %rd52;
	ld.global.nc.f32 	%f78, [%rd54];
	fma.rn.f32 	%f79, %f72, %f78, %f71;
	add.s32 	%r168, %r167, %r92;
	cvt.s64.s32 	%rd55, %r168;
	add.s64 	%rd56, %rd11, %rd55;
	shl.b64 	%rd57, %rd56, 2;
	add.s64 	%rd58, %rd3, %rd57;
	ld.global.nc.f32 	%f80, [%rd58];
	fma.rn.f32 	%f81, %f73, %f80, %f77;
	add.s64 	%rd59, %rd2, %rd57;
	ld.global.nc.f32 	%f82, [%rd59];
	fma.rn.f32 	%f83, %f73, %f82, %f79;
	add.s32 	%r169, %r168, %r92;
	cvt.s64.s32 	%rd60, %r169;
	add.s64 	%rd61, %rd11, %rd60;
	shl.b64 	%rd62, %rd61, 2;
	add.s64 	%rd63, %rd3, %rd62;
	ld.global.nc.f32 	%f84, [%rd63];
	fma.rn.f32 	%f85, %f74, %f84, %f81;
	add.s64 	%rd64, %rd2, %rd62;
	ld.global.nc.f32 	%f86, [%rd64];
	fma.rn.f32 	%f87, %f74, %f86, %f83;
	add.s32 	%r170, %r169, %r92;
	cvt.s64.s32 	%rd65, %r170;
	add.s64 	%rd66, %rd11, %rd65;
	shl.b64 	%rd67, %rd66, 2;
	add.s64 	%rd68, %rd3, %rd67;
	ld.global.nc.f32 	%f88, [%rd68];
	fma.rn.f32 	%f223, %f75, %f88, %f85;
	add.s64 	%rd69, %rd2, %rd67;
	ld.global.nc.f32 	%f89, [%rd69];
	fma.rn.f32 	%f224, %f75, %f89, %f87;
	add.s32 	%r222, %r222, 8;
	setp.eq.s32 	%p33, %r222, %r29;
	mov.u32 	%r224, %r29;
	@%p33 bra 	$L__BB7_15;
	bra.uni 	$L__BB7_14;
$L__BB7_15:
	setp.eq.s32 	%p34, %r23, 0;
	@%p34 bra 	$L__BB7_23;
	add.s32 	%r171, %r23, -1;
	setp.lt.u32 	%p35, %r171, 3;
	@%p35 bra 	$L__BB7_18;
	shl.b32 	%r172, %r224, 2;
	mov.u32 	%r173, smem;
	add.s32 	%r174, %r173, %r172;
	ld.shared.f32 	%f91, [%r174];
	mad.lo.s32 	%r175, %r224, %r92, %r221;
	cvt.s64.s32 	%rd70, %r175;
	add.s64 	%rd71, %rd11, %rd70;
	shl.b64 	%rd72, %rd71, 2;
	add.s64 	%rd73, %rd3, %rd72;
	ld.global.nc.f32 	%f92, [%rd73];
	fma.rn.f32 	%f93, %f91, %f92, %f223;
	add.s64 	%rd74, %rd2, %rd72;
	ld.global.nc.f32 	%f94, [%rd74];
	fma.rn.f32 	%f95, %f91, %f94, %f224;
	ld.shared.f32 	%f96, [%r174+4];
	add.s32 	%r176, %r175, %r92;
	cvt.s64.s32 	%rd75, %r176;
	add.s64 	%rd76, %rd11, %rd75;
	shl.b64 	%rd77, %rd76, 2;
	add.s64 	%rd78, %rd3, %rd77;
	ld.global.nc.f32 	%f97, [%rd78];
	fma.rn.f32 	%f98, %f96, %f97, %f93;
	add.s64 	%rd79, %rd2, %rd77;
	ld.global.nc.f32 	%f99, [%rd79];
	fma.rn.f32 	%f100, %f96, %f99, %f95;
	ld.shared.f32 	%f101, [%r174+8];
	add.s32 	%r177, %r176, %r92;
	cvt.s64.s32 	%rd80, %r177;
	add.s64 	%rd81, %rd11, %rd80;
	shl.b64 	%rd82, %rd81, 2;
	add.s64 	%rd83, %rd3, %rd82;
	ld.global.nc.f32 	%f102, [%rd83];
	fma.rn.f32 	%f103, %f101, %f102, %f98;
	add.s64 	%rd84, %rd2, %rd82;
	ld.global.nc.f32 	%f104, [%rd84];
	fma.rn.f32 	%f105, %f101, %f104, %f100;
	ld.shared.f32 	%f106, [%r174+12];
	add.s32 	%r178, %r177, %r92;
	cvt.s64.s32 	%rd85, %r178;
	add.s64 	%rd86, %rd11, %rd85;
	shl.b64 	%rd87, %rd86, 2;
	add.s64 	%rd88, %rd3, %rd87;
	ld.global.nc.f32 	%f107, [%rd88];
	fma.rn.f32 	%f223, %f106, %f107, %f103;
	add.s64 	%rd89, %rd2, %rd87;
	ld.global.nc.f32 	%f108, [%rd89];
	fma.rn.f32 	%f224, %f106, %f108, %f105;
	add.s32 	%r224, %r224, 4;
$L__BB7_18:
	setp.eq.s32 	%p36, %r24, 0;
	@%p36 bra 	$L__BB7_23;
	setp.eq.s32 	%p37, %r24, 1;
	@%p37 bra 	$L__BB7_21;
	shl.b32 	%r179, %r224, 2;
	mov.u32 	%r180, smem;
	add.s32 	%r181, %r180, %r179;
	ld.shared.f32 	%f110, [%r181];
	mad.lo.s32 	%r182, %r224, %r92, %r221;
	cvt.s64.s32 	%rd90, %r182;
	add.s64 	%rd91, %rd11, %rd90;
	shl.b64 	%rd92, %rd91, 2;
	add.s64 	%rd93, %rd3, %rd92;
	ld.global.nc.f32 	%f111, [%rd93];
	fma.rn.f32 	%f112, %f110, %f111, %f223;
	add.s64 	%rd94, %rd2, %rd92;
	ld.global.nc.f32 	%f113, [%rd94];
	fma.rn.f32 	%f114, %f110, %f113, %f224;
	ld.shared.f32 	%f115, [%r181+4];
	add.s32 	%r183, %r182, %r92;
	cvt.s64.s32 	%rd95, %r183;
	add.s64 	%rd96, %rd11, %rd95;
	shl.b64 	%rd97, %rd96, 2;
	add.s64 	%rd98, %rd3, %rd97;
	ld.global.nc.f32 	%f116, [%rd98];
	fma.rn.f32 	%f223, %f115, %f116, %f112;
	add.s64 	%rd99, %rd2, %rd97;
	ld.global.nc.f32 	%f117, [%rd99];
	fma.rn.f32 	%f224, %f115, %f117, %f114;
	add.s32 	%r224, %r224, 2;
$L__BB7_21:
	setp.eq.s32 	%p38, %r30, 0;
	@%p38 bra 	$L__BB7_23;
	shl.b32 	%r184, %r224, 2;
	mov.u32 	%r185, smem;
	add.s32 	%r186, %r185, %r184;
	ld.shared.f32 	%f118, [%r186];
	mad.lo.s32 	%r187, %r224, %r92, %r221;
	cvt.s64.s32 	%rd100, %r187;
	add.s64 	%rd101, %rd11, %rd100;
	shl.b64 	%rd102, %rd101, 2;
	add.s64 	%rd103, %rd3, %rd102;
	ld.global.nc.f32 	%f119, [%rd103];
	fma.rn.f32 	%f223, %f118, %f119, %f223;
	add.s64 	%rd104, %rd2, %rd102;
	ld.global.nc.f32 	%f120, [%rd104];
	fma.rn.f32 	%f224, %f118, %f120, %f224;
$L__BB7_23:
	setp.eq.s32 	%p39, %r94, 0;
	@%p39 bra 	$L__BB7_24;
	bra.uni 	$L__BB7_27;
$L__BB7_24:
	mul.f32 	%f142, %f223, 0fBFB8AA3B;
	ex2.approx.f32 	%f143, %f142;
	add.f32 	%f144, %f143, 0f3F800000;
	div.rn.f32 	%f210, %f223, %f144;
	bra.uni 	$L__BB7_26;
$L__BB7_25:
	max.f32 	%f210, %f223, 0f00000000;
$L__BB7_26:
	mul.f32 	%f145, %f224, %f210;
	shl.b32 	%r188, %r221, 2;
	add.s32 	%r189, %r13, %r188;
	st.shared.f32 	[%r189], %f145;
	add.s32 	%r221, %r221, 256;
	setp.lt.s32 	%p43, %r221, %r92;
	@%p43 bra 	$L__BB7_12;
	bra.uni 	$L__BB7_64;
$L__BB7_27:
	setp.eq.s32 	%p40, %r94, 1;
	@%p40 bra 	$L__BB7_28;
	bra.uni 	$L__BB7_25;
$L__BB7_28:
	mul.f32 	%f121, %f223, 0f3F000000;
	mul.f32 	%f122, %f223, 0f3D372713;
	mul.f32 	%f123, %f223, %f122;
	fma.rn.f32 	%f124, %f223, %f123, %f223;
	mul.f32 	%f125, %f124, 0f3F4C422A;
	abs.f32 	%f126, %f125;
	mul.f32 	%f127, %f126, 0f4038AA3B;
	ex2.approx.ftz.f32 	%f128, %f127;
	add.f32 	%f129, %f128, 0f3F800000;
	rcp.approx.ftz.f32 	%f130, %f129;
	fma.rn.f32 	%f131, %f130, 0fC0000000, 0f3F800000;
	setp.ge.f32 	%p41, %f126, 0f41102CB4;
	selp.f32 	%f132, 0f3F800000, %f131, %p41;
	copysign.f32 	%f133, %f125, %f132;
	mul.f32 	%f134, %f125, %f125;
	fma.rn.f32 	%f135, %f134, 0f3C80F082, 0fBD563CAE;
	fma.rn.f32 	%f136, %f135, %f134, 0f3E085941;
	fma.rn.f32 	%f137, %f136, %f134, 0fBEAAA9ED;
	fma.rn.f32 	%f138, %f137, %f134, 0f00000000;
	fma.rn.f32 	%f139, %f138, %f125, %f125;
	setp.ge.f32 	%p42, %f126, 0f3F19999A;
	selp.f32 	%f140, %f133, %f139, %p42;
	add.f32 	%f141, %f140, 0f3F800000;
	mul.f32 	%f210, %f121, %f141;
	bra.uni 	$L__BB7_26;
$L__BB7_29:
	setp.eq.s32 	%p9, %r94, 1;
	@%p9 bra 	$L__BB7_42;
	setp.ne.s32 	%p10, %r94, 0;
	@%p10 bra 	$L__BB7_53;
	setp.lt.u32 	%p18, %r16, 1792;
	mov.u32 	%r228, %r2;
	@%p18 bra 	$L__BB7_34;
	mov.b32 	%r227, 0;
	mov.u32 	%r228, %r2;
$L__BB7_33:
	.pragma "nounroll";
	shl.b32 	%r133, %r228, 2;
	add.s32 	%r134, %r13, %r133;
	mov.b32 	%r135, 0;
	st.shared.u32 	[%r134], %r135;
	st.shared.u32 	[%r134+1024], %r135;
	st.shared.u32 	[%r134+2048], %r135;
	st.shared.u32 	[%r134+3072], %r135;
	st.shared.u32 	[%r134+4096], %r135;
	st.shared.u32 	[%r134+5120], %r135;
	st.shared.u32 	[%r134+6144], %r135;
	st.shared.u32 	[%r134+7168], %r135;
	add.s32 	%r228, %r228, 2048;
	add.s32 	%r227, %r227, 8;
	setp.ne.s32 	%p19, %r227, %r27;
	@%p19 bra 	$L__BB7_33;
$L__BB7_34:
	setp.eq.s32 	%p20, %r17, 0;
	@%p20 bra 	$L__BB7_64;
	setp.lt.u32 	%p21, %r18, 3;
	@%p21 bra 	$L__BB7_37;
	shl.b32 	%r136, %r228, 2;
	add.s32 	%r137, %r13, %r136;
	mov.b32 	%r138, 0;
	st.shared.u32 	[%r137], %r138;
	st.shared.u32 	[%r137+1024], %r138;
	st.shared.u32 	[%r137+2048], %r138;
	st.shared.u32 	[%r137+3072], %r138;
	add.s32 	%r228, %r228, 1024;
$L__BB7_37:
	setp.eq.s32 	%p22, %r19, 0;
	@%p22 bra 	$L__BB7_64;
	setp.eq.s32 	%p23, %r20, 0;
	@%p23 bra 	$L__BB7_40;
	shl.b32 	%r139, %r228, 2;
	add.s32 	%r140, %r13, %r139;
	mov.b32 	%r141, 0;
	st.shared.u32 	[%r140], %r141;
	st.shared.u32 	[%r140+1024], %r141;
	add.s32 	%r228, %r228, 512;
$L__BB7_40:
	setp.ne.s32 	%p24, %r28, 0;
	@%p24 bra 	$L__BB7_64;
	shl.b32 	%r142, %r228, 2;
	add.s32 	%r143, %r13, %r142;
	mov.b32 	%r144, 0;
	st.shared.u32 	[%r143], %r144;
	bra.uni 	$L__BB7_64;
$L__BB7_42:
	setp.lt.u32 	%p11, %r16, 1792;
	mov.u32 	%r234, %r2;
	@%p11 bra 	$L__BB7_45;
	shr.u32 	%r119, %r16, 8;
	add.s32 	%r120, %r119, 1;
	and.b32  	%r121, %r120, 33554424;
	neg.s32 	%r232, %r121;
	mov.u32 	%r231, %r34;
	mov.u32 	%r234, %r2;
$L__BB7_44:
	.pragma "nounroll";
	mov.b32 	%r122, 0;
	st.shared.u32 	[%r231+-4096], %r122;
	st.shared.u32 	[%r231+-3072], %r122;
	st.shared.u32 	[%r231+-2048], %r122;
	st.shared.u32 	[%r231+-1024], %r122;
	st.shared.u32 	[%r231], %r122;
	st.shared.u32 	[%r231+1024], %r122;
	st.shared.u32 	[%r231+2048], %r122;
	st.shared.u32 	[%r231+3072], %r122;
	add.s32 	%r234, %r234, 2048;
	add.s32 	%r232, %r232, 8;
	add.s32 	%r231, %r231, 8192;
	setp.ne.s32 	%p12, %r232, 0;
	@%p12 bra 	$L__BB7_44;
$L__BB7_45:
	setp.eq.s32 	%p13, %r17, 0;
	@%p13 bra 	$L__BB7_64;
	setp.lt.u32 	%p14, %r18, 3;
	@%p14 bra 	$L__BB7_48;
	shl.b32 	%r123, %r234, 2;
	add.s32 	%r124, %r13, %r123;
	mov.b32 	%r125, 0;
	st.shared.u32 	[%r124], %r125;
	st.shared.u32 	[%r124+1024], %r125;
	st.shared.u32 	[%r124+2048], %r125;
	st.shared.u32 	[%r124+3072], %r125;
	add.s32 	%r234, %r234, 1024;
$L__BB7_48:
	setp.eq.s32 	%p15, %r19, 0;
	@%p15 bra 	$L__BB7_64;
	setp.eq.s32 	%p16, %r20, 0;
	@%p16 bra 	$L__BB7_51;
	shl.b32 	%r126, %r234, 2;
	add.s32 	%r127, %r13, %r126;
	mov.b32 	%r128, 0;
	st.shared.u32 	[%r127], %r128;
	st.shared.u32 	[%r127+1024], %r128;
	add.s32 	%r234, %r234, 512;
$L__BB7_51:
	setp.ne.s32 	%p17, %r28, 0;
	@%p17 bra 	$L__BB7_64;
	shl.b32 	%r129, %r234, 2;
	add.s32 	%r130, %r13, %r129;
	mov.b32 	%r131, 0;
	st.shared.u32 	[%r130], %r131;
	bra.uni 	$L__BB7_64;
$L__BB7_53:
	setp.lt.u32 	%p25, %r16, 1792;
	mov.u32 	%r239, %r2;
	@%p25 bra 	$L__BB7_56;
	mov.b32 	%r238, 0;
	mov.u32 	%r239, %r2;
$L__BB7_55:
	.pragma "nounroll";
	shl.b32 	%r146, %r239, 2;
	add.s32 	%r147, %r13, %r146;
	mov.b32 	%r148, 0;
	st.shared.u32 	[%r147], %r148;
	st.shared.u32 	[%r147+1024], %r148;
	st.shared.u32 	[%r147+2048], %r148;
	st.shared.u32 	[%r147+3072], %r148;
	st.shared.u32 	[%r147+4096], %r148;
	st.shared.u32 	[%r147+5120], %r148;
	st.shared.u32 	[%r147+6144], %r148;
	st.shared.u32 	[%r147+7168], %r148;
	add.s32 	%r239, %r239, 2048;
	add.s32 	%r238, %r238, 8;
	setp.ne.s32 	%p26, %r238, %r27;
	@%p26 bra 	$L__BB7_55;
$L__BB7_56:
	setp.eq.s32 	%p27, %r17, 0;
	@%p27 bra 	$L__BB7_64;
	setp.lt.u32 	%p28, %r18, 3;
	@%p28 bra 	$L__BB7_59;
	shl.b32 	%r149, %r239, 2;
	add.s32 	%r150, %r13, %r149;
	mov.b32 	%r151, 0;
	st.shared.u32 	[%r150], %r151;
	st.shared.u32 	[%r150+1024], %r151;
	st.shared.u32 	[%r150+2048], %r151;
	st.shared.u32 	[%r150+3072], %r151;
	add.s32 	%r239, %r239, 1024;
$L__BB7_59:
	setp.eq.s32 	%p29, %r19, 0;
	@%p29 bra 	$L__BB7_64;
	setp.eq.s32 	%p30, %r20, 0;
	@%p30 bra 	$L__BB7_62;
	shl.b32 	%r152, %r239, 2;
	add.s32 	%r153, %r13, %r152;
	mov.b32 	%r154, 0;
	st.shared.u32 	[%r153], %r154;
	st.shared.u32 	[%r153+1024], %r154;
	add.s32 	%r239, %r239, 512;
$L__BB7_62:
	setp.ne.s32 	%p31, %r28, 0;
	@%p31 bra 	$L__BB7_64;
	shl.b32 	%r155, %r239, 2;
	add.s32 	%r156, %r13, %r155;
	mov.b32 	%r157, 0;
	st.shared.u32 	[%r156], %r157;
$L__BB7_64:
	setp.ge.s32 	%p44, %r2, %r91;
	bar.sync 	0;
	@%p44 bra 	$L__BB7_86;
	setp.lt.s32 	%p45, %r92, 1;
	@%p45 bra 	$L__BB7_79;
	mov.u32 	%r242, %r2;
$L__BB7_67:
	setp.lt.u32 	%p51, %r15, 7;
	mov.f32 	%f232, 0f00000000;
	mov.b32 	%r245, 0;
	@%p51 bra 	$L__BB7_70;
	mov.f32 	%f232, 0f00000000;
	mov.b32 	%r243, 0;
$L__BB7_69:
	.pragma "nounroll";
	shl.b32 	%r192, %r243, 2;
	add.s32 	%r193, %r13, %r192;
	ld.shared.f32 	%f163, [%r193];
	mad.lo.s32 	%r194, %r243, %r91, %r242;
	cvt.s64.s32 	%rd109, %r194;
	add.s64 	%rd110, %rd11, %rd109;
	shl.b64 	%rd111, %rd110, 2;
	add.s64 	%rd112, %rd4, %rd111;
	ld.global.nc.f32 	%f164, [%rd112];
	fma.rn.f32 	%f165, %f163, %f164, %f232;
	ld.shared.f32 	%f166, [%r193+4];
	add.s32 	%r195, %r194, %r91;
	cvt.s64.s32 	%rd113, %r195;
	add.s64 	%rd114, %rd11, %rd113;
	shl.b64 	%rd115, %rd114, 2;
	add.s64 	%rd116, %rd4, %rd115;
	ld.global.nc.f32 	%f167, [%rd116];
	fma.rn.f32 	%f168, %f166, %f167, %f165;
	ld.shared.f32 	%f169, [%r193+8];
	add.s32 	%r196, %r195, %r91;
	cvt.s64.s32 	%rd117, %r196;
	add.s64 	%rd118, %rd11, %rd117;
	shl.b64 	%rd119, %rd118, 2;
	add.s64 	%rd120, %rd4, %rd119;
	ld.global.nc.f32 	%f170, [%rd120];
	fma.rn.f32 	%f171, %f169, %f170, %f168;
	ld.shared.f32 	%f172, [%r193+12];
	add.s32 	%r197, %r196, %r91;
	cvt.s64.s32 	%rd121, %r197;
	add.s64 	%rd122, %rd11, %rd121;
	shl.b64 	%rd123, %rd122, 2;
	add.s64 	%rd124, %rd4, %rd123;
	ld.global.nc.f32 	%f173, [%rd124];
	fma.rn.f32 	%f174, %f172, %f173, %f171;
	ld.shared.f32 	%f175, [%r193+16];
	add.s32 	%r198, %r197, %r91;
	cvt.s64.s32 	%rd125, %r198;
	add.s64 	%rd126, %rd11, %rd125;
	shl.b64 	%rd127, %rd126, 2;
	add.s64 	%rd128, %rd4, %rd127;
	ld.global.nc.f32 	%f176, [%rd128];
	fma.rn.f32 	%f177, %f175, %f176, %f174;
	ld.shared.f32 	%f178, [%r193+20];
	add.s32 	%r199, %r198, %r91;
	cvt.s64.s32 	%rd129, %r199;
	add.s64 	%rd130, %rd11, %rd129;
	shl.b64 	%rd131, %rd130, 2;
	add.s64 	%rd132, %rd4, %rd131;
	ld.global.nc.f32 	%f179, [%rd132];
	fma.rn.f32 	%f180, %f178, %f179, %f177;
	ld.shared.f32 	%f181, [%r193+24];
	add.s32 	%r200, %r199, %r91;
	cvt.s64.s32 	%rd133, %r200;
	add.s64 	%rd134, %rd11, %rd133;
	shl.b64 	%rd135, %rd134, 2;
	add.s64 	%rd136, %rd4, %rd135;
	ld.global.nc.f32 	%f182, [%rd136];
	fma.rn.f32 	%f183, %f181, %f182, %f180;
	ld.shared.f32 	%f184, [%r193+28];
	add.s32 	%r201, %r200, %r91;
	cvt.s64.s32 	%rd137, %r201;
	add.s64 	%rd138, %rd11, %rd137;
	shl.b64 	%rd139, %rd138, 2;
	add.s64 	%rd140, %rd4, %rd139;
	ld.global.nc.f32 	%f185, [%rd140];
	fma.rn.f32 	%f232, %f184, %f185, %f183;
	add.s32 	%r243, %r243, 8;
	setp.ne.s32 	%p52, %r243, %r32;
	mov.u32 	%r245, %r32;
	@%p52 bra 	$L__BB7_69;
$L__BB7_70:
	setp.eq.s32 	%p53, %r25, 0;
	@%p53 bra 	$L__BB7_78;
	add.s32 	%r202, %r25, -1;
	setp.lt.u32 	%p54, %r202, 3;
	@%p54 bra 	$L__BB7_73;
	shl.b32 	%r203, %r245, 2;
	add.s32 	%r204, %r13, %r203;
	ld.shared.f32 	%f187, [%r204];
	mad.lo.s32 	%r205, %r245, %r91, %r242;
	cvt.s64.s32 	%rd141, %r205;
	add.s64 	%rd142, %rd11, %rd141;
	shl.b64 	%rd143, %rd142, 2;
	add.s64 	%rd144, %rd4, %rd143;
	ld.global.nc.f32 	%f188, [%rd144];
	fma.rn.f32 	%f189, %f187, %f188, %f232;
	ld.shared.f32 	%f190, [%r204+4];
	add.s32 	%r206, %r205, %r91;
	cvt.s64.s32 	%rd145, %r206;
	add.s64 	%rd146, %rd11, %rd145;
	shl.b64 	%rd147, %rd146, 2;
	add.s64 	%rd148, %rd4, %rd147;
	ld.global.nc.f32 	%f191, [%rd148];
	fma.rn.f32 	%f192, %f190, %f191, %f189;
	ld.shared.f32 	%f193, [%r204+8];
	add.s32 	%r207, %r206, %r91;
	cvt.s64.s32 	%rd149, %r207;
	add.s64 	%rd150, %rd11, %rd149;
	shl.b64 	%rd151, %rd150, 2;
	add.s64 	%rd152, %rd4, %rd151;
	ld.global.nc.f32 	%f194, [%rd152];
	fma.rn.f32 	%f195, %f193, %f194, %f192;
	ld.shared.f32 	%f196, [%r204+12];
	add.s32 	%r208, %r207, %r91;
	cvt.s64.s32 	%rd153, %r208;
	add.s64 	%rd154, %rd11, %rd153;
	shl.b64 	%rd155, %rd154, 2;
	add.s64 	%rd156, %rd4, %rd155;
	ld.global.nc.f32 	%f197, [%rd156];
	fma.rn.f32 	%f232, %f196, %f197, %f195;
	add.s32 	%r245, %r245, 4;
$L__BB7_73:
	setp.eq.s32 	%p55, %r26, 0;
	@%p55 bra 	$L__BB7_78;
	setp.eq.s32 	%p56, %r26, 1;
	@%p56 bra 	$L__BB7_76;
	shl.b32 	%r209, %r245, 2;
	add.s32 	%r210, %r13, %r209;
	ld.shared.f32 	%f199, [%r210];
	mad.lo.s32 	%r211, %r245, %r91, %r242;
	cvt.s64.s32 	%rd157, %r211;
	add.s64 	%rd158, %rd11, %rd157;
	shl.b64 	%rd159, %rd158, 2;
	add.s64 	%rd160, %rd4, %rd159;
	ld.global.nc.f32 	%f200, [%rd160];
	fma.rn.f32 	%f201, %f199, %f200, %f232;
	ld.shared.f32 	%f202, [%r210+4];
	add.s32 	%r212, %r211, %r91;
	cvt.s64.s32 	%rd161, %r212;
	add.s64 	%rd162, %rd11, %rd161;
	shl.b64 	%rd163, %rd162, 2;
	add.s64 	%rd164, %rd4, %rd163;
	ld.global.nc.f32 	%f203, [%rd164];
	fma.rn.f32 	%f232, %f202, %f203, %f201;
	add.s32 	%r245, %r245, 2;
$L__BB7_76:
	setp.eq.s32 	%p57, %r33, 0;
	@%p57 bra 	$L__BB7_78;
	shl.b32 	%r213, %r245, 2;
	add.s32 	%r214, %r13, %r213;
	ld.shared.f32 	%f204, [%r214];
	mad.lo.s32 	%r215, %r245, %r91, %r242;
	cvt.s64.s32 	%rd165, %r215;
	add.s64 	%rd166, %rd11, %rd165;
	shl.b64 	%rd167, %rd166, 2;
	add.s64 	%rd168, %rd4, %rd167;
	ld.global.nc.f32 	%f205, [%rd168];
	fma.rn.f32 	%f232, %f204, %f205, %f232;
$L__BB7_78:
	cvt.u64.u32 	%rd169, %r242;
	add.s64 	%rd170, %rd169, %rd6;
	shl.b64 	%rd171, %rd170, 2;
	add.s64 	%rd172, %rd5, %rd171;
	ld.global.f32 	%f206, [%rd172];
	fma.rn.f32 	%f207, %f1, %f232, %f206;
	st.global.f32 	[%rd172], %f207;
	add.s32 	%r242, %r242, 256;
	setp.lt.s32 	%p58, %r242, %r91;
	@%p58 bra 	$L__BB7_67;
	bra.uni 	$L__BB7_86;
$L__BB7_79:
	setp.eq.s32 	%p46, %r31, 768;
	mov.u32 	%r247, %r2;
	@%p46 bra 	$L__BB7_83;
	add.s32 	%r247, %r2, 256;
	setp.eq.s32 	%p47, %r31, 0;
	ld.global.f32 	%f146, [%rd8];
	mul.f32 	%f42, %f1, 0f00000000;
	add.f32 	%f147, %f42, %f146;
	st.global.f32 	[%rd8], %f147;
	@%p47 bra 	$L__BB7_83;
	add.s32 	%r247, %r2, 512;
	setp.eq.s32 	%p48, %r31, 256;
	ld.global.f32 	%f148, [%rd8+1024];
	add.f32 	%f149, %f42, %f148;
	st.global.f32 	[%rd8+1024], %f149;
	@%p48 bra 	$L__BB7_83;
	add.s32 	%r247, %r2, 768;
	ld.global.f32 	%f150, [%rd8+2048];
	add.f32 	%f151, %f42, %f150;
	st.global.f32 	[%rd8+2048], %f151;
$L__BB7_83:
	setp.lt.u32 	%p49, %r22, 768;
	@%p49 bra 	$L__BB7_86;
	mul.f32 	%f43, %f1, 0f00000000;
$L__BB7_85:
	cvt.u64.u32 	%rd105, %r247;
	add.s64 	%rd106, %rd105, %rd6;
	shl.b64 	%rd107, %rd106, 2;
	add.s64 	%rd108, %rd5, %rd107;
	ld.global.f32 	%f152, [%rd108];
	add.f32 	%f153, %f43, %f152;
	st.global.f32 	[%rd108], %f153;
	ld.global.f32 	%f154, [%rd108+1024];
	add.f32 	%f155, %f43, %f154;
	st.global.f32 	[%rd108+1024], %f155;
	ld.global.f32 	%f156, [%rd108+2048];
	add.f32 	%f157, %f43, %f156;
	st.global.f32 	[%rd108+2048], %f157;
	ld.global.f32 	%f158, [%rd108+3072];
	add.f32 	%f159, %f43, %f158;
	st.global.f32 	[%rd108+3072], %f159;
	add.s32 	%r247, %r247, 1024;
	setp.lt.s32 	%p50, %r247, %r91;
	@%p50 bra 	$L__BB7_85;
$L__BB7_86:
	bar.sync 	0;
	add.s32 	%r220, %r220, 1;
	setp.ne.s32 	%p59, %r220, %r93;
	@%p59 bra 	$L__BB7_9;
$L__BB7_87:
	ret;

}
	// .globl	_Z16moe_token_kernelIfLb0EEvPKT_S2_S2_S2_PKfPKjPS0_iiii
.visible .entry _Z16moe_token_kernelIfLb0EEvPKT_S2_S2_S2_PKfPKjPS0_iiii(
	.param .u64 .ptr .align 1 _Z16moe_token_kernelIfLb0EEvPKT_S2_S2_S2_PKfPKjPS0_iiii_param_0,
	.param .u64 .ptr .align 1 _Z16moe_token_kernelIfLb0EEvPKT_S2_S2_S2_PKfPKjPS0_iiii_param_1,
	.param .u64 .ptr .align 1 _Z16moe_token_kernelIfLb0EEvPKT_S2_S2_S2_PKfPKjPS0_iiii_param_2,
	.param .u64 .ptr .align 1 _Z16moe_token_kernelIfLb0EEvPKT_S2_S2_S2_PKfPKjPS0_iiii_param_3,
	.param .u64 .ptr .align 1 _Z16moe_token_kernelIfLb0EEvPKT_S2_S2_S2_PKfPKjPS0_iiii_param_4,
	.param .u64 .ptr .align 1 _Z16moe_token_kernelIfLb0EEvPKT_S2_S2_S2_PKfPKjPS0_iiii_param_5,
	.param .u64 .ptr .align 1 _Z16moe_token_kernelIfLb0EEvPKT_S2_S2_S2_PKfPKjPS0_iiii_param_6,
	.param .u32 _Z16moe_token_kernelIfLb0EEvPKT_S2_S2_S2_PKfPKjPS0_iiii_param_7,
	.param .u32 _Z16moe_token_kernelIfLb0EEvPKT_S2_S2_S2_PKfPKjPS0_iiii_param_8,
	.param .u32 _Z16moe_token_kernelIfLb0EEvPKT_S2_S2_S2_PKfPKjPS0_iiii_param_9,
	.param .u32 _Z16moe_token_kernelIfLb0EEvPKT_S2_S2_S2_PKfPKjPS0_iiii_param_10
)
{
	.reg .pred 	%p<62>;
	.reg .b32 	%r<237>;
	.reg .b32 	%f<234>;
	.reg .b64 	%rd<130>;

	ld.param.u64 	%rd14, [_Z16moe_token_kernelIfLb0EEvPKT_S2_S2_S2_PKfPKjPS0_iiii_param_0];
	ld.param.u64 	%rd15, [_Z16moe_token_kernelIfLb0EEvPKT_S2_S2_S2_PKfPKjPS0_iiii_param_1];
	ld.param.u64 	%rd16, [_Z16moe_token_kernelIfLb0EEvPKT_S2_S2_S2_PKfPKjPS0_iiii_param_2];
	ld.param.u64 	%rd12, [_Z16moe_token_kernelIfLb0EEvPKT_S2_S2_S2_PKfPKjPS0_iiii_param_4];
	ld.param.u64 	%rd13, [_Z16moe_token_kernelIfLb0EEvPKT_S2_S2_S2_PKfPKjPS0_iiii_param_5];
	ld.param.u64 	%rd17, [_Z16moe_token_kernelIfLb0EEvPKT_S2_S2_S2_PKfPKjPS0_iiii_param_6];
	ld.param.u32 	%r95, [_Z16moe_token_kernelIfLb0EEvPKT_S2_S2_S2_PKfPKjPS0_iiii_param_7];
	ld.param.u32 	%r96, [_Z16moe_token_kernelIfLb0EEvPKT_S2_S2_S2_PKfPKjPS0_iiii_param_8];
	ld.param.u32 	%r97, [_Z16moe_token_kernelIfLb0EEvPKT_S2_S2_S2_PKfPKjPS0_iiii_param_9];
	ld.param.u32 	%r98, [_Z16moe_token_kernelIfLb0EEvPKT_S2_S2_S2_PKfPKjPS0_iiii_param_10];
	cvta.to.global.u64 	%rd1, %rd14;
	cvta.to.global.u64 	%rd2, %rd15;
	cvta.to.global.u64 	%rd3, %rd16;
	cvta.to.global.u64 	%rd4, %rd17;
	mov.u32 	%r1, %ctaid.x;
	mov.u32 	%r2, %tid.x;
	setp.ge.s32 	%p1, %r2, %r95;
	@%p1 bra 	$L__BB8_7;
	mul.lo.s32 	%r3, %r95, %r1;
	not.b32 	%r99, %r2;
	add.s32 	%r4, %r95, %r99;
	and.b32  	%r100, %r4, 768;
	setp.eq.s32 	%p2, %r100, 768;
	mov.u32 	%r206, %r2;
	@%p2 bra 	$L__BB8_4;
	shr.u32 	%r102, %r4, 8;
	add.s32 	%r103, %r102, 1;
	and.b32  	%r5, %r103, 3;
	mov.b32 	%r205, 0;
	mov.u32 	%r206, %r2;
$L__BB8_3:
	.pragma "nounroll";
	add.s32 	%r104, %r206, %r3;
	mul.wide.s32 	%rd18, %r104, 4;
	add.s64 	%rd19, %rd1, %rd18;
	ld.global.nc.f32 	%f34, [%rd19];
	shl.b32 	%r105, %r206, 2;
	mov.u32 	%r106, smem;
	add.s32 	%r107, %r106, %r105;
	st.shared.f32 	[%r107], %f34;
	add.s32 	%r206, %r206, 256;
	add.s32 	%r205, %r205, 1;
	setp.ne.s32 	%p3, %r205, %r5;
	@%p3 bra 	$L__BB8_3;
$L__BB8_4:
	setp.lt.u32 	%p4, %r4, 768;
	@%p4 bra 	$L__BB8_7;
	mov.u32 	%r110, smem;
$L__BB8_6:
	add.s32 	%r108, %r206, %r3;
	mul.wide.s32 	%rd20, %r108, 4;
	add.s64 	%rd21, %rd1, %rd20;
	ld.global.nc.f32 	%f35, [%rd21];
	shl.b32 	%r109, %r206, 2;
	add.s32 	%r111, %r110, %r109;
	st.shared.f32 	[%r111], %f35;
	ld.global.nc.f32 	%f36, [%rd21+1024];
	st.shared.f32 	[%r111+1024], %f36;
	ld.global.nc.f32 	%f37, [%rd21+2048];
	st.shared.f32 	[%r111+2048], %f37;
	ld.global.nc.f32 	%f38, [%rd21+3072];
	st.shared.f32 	[%r111+3072], %f38;
	add.s32 	%r206, %r206, 1024;
	setp.lt.s32 	%p5, %r206, %r95;
	@%p5 bra 	$L__BB8_6;
$L__BB8_7:
	bar.sync 	0;
	mul.lo.s32 	%r112, %r95, %r1;
	cvt.s64.s32 	%rd5, %r112;
	setp.lt.s32 	%p6, %r97, 1;
	@%p6 bra 	$L__BB8_89;
	shl.b32 	%r114, %r95, 2;
	mov.u32 	%r115, smem;
	add.s32 	%r13, %r115, %r114;
	mul.lo.s32 	%r14, %r97, %r1;
	mul.wide.s32 	%rd6, %r96, %r95;
	add.s32 	%r15, %r96, -1;
	sub.s32 	%r16, %r15, %r2;
	shr.u32 	%r116, %r16, 8;
	add.s32 	%r117, %r116, 1;
	and.b32  	%r17, %r117, 7;
	add.s32 	%r18, %r17, -1;
	and.b32  	%r19, %r117, 3;
	add.s32 	%r20, %r19, -1;
	not.b32 	%r118, %r2;
	add.s32 	%r21, %r95, %r118;
	and.b32  	%r22, %r95, 7;
	add.s32 	%r23, %r22, -1;
	and.b32  	%r24, %r95, 3;
	and.b32  	%r25, %r96, 15;
	add.s32 	%r26, %r25, -1;
	and.b32  	%r27, %r96, 7;
	add.s32 	%r28, %r27, -1;
	and.b32  	%r29, %r117, 33554424;
	and.b32  	%r30, %r16, 256;
	and.b32  	%r31, %r95, 2147483640;
	and.b32  	%r32, %r95, 1;
	and.b32  	%r33, %r21, 768;
	cvt.u64.u32 	%rd22, %r2;
	add.s64 	%rd23, %rd22, %rd5;
	shl.b64 	%rd24, %rd23, 2;
	add.s64 	%rd7, %rd4, %rd24;
	add.s32 	%r34, %r2, 768;
	and.b32  	%r35, %r96, 2147483632;
	and.b32  	%r36, %r96, 3;
	neg.s32 	%r37, %r29;
	shl.b32 	%r119, %r2, 2;
	add.s32 	%r120, %r119, %r114;
	add.s32 	%r121, %r120, %r115;
	add.s32 	%r38, %r121, 4096;
	cvta.to.global.u64 	%rd8, %rd13;
	cvta.to.global.u64 	%rd9, %rd12;
	mov.b32 	%r208, 0;
$L__BB8_9:
	setp.ge.s32 	%p7, %r2, %r96;
	add.s32 	%r122, %r208, %r14;
	mul.wide.u32 	%rd25, %r122, 4;
	add.s64 	%rd26, %rd8, %rd25;
	ld.global.nc.u32 	%r123, [%rd26];
	cvt.s64.s32 	%rd27, %r123;
	add.s64 	%rd28, %rd9, %rd25;
	ld.global.nc.f32 	%f1, [%rd28];
	mul.lo.s64 	%rd10, %rd6, %rd27;
	@%p7 bra 	$L__BB8_64;
	setp.lt.s32 	%p8, %r95, 1;
	@%p8 bra 	$L__BB8_29;
	mov.u32 	%r209, %r2;
$L__BB8_12:
	setp.lt.u32 	%p32, %r95, 8;
	mov.f32 	%f225, 0f00000000;
	mov.b32 	%r212, 0;
	@%p32 bra 	$L__BB8_15;
	mov.f32 	%f225, 0f00000000;
	mov.b32 	%r210, 0;
$L__BB8_14:
	.pragma "nounroll";
	shl.b32 	%r162, %r210, 2;
	mov.u32 	%r163, smem;
	add.s32 	%r164, %r163, %r162;
	ld.shared.v4.f32 	{%f42, %f43, %f44, %f45}, [%r164];
	mad.lo.s32 	%r165, %r210, %r96, %r209;
	cvt.s64.s32 	%rd29, %r165;
	add.s64 	%rd30, %rd10, %rd29;
	shl.b64 	%rd31, %rd30, 2;
	add.s64 	%rd32, %rd2, %rd31;
	ld.global.nc.f32 	%f46, [%rd32];
	fma.rn.f32 	%f47, %f42, %f46, %f225;
	add.s32 	%r166, %r165, %r96;
	cvt.s64.s32 	%rd33, %r166;
	add.s64 	%rd34, %rd10, %rd33;
	shl.b64 	%rd35, %rd34, 2;
	add.s64 	%rd36, %rd2, %rd35;
	ld.global.nc.f32 	%f48, [%rd36];
	fma.rn.f32 	%f49, %f43, %f48, %f47;
	add.s32 	%r167, %r166, %r96;
	cvt.s64.s32 	%rd37, %r167;
	add.s64 	%rd38, %rd10, %rd37;
	shl.b64 	%rd39, %rd38, 2;
	add.s64 	%rd40, %rd2, %rd39;
	ld.global.nc.f32 	%f50, [%rd40];
	fma.rn.f32 	%f51, %f44, %f50, %f49;
	add.s32 	%r168, %r167, %r96;
	cvt.s64.s32 	%rd41, %r168;
	add.s64 	%rd42, %rd10, %rd41;
	shl.b64 	%rd43, %rd42, 2;
	add.s64 	%rd44, %rd2, %rd43;
	ld.global.nc.f32 	%f52, [%rd44];
	fma.rn.f32 	%f53, %f45, %f52, %f51;
	ld.shared.v4.f32 	{%f54, %f55, %f56, %f57}, [%r164+16];
	add.s32 	%r169, %r168, %r96;
	cvt.s64.s32 	%rd45, %r169;
	add.s64 	%rd46, %rd10, %rd45;
	shl.b64 	%rd47, %rd46, 2;
	add.s64 	%rd48, %rd2, %rd47;
	ld.global.nc.f32 	%f58, [%rd48];
	fma.rn.f32 	%f59, %f54, %f58, %f53;
	add.s32 	%r170, %r169, %r96;
	cvt.s64.s32 	%rd49, %r170;
	add.s64 	%rd50, %rd10, %rd49;
	shl.b64 	%rd51, %rd50, 2;
	add.s64 	%rd52, %rd2, %rd51;
	ld.global.nc.f32 	%f60, [%rd52];
	fma.rn.f32 	%f61, %f55, %f60, %f59;
	add.s32 	%r171, %r170, %r96;
	cvt.s64.s32 	%rd53, %r171;
	add.s64 	%rd54, %rd10, %rd53;
	shl.b64 	%rd55, %rd54, 2;
	add.s64 	%rd56, %rd2, %rd55;
	ld.global.nc.f32 	%f62, [%rd56];
	fma.rn.f32 	%f63, %f56, %f62, %f61;
	add.s32 	%r172, %r171, %r96;
	cvt.s64.s32 	%rd57, %r172;
	add.s64 	%rd58, %rd10, %rd57;
	shl.b64 	%rd59, %rd58, 2;
	add.s64 	%rd60, %rd2, %rd59;
	ld.global.nc.f32 	%f64, [%rd60];
	fma.rn.f32 	%f225, %f57, %f64, %f63;
	add.s32 	%r210, %r210, 8;
	setp.eq.s32 	%p33, %r210, %r31;
	mov.u32 	%r212, %r31;
	@%p33 bra 	$L__BB8_15;
	bra.uni 	$L__BB8_14;
$L__BB8_15:
	setp.eq.s32 	%p34, %r22, 0;
	@%p34 bra 	$L__BB8_23;
	setp.lt.u32 	%p35, %r23, 3;
	@%p35 bra 	$L__BB8_18;
	shl.b32 	%r173, %r212, 2;
	mov.u32 	%r174, smem;
	add.s32 	%r175, %r174, %r173;
	ld.shared.f32 	%f66, [%r175];
	mad.lo.s32 	%r176, %r212, %r96, %r209;
	cvt.s64.s32 	%rd61, %r176;
	add.s64 	%rd62, %rd10, %rd61;
	shl.b64 	%rd63, %rd62, 2;
	add.s64 	%rd64, %rd2, %rd63;
	ld.global.nc.f32 	%f67, [%rd64];
	fma.rn.f32 	%f68, %f66, %f67, %f225;
	ld.shared.f32 	%f69, [%r175+4];
	add.s32 	%r177, %r176, %r96;
	cvt.s64.s32 	%rd65, %r177;
	add.s64 	%rd66, %rd10, %rd65;
	shl.b64 	%rd67, %rd66, 2;
	add.s64 	%rd68, %rd2, %rd67;
	ld.global.nc.f32 	%f70, [%rd68];
	fma.rn.f32 	%f71, %f69, %f70, %f68;
	ld.shared.f32 	%f72, [%r175+8];
	add.s32 	%r178, %r177, %r96;
	cvt.s64.s32 	%rd69, %r178;
	add.s64 	%rd70, %rd10, %rd69;
	shl.b64 	%rd71, %rd70, 2;
	add.s64 	%rd72, %rd2, %rd71;
	ld.global.nc.f32 	%f73, [%rd72];
	fma.rn.f32 	%f74, %f72, %f73, %f71;
	ld.shared.f32 	%f75, [%r175+12];
	add.s32 	%r179, %r178, %r96;
	cvt.s64.s32 	%rd73, %r179;
	add.s64 	%rd74, %rd10, %rd73;
	shl.b64 	%rd75, %rd74, 2;
	add.s64 	%rd76, %rd2, %rd75;
	ld.global.nc.f32 	%f76, [%rd76];
	fma.rn.f32 	%f225, %f75, %f76, %f74;
	add.s32 	%r212, %r212, 4;
$L__BB8_18:
	setp.eq.s32 	%p36, %r24, 0;
	@%p36 bra 	$L__BB8_23;
	setp.eq.s32 	%p37, %r24, 1;
	@%p37 bra 	$L__BB8_21;
	shl.b32 	%r180, %r212, 2;
	mov.u32 	%r181, smem;
	add.s32 	%r182, %r181, %r180;
	ld.shared.f32 	%f78, [%r182];
	mad.lo.s32 	%r183, %r212, %r96, %r209;
	cvt.s64.s32 	%rd77, %r183;
	add.s64 	%rd78, %rd10, %rd77;
	shl.b64 	%rd79, %rd78, 2;
	add.s64 	%rd80, %rd2, %rd79;
	ld.global.nc.f32 	%f79, [%rd80];
	fma.rn.f32 	%f80, %f78, %f79, %f225;
	ld.shared.f32 	%f81, [%r182+4];
	add.s32 	%r184, %r183, %r96;
	cvt.s64.s32 	%rd81, %r184;
	add.s64 	%rd82, %rd10, %rd81;
	shl.b64 	%rd83, %rd82, 2;
	add.s64 	%rd84, %rd2, %rd83;
	ld.global.nc.f32 	%f82, [%rd84];
	fma.rn.f32 	%f225, %f81, %f82, %f80;
	add.s32 	%r212, %r212, 2;
$L__BB8_21:
	setp.eq.s32 	%p38, %r32, 0;
	@%p38 bra 	$L__BB8_23;
	shl.b32 	%r185, %r212, 2;
	mov.u32 	%r186, smem;
	add.s32 	%r187, %r186, %r185;
	ld.shared.f32 	%f83, [%r187];
	mad.lo.s32 	%r188, %r212, %r96, %r209;
	cvt.s64.s32 	%rd85, %r188;
	add.s64 	%rd86, %rd10, %rd85;
	shl.b64 	%rd87, %rd86, 2;
	add.s64 	%rd88, %rd2, %rd87;
	ld.global.nc.f32 	%f84, [%rd88];
	fma.rn.f32 	%f225, %f83, %f84, %f225;
$L__BB8_23:
	setp.eq.s32 	%p39, %r98, 0;
	@%p39 bra 	$L__BB8_24;
	bra.uni 	$L__BB8_27;
$L__BB8_24:
	mul.f32 	%f106, %f225, 0fBFB8AA3B;
	ex2.approx.f32 	%f107, %f106;
	add.f32 	%f108, %f107, 0f3F800000;
	div.rn.f32 	%f218, %f225, %f108;
	bra.uni 	$L__BB8_26;
$L__BB8_25:
	max.f32 	%f218, %f225, 0f00000000;
$L__BB8_26:
	shl.b32 	%r189, %r209, 2;
	add.s32 	%r190, %r13, %r189;
	st.shared.f32 	[%r190], %f218;
	add.s32 	%r209, %r209, 256;
	setp.lt.s32 	%p43, %r209, %r96;
	@%p43 bra 	$L__BB8_12;
	bra.uni 	$L__BB8_64;
$L__BB8_27:
	setp.eq.s32 	%p40, %r98, 1;
	@%p40 bra 	$L__BB8_28;
	bra.uni 	$L__BB8_25;
$L__BB8_28:
	mul.f32 	%f85, %f225, 0f3F000000;
	mul.f32 	%f86, %f225, 0f3D372713;
	mul.f32 	%f87, %f225, %f86;
	fma.rn.f32 	%f88, %f225, %f87, %f225;
	mul.f32 	%f89, %f88, 0f3F4C422A;
	abs.f32 	%f90, %f89;
	mul.f32 	%f91, %f90, 0f4038AA3B;
	ex2.approx.ftz.f32 	%f92, %f91;
	add.f32 	%f93, %f92, 0f3F800000;
	rcp.approx.ftz.f32 	%f94, %f93;
	fma.rn.f32 	%f95, %f94, 0fC0000000, 0f3F800000;
	setp.ge.f32 	%p41, %f90, 0f41102CB4;
	selp.f32 	%f96, 0f3F800000, %f95, %p41;
	copysign.f32 	%f97, %f89, %f96;
	mul.f32 	%f98, %f89, %f89;
	fma.rn.f32 	%f99, %f98, 0f3C80F082, 0fBD563CAE;
	fma.rn.f32 	%f100, %f99, %f98, 0f3E085941;
	fma.rn.f32 	%f101, %f100, %f98, 0fBEAAA9ED;
	fma.rn.f32 	%f102, %f101, %f98, 0f00000000;
	fma.rn.f32 	%f103, %f102, %f89, %f89;
	setp.ge.f32 	%p42, %f90, 0f3F19999A;
	selp.f32 	%f104, %f97, %f103, %p42;
	add.f32 	%f105, %f104, 0f3F800000;
	mul.f32 	%f218, %f85, %f105;
	bra.uni 	$L__BB8_26;
$L__BB8_29:
	setp.eq.s32 	%p9, %r98, 1;
	@%p9 bra 	$L__BB8_42;
	setp.ne.s32 	%p10, %r98, 0;
	@%p10 bra 	$L__BB8_53;
	setp.lt.u32 	%p18, %r16, 1792;
	mov.u32 	%r216, %r2;
	@%p18 bra 	$L__BB8_34;
	mov.b32 	%r215, 0;
	mov.u32 	%r216, %r2;
$L__BB8_33:
	.pragma "nounroll";
	shl.b32 	%r135, %r216, 2;
	add.s32 	%r136, %r13, %r135;
	mov.b32 	%r137, 0;
	st.shared.u32 	[%r136], %r137;
	st.shared.u32 	[%r136+1024], %r137;
	st.shared.u32 	[%r136+2048], %r137;
	st.shared.u32 	[%r136+3072], %r137;
	st.shared.u32 	[%r136+4096], %r137;
	st.shared.u32 	[%r136+5120], %r137;
	st.shared.u32 	[%r136+6144], %r137;
	st.shared.u32 	[%r136+7168], %r137;
	add.s32 	%r216, %r216, 2048;
	add.s32 	%r215, %r215, 8;
	setp.ne.s32 	%p19, %r215, %r29;
	@%p19 bra 	$L__BB8_33;
$L__BB8_34:
	setp.eq.s32 	%p20, %r17, 0;
	@%p20 bra 	$L__BB8_64;
	setp.lt.u32 	%p21, %r18, 3;
	@%p21 bra 	$L__BB8_37;
	shl.b32 	%r138, %r216, 2;
	add.s32 	%r139, %r13, %r138;
	mov.b32 	%r140, 0;
	st.shared.u32 	[%r139], %r140;
	st.shared.u32 	[%r139+1024], %r140;
	st.shared.u32 	[%r139+2048], %r140;
	st.shared.u32 	[%r139+3072], %r140;
	add.s32 	%r216, %r216, 1024;
$L__BB8_37:
	setp.eq.s32 	%p22, %r19, 0;
	@%p22 bra 	$L__BB8_64;
	setp.eq.s32 	%p23, %r20, 0;
	@%p23 bra 	$L__BB8_40;
	shl.b32 	%r141, %r216, 2;
	add.s32 	%r142, %r13, %r141;
	mov.b32 	%r143, 0;
	st.shared.u32 	[%r142], %r143;
	st.shared.u32 	[%r142+1024], %r143;
	add.s32 	%r216, %r216, 512;
$L__BB8_40:
	setp.ne.s32 	%p24, %r30, 0;
	@%p24 bra 	$L__BB8_64;
	shl.b32 	%r144, %r216, 2;
	add.s32 	%r145, %r13, %r144;
	mov.b32 	%r146, 0;
	st.shared.u32 	[%r145], %r146;
	bra.uni 	$L__BB8_64;
$L__BB8_42:
	setp.lt.u32 	%p11, %r16, 1792;
	mov.u32 	%r222, %r2;
	@%p11 bra 	$L__BB8_45;
	mov.u32 	%r219, %r38;
	mov.u32 	%r220, %r37;
	mov.u32 	%r222, %r2;
$L__BB8_44:
	.pragma "nounroll";
	mov.b32 	%r124, 0;
	st.shared.u32 	[%r219+-4096], %r124;
	st.shared.u32 	[%r219+-3072], %r124;
	st.shared.u32 	[%r219+-2048], %r124;
	st.shared.u32 	[%r219+-1024], %r124;
	st.shared.u32 	[%r219], %r124;
	st.shared.u32 	[%r219+1024], %r124;
	st.shared.u32 	[%r219+2048], %r124;
	st.shared.u32 	[%r219+3072], %r124;
	add.s32 	%r222, %r222, 2048;
	add.s32 	%r220, %r220, 8;
	add.s32 	%r219, %r219, 8192;
	setp.ne.s32 	%p12, %r220, 0;
	@%p12 bra 	$L__BB8_44;
$L__BB8_45:
	setp.eq.s32 	%p13, %r17, 0;
	@%p13 bra 	$L__BB8_64;
	setp.lt.u32 	%p14, %r18, 3;
	@%p14 bra 	$L__BB8_48;
	shl.b32 	%r125, %r222, 2;
	add.s32 	%r126, %r13, %r125;
	mov.b32 	%r127, 0;
	st.shared.u32 	[%r126], %r127;
	st.shared.u32 	[%r126+1024], %r127;
	st.shared.u32 	[%r126+2048], %r127;
	st.shared.u32 	[%r126+3072], %r127;
	add.s32 	%r222, %r222, 1024;
$L__BB8_48:
	setp.eq.s32 	%p15, %r19, 0;
	@%p15 bra 	$L__BB8_64;
	setp.eq.s32 	%p16, %r20, 0;
	@%p16 bra 	$L__BB8_51;
	shl.b32 	%r128, %r222, 2;
	add.s32 	%r129, %r13, %r128;
	mov.b32 	%r130, 0;
	st.shared.u32 	[%r129], %r130;
	st.shared.u32 	[%r129+1024], %r130;
	add.s32 	%r222, %r222, 512;
$L__BB8_51:
	setp.ne.s32 	%p17, %r30, 0;
	@%p17 bra 	$L__BB8_64;
	shl.b32 	%r131, %r222, 2;
	add.s32 	%r132, %r13, %r131;
	mov.b32 	%r133, 0;
	st.shared.u32 	[%r132], %r133;
	bra.uni 	$L__BB8_64;
$L__BB8_53:
	setp.lt.u32 	%p25, %r16, 1792;
	mov.u32 	%r227, %r2;
	@%p25 bra 	$L__BB8_56;
	mov.b32 	%r226, 0;
	mov.u32 	%r227, %r2;
$L__BB8_55:
	.pragma "nounroll";
	shl.b32 	%r148, %r227, 2;
	add.s32 	%r149, %r13, %r148;
	mov.b32 	%r150, 0;
	st.shared.u32 	[%r149], %r150;
	st.shared.u32 	[%r149+1024], %r150;
	st.shared.u32 	[%r149+2048], %r150;
	st.shared.u32 	[%r149+3072], %r150;
	st.shared.u32 	[%r149+4096], %r150;
	st.shared.u32 	[%r149+5120], %r150;
	st.shared.u32 	[%r149+6144], %r150;
	st.shared.u32 	[%r149+7168], %r150;
	add.s32 	%r227, %r227, 2048;
	add.s32 	%r226, %r226, 8;
	setp.ne.s32 	%p26, %r226, %r29;
	@%p26 bra 	$L__BB8_55;
$L__BB8_56:
	setp.eq.s32 	%p27, %r17, 0;
	@%p27 bra 	$L__BB8_64;
	setp.lt.u32 	%p28, %r18, 3;
	@%p28 bra 	$L__BB8_59;
	shl.b32 	%r151, %r227, 2;
	add.s32 	%r152, %r13, %r151;
	mov.b32 	%r153, 0;
	st.shared.u32 	[%r152], %r153;
	st.shared.u32 	[%r152+1024], %r153;
	st.shared.u32 	[%r152+2048], %r153;
	st.shared.u32 	[%r152+3072], %r153;
	add.s32 	%r227, %r227, 1024;
$L__BB8_59:
	setp.eq.s32 	%p29, %r19, 0;
	@%p29 bra 	$L__BB8_64;
	setp.eq.s32 	%p30, %r20, 0;
	@%p30 bra 	$L__BB8_62;
	shl.b32 	%r154, %r227, 2;
	add.s32 	%r155, %r13, %r154;
	mov.b32 	%r156, 0;
	st.shared.u32 	[%r155], %r156;
	st.shared.u32 	[%r155+1024], %r156;
	add.s32 	%r227, %r227, 512;
$L__BB8_62:
	setp.ne.s32 	%p31, %r30, 0;
	@%p31 bra 	$L__BB8_64;
	shl.b32 	%r157, %r227, 2;
	add.s32 	%r158, %r13, %r157;
	mov.b32 	%r159, 0;
	st.shared.u32 	[%r158], %r159;
$L__BB8_64:
	setp.ge.s32 	%p44, %r2, %r95;
	bar.sync 	0;
	@%p44 bra 	$L__BB8_88;
	setp.lt.s32 	%p45, %r96, 1;
	@%p45 bra 	$L__BB8_81;
	mov.u32 	%r230, %r2;
$L__BB8_67:
	setp.lt.u32 	%p51, %r15, 15;
	mul.lo.s32 	%r79, %r230, %r96;
	mov.f32 	%f233, 0f00000000;
	mov.b32 	%r233, 0;
	@%p51 bra 	$L__BB8_70;
	mov.f32 	%f233, 0f00000000;
	mov.b32 	%r231, 0;
$L__BB8_69:
	.pragma "nounroll";
	shl.b32 	%r193, %r231, 2;
	add.s32 	%r194, %r13, %r193;
	ld.shared.f32 	%f126, [%r194];
	add.s32 	%r195, %r231, %r79;
	cvt.u64.u32 	%rd93, %r195;
	add.s64 	%rd94, %rd10, %rd93;
	shl.b64 	%rd95, %rd94, 2;
	add.s64 	%rd96, %rd3, %rd95;
	ld.global.nc.f32 	%f127, [%rd96];
	fma.rn.f32 	%f128, %f126, %f127, %f233;
	ld.shared.f32 	%f129, [%r194+4];
	ld.global.nc.f32 	%f130, [%rd96+4];
	fma.rn.f32 	%f131, %f129, %f130, %f128;
	ld.shared.f32 	%f132, [%r194+8];
	ld.global.nc.f32 	%f133, [%rd96+8];
	fma.rn.f32 	%f134, %f132, %f133, %f131;
	ld.shared.f32 	%f135, [%r194+12];
	ld.global.nc.f32 	%f136, [%rd96+12];
	fma.rn.f32 	%f137, %f135, %f136, %f134;
	ld.shared.f32 	%f138, [%r194+16];
	ld.global.nc.f32 	%f139, [%rd96+16];
	fma.rn.f32 	%f140, %f138, %f139, %f137;
	ld.shared.f32 	%f141, [%r194+20];
	ld.global.nc.f32 	%f142, [%rd96+20];
	fma.rn.f32 	%f143, %f141, %f142, %f140;
	ld.shared.f32 	%f144, [%r194+24];
	ld.global.nc.f32 	%f145, [%rd96+24];
	fma.rn.f32 	%f146, %f144, %f145, %f143;
	ld.shared.f32 	%f147, [%r194+28];
	ld.global.nc.f32 	%f148, [%rd96+28];
	fma.rn.f32 	%f149, %f147, %f148, %f146;
	ld.shared.f32 	%f150, [%r194+32];
	ld.global.nc.f32 	%f151, [%rd96+32];
	fma.rn.f32 	%f152, %f150, %f151, %f149;
	ld.shared.f32 	%f153, [%r194+36];
	ld.global.nc.f32 	%f154, [%rd96+36];
	fma.rn.f32 	%f155, %f153, %f154, %f152;
	ld.shared.f32 	%f156, [%r194+40];
	ld.global.nc.f32 	%f157, [%rd96+40];
	fma.rn.f32 	%f158, %f156, %f157, %f155;
	ld.shared.f32 	%f159, [%r194+44];
	ld.global.nc.f32 	%f160, [%rd96+44];
	fma.rn.f32 	%f161, %f159, %f160, %f158;
	ld.shared.f32 	%f162, [%r194+48];
	ld.global.nc.f32 	%f163, [%rd96+48];
	fma.rn.f32 	%f164, %f162, %f163, %f161;
	ld.shared.f32 	%f165, [%r194+52];
	ld.global.nc.f32 	%f166, [%rd96+52];
	fma.rn.f32 	%f167, %f165, %f166, %f164;
	ld.shared.f32 	%f168, [%r194+56];
	ld.global.nc.f32 	%f169, [%rd96+56];
	fma.rn.f32 	%f170, %f168, %f169, %f167;
	ld.shared.f32 	%f171, [%r194+60];
	ld.global.nc.f32 	%f172, [%rd96+60];
	fma.rn.f32 	%f233, %f171, %f172, %f170;
	add.s32 	%r231, %r231, 16;
	setp.ne.s32 	%p52, %r231, %r35;
	mov.u32 	%r233, %r35;
	@%p52 bra 	$L__BB8_69;
$L__BB8_70:
	setp.eq.s32 	%p53, %r25, 0;
	@%p53 bra 	$L__BB8_80;
	setp.lt.u32 	%p54, %r26, 7;
	@%p54 bra 	$L__BB8_73;
	shl.b32 	%r196, %r233, 2;
	add.s32 	%r197, %r13, %r196;
	ld.shared.f32 	%f174, [%r197];
	add.s32 	%r198, %r233, %r79;
	cvt.u64.u32 	%rd97, %r198;
	add.s64 	%rd98, %rd10, %rd97;
	shl.b64 	%rd99, %rd98, 2;
	add.s64 	%rd100, %rd3, %rd99;
	ld.global.nc.f32 	%f175, [%rd100];
	fma.rn.f32 	%f176, %f174, %f175, %f233;
	ld.shared.f32 	%f177, [%r197+4];
	cvt.u64.u32 	%rd101, %r79;
	cvt.u64.u32 	%rd102, %r233;
	add.s64 	%rd103, %rd102, %rd101;
	add.s64 	%rd104, %rd10, %rd103;
	shl.b64 	%rd105, %rd104, 2;
	add.s64 	%rd106, %rd3, %rd105;
	ld.global.nc.f32 	%f178, [%rd106+4];
	fma.rn.f32 	%f179, %f177, %f178, %f176;
	ld.shared.f32 	%f180, [%r197+8];
	ld.global.nc.f32 	%f181, [%rd106+8];
	fma.rn.f32 	%f182, %f180, %f181, %f179;
	ld.shared.f32 	%f183, [%r197+12];
	ld.global.nc.f32 	%f184, [%rd106+12];
	fma.rn.f32 	%f185, %f183, %f184, %f182;
	ld.shared.f32 	%f186, [%r197+16];
	ld.global.nc.f32 	%f187, [%rd106+16];
	fma.rn.f32 	%f188, %f186, %f187, %f185;
	ld.shared.f32 	%f189, [%r197+20];
	ld.global.nc.f32 	%f190, [%rd106+20];
	fma.rn.f32 	%f191, %f189, %f190, %f188;
	ld.shared.f32 	%f192, [%r197+24];
	ld.global.nc.f32 	%f193, [%rd106+24];
	fma.rn.f32 	%f194, %f192, %f193, %f191;
	ld.shared.f32 	%f195, [%r197+28];
	ld.global.nc.f32 	%f196, [%rd106+28];
	fma.rn.f32 	%f233, %f195, %f196, %f194;
	add.s32 	%r233, %r233, 8;
$L__BB8_73:
	setp.eq.s32 	%p55, %r27, 0;
	@%p55 bra 	$L__BB8_80;
	setp.lt.u32 	%p56, %r28, 3;
	@%p56 bra 	$L__BB8_76;
	shl.b32 	%r199, %r233, 2;
	add.s32 	%r200, %r13, %r199;
	ld.shared.f32 	%f198, [%r200];
	add.s32 	%r201, %r233, %r79;
	cvt.u64.u32 	%rd107, %r201;
	add.s64 	%rd108, %rd10, %rd107;
	shl.b64 	%rd109, %rd108, 2;
	add.s64 	%rd110, %rd3, %rd109;
	ld.global.nc.f32 	%f199, [%rd110];
	fma.rn.f32 	%f200, %f198, %f199, %f233;
	ld.shared.f32 	%f201, [%r200+4];
	cvt.u64.u32 	%rd111, %r79;
	cvt.u64.u32 	%rd112, %r233;
	add.s64 	%rd113, %rd112, %rd111;
	add.s64 	%rd114, %rd10, %rd113;
	shl.b64 	%rd115, %rd114, 2;
	add.s64 	%rd116, %rd3, %rd115;
	ld.global.nc.f32 	%f202, [%rd116+4];
	fma.rn.f32 	%f203, %f201, %f202, %f200;
	ld.shared.f32 	%f204, [%r200+8];
	ld.global.nc.f32 	%f205, [%rd116+8];
	fma.rn.f32 	%f206, %f204, %f205, %f203;
	ld.shared.f32 	%f207, [%r200+12];
	ld.global.nc.f32 	%f208, [%rd116+12];
	fma.rn.f32 	%f233, %f207, %f208, %f206;
	add.s32 	%r233, %r233, 4;
$L__BB8_76:
	setp.eq.s32 	%p57, %r36, 0;
	@%p57 bra 	$L__BB8_80;
	setp.eq.s32 	%p58, %r36, 1;
	shl.b32 	%r202, %r233, 2;
	add.s32 	%r87, %r13, %r202;
	ld.shared.f32 	%f209, [%r87];
	add.s32 	%r203, %r233, %r79;
	cvt.u64.u32 	%rd117, %r203;
	add.s64 	%rd118, %rd10, %rd117;
	shl.b64 	%rd119, %rd118, 2;
	add.s64 	%rd120, %rd3, %rd119;
	ld.global.nc.f32 	%f210, [%rd120];
	fma.rn.f32 	%f233, %f209, %f210, %f233;
	@%p58 bra 	$L__BB8_80;
	setp.eq.s32 	%p59, %r36, 2;
	ld.shared.f32 	%f211, [%r87+4];
	cvt.u64.u32 	%rd121, %r79;
	cvt.u64.u32 	%rd122, %r233;
	add.s64 	%rd123, %rd122, %rd121;
	add.s64 	%rd124, %rd10, %rd123;
	shl.b64 	%rd125, %rd124, 2;
	add.s64 	%rd11, %rd3, %rd125;
	ld.global.nc.f32 	%f212, [%rd11+4];
	fma.rn.f32 	%f233, %f211, %f212, %f233;
	@%p59 bra 	$L__BB8_80;
	ld.shared.f32 	%f213, [%r87+8];
	ld.global.nc.f32 	%f214, [%rd11+8];
	fma.rn.f32 	%f233, %f213, %f214, %f233;
$L__BB8_80:
	cvt.u64.u32 	%rd126, %r230;
	add.s64 	%rd127, %rd126, %rd5;
	shl.b64 	%rd128, %rd127, 2;
	add.s64 	%rd129, %rd4, %rd128;
	ld.global.f32 	%f215, [%rd129];
	fma.rn.f32 	%f216, %f1, %f233, %f215;
	st.global.f32 	[%rd129], %f216;
	add.s32 	%r230, %r230, 256;
	setp.lt.s32 	%p60, %r230, %r95;
	@%p60 bra 	$L__BB8_67;
	bra.uni 	$L__BB8_88;
$L__BB8_81:
	setp.eq.s32 	%p46, %r33, 768;
	mov.u32 	%r235, %r2;
	@%p46 bra 	$L__BB8_85;
	add.s32 	%r235, %r2, 256;
	setp.eq.s32 	%p47, %r33, 0;
	ld.global.f32 	%f109, [%rd7];
	mul.f32 	%f32, %f1, 0f00000000;
	add.f32 	%f110, %f32, %f109;
	st.global.f32 	[%rd7], %f110;
	@%p47 bra 	$L__BB8_85;
	add.s32 	%r235, %r2, 512;
	setp.eq.s32 	%p48, %r33, 256;
	ld.global.f32 	%f111, [%rd7+1024];
	add.f32 	%f112, %f32, %f111;
	st.global.f32 	[%rd7+1024], %f112;
	@%p48 bra 	$L__BB8_85;
	ld.global.f32 	%f113, [%rd7+2048];
	add.f32 	%f114, %f32, %f113;
	st.global.f32 	[%rd7+2048], %f114;
	mov.u32 	%r235, %r34;
$L__BB8_85:
	setp.lt.u32 	%p49, %r21, 768;
	@%p49 bra 	$L__BB8_88;
	mul.f32 	%f33, %f1, 0f00000000;
$L__BB8_87:
	cvt.u64.u32 	%rd89, %r235;
	add.s64 	%rd90, %rd89, %rd5;
	shl.b64 	%rd91, %rd90, 2;
	add.s64 	%rd92, %rd4, %rd91;
	ld.global.f32 	%f115, [%rd92];
	add.f32 	%f116, %f33, %f115;
	st.global.f32 	[%rd92], %f116;
	ld.global.f32 	%f117, [%rd92+1024];
	add.f32 	%f118, %f33, %f117;
	st.global.f32 	[%rd92+1024], %f118;
	ld.global.f32 	%f119, [%rd92+2048];
	add.f32 	%f120, %f33, %f119;
	st.global.f32 	[%rd92+2048], %f120;
	ld.global.f32 	%f121, [%rd92+3072];
	add.f32 	%f122, %f33, %f121;
	st.global.f32 	[%rd92+3072], %f122;
	add.s32 	%r235, %r235, 1024;
	setp.lt.s32 	%p50, %r235, %r95;
	@%p50 bra 	$L__BB8_87;
$L__BB8_88:
	bar.sync 	0;
	add.s32 	%r208, %r208, 1;
	setp.ne.s32 	%p61, %r208, %r97;
	@%p61 bra 	$L__BB8_9;
$L__BB8_89:
	ret;

}
	// .globl	_Z30moe_gate_up_tensor_core_kernelILb1EEvPK6__halfS2_S2_PKiS4_Pfiii
.visible .entry _Z30moe_gate_up_tensor_core_kernelILb1EEvPK6__halfS2_S2_PKiS4_Pfiii(
	.param .u64 .ptr .align 1 _Z30moe_gate_up_tensor_core_kernelILb1EEvPK6__halfS2_S2_PKiS4_Pfiii_param_0,
	.param .u64 .ptr .align 1 _Z30moe_gate_up_tensor_core_kernelILb1EEvPK6__halfS2_S2_PKiS4_Pfiii_param_1,
	.param .u64 .ptr .align 1 _Z30moe_gate_up_tensor_core_kernelILb1EEvPK6__halfS2_S2_PKiS4_Pfiii_param_2,
	.param .u64 .ptr .align 1 _Z30moe_gate_up_tensor_core_kernelILb1EEvPK6__halfS2_S2_PKiS4_Pfiii_param_3,
	.param .u64 .ptr .align 1 _Z30moe_gate_up_tensor_core_kernelILb1EEvPK6__halfS2_S2_PKiS4_Pfiii_param_4,
	.param .u64 .ptr .align 1 _Z30moe_gate_up_tensor_core_kernelILb1EEvPK6__halfS2_S2_PKiS4_Pfiii_param_5,
	.param .u32 _Z30moe_gate_up_tensor_core_kernelILb1EEvPK6__halfS2_S2_PKiS4_Pfiii_param_6,
	.param .u32 _Z30moe_gate_up_tensor_core_kernelILb1EEvPK6__halfS2_S2_PKiS4_Pfiii_param_7,
	.param .u32 _Z30moe_gate_up_tensor_core_kernelILb1EEvPK6__halfS2_S2_PKiS4_Pfiii_param_8
)
{
	.reg .pred 	%p<107>;
	.reg .b16 	%rs<106>;
	.reg .b32 	%r<411>;
	.reg .b32 	%f<312>;
	.reg .b64 	%rd<99>;

	ld.param.u64 	%rd9, [_Z30moe_gate_up_tensor_core_kernelILb1EEvPK6__halfS2_S2_PKiS4_Pfiii_param_0];
	ld.param.u64 	%rd10, [_Z30moe_gate_up_tensor_core_kernelILb1EEvPK6__halfS2_S2_PKiS4_Pfiii_param_1];
	ld.param.u64 	%rd11, [_Z30moe_gate_up_tensor_core_kernelILb1EEvPK6__halfS2_S2_PKiS4_Pfiii_param_2];
	ld.param.u64 	%rd12, [_Z30moe_gate_up_tensor_core_kernelILb1EEvPK6__halfS2_S2_PKiS4_Pfiii_param_3];
	ld.param.u64 	%rd7, [_Z30moe_gate_up_tensor_core_kernelILb1EEvPK6__halfS2_S2_PKiS4_Pfiii_param_4];
	ld.param.u32 	%r87, [_Z30moe_gate_up_tensor_core_kernelILb1EEvPK6__halfS2_S2_PKiS4_Pfiii_param_6];
	ld.param.u32 	%r88, [_Z30moe_gate_up_tensor_core_kernelILb1EEvPK6__halfS2_S2_PKiS4_Pfiii_param_7];
	cvta.to.global.u64 	%rd1, %rd9;
	cvta.to.global.u64 	%rd2, %rd10;
	cvta.to.global.u64 	%rd3, %rd11;
	cvta.to.global.u64 	%rd13, %rd12;
	mov.u32 	%r90, %ctaid.y;
	mov.u32 	%r91, %ctaid.x;
	mov.u32 	%r1, %tid.x;
	cvt.u64.u32 	%rd4, %r90;
	mul.wide.u32 	%rd14, %r90, 4;
	add.s64 	%rd15, %rd13, %rd14;
	ld.global.nc.u32 	%r2, [%rd15];
	ld.global.nc.u32 	%r92, [%rd15+4];
	sub.s32 	%r3, %r92, %r2;
	shl.b32 	%r4, %r91, 6;
	setp.le.s32 	%p1, %r3, %r4;
	@%p1 bra 	$L__BB9_112;
	sub.s32 	%r94, %r3, %r4;
	min.s32 	%r5, %r94, 64;
	setp.gt.u32 	%p2, %r1, 63;
	setp.le.s32 	%p3, %r94, %r1;
	or.pred  	%p4, %p2, %p3;
	@%p4 bra 	$L__BB9_3;
	add.s32 	%r96, %r2, %r4;
	add.s32 	%r97, %r96, %r1;
	cvta.to.global.u64 	%rd16, %rd7;
	mul.wide.s32 	%rd17, %r97, 4;
	add.s64 	%rd18, %rd16, %rd17;
	ld.global.nc.u32 	%r98, [%rd18];
	shl.b32 	%r99, %r1, 2;
	mov.u32 	%r100, shared_mem;
	add.s32 	%r101, %r100, %r99;
	st.shared.u32 	[%r101+16384], %r98;
$L__BB9_3:
	bar.sync 	0;
	cvt.s64.s32 	%rd19, %r87;
	mul.lo.s64 	%rd20, %rd19, %rd4;
	cvt.s64.s32 	%rd21, %r88;
	mul.lo.s64 	%rd5, %rd20, %rd21;
	setp.lt.s32 	%p5, %r88, 1;
	@%p5 bra 	$L__BB9_112;
	add.s32 	%r6, %r2, %r4;
	and.b32  	%r7, %r1, 31;
	and.b32  	%r8, %r1, 63;
	shr.u32 	%r103, %r1, 8;
	neg.s32 	%r104, %r103;
	and.b32  	%r9, %r104, 3;
	add.s32 	%r10, %r1, 256;
	add.s32 	%r105, %r1, 512;
	shr.u32 	%r11, %r1, 6;
	shr.u32 	%r12, %r10, 6;
	shr.u32 	%r13, %r105, 6;
	mov.b32 	%r392, 0;
$L__BB9_5:
	setp.lt.s32 	%p6, %r87, 1;
	sub.s32 	%r15, %r88, %r392;
	mov.f32 	%f277, 0f00000000;
	mov.f32 	%f278, %f277;
	mov.f32 	%f279, %f277;
	mov.f32 	%f280, %f277;
	mov.f32 	%f281, %f277;
	mov.f32 	%f282, %f277;
	mov.f32 	%f283, %f277;
	mov.f32 	%f284, %f277;
	mov.f32 	%f285, %f277;
	mov.f32 	%f286, %f277;
	mov.f32 	%f287, %f277;
	mov.f32 	%f288, %f277;
	mov.f32 	%f289, %f277;
	mov.f32 	%f290, %f277;
	mov.f32 	%f291, %f277;
	mov.f32 	%f292, %f277;
	mov.f32 	%f293, %f277;
	mov.f32 	%f294, %f277;
	mov.f32 	%f295, %f277;
	mov.f32 	%f296, %f277;
	mov.f32 	%f297, %f277;
	mov.f32 	%f298, %f277;
	mov.f32 	%f299, %f277;
	mov.f32 	%f300, %f277;
	mov.f32 	%f301, %f277;
	mov.f32 	%f302, %f277;
	mov.f32 	%f303, %f277;
	mov.f32 	%f304, %f277;
	mov.f32 	%f305, %f277;
	mov.f32 	%f306, %f277;
	mov.f32 	%f307, %f277;
	mov.f32 	%f308, %f277;
	@%p6 bra 	$L__BB9_87;
	add.s32 	%r16, %r8, %r392;
	mov.b32 	%r393, 0;
	mov.f32 	%f293, 0f00000000;
	mov.f32 	%f294, %f293;
	mov.f32 	%f295, %f293;
	mov.f32 	%f296, %f293;
	mov.f32 	%f297, %f293;
	mov.f32 	%f298, %f293;
	mov.f32 	%f299, %f293;
	mov.f32 	%f300, %f293;
	mov.f32 	%f301, %f293;
	mov.f32 	%f302, %f293;
	mov.f32 	%f303, %f293;
	mov.f32 	%f304, %f293;
	mov.f32 	%f305, %f293;
	mov.f32 	%f306, %f293;
	mov.f32 	%f307, %f293;
	mov.f32 	%f308, %f293;
	mov.f32 	%f277, %f293;
	mov.f32 	%f278, %f293;
	mov.f32 	%f279, %f293;
	mov.f32 	%f280, %f293;
	mov.f32 	%f281, %f293;
	mov.f32 	%f282, %f293;
	mov.f32 	%f283, %f293;
	mov.f32 	%f284, %f293;
	mov.f32 	%f285, %f293;
	mov.f32 	%f286, %f293;
	mov.f32 	%f287, %f293;
	mov.f32 	%f288, %f293;
	mov.f32 	%f289, %f293;
	mov.f32 	%f290, %f293;
	mov.f32 	%f291, %f293;
	mov.f32 	%f292, %f293;
$L__BB9_7:
	setp.eq.s32 	%p7, %r9, 0;
	sub.s32 	%r18, %r87, %r393;
	min.s32 	%r19, %r18, 32;
	mov.u32 	%r394, %r1;
	@%p7 bra 	$L__BB9_20;
	shr.u32 	%r107, %r1, 5;
	setp.lt.s32 	%p8, %r107, %r5;
	setp.gt.s32 	%p9, %r18, %r7;
	and.pred  	%p10, %p8, %p9;
	@%p10 bra 	$L__BB9_10;
	mov.f32 	%f114, 0f00000000;
	// begin inline asm
	{  cvt.rn.f16.f32 %rs85, %f114;}

	// end inline asm
	bra.uni 	$L__BB9_11;
$L__BB9_10:
	shr.u32 	%r109, %r1, 3;
	and.b32  	%r110, %r109, 124;
	mov.u32 	%r111, shared_mem;
	add.s32 	%r112, %r111, %r110;
	ld.shared.u32 	%r113, [%r112+16384];
	add.s32 	%r114, %r7, %r393;
	mad.lo.s32 	%r115, %r113, %r87, %r114;
	mul.wide.s32 	%rd22, %r115, 2;
	add.s64 	%rd23, %rd1, %rd22;
	ld.global.nc.u16 	%rs85, [%rd23];
$L__BB9_11:
	setp.eq.s32 	%p11, %r9, 1;
	mad.lo.s32 	%r117, %r107, 48, %r7;
	shl.b32 	%r118, %r117, 1;
	mov.u32 	%r119, shared_mem;
	add.s32 	%r120, %r119, %r118;
	st.shared.u16 	[%r120], %rs85;
	mov.u32 	%r394, %r10;
	@%p11 bra 	$L__BB9_20;
	setp.gt.s32 	%p12, %r18, %r7;
	shr.u32 	%r122, %r10, 5;
	setp.lt.s32 	%p13, %r122, %r5;
	and.pred  	%p14, %p13, %p12;
	@%p14 bra 	$L__BB9_14;
	mov.f32 	%f115, 0f00000000;
	// begin inline asm
	{  cvt.rn.f16.f32 %rs86, %f115;}

	// end inline asm
	bra.uni 	$L__BB9_15;
$L__BB9_14:
	shr.u32 	%r123, %r10, 3;
	and.b32  	%r124, %r123, 252;
	add.s32 	%r126, %r119, %r124;
	ld.shared.u32 	%r127, [%r126+16384];
	add.s32 	%r128, %r7, %r393;
	mad.lo.s32 	%r129, %r127, %r87, %r128;
	mul.wide.s32 	%rd24, %r129, 2;
	add.s64 	%rd25, %rd1, %rd24;
	ld.global.nc.u16 	%rs86, [%rd25];
$L__BB9_15:
	add.s32 	%r394, %r1, 512;
	setp.eq.s32 	%p15, %r9, 2;
	mad.lo.s32 	%r131, %r122, 48, %r7;
	shl.b32 	%r132, %r131, 1;
	add.s32 	%r134, %r119, %r132;
	st.shared.u16 	[%r134], %rs86;
	@%p15 bra 	$L__BB9_20;
	setp.gt.s32 	%p16, %r18, %r7;
	shr.u32 	%r136, %r394, 5;
	setp.lt.s32 	%p17, %r136, %r5;
	and.pred  	%p18, %p17, %p16;
	@%p18 bra 	$L__BB9_18;
	mov.f32 	%f116, 0f00000000;
	// begin inline asm
	{  cvt.rn.f16.f32 %rs87, %f116;}

	// end inline asm
	bra.uni 	$L__BB9_19;
$L__BB9_18:
	shr.u32 	%r137, %r394, 3;
	and.b32  	%r138, %r137, 252;
	add.s32 	%r140, %r119, %r138;
	ld.shared.u32 	%r141, [%r140+16384];
	add.s32 	%r142, %r7, %r393;
	mad.lo.s32 	%r143, %r141, %r87, %r142;
	mul.wide.s32 	%rd26, %r143, 2;
	add.s64 	%rd27, %rd1, %rd26;
	ld.global.nc.u16 	%rs87, [%rd27];
$L__BB9_19:
	add.s32 	%r394, %r1, 768;
	mad.lo.s32 	%r145, %r136, 48, %r7;
	shl.b32 	%r146, %r145, 1;
	add.s32 	%r148, %r119, %r146;
	st.shared.u16 	[%r148], %rs87;
$L__BB9_20:
	add.s32 	%r23, %r7, %r393;
	add.s32 	%r150, %r394, 768;
	shr.u32 	%r401, %r150, 5;
	shl.b32 	%r151, %r7, 1;
	mad.lo.s32 	%r25, %r401, 96, %r151;
	shl.b32 	%r152, %r401, 2;
	mov.u32 	%r403, shared_mem;
	add.s32 	%r153, %r403, 16384;
	add.s32 	%r402, %r153, %r152;
	add.s32 	%r154, %r394, 512;
	shr.u32 	%r399, %r154, 5;
	mad.lo.s32 	%r28, %r399, 96, %r151;
	shl.b32 	%r155, %r399, 2;
	add.s32 	%r400, %r153, %r155;
	add.s32 	%r156, %r394, 256;
	shr.u32 	%r397, %r156, 5;
	mad.lo.s32 	%r31, %r397, 96, %r151;
	shl.b32 	%r157, %r397, 2;
	add.s32 	%r398, %r153, %r157;
	shr.u32 	%r395, %r394, 5;
	shl.b32 	%r158, %r395, 2;
	add.s32 	%r396, %r153, %r158;
	mad.lo.s32 	%r35, %r395, 96, %r151;
$L__BB9_21:
	setp.le.s32 	%p19, %r18, %r7;
	setp.ge.s32 	%p20, %r395, %r5;
	or.pred  	%p21, %p20, %p19;
	@%p21 bra 	$L__BB9_23;
	ld.shared.u32 	%r160, [%r396];
	mad.lo.s32 	%r161, %r160, %r87, %r23;
	mul.wide.s32 	%rd28, %r161, 2;
	add.s64 	%rd29, %rd1, %rd28;
	ld.global.nc.u16 	%rs88, [%rd29];
	bra.uni 	$L__BB9_24;
$L__BB9_23:
	mov.f32 	%f117, 0f00000000;
	// begin inline asm
	{  cvt.rn.f16.f32 %rs88, %f117;}

	// end inline asm
$L__BB9_24:
	setp.gt.s32 	%p22, %r18, %r7;
	add.s32 	%r163, %r403, %r35;
	st.shared.u16 	[%r163], %rs88;
	setp.lt.s32 	%p23, %r397, %r5;
	and.pred  	%p24, %p23, %p22;
	@%p24 bra 	$L__BB9_26;
	mov.f32 	%f118, 0f00000000;
	// begin inline asm
	{  cvt.rn.f16.f32 %rs89, %f118;}

	// end inline asm
	bra.uni 	$L__BB9_27;
$L__BB9_26:
	ld.shared.u32 	%r164, [%r398];
	mad.lo.s32 	%r165, %r164, %r87, %r23;
	mul.wide.s32 	%rd30, %r165, 2;
	add.s64 	%rd31, %rd1, %rd30;
	ld.global.nc.u16 	%rs89, [%rd31];
$L__BB9_27:
	add.s32 	%r167, %r403, %r31;
	st.shared.u16 	[%r167], %rs89;
	setp.lt.s32 	%p26, %r399, %r5;
	and.pred  	%p27, %p26, %p22;
	@%p27 bra 	$L__BB9_29;
	mov.f32 	%f119, 0f00000000;
	// begin inline asm
	{  cvt.rn.f16.f32 %rs90, %f119;}

	// end inline asm
	bra.uni 	$L__BB9_30;
$L__BB9_29:
	ld.shared.u32 	%r168, [%r400];
	mad.lo.s32 	%r169, %r168, %r87, %r23;
	mul.wide.s32 	%rd32, %r169, 2;
	add.s64 	%rd33, %rd1, %rd32;
	ld.global.nc.u16 	%rs90, [%rd33];
$L__BB9_30:
	add.s32 	%r171, %r403, %r28;
	st.shared.u16 	[%r171], %rs90;
	setp.lt.s32 	%p29, %r401, %r5;
	and.pred  	%p30, %p29, %p22;
	@%p30 bra 	$L__BB9_32;
	mov.f32 	%f120, 0f00000000;
	// begin inline asm
	{  cvt.rn.f16.f32 %rs91, %f120;}

	// end inline asm
	bra.uni 	$L__BB9_33;
$L__BB9_32:
	ld.shared.u32 	%r172, [%r402];
	mad.lo.s32 	%r173, %r172, %r87, %r23;
	mul.wide.s32 	%rd34, %r173, 2;
	add.s64 	%rd35, %rd1, %rd34;
	ld.global.nc.u16 	%rs91, [%rd35];
$L__BB9_33:
	add.s32 	%r174, %r403, %r25;
	st.shared.u16 	[%r174], %rs91;
	add.s32 	%r46, %r394, 1024;
	add.s32 	%r403, %r403, 3072;
	add.s32 	%r402, %r402, 128;
	add.s32 	%r401, %r401, 32;
	add.s32 	%r400, %r400, 128;
	add.s32 	%r399, %r399, 32;
	add.s32 	%r398, %r398, 128;
	add.s32 	%r397, %r397, 32;
	add.s32 	%r396, %r396, 128;
	add.s32 	%r395, %r395, 32;
	setp.lt.u32 	%p31, %r394, 1024;
	mov.u32 	%r394, %r46;
	@%p31 bra 	$L__BB9_21;
	add.s32 	%r56, %r1, 512;
	mad.lo.s32 	%r175, %r11, 80, %r8;
	shl.b32 	%r176, %r175, 1;
	mov.u32 	%r177, shared_mem;
	add.s32 	%r178, %r177, 6144;
	add.s32 	%r57, %r178, %r176;
	mad.lo.s32 	%r179, %r12, 80, %r8;
	shl.b32 	%r180, %r179, 1;
	add.s32 	%r58, %r178, %r180;
	setp.eq.s32 	%p32, %r9, 0;
	mov.u32 	%r405, %r1;
	@%p32 bra 	$L__BB9_47;
	setp.gt.s32 	%p33, %r15, %r8;
	setp.lt.s32 	%p34, %r11, %r19;
	and.pred  	%p35, %p34, %p33;
	@%p35 bra 	$L__BB9_37;
	mov.f32 	%f121, 0f00000000;
	// begin inline asm
	{  cvt.rn.f16.f32 %rs92, %f121;}

	// end inline asm
	bra.uni 	$L__BB9_38;
$L__BB9_37:
	add.s32 	%r182, %r11, %r393;
	mad.lo.s32 	%r183, %r182, %r88, %r16;
	cvt.s64.s32 	%rd36, %r183;
	add.s64 	%rd37, %rd5, %rd36;
	shl.b64 	%rd38, %rd37, 1;
	add.s64 	%rd39, %rd2, %rd38;
	ld.global.nc.u16 	%rs92, [%rd39];
$L__BB9_38:
	setp.eq.s32 	%p36, %r9, 1;
	st.shared.u16 	[%r57], %rs92;
	mov.u32 	%r405, %r10;
	@%p36 bra 	$L__BB9_47;
	setp.gt.s32 	%p37, %r15, %r8;
	setp.lt.s32 	%p38, %r12, %r19;
	and.pred  	%p39, %p38, %p37;
	@%p39 bra 	$L__BB9_41;
	mov.f32 	%f122, 0f00000000;
	// begin inline asm
	{  cvt.rn.f16.f32 %rs93, %f122;}

	// end inline asm
	bra.uni 	$L__BB9_42;
$L__BB9_41:
	add.s32 	%r185, %r12, %r393;
	mad.lo.s32 	%r186, %r185, %r88, %r16;
	cvt.s64.s32 	%rd40, %r186;
	add.s64 	%rd41, %rd5, %rd40;
	shl.b64 	%rd42, %rd41, 1;
	add.s64 	%rd43, %rd2, %rd42;
	ld.global.nc.u16 	%rs93, [%rd43];
$L__BB9_42:
	setp.eq.s32 	%p40, %r9, 2;
	st.shared.u16 	[%r58], %rs93;
	mov.u32 	%r405, %r56;
	@%p40 bra 	$L__BB9_47;
	setp.gt.s32 	%p41, %r15, %r8;
	setp.lt.s32 	%p42, %r13, %r19;
	and.pred  	%p43, %p42, %p41;
	@%p43 bra 	$L__BB9_45;
	mov.f32 	%f123, 0f00000000;
	// begin inline asm
	{  cvt.rn.f16.f32 %rs94, %f123;}

	// end inline asm
	bra.uni 	$L__BB9_46;
$L__BB9_45:
	add.s32 	%r188, %r13, %r393;
	mad.lo.s32 	%r189, %r188, %r88, %r16;
	cvt.s64.s32 	%rd44, %r189;
	add.s64 	%rd45, %rd5, %rd44;
	shl.b64 	%rd46, %rd45, 1;
	add.s64 	%rd47, %rd2, %rd46;
	ld.global.nc.u16 	%rs94, [%rd47];
$L__BB9_46:
	add.s32 	%r405, %r1, 768;
	mad.lo.s32 	%r190, %r13, 80, %r8;
	shl.b32 	%r191, %r190, 1;
	add.s32 	%r193, %r177, %r191;
	st.shared.u16 	[%r193+6144], %rs94;
$L__BB9_47:
	setp.le.s32 	%p44, %r15, %r8;
	shr.u32 	%r62, %r405, 6;
	setp.ge.s32 	%p45, %r62, %r19;
	or.pred  	%p46, %p45, %p44;
	@%p46 bra 	$L__BB9_49;
	add.s32 	%r195, %r62, %r393;
	mad.lo.s32 	%r196, %r195, %r88, %r16;
	cvt.s64.s32 	%rd48, %r196;
	add.s64 	%rd49, %rd5, %rd48;
	shl.b64 	%rd50, %rd49, 1;
	add.s64 	%rd51, %rd2, %rd50;
	ld.global.nc.u16 	%rs95, [%rd51];
	bra.uni 	$L__BB9_50;
$L__BB9_49:
	mov.f32 	%f124, 0f00000000;
	// begin inline asm
	{  cvt.rn.f16.f32 %rs95, %f124;}

	// end inline asm
$L__BB9_50:
	setp.gt.s32 	%p47, %r15, %r8;
	mad.lo.s32 	%r198, %r62, 80, %r8;
	shl.b32 	%r199, %r198, 1;
	add.s32 	%r201, %r177, %r199;
	st.shared.u16 	[%r201+6144], %rs95;
	add.s32 	%r202, %r405, 256;
	shr.u32 	%r63, %r202, 6;
	setp.lt.s32 	%p48, %r63, %r19;
	and.pred  	%p49, %p48, %p47;
	@%p49 bra 	$L__BB9_52;
	mov.f32 	%f125, 0f00000000;
	// begin inline asm
	{  cvt.rn.f16.f32 %rs96, %f125;}

	// end inline asm
	bra.uni 	$L__BB9_53;
$L__BB9_52:
	add.s32 	%r203, %r63, %r393;
	mad.lo.s32 	%r204, %r203, %r88, %r16;
	cvt.s64.s32 	%rd52, %r204;
	add.s64 	%rd53, %rd5, %rd52;
	shl.b64 	%rd54, %rd53, 1;
	add.s64 	%rd55, %rd2, %rd54;
	ld.global.nc.u16 	%rs96, [%rd55];
$L__BB9_53:
	mad.lo.s32 	%r206, %r63, 80, %r8;
	shl.b32 	%r207, %r206, 1;
	add.s32 	%r209, %r177, %r207;
	st.shared.u16 	[%r209+6144], %rs96;
	add.s32 	%r210, %r405, 512;
	shr.u32 	%r64, %r210, 6;
	setp.lt.s32 	%p51, %r64, %r19;
	and.pred  	%p52, %p51, %p47;
	@%p52 bra 	$L__BB9_55;
	mov.f32 	%f126, 0f00000000;
	// begin inline asm
	{  cvt.rn.f16.f32 %rs97, %f126;}

	// end inline asm
	bra.uni 	$L__BB9_56;
$L__BB9_55:
	add.s32 	%r211, %r64, %r393;
	mad.lo.s32 	%r212, %r211, %r88, %r16;
	cvt.s64.s32 	%rd56, %r212;
	add.s64 	%rd57, %rd5, %rd56;
	shl.b64 	%rd58, %rd57, 1;
	add.s64 	%rd59, %rd2, %rd58;
	ld.global.nc.u16 	%rs97, [%rd59];
$L__BB9_56:
	mad.lo.s32 	%r214, %r64, 80, %r8;
	shl.b32 	%r215, %r214, 1;
	add.s32 	%r217, %r177, %r215;
	st.shared.u16 	[%r217+6144], %rs97;
	add.s32 	%r218, %r405, 768;
	shr.u32 	%r65, %r218, 6;
	setp.lt.s32 	%p54, %r65, %r19;
	and.pred  	%p55, %p54, %p47;
	@%p55 bra 	$L__BB9_58;
	mov.f32 	%f127, 0f00000000;
	// begin inline asm
	{  cvt.rn.f16.f32 %rs98, %f127;}

	// end inline asm
	bra.uni 	$L__BB9_59;
$L__BB9_58:
	add.s32 	%r219, %r65, %r393;
	mad.lo.s32 	%r220, %r219, %r88, %r16;
	cvt.s64.s32 	%rd60, %r220;
	add.s64 	%rd61, %rd5, %rd60;
	shl.b64 	%rd62, %rd61, 1;
	add.s64 	%rd63, %rd2, %rd62;
	ld.global.nc.u16 	%rs98, [%rd63];
$L__BB9_59:
	mad.lo.s32 	%r221, %r65, 80, %r8;
	shl.b32 	%r222, %r221, 1;
	add.s32 	%r224, %r177, %r222;
	st.shared.u16 	[%r224+6144], %rs98;
	add.s32 	%r66, %r405, 1024;
	setp.lt.u32 	%p56, %r405, 1024;
	mov.u32 	%r405, %r66;
	@%p56 bra 	$L__BB9_47;
	setp.eq.s32 	%p57, %r9, 0;
	mov.u32 	%r407, %r1;
	@%p57 bra 	$L__BB9_73;
	setp.gt.s32 	%p58, %r15, %r8;
	setp.lt.s32 	%p59, %r11, %r19;
	and.pred  	%p60, %p59, %p58;
	@%p60 bra 	$L__BB9_63;
	mov.f32 	%f128, 0f00000000;
	// begin inline asm
	{  cvt.rn.f16.f32 %rs99, %f128;}

	// end inline asm
	bra.uni 	$L__BB9_64;
$L__BB9_63:
	add.s32 	%r226, %r11, %r393;
	mad.lo.s32 	%r227, %r226, %r88, %r16;
	cvt.s64.s32 	%rd64, %r227;
	add.s64 	%rd65, %rd5, %rd64;
	shl.b64 	%rd66, %rd65, 1;
	add.s64 	%rd67, %rd3, %rd66;
	ld.global.nc.u16 	%rs99, [%rd67];
$L__BB9_64:
	setp.eq.s32 	%p61, %r9, 1;
	st.shared.u16 	[%r57+5120], %rs99;
	mov.u32 	%r407, %r10;
	@%p61 bra 	$L__BB9_73;
	setp.gt.s32 	%p62, %r15, %r8;
	setp.lt.s32 	%p63, %r12, %r19;
	and.pred  	%p64, %p63, %p62;
	@%p64 bra 	$L__BB9_67;
	mov.f32 	%f129, 0f00000000;
	// begin inline asm
	{  cvt.rn.f16.f32 %rs100, %f129;}

	// end inline asm
	bra.uni 	$L__BB9_68;
$L__BB9_67:
	add.s32 	%r229, %r12, %r393;
	mad.lo.s32 	%r230, %r229, %r88, %r16;
	cvt.s64.s32 	%rd68, %r230;
	add.s64 	%rd69, %rd5, %rd68;
	shl.b64 	%rd70, %rd69, 1;
	add.s64 	%rd71, %rd3, %rd70;
	ld.global.nc.u16 	%rs100, [%rd71];
$L__BB9_68:
	setp.eq.s32 	%p65, %r9, 2;
	st.shared.u16 	[%r58+5120], %rs100;
	mov.u32 	%r407, %r56;
	@%p65 bra 	$L__BB9_73;
	setp.gt.s32 	%p66, %r15, %r8;
	setp.lt.s32 	%p67, %r13, %r19;
	and.pred  	%p68, %p67, %p66;
	@%p68 bra 	$L__BB9_71;
	mov.f32 	%f130, 0f00000000;
	// begin inline asm
	{  cvt.rn.f16.f32 %rs101, %f130;}

	// end inline asm
	bra.uni 	$L__BB9_72;
$L__BB9_71:
	add.s32 	%r232, %r13, %r393;
	mad.lo.s32 	%r233, %r232, %r88, %r16;
	cvt.s64.s32 	%rd72, %r233;
	add.s64 	%rd73, %rd5, %rd72;
	shl.b64 	%rd74, %rd73, 1;
	add.s64 	%rd75, %rd3, %rd74;
	ld.global.nc.u16 	%rs101, [%rd75];
$L__BB9_72:
	add.s32 	%r407, %r1, 768;
	mad.lo.s32 	%r234, %r13, 80, %r8;
	shl.b32 	%r235, %r234, 1;
	add.s32 	%r237, %r177, %r235;
	st.shared.u16 	[%r237+11264], %rs101;
$L__BB9_73:
	setp.le.s32 	%p69, %r15, %r8;
	shr.u32 	%r70, %r407, 6;
	setp.ge.s32 	%p70, %r70, %r19;
	or.pred  	%p71, %p70, %p69;
	@%p71 bra 	$L__BB9_75;
	add.s32 	%r239, %r70, %r393;
	mad.lo.s32 	%r240, %r239, %r88, %r16;
	cvt.s64.s32 	%rd76, %r240;
	add.s64 	%rd77, %rd5, %rd76;
	shl.b64 	%rd78, %rd77, 1;
	add.s64 	%rd79, %rd3, %rd78;
	ld.global.nc.u16 	%rs102, [%rd79];
	bra.uni 	$L__BB9_76;
$L__BB9_75:
	mov.f32 	%f131, 0f00000000;
	// begin inline asm
	{  cvt.rn.f16.f32 %rs102, %f131;}

	// end inline asm
$L__BB9_76:
	setp.gt.s32 	%p72, %r15, %r8;
	mad.lo.s32 	%r242, %r70, 80, %r8;
	shl.b32 	%r243, %r242, 1;
	add.s32 	%r245, %r177, %r243;
	st.shared.u16 	[%r245+11264], %rs102;
	add.s32 	%r246, %r407, 256;
	shr.u32 	%r71, %r246, 6;
	setp.lt.s32 	%p73, %r71, %r19;
	and.pred  	%p74, %p73, %p72;
	@%p74 bra 	$L__BB9_78;
	mov.f32 	%f132, 0f00000000;
	// begin inline asm
	{  cvt.rn.f16.f32 %rs103, %f132;}

	// end inline asm
	bra.uni 	$L__BB9_79;
$L__BB9_78:
	add.s32 	%r247, %r71, %r393;
	mad.lo.s32 	%r248, %r247, %r88, %r16;
	cvt.s64.s32 	%rd80, %r248;
	add.s64 	%rd81, %rd5, %rd80;
	shl.b64 	%rd82, %rd81, 1;
	add.s64 	%rd83, %rd3, %rd82;
	ld.global.nc.u16 	%rs103, [%rd83];
$L__BB9_79:
	setp.gt.s32 	%p75, %r15, %r8;
	mad.lo.s32 	%r250, %r71, 80, %r8;
	shl.b32 	%r251, %r250, 1;
	add.s32 	%r253, %r177, %r251;
	st.shared.u16 	[%r253+11264], %rs103;
	add.s32 	%r254, %r407, 512;
	shr.u32 	%r72, %r254, 6;
	setp.lt.s32 	%p76, %r72, %r19;
	and.pred  	%p77, %p76, %p75;
	@%p77 bra 	$L__BB9_81;
	mov.f32 	%f133, 0f00000000;
	// begin inline asm
	{  cvt.rn.f16.f32 %rs104, %f133;}

	// end inline asm
	bra.uni 	$L__BB9_82;
$L__BB9_81:
	add.s32 	%r255, %r72, %r393;
	mad.lo.s32 	%r256, %r255, %r88, %r16;
	cvt.s64.s32 	%rd84, %r256;
	add.s64 	%rd85, %rd5, %rd84;
	shl.b64 	%rd86, %rd85, 1;
	add.s64 	%rd87, %rd3, %rd86;
	ld.global.nc.u16 	%rs104, [%rd87];
$L__BB9_82:
	setp.gt.s32 	%p78, %r15, %r8;
	mad.lo.s32 	%r258, %r72, 80, %r8;
	shl.b32 	%r259, %r258, 1;
	add.s32 	%r261, %r177, %r259;
	st.shared.u16 	[%r261+11264], %rs104;
	add.s32 	%r262, %r407, 768;
	shr.u32 	%r73, %r262, 6;
	setp.lt.s32 	%p79, %r73, %r19;
	and.pred  	%p80, %p79, %p78;
	@%p80 bra 	$L__BB9_84;
	mov.f32 	%f134, 0f00000000;
	// begin inline asm
	{  cvt.rn.f16.f32 %rs105, %f134;}

	// end inline asm
	bra.uni 	$L__BB9_85;
$L__BB9_84:
	add.s32 	%r263, %r73, %r393;
	mad.lo.s32 	%r264, %r263, %r88, %r16;
	cvt.s64.s32 	%rd88, %r264;
	add.s64 	%rd89, %rd5, %rd88;
	shl.b64 	%rd90, %rd89, 1;
	add.s64 	%rd91, %rd3, %rd90;
	ld.global.nc.u16 	%rs105, [%rd91];
$L__BB9_85:
	mad.lo.s32 	%r265, %r73, 80, %r8;
	shl.b32 	%r266, %r265, 1;
	add.s32 	%r268, %r177, %r266;
	st.shared.u16 	[%r268+11264], %rs105;
	add.s32 	%r74, %r407, 1024;
	setp.lt.u32 	%p81, %r407, 1024;
	mov.u32 	%r407, %r74;
	@%p81 bra 	$L__BB9_73;
	bar.sync 	0;
	shr.u32 	%r269, %r1, 2;
	and.b32  	%r270, %r269, 224;
	mov.u32 	%r271, shared_mem;
	mad.lo.s32 	%r272, %r270, 96, %r271;
	mov.b32 	%r273, 48;
	wmma.load.a.sync.aligned.row.m16n16k16.shared.f16 	{%r274, %r275, %r276, %r277, %r278, %r279, %r280, %r281}, [%r272], %r273;
	add.s32 	%r282, %r272, 1536;
	wmma.load.a.sync.aligned.row.m16n16k16.shared.f16 	{%r283, %r284, %r285, %r286, %r287, %r288, %r289, %r290}, [%r282], %r273;
	and.b32  	%r291, %r1, 96;
	add.s32 	%r292, %r271, %r291;
	add.s32 	%r293, %r292, 6144;
	mov.b32 	%r294, 80;
	wmma.load.b.sync.aligned.row.m16n16k16.shared.f16 	{%r295, %r296, %r297, %r298, %r299, %r300, %r301, %r302}, [%r293], %r294;
	wmma.mma.sync.aligned.row.row.m16n16k16.f32.f32 {%f135, %f136, %f137, %f138, %f139, %f140, %f141, %f142}, {%r274, %r275, %r276, %r277, %r278, %r279, %r280, %r281}, {%r295, %r296, %r297, %r298, %r299, %r300, %r301, %r302}, {%f292, %f291, %f290, %f289, %f288, %f287, %f286, %f285};
	wmma.mma.sync.aligned.row.row.m16n16k16.f32.f32 {%f143, %f144, %f145, %f146, %f147, %f148, %f149, %f150}, {%r283, %r284, %r285, %r286, %r287, %r288, %r289, %r290}, {%r295, %r296, %r297, %r298, %r299, %r300, %r301, %r302}, {%f284, %f283, %f282, %f281, %f280, %f279, %f278, %f277};
	add.s32 	%r303, %r292, 11264;
	wmma.load.b.sync.aligned.row.m16n16k16.shared.f16 	{%r304, %r305, %r306, %r307, %r308, %r309, %r310, %r311}, [%r303], %r294;
	wmma.mma.sync.aligned.row.row.m16n16k16.f32.f32 {%f151, %f152, %f153, %f154, %f155, %f156, %f157, %f158}, {%r274, %r275, %r276, %r277, %r278, %r279, %r280, %r281}, {%r304, %r305, %r306, %r307, %r308, %r309, %r310, %r311}, {%f308, %f307, %f306, %f305, %f304, %f303, %f302, %f301};
	wmma.mma.sync.aligned.row.row.m16n16k16.f32.f32 {%f159, %f160, %f161, %f162, %f163, %f164, %f165, %f166}, {%r283, %r284, %r285, %r286, %r287, %r288, %r289, %r290}, {%r304, %r305, %r306, %r307, %r308, %r309, %r310, %r311}, {%f300, %f299, %f298, %f297, %f296, %f295, %f294, %f293};
	add.s32 	%r312, %r272, 32;
	wmma.load.a.sync.aligned.row.m16n16k16.shared.f16 	{%r313, %r314, %r315, %r316, %r317, %r318, %r319, %r320}, [%r312], %r273;
	add.s32 	%r321, %r272, 1568;
	wmma.load.a.sync.aligned.row.m16n16k16.shared.f16 	{%r322, %r323, %r324, %r325, %r326, %r327, %r328, %r329}, [%r321], %r273;
	add.s32 	%r330, %r292, 8704;
	wmma.load.b.sync.aligned.row.m16n16k16.shared.f16 	{%r331, %r332, %r333, %r334, %r335, %r336, %r337, %r338}, [%r330], %r294;
	wmma.mma.sync.aligned.row.row.m16n16k16.f32.f32 {%f292, %f291, %f290, %f289, %f288, %f287, %f286, %f285}, {%r313, %r314, %r315, %r316, %r317, %r318, %r319, %r320}, {%r331, %r332, %r333, %r334, %r335, %r336, %r337, %r338}, {%f135, %f136, %f137, %f138, %f139, %f140, %f141, %f142};
	wmma.mma.sync.aligned.row.row.m16n16k16.f32.f32 {%f284, %f283, %f282, %f281, %f280, %f279, %f278, %f277}, {%r322, %r323, %r324, %r325, %r326, %r327, %r328, %r329}, {%r331, %r332, %r333, %r334, %r335, %r336, %r337, %r338}, {%f143, %f144, %f145, %f146, %f147, %f148, %f149, %f150};
	add.s32 	%r339, %r292, 13824;
	wmma.load.b.sync.aligned.row.m16n16k16.shared.f16 	{%r340, %r341, %r342, %r343, %r344, %r345, %r346, %r347}, [%r339], %r294;
	wmma.mma.sync.aligned.row.row.m16n16k16.f32.f32 {%f308, %f307, %f306, %f305, %f304, %f303, %f302, %f301}, {%r313, %r314, %r315, %r316, %r317, %r318, %r319, %r320}, {%r340, %r341, %r342, %r343, %r344, %r345, %r346, %r347}, {%f151, %f152, %f153, %f154, %f155, %f156, %f157, %f158};
	wmma.mma.sync.aligned.row.row.m16n16k16.f32.f32 {%f300, %f299, %f298, %f297, %f296, %f295, %f294, %f293}, {%r322, %r323, %r324, %r325, %r326, %r327, %r328, %r329}, {%r340, %r341, %r342, %r343, %r344, %r345, %r346, %r347}, {%f159, %f160, %f161, %f162, %f163, %f164, %f165, %f166};
	bar.sync 	0;
	add.s32 	%r393, %r393, 32;
	setp.lt.s32 	%p82, %r393, %r87;
	@%p82 bra 	$L__BB9_7;
$L__BB9_87:
	ld.param.u64 	%rd98, [_Z30moe_gate_up_tensor_core_kernelILb1EEvPK6__halfS2_S2_PKiS4_Pfiii_param_5];
	cvta.to.global.u64 	%rd6, %rd98;
	and.b32  	%r348, %r1, 256;
	setp.eq.s32 	%p83, %r348, 0;
	shl.b32 	%r349, %r1, 1;
	and.b32  	%r350, %r349, 192;
	shl.b32 	%r351, %r1, 6;
	and.b32  	%r352, %r351, 57344;
	or.b32  	%r353, %r352, %r350;
	mov.u32 	%r354, shared_mem;
	add.s32 	%r355, %r354, %r353;
	add.s32 	%r356, %r355, 16640;
	mov.b32 	%r357, 64;
	wmma.store.d.sync.aligned.row.m16n16k16.shared.f32 	[%r356], {%f292, %f291, %f290, %f289, %f288, %f287, %f286, %f285}, %r357;
	add.s32 	%r358, %r355, 33024;
	wmma.store.d.sync.aligned.row.m16n16k16.shared.f32 	[%r358], {%f308, %f307, %f306, %f305, %f304, %f303, %f302, %f301}, %r357;
	add.s32 	%r359, %r355, 20736;
	wmma.store.d.sync.aligned.row.m16n16k16.shared.f32 	[%r359], {%f284, %f283, %f282, %f281, %f280, %f279, %f278, %f277}, %r357;
	add.s32 	%r360, %r355, 37120;
	wmma.store.d.sync.aligned.row.m16n16k16.shared.f32 	[%r360], {%f300, %f299, %f298, %f297, %f296, %f295, %f294, %f293}, %r357;
	bar.sync 	0;
	mov.u32 	%r409, %r1;
	@%p83 bra 	$L__BB9_95;
	setp.ge.s32 	%p84, %r11, %r5;
	setp.le.s32 	%p85, %r15, %r8;
	or.pred  	%p86, %p84, %p85;
	mov.u32 	%r409, %r10;
	@%p86 bra 	$L__BB9_95;
	ld.param.u32 	%r386, [_Z30moe_gate_up_tensor_core_kernelILb1EEvPK6__halfS2_S2_PKiS4_Pfiii_param_8];
	and.b32  	%r362, %r1, 960;
	or.b32  	%r363, %r362, %r8;
	shl.b32 	%r364, %r363, 2;
	add.s32 	%r366, %r354, %r364;
	add.s32 	%r76, %r366, 16640;
	ld.shared.f32 	%f97, [%r366+16640];
	setp.eq.s32 	%p87, %r386, 0;
	@%p87 bra 	$L__BB9_92;
	ld.param.u32 	%r387, [_Z30moe_gate_up_tensor_core_kernelILb1EEvPK6__halfS2_S2_PKiS4_Pfiii_param_8];
	setp.ne.s32 	%p88, %r387, 1;
	@%p88 bra 	$L__BB9_93;
	mul.f32 	%f167, %f97, 0f3F000000;
	mul.f32 	%f168, %f97, 0f3D372713;
	mul.f32 	%f169, %f97, %f168;
	fma.rn.f32 	%f170, %f97, %f169, %f97;
	mul.f32 	%f171, %f170, 0f3F4C422A;
	abs.f32 	%f172, %f171;
	mul.f32 	%f173, %f172, 0f4038AA3B;
	ex2.approx.ftz.f32 	%f174, %f173;
	add.f32 	%f175, %f174, 0f3F800000;
	rcp.approx.ftz.f32 	%f176, %f175;
	fma.rn.f32 	%f177, %f176, 0fC0000000, 0f3F800000;
	setp.ge.f32 	%p89, %f172, 0f41102CB4;
	selp.f32 	%f178, 0f3F800000, %f177, %p89;
	copysign.f32 	%f179, %f171, %f178;
	mul.f32 	%f180, %f171, %f171;
	fma.rn.f32 	%f181, %f180, 0f3C80F082, 0fBD563CAE;
	fma.rn.f32 	%f182, %f181, %f180, 0f3E085941;
	fma.rn.f32 	%f183, %f182, %f180, 0fBEAAA9ED;
	fma.rn.f32 	%f184, %f183, %f180, 0f00000000;
	fma.rn.f32 	%f185, %f184, %f171, %f171;
	setp.ge.f32 	%p90, %f172, 0f3F19999A;
	selp.f32 	%f186, %f179, %f185, %p90;
	add.f32 	%f187, %f186, 0f3F800000;
	mul.f32 	%f309, %f167, %f187;
	bra.uni 	$L__BB9_94;
$L__BB9_92:
	mul.f32 	%f188, %f97, 0fBFB8AA3B;
	ex2.approx.f32 	%f189, %f188;
	add.f32 	%f190, %f189, 0f3F800000;
	div.rn.f32 	%f309, %f97, %f190;
	bra.uni 	$L__BB9_94;
$L__BB9_93:
	max.f32 	%f309, %f97, 0f00000000;
$L__BB9_94:
	ld.shared.f32 	%f191, [%r76+16384];
	mul.f32 	%f192, %f309, %f191;
	add.s32 	%r367, %r6, %r11;
	mad.lo.s32 	%r368, %r367, %r88, %r8;
	add.s32 	%r369, %r392, %r368;
	mul.wide.s32 	%rd92, %r369, 4;
	add.s64 	%rd93, %rd6, %rd92;
	st.global.f32 	[%rd93], %f192;
	mov.u32 	%r409, %r10;
$L__BB9_95:
	add.s32 	%r78, %r8, %r392;
$L__BB9_96:
	setp.le.s32 	%p91, %r15, %r8;
	shr.u32 	%r80, %r409, 6;
	setp.ge.s32 	%p92, %r80, %r5;
	or.pred  	%p93, %p92, %p91;
	@%p93 bra 	$L__BB9_103;
	ld.param.u32 	%r388, [_Z30moe_gate_up_tensor_core_kernelILb1EEvPK6__halfS2_S2_PKiS4_Pfiii_param_8];
	and.b32  	%r371, %r409, 4032;
	or.b32  	%r372, %r371, %r8;
	shl.b32 	%r373, %r372, 2;
	add.s32 	%r375, %r354, %r373;
	add.s32 	%r81, %r375, 16640;
	ld.shared.f32 	%f102, [%r375+16640];
	setp.eq.s32 	%p94, %r388, 1;
	@%p94 bra 	$L__BB9_100;
	ld.param.u32 	%r389, [_Z30moe_gate_up_tensor_core_kernelILb1EEvPK6__halfS2_S2_PKiS4_Pfiii_param_8];
	setp.ne.s32 	%p95, %r389, 0;
	@%p95 bra 	$L__BB9_101;
	mul.f32 	%f214, %f102, 0fBFB8AA3B;
	ex2.approx.f32 	%f215, %f214;
	add.f32 	%f216, %f215, 0f3F800000;
	div.rn.f32 	%f310, %f102, %f216;
	bra.uni 	$L__BB9_102;
$L__BB9_100:
	mul.f32 	%f193, %f102, 0f3F000000;
	mul.f32 	%f194, %f102, 0f3D372713;
	mul.f32 	%f195, %f102, %f194;
	fma.rn.f32 	%f196, %f102, %f195, %f102;
	mul.f32 	%f197, %f196, 0f3F4C422A;
	abs.f32 	%f198, %f197;
	mul.f32 	%f199, %f198, 0f4038AA3B;
	ex2.approx.ftz.f32 	%f200, %f199;
	add.f32 	%f201, %f200, 0f3F800000;
	rcp.approx.ftz.f32 	%f202, %f201;
	fma.rn.f32 	%f203, %f202, 0fC0000000, 0f3F800000;
	setp.ge.f32 	%p96, %f198, 0f41102CB4;
	selp.f32 	%f204, 0f3F800000, %f203, %p96;
	copysign.f32 	%f205, %f197, %f204;
	mul.f32 	%f206, %f197, %f197;
	fma.rn.f32 	%f207, %f206, 0f3C80F082, 0fBD563CAE;
	fma.rn.f32 	%f208, %f207, %f206, 0f3E085941;
	fma.rn.f32 	%f209, %f208, %f206, 0fBEAAA9ED;
	fma.rn.f32 	%f210, %f209, %f206, 0f00000000;
	fma.rn.f32 	%f211, %f210, %f197, %f197;
	setp.ge.f32 	%p97, %f198, 0f3F19999A;
	selp.f32 	%f212, %f205, %f211, %p97;
	add.f32 	%f213, %f212, 0f3F800000;
	mul.f32 	%f310, %f193, %f213;
	bra.uni 	$L__BB9_102;
$L__BB9_101:
	max.f32 	%f310, %f102, 0f00000000;
$L__BB9_102:
	ld.shared.f32 	%f217, [%r81+16384];
	mul.f32 	%f218, %f310, %f217;
	add.s32 	%r376, %r6, %r80;
	mad.lo.s32 	%r377, %r376, %r88, %r78;
	mul.wide.s32 	%rd94, %r377, 4;
	add.s64 	%rd95, %rd6, %rd94;
	st.global.f32 	[%rd95], %f218;
$L__BB9_103:
	setp.le.s32 	%p98, %r15, %r8;
	add.s32 	%r82, %r409, 256;
	shr.u32 	%r83, %r82, 6;
	setp.ge.s32 	%p99, %r83, %r5;
	or.pred  	%p100, %p99, %p98;
	@%p100 bra 	$L__BB9_110;
	ld.param.u32 	%r390, [_Z30moe_gate_up_tensor_core_kernelILb1EEvPK6__halfS2_S2_PKiS4_Pfiii_param_8];
	and.b32  	%r379, %r82, 4032;
	or.b32  	%r380, %r379, %r8;
	shl.b32 	%r381, %r380, 2;
	add.s32 	%r383, %r354, %r381;
	add.s32 	%r84, %r383, 16640;
	ld.shared.f32 	%f107, [%r383+16640];
	setp.eq.s32 	%p101, %r390, 0;
	@%p101 bra 	$L__BB9_107;
	ld.param.u32 	%r391, [_Z30moe_gate_up_tensor_core_kernelILb1EEvPK6__halfS2_S2_PKiS4_Pfiii_param_8];
	setp.ne.s32 	%p102, %r391, 1;
	@%p102 bra 	$L__BB9_108;
	mul.f32 	%f219, %f107, 0f3F000000;
	mul.f32 	%f220, %f107, 0f3D372713;
	mul.f32 	%f221, %f107, %f220;
	fma.rn.f32 	%f222, %f107, %f221, %f107;
	mul.f32 	%f223, %f222, 0f3F4C422A;
	abs.f32 	%f224, %f223;
	mul.f32 	%f225, %f224, 0f4038AA3B;
	ex2.approx.ftz.f32 	%f226, %f225;
	add.f32 	%f227, %f226, 0f3F800000;
	rcp.approx.ftz.f32 	%f228, %f227;
	fma.rn.f32 	%f229, %f228, 0fC0000000, 0f3F800000;
	setp.ge.f32 	%p103, %f224, 0f41102CB4;
	selp.f32 	%f230, 0f3F800000, %f229, %p103;
	copysign.f32 	%f231, %f223, %f230;
	mul.f32 	%f232, %f223, %f223;
	fma.rn.f32 	%f233, %f232, 0f3C80F082, 0fBD563CAE;
	fma.rn.f32 	%f234, %f233, %f232, 0f3E085941;
	fma.rn.f32 	%f235, %f234, %f232, 0fBEAAA9ED;
	fma.rn.f32 	%f236, %f235, %f232, 0f00000000;
	fma.rn.f32 	%f237, %f236, %f223, %f223;
	setp.ge.f32 	%p104, %f224, 0f3F19999A;
	selp.f32 	%f238, %f231, %f237, %p104;
	add.f32 	%f239, %f238, 0f3F800000;
	mul.f32 	%f311, %f219, %f239;
	bra.uni 	$L__BB9_109;
$L__BB9_107:
	mul.f32 	%f240, %f107, 0fBFB8AA3B;
	ex2.approx.f32 	%f241, %f240;
	add.f32 	%f242, %f241, 0f3F800000;
	div.rn.f32 	%f311, %f107, %f242;
	bra.uni 	$L__BB9_109;
$L__BB9_108:
	max.f32 	%f311, %f107, 0f00000000;
$L__BB9_109:
	ld.shared.f32 	%f243, [%r84+16384];
	mul.f32 	%f244, %f311, %f243;
	add.s32 	%r384, %r6, %r83;
	mad.lo.s32 	%r385, %r384, %r88, %r78;
	mul.wide.s32 	%rd96, %r385, 4;
	add.s64 	%rd97, %rd6, %rd96;
	st.global.f32 	[%rd97], %f244;
$L__BB9_110:
	add.s32 	%r85, %r409, 512;
	setp.lt.u32 	%p105, %r409, 3584;
	mov.u32 	%r409, %r85;
	@%p105 bra 	$L__BB9_96;
	bar.sync 	0;
	add.s32 	%r392, %r392, 64;
	setp.lt.s32 	%p106, %r392, %r88;
	@%p106 bra 	$L__BB9_5;
$L__BB9_112:
	ret;

}
	// .globl	_Z30moe_gate_up_tensor_core_kernelILb0EEvPK6__halfS2_S2_PKiS4_Pfiii
.visible .entry _Z30moe_gate_up_tensor_core_kernelILb0EEvPK6__halfS2_S2_PKiS4_Pfiii(
	.param .u64 .ptr .align 1 _Z30moe_gate_up_tensor_core_kernelILb0EEvPK6__halfS2_S2_PKiS4_Pfiii_param_0,
	.param .u64 .ptr .align 1 _Z30moe_gate_up_tensor_core_kernelILb0EEvPK6__halfS2_S2_PKiS4_Pfiii_param_1,
	.param .u64 .ptr .align 1 _Z30moe_gate_up_tensor_core_kernelILb0EEvPK6__halfS2_S2_PKiS4_Pfiii_param_2,
	.param .u64 .ptr .align 1 _Z30moe_gate_up_tensor_core_kernelILb0EEvPK6__halfS2_S2_PKiS4_Pfiii_param_3,
	.param .u64 .ptr .align 1 _Z30moe_gate_up_tensor_core_kernelILb0EEvPK6__halfS2_S2_PKiS4_Pfiii_param_4,
	.param .u64 .ptr .align 1 _Z30moe_gate_up_tensor_core_kernelILb0EEvPK6__halfS2_S2_PKiS4_Pfiii_param_5,
	.param .u32 _Z30moe_gate_up_tensor_core_kernelILb0EEvPK6__halfS2_S2_PKiS4_Pfiii_param_6,
	.param .u32 _Z30moe_gate_up_tensor_core_kernelILb0EEvPK6__halfS2_S2_PKiS4_Pfiii_param_7,
	.param .u32 _Z30moe_gate_up_tensor_core_kernelILb0EEvPK6__halfS2_S2_PKiS4_Pfiii_param_8
)
{
	.reg .pred 	%p<82>;
	.reg .b16 	%rs<71>;
	.reg .b32 	%r<310>;
	.reg .b32 	%f<203>;
	.reg .b64 	%rd<68>;

	ld.param.u64 	%rd7, [_Z30moe_gate_up_tensor_core_kernelILb0EEvPK6__halfS2_S2_PKiS4_Pfiii_param_0];
	ld.param.u64 	%rd8, [_Z30moe_gate_up_tensor_core_kernelILb0EEvPK6__halfS2_S2_PKiS4_Pfiii_param_1];
	ld.param.u64 	%rd9, [_Z30moe_gate_up_tensor_core_kernelILb0EEvPK6__halfS2_S2_PKiS4_Pfiii_param_3];
	ld.param.u64 	%rd6, [_Z30moe_gate_up_tensor_core_kernelILb0EEvPK6__halfS2_S2_PKiS4_Pfiii_param_4];
	ld.param.u64 	%rd10, [_Z30moe_gate_up_tensor_core_kernelILb0EEvPK6__halfS2_S2_PKiS4_Pfiii_param_5];
	ld.param.u32 	%r85, [_Z30moe_gate_up_tensor_core_kernelILb0EEvPK6__halfS2_S2_PKiS4_Pfiii_param_6];
	ld.param.u32 	%r86, [_Z30moe_gate_up_tensor_core_kernelILb0EEvPK6__halfS2_S2_PKiS4_Pfiii_param_7];
	ld.param.u32 	%r87, [_Z30moe_gate_up_tensor_core_kernelILb0EEvPK6__halfS2_S2_PKiS4_Pfiii_param_8];
	cvta.to.global.u64 	%rd1, %rd7;
	cvta.to.global.u64 	%rd2, %rd8;
	cvta.to.global.u64 	%rd3, %rd10;
	cvta.to.global.u64 	%rd11, %rd9;
	mov.u32 	%r88, %ctaid.y;
	mov.u32 	%r89, %ctaid.x;
	mov.u32 	%r1, %tid.x;
	cvt.u64.u32 	%rd4, %r88;
	mul.wide.u32 	%rd12, %r88, 4;
	add.s64 	%rd13, %rd11, %rd12;
	ld.global.nc.u32 	%r2, [%rd13];
	ld.global.nc.u32 	%r90, [%rd13+4];
	sub.s32 	%r3, %r90, %r2;
	shl.b32 	%r4, %r89, 6;
	setp.le.s32 	%p1, %r3, %r4;
	@%p1 bra 	$L__BB10_86;
	sub.s32 	%r92, %r3, %r4;
	min.s32 	%r5, %r92, 64;
	setp.gt.u32 	%p2, %r1, 63;
	setp.le.s32 	%p3, %r92, %r1;
	or.pred  	%p4, %p2, %p3;
	@%p4 bra 	$L__BB10_3;
	add.s32 	%r94, %r2, %r4;
	add.s32 	%r95, %r94, %r1;
	cvta.to.global.u64 	%rd14, %rd6;
	mul.wide.s32 	%rd15, %r95, 4;
	add.s64 	%rd16, %rd14, %rd15;
	ld.global.nc.u32 	%r96, [%rd16];
	shl.b32 	%r97, %r1, 2;
	mov.u32 	%r98, shared_mem;
	add.s32 	%r99, %r98, %r97;
	st.shared.u32 	[%r99+16384], %r96;
$L__BB10_3:
	bar.sync 	0;
	cvt.s64.s32 	%rd17, %r85;
	mul.lo.s64 	%rd18, %rd17, %rd4;
	cvt.s64.s32 	%rd19, %r86;
	mul.lo.s64 	%rd5, %rd18, %rd19;
	setp.lt.s32 	%p5, %r86, 1;
	@%p5 bra 	$L__BB10_86;
	shr.u32 	%r101, %r1, 2;
	and.b32  	%r102, %r101, 224;
	add.s32 	%r6, %r2, %r4;
	and.b32  	%r7, %r1, 31;
	and.b32  	%r8, %r1, 63;
	shr.u32 	%r103, %r1, 8;
	neg.s32 	%r104, %r103;
	mov.u32 	%r105, shared_mem;
	mad.lo.s32 	%r9, %r102, 96, %r105;
	and.b32  	%r10, %r104, 3;
	shr.u32 	%r11, %r1, 5;
	add.s32 	%r12, %r1, 256;
	shr.u32 	%r13, %r12, 5;
	mad.lo.s32 	%r106, %r13, 48, %r7;
	shl.b32 	%r107, %r106, 1;
	add.s32 	%r14, %r105, %r107;
	add.s32 	%r15, %r1, 512;
	shr.u32 	%r16, %r15, 5;
	mad.lo.s32 	%r108, %r16, 48, %r7;
	shl.b32 	%r109, %r108, 1;
	add.s32 	%r17, %r105, %r109;
	add.s32 	%r18, %r1, 768;
	shr.u32 	%r19, %r1, 6;
	mad.lo.s32 	%r110, %r19, 80, %r8;
	shl.b32 	%r111, %r110, 1;
	add.s32 	%r112, %r105, 6144;
	add.s32 	%r20, %r112, %r111;
	shr.u32 	%r21, %r12, 6;
	mad.lo.s32 	%r113, %r21, 80, %r8;
	shl.b32 	%r114, %r113, 1;
	add.s32 	%r22, %r112, %r114;
	shr.u32 	%r23, %r15, 6;
	mad.lo.s32 	%r115, %r23, 80, %r8;
	shl.b32 	%r116, %r115, 1;
	add.s32 	%r24, %r112, %r116;
	and.b32  	%r117, %r1, 96;
	add.s32 	%r25, %r112, %r117;
	shl.b32 	%r118, %r1, 1;
	and.b32  	%r119, %r118, 192;
	shl.b32 	%r120, %r1, 6;
	and.b32  	%r121, %r120, 57344;
	or.b32  	%r122, %r121, %r119;
	add.s32 	%r123, %r105, 16640;
	add.s32 	%r26, %r123, %r122;
	shl.b32 	%r124, %r1, 2;
	add.s32 	%r27, %r123, %r124;
	add.s32 	%r125, %r6, %r19;
	mad.lo.s32 	%r28, %r125, %r86, %r8;
	mov.b32 	%r293, 0;
$L__BB10_5:
	setp.lt.s32 	%p6, %r85, 1;
	sub.s32 	%r30, %r86, %r293;
	mov.f32 	%f184, 0f00000000;
	mov.f32 	%f185, %f184;
	mov.f32 	%f186, %f184;
	mov.f32 	%f187, %f184;
	mov.f32 	%f188, %f184;
	mov.f32 	%f189, %f184;
	mov.f32 	%f190, %f184;
	mov.f32 	%f191, %f184;
	mov.f32 	%f192, %f184;
	mov.f32 	%f193, %f184;
	mov.f32 	%f194, %f184;
	mov.f32 	%f195, %f184;
	mov.f32 	%f196, %f184;
	mov.f32 	%f197, %f184;
	mov.f32 	%f198, %f184;
	mov.f32 	%f199, %f184;
	@%p6 bra 	$L__BB10_61;
	add.s32 	%r31, %r8, %r293;
	mov.b32 	%r294, 0;
	mov.f32 	%f184, 0f00000000;
$L__BB10_7:
	setp.eq.s32 	%p7, %r10, 0;
	sub.s32 	%r33, %r85, %r294;
	min.s32 	%r34, %r33, 32;
	mov.u32 	%r295, %r1;
	@%p7 bra 	$L__BB10_20;
	setp.lt.s32 	%p8, %r11, %r5;
	setp.gt.s32 	%p9, %r33, %r7;
	and.pred  	%p10, %p8, %p9;
	@%p10 bra 	$L__BB10_10;
	mov.f32 	%f66, 0f00000000;
	// begin inline asm
	{  cvt.rn.f16.f32 %rs57, %f66;}

	// end inline asm
	bra.uni 	$L__BB10_11;
$L__BB10_10:
	shl.b32 	%r128, %r11, 2;
	mov.u32 	%r129, shared_mem;
	add.s32 	%r130, %r129, %r128;
	ld.shared.u32 	%r131, [%r130+16384];
	add.s32 	%r132, %r7, %r294;
	mad.lo.s32 	%r133, %r131, %r85, %r132;
	mul.wide.s32 	%rd20, %r133, 2;
	add.s64 	%rd21, %rd1, %rd20;
	ld.global.nc.u16 	%rs57, [%rd21];
$L__BB10_11:
	setp.eq.s32 	%p11, %r10, 1;
	mad.lo.s32 	%r134, %r11, 48, %r7;
	shl.b32 	%r135, %r134, 1;
	mov.u32 	%r136, shared_mem;
	add.s32 	%r137, %r136, %r135;
	st.shared.u16 	[%r137], %rs57;
	mov.u32 	%r295, %r12;
	@%p11 bra 	$L__BB10_20;
	setp.gt.s32 	%p12, %r33, %r7;
	setp.lt.s32 	%p13, %r13, %r5;
	and.pred  	%p14, %p13, %p12;
	@%p14 bra 	$L__BB10_14;
	mov.f32 	%f67, 0f00000000;
	// begin inline asm
	{  cvt.rn.f16.f32 %rs58, %f67;}

	// end inline asm
	bra.uni 	$L__BB10_15;
$L__BB10_14:
	shl.b32 	%r139, %r13, 2;
	add.s32 	%r141, %r136, %r139;
	ld.shared.u32 	%r142, [%r141+16384];
	add.s32 	%r143, %r7, %r294;
	mad.lo.s32 	%r144, %r142, %r85, %r143;
	mul.wide.s32 	%rd22, %r144, 2;
	add.s64 	%rd23, %rd1, %rd22;
	ld.global.nc.u16 	%rs58, [%rd23];
$L__BB10_15:
	setp.eq.s32 	%p15, %r10, 2;
	st.shared.u16 	[%r14], %rs58;
	mov.u32 	%r295, %r15;
	@%p15 bra 	$L__BB10_20;
	setp.gt.s32 	%p16, %r33, %r7;
	setp.lt.s32 	%p17, %r16, %r5;
	and.pred  	%p18, %p17, %p16;
	@%p18 bra 	$L__BB10_18;
	mov.f32 	%f68, 0f00000000;
	// begin inline asm
	{  cvt.rn.f16.f32 %rs59, %f68;}

	// end inline asm
	bra.uni 	$L__BB10_19;
$L__BB10_18:
	shl.b32 	%r146, %r16, 2;
	add.s32 	%r148, %r136, %r146;
	ld.shared.u32 	%r149, [%r148+16384];
	add.s32 	%r150, %r7, %r294;
	mad.lo.s32 	%r151, %r149, %r85, %r150;
	mul.wide.s32 	%rd24, %r151, 2;
	add.s64 	%rd25, %rd1, %rd24;
	ld.global.nc.u16 	%rs59, [%rd25];
$L__BB10_19:
	st.shared.u16 	[%r17], %rs59;
	mov.u32 	%r295, %r18;
$L__BB10_20:
	add.s32 	%r36, %r7, %r294;
	add.s32 	%r153, %r295, 768;
	shr.u32 	%r302, %r153, 5;
	shl.b32 	%r154, %r7, 1;
	mad.lo.s32 	%r38, %r302, 96, %r154;
	shl.b32 	%r155, %r302, 2;
	mov.u32 	%r304, shared_mem;
	add.s32 	%r156, %r304, 16384;
	add.s32 	%r303, %r156, %r155;
	add.s32 	%r157, %r295, 512;
	shr.u32 	%r300, %r157, 5;
	mad.lo.s32 	%r41, %r300, 96, %r154;
	shl.b32 	%r158, %r300, 2;
	add.s32 	%r301, %r156, %r158;
	add.s32 	%r159, %r295, 256;
	shr.u32 	%r298, %r159, 5;
	mad.lo.s32 	%r44, %r298, 96, %r154;
	shl.b32 	%r160, %r298, 2;
	add.s32 	%r299, %r156, %r160;
	shr.u32 	%r296, %r295, 5;
	shl.b32 	%r161, %r296, 2;
	add.s32 	%r297, %r156, %r161;
	mad.lo.s32 	%r48, %r296, 96, %r154;
$L__BB10_21:
	setp.le.s32 	%p19, %r33, %r7;
	setp.ge.s32 	%p20, %r296, %r5;
	or.pred  	%p21, %p20, %p19;
	@%p21 bra 	$L__BB10_23;
	ld.shared.u32 	%r163, [%r297];
	mad.lo.s32 	%r164, %r163, %r85, %r36;
	mul.wide.s32 	%rd26, %r164, 2;
	add.s64 	%rd27, %rd1, %rd26;
	ld.global.nc.u16 	%rs60, [%rd27];
	bra.uni 	$L__BB10_24;
$L__BB10_23:
	mov.f32 	%f69, 0f00000000;
	// begin inline asm
	{  cvt.rn.f16.f32 %rs60, %f69;}

	// end inline asm
$L__BB10_24:
	setp.gt.s32 	%p22, %r33, %r7;
	add.s32 	%r166, %r304, %r48;
	st.shared.u16 	[%r166], %rs60;
	setp.lt.s32 	%p23, %r298, %r5;
	and.pred  	%p24, %p23, %p22;
	@%p24 bra 	$L__BB10_26;
	mov.f32 	%f70, 0f00000000;
	// begin inline asm
	{  cvt.rn.f16.f32 %rs61, %f70;}

	// end inline asm
	bra.uni 	$L__BB10_27;
$L__BB10_26:
	ld.shared.u32 	%r167, [%r299];
	mad.lo.s32 	%r168, %r167, %r85, %r36;
	mul.wide.s32 	%rd28, %r168, 2;
	add.s64 	%rd29, %rd1, %rd28;
	ld.global.nc.u16 	%rs61, [%rd29];
$L__BB10_27:
	add.s32 	%r170, %r304, %r44;
	st.shared.u16 	[%r170], %rs61;
	setp.lt.s32 	%p26, %r300, %r5;
	and.pred  	%p27, %p26, %p22;
	@%p27 bra 	$L__BB10_29;
	mov.f32 	%f71, 0f00000000;
	// begin inline asm
	{  cvt.rn.f16.f32 %rs62, %f71;}

	// end inline asm
	bra.uni 	$L__BB10_30;
$L__BB10_29:
	ld.shared.u32 	%r171, [%r301];
	mad.lo.s32 	%r172, %r171, %r85, %r36;
	mul.wide.s32 	%rd30, %r172, 2;
	add.s64 	%rd31, %rd1, %rd30;
	ld.global.nc.u16 	%rs62, [%rd31];
$L__BB10_30:
	add.s32 	%r174, %r304, %r41;
	st.shared.u16 	[%r174], %rs62;
	setp.lt.s32 	%p29, %r302, %r5;
	and.pred  	%p30, %p29, %p22;
	@%p30 bra 	$L__BB10_32;
	mov.f32 	%f72, 0f00000000;
	// begin inline asm
	{  cvt.rn.f16.f32 %rs63, %f72;}

	// end inline asm
	bra.uni 	$L__BB10_33;
$L__BB10_32:
	ld.shared.u32 	%r175, [%r303];
	mad.lo.s32 	%r176, %r175, %r85, %r36;
	mul.wide.s32 	%rd32, %r176, 2;
	add.s64 	%rd33, %rd1, %rd32;
	ld.global.nc.u16 	%rs63, [%rd33];
$L__BB10_33:
	add.s32 	%r177, %r304, %r38;
	st.shared.u16 	[%r177], %rs63;
	add.s32 	%r59, %r295, 1024;
	add.s32 	%r304, %r304, 3072;
	add.s32 	%r303, %r303, 128;
	add.s32 	%r302, %r302, 32;
	add.s32 	%r301, %r301, 128;
	add.s32 	%r300, %r300, 32;
	add.s32 	%r299, %r299, 128;
	add.s32 	%r298, %r298, 32;
	add.s32 	%r297, %r297, 128;
	add.s32 	%r296, %r296, 32;
	setp.lt.u32 	%p31, %r295, 1024;
	mov.u32 	%r295, %r59;
	@%p31 bra 	$L__BB10_21;
	setp.eq.s32 	%p32, %r10, 0;
	mov.u32 	%r306, %r1;
	@%p32 bra 	$L__BB10_47;
	setp.gt.s32 	%p33, %r30, %r8;
	setp.lt.s32 	%p34, %r19, %r34;
	and.pred  	%p35, %p34, %p33;
	@%p35 bra 	$L__BB10_37;
	mov.f32 	%f73, 0f00000000;
	// begin inline asm
	{  cvt.rn.f16.f32 %rs64, %f73;}

	// end inline asm
	bra.uni 	$L__BB10_38;
$L__BB10_37:
	add.s32 	%r179, %r19, %r294;
	mad.lo.s32 	%r180, %r179, %r86, %r31;
	cvt.s64.s32 	%rd34, %r180;
	add.s64 	%rd35, %rd5, %rd34;
	shl.b64 	%rd36, %rd35, 1;
	add.s64 	%rd37, %rd2, %rd36;
	ld.global.nc.u16 	%rs64, [%rd37];
$L__BB10_38:
	setp.eq.s32 	%p36, %r10, 1;
	st.shared.u16 	[%r20], %rs64;
	mov.u32 	%r306, %r12;
	@%p36 bra 	$L__BB10_47;
	setp.gt.s32 	%p37, %r30, %r8;
	setp.lt.s32 	%p38, %r21, %r34;
	and.pred  	%p39, %p38, %p37;
	@%p39 bra 	$L__BB10_41;
	mov.f32 	%f74, 0f00000000;
	// begin inline asm
	{  cvt.rn.f16.f32 %rs65, %f74;}

	// end inline asm
	bra.uni 	$L__BB10_42;
$L__BB10_41:
	add.s32 	%r182, %r21, %r294;
	mad.lo.s32 	%r183, %r182, %r86, %r31;
	cvt.s64.s32 	%rd38, %r183;
	add.s64 	%rd39, %rd5, %rd38;
	shl.b64 	%rd40, %rd39, 1;
	add.s64 	%rd41, %rd2, %rd40;
	ld.global.nc.u16 	%rs65, [%rd41];
$L__BB10_42:
	setp.eq.s32 	%p40, %r10, 2;
	st.shared.u16 	[%r22], %rs65;
	mov.u32 	%r306, %r15;
	@%p40 bra 	$L__BB10_47;
	setp.gt.s32 	%p41, %r30, %r8;
	setp.lt.s32 	%p42, %r23, %r34;
	and.pred  	%p43, %p42, %p41;
	@%p43 bra 	$L__BB10_45;
	mov.f32 	%f75, 0f00000000;
	// begin inline asm
	{  cvt.rn.f16.f32 %rs66, %f75;}

	// end inline asm
	bra.uni 	$L__BB10_46;
$L__BB10_45:
	add.s32 	%r185, %r23, %r294;
	mad.lo.s32 	%r186, %r185, %r86, %r31;
	cvt.s64.s32 	%rd42, %r186;
	add.s64 	%rd43, %rd5, %rd42;
	shl.b64 	%rd44, %rd43, 1;
	add.s64 	%rd45, %rd2, %rd44;
	ld.global.nc.u16 	%rs66, [%rd45];
$L__BB10_46:
	st.shared.u16 	[%r24], %rs66;
	mov.u32 	%r306, %r18;
$L__BB10_47:
	setp.le.s32 	%p44, %r30, %r8;
	shr.u32 	%r71, %r306, 6;
	setp.ge.s32 	%p45, %r71, %r34;
	or.pred  	%p46, %p45, %p44;
	@%p46 bra 	$L__BB10_49;
	add.s32 	%r188, %r71, %r294;
	mad.lo.s32 	%r189, %r188, %r86, %r31;
	cvt.s64.s32 	%rd46, %r189;
	add.s64 	%rd47, %rd5, %rd46;
	shl.b64 	%rd48, %rd47, 1;
	add.s64 	%rd49, %rd2, %rd48;
	ld.global.nc.u16 	%rs67, [%rd49];
	bra.uni 	$L__BB10_50;
$L__BB10_49:
	mov.f32 	%f76, 0f00000000;
	// begin inline asm
	{  cvt.rn.f16.f32 %rs67, %f76;}

	// end inline asm
$L__BB10_50:
	setp.gt.s32 	%p47, %r30, %r8;
	mad.lo.s32 	%r191, %r71, 80, %r8;
	shl.b32 	%r192, %r191, 1;
	mov.u32 	%r193, shared_mem;
	add.s32 	%r194, %r193, %r192;
	st.shared.u16 	[%r194+6144], %rs67;
	add.s32 	%r195, %r306, 256;
	shr.u32 	%r72, %r195, 6;
	setp.lt.s32 	%p48, %r72, %r34;
	and.pred  	%p49, %p48, %p47;
	@%p49 bra 	$L__BB10_52;
	mov.f32 	%f77, 0f00000000;
	// begin inline asm
	{  cvt.rn.f16.f32 %rs68, %f77;}

	// end inline asm
	bra.uni 	$L__BB10_53;
$L__BB10_52:
	add.s32 	%r196, %r72, %r294;
	mad.lo.s32 	%r197, %r196, %r86, %r31;
	cvt.s64.s32 	%rd50, %r197;
	add.s64 	%rd51, %rd5, %rd50;
	shl.b64 	%rd52, %rd51, 1;
	add.s64 	%rd53, %rd2, %rd52;
	ld.global.nc.u16 	%rs68, [%rd53];
$L__BB10_53:
	setp.gt.s32 	%p50, %r30, %r8;
	mad.lo.s32 	%r199, %r72, 80, %r8;
	shl.b32 	%r200, %r199, 1;
	add.s32 	%r202, %r193, %r200;
	st.shared.u16 	[%r202+6144], %rs68;
	add.s32 	%r203, %r306, 512;
	shr.u32 	%r73, %r203, 6;
	setp.lt.s32 	%p51, %r73, %r34;
	and.pred  	%p52, %p51, %p50;
	@%p52 bra 	$L__BB10_55;
	mov.f32 	%f78, 0f00000000;
	// begin inline asm
	{  cvt.rn.f16.f32 %rs69, %f78;}

	// end inline asm
	bra.uni 	$L__BB10_56;
$L__BB10_55:
	add.s32 	%r204, %r73, %r294;
	mad.lo.s32 	%r205, %r204, %r86, %r31;
	cvt.s64.s32 	%rd54, %r205;
	add.s64 	%rd55, %rd5, %rd54;
	shl.b64 	%rd56, %rd55, 1;
	add.s64 	%rd57, %rd2, %rd56;
	ld.global.nc.u16 	%rs69, [%rd57];
$L__BB10_56:
	setp.gt.s32 	%p53, %r30, %r8;
	mad.lo.s32 	%r207, %r73, 80, %r8;
	shl.b32 	%r208, %r207, 1;
	add.s32 	%r210, %r193, %r208;
	st.shared.u16 	[%r210+6144], %rs69;
	add.s32 	%r211, %r306, 768;
	shr.u32 	%r74, %r211, 6;
	setp.lt.s32 	%p54, %r74, %r34;
	and.pred  	%p55, %p54, %p53;
	@%p55 bra 	$L__BB10_58;
	mov.f32 	%f79, 0f00000000;
	// begin inline asm
	{  cvt.rn.f16.f32 %rs70, %f79;}

	// end inline asm
	bra.uni 	$L__BB10_59;
$L__BB10_58:
	add.s32 	%r212, %r74, %r294;
	mad.lo.s32 	%r213, %r212, %r86, %r31;
	cvt.s64.s32 	%rd58, %r213;
	add.s64 	%rd59, %rd5, %rd58;
	shl.b64 	%rd60, %rd59, 1;
	add.s64 	%rd61, %rd2, %rd60;
	ld.global.nc.u16 	%rs70, [%rd61];
$L__BB10_59:
	mad.lo.s32 	%r214, %r74, 80, %r8;
	shl.b32 	%r215, %r214, 1;
	add.s32 	%r217, %r193, %r215;
	st.shared.u16 	[%r217+6144], %rs70;
	add.s32 	%r75, %r306, 1024;
	setp.lt.u32 	%p56, %r306, 1024;
	mov.u32 	%r306, %r75;
	@%p56 bra 	$L__BB10_47;
	bar.sync 	0;
	mov.b32 	%r218, 48;
	wmma.load.a.sync.aligned.row.m16n16k16.shared.f16 	{%r219, %r220, %r221, %r222, %r223, %r224, %r225, %r226}, [%r9], %r218;
	add.s32 	%r227, %r9, 1536;
	wmma.load.a.sync.aligned.row.m16n16k16.shared.f16 	{%r228, %r229, %r230, %r231, %r232, %r233, %r234, %r235}, [%r227], %r218;
	mov.b32 	%r236, 80;
	wmma.load.b.sync.aligned.row.m16n16k16.shared.f16 	{%r237, %r238, %r239, %r240, %r241, %r242, %r243, %r244}, [%r25], %r236;
	wmma.mma.sync.aligned.row.row.m16n16k16.f32.f32 {%f80, %f81, %f82, %f83, %f84, %f85, %f86, %f87}, {%r219, %r220, %r221, %r222, %r223, %r224, %r225, %r226}, {%r237, %r238, %r239, %r240, %r241, %r242, %r243, %r244}, {%f199, %f198, %f197, %f196, %f195, %f194, %f193, %f192};
	wmma.mma.sync.aligned.row.row.m16n16k16.f32.f32 {%f88, %f89, %f90, %f91, %f92, %f93, %f94, %f95}, {%r228, %r229, %r230, %r231, %r232, %r233, %r234, %r235}, {%r237, %r238, %r239, %r240, %r241, %r242, %r243, %r244}, {%f191, %f190, %f189, %f188, %f187, %f186, %f185, %f184};
	add.s32 	%r245, %r9, 32;
	wmma.load.a.sync.aligned.row.m16n16k16.shared.f16 	{%r246, %r247, %r248, %r249, %r250, %r251, %r252, %r253}, [%r245], %r218;
	add.s32 	%r254, %r9, 1568;
	wmma.load.a.sync.aligned.row.m16n16k16.shared.f16 	{%r255, %r256, %r257, %r258, %r259, %r260, %r261, %r262}, [%r254], %r218;
	add.s32 	%r263, %r25, 2560;
	wmma.load.b.sync.aligned.row.m16n16k16.shared.f16 	{%r264, %r265, %r266, %r267, %r268, %r269, %r270, %r271}, [%r263], %r236;
	wmma.mma.sync.aligned.row.row.m16n16k16.f32.f32 {%f199, %f198, %f197, %f196, %f195, %f194, %f193, %f192}, {%r246, %r247, %r248, %r249, %r250, %r251, %r252, %r253}, {%r264, %r265, %r266, %r267, %r268, %r269, %r270, %r271}, {%f80, %f81, %f82, %f83, %f84, %f85, %f86, %f87};
	wmma.mma.sync.aligned.row.row.m16n16k16.f32.f32 {%f191, %f190, %f189, %f188, %f187, %f186, %f185, %f184}, {%r255, %r256, %r257, %r258, %r259, %r260, %r261, %r262}, {%r264, %r265, %r266, %r267, %r268, %r269, %r270, %r271}, {%f88, %f89, %f90, %f91, %f92, %f93, %f94, %f95};
	bar.sync 	0;
	add.s32 	%r294, %r294, 32;
	setp.lt.s32 	%p57, %r294, %r85;
	@%p57 bra 	$L__BB10_7;
$L__BB10_61:
	and.b32  	%r272, %r1, 256;
	setp.eq.s32 	%p58, %r272, 0;
	mov.b32 	%r273, 64;
	wmma.store.d.sync.aligned.row.m16n16k16.shared.f32 	[%r26], {%f199, %f198, %f197, %f196, %f195, %f194, %f193, %f192}, %r273;
	add.s32 	%r274, %r26, 4096;
	wmma.store.d.sync.aligned.row.m16n16k16.shared.f32 	[%r274], {%f191, %f190, %f189, %f188, %f187, %f186, %f185, %f184}, %r273;
	bar.sync 	0;
	mov.u32 	%r308, %r1;
	@%p58 bra 	$L__BB10_69;
	setp.ge.s32 	%p59, %r19, %r5;
	setp.le.s32 	%p60, %r30, %r8;
	or.pred  	%p61, %p59, %p60;
	mov.u32 	%r308, %r12;
	@%p61 bra 	$L__BB10_69;
	ld.shared.f32 	%f49, [%r27];
	setp.eq.s32 	%p62, %r87, 0;
	@%p62 bra 	$L__BB10_66;
	setp.ne.s32 	%p63, %r87, 1;
	@%p63 bra 	$L__BB10_67;
	mul.f32 	%f96, %f49, 0f3F000000;
	mul.f32 	%f97, %f49, 0f3D372713;
	mul.f32 	%f98, %f49, %f97;
	fma.rn.f32 	%f99, %f49, %f98, %f49;
	mul.f32 	%f100, %f99, 0f3F4C422A;
	abs.f32 	%f101, %f100;
	mul.f32 	%f102, %f101, 0f4038AA3B;
	ex2.approx.ftz.f32 	%f103, %f102;
	add.f32 	%f104, %f103, 0f3F800000;
	rcp.approx.ftz.f32 	%f105, %f104;
	fma.rn.f32 	%f106, %f105, 0fC0000000, 0f3F800000;
	setp.ge.f32 	%p64, %f101, 0f41102CB4;
	selp.f32 	%f107, 0f3F800000, %f106, %p64;
	copysign.f32 	%f108, %f100, %f107;
	mul.f32 	%f109, %f100, %f100;
	fma.rn.f32 	%f110, %f109, 0f3C80F082, 0fBD563CAE;
	fma.rn.f32 	%f111, %f110, %f109, 0f3E085941;
	fma.rn.f32 	%f112, %f111, %f109, 0fBEAAA9ED;
	fma.rn.f32 	%f113, %f112, %f109, 0f00000000;
	fma.rn.f32 	%f114, %f113, %f100, %f100;
	setp.ge.f32 	%p65, %f101, 0f3F19999A;
	selp.f32 	%f115, %f108, %f114, %p65;
	add.f32 	%f116, %f115, 0f3F800000;
	mul.f32 	%f200, %f96, %f116;
	bra.uni 	$L__BB10_68;
$L__BB10_66:
	mul.f32 	%f117, %f49, 0fBFB8AA3B;
	ex2.approx.f32 	%f118, %f117;
	add.f32 	%f119, %f118, 0f3F800000;
	div.rn.f32 	%f200, %f49, %f119;
	bra.uni 	$L__BB10_68;
$L__BB10_67:
	max.f32 	%f200, %f49, 0f00000000;
$L__BB10_68:
	add.s32 	%r276, %r293, %r28;
	mul.wide.s32 	%rd62, %r276, 4;
	add.s64 	%rd63, %rd3, %rd62;
	st.global.f32 	[%rd63], %f200;
	mov.u32 	%r308, %r12;
$L__BB10_69:
	add.s32 	%r78, %r8, %r293;
$L__BB10_70:
	setp.le.s32 	%p66, %r30, %r8;
	shr.u32 	%r80, %r308, 6;
	setp.ge.s32 	%p67, %r80, %r5;
	or.pred  	%p68, %p67, %p66;
	@%p68 bra 	$L__BB10_77;
	and.b32  	%r278, %r308, 4032;
	or.b32  	%r279, %r278, %r8;
	shl.b32 	%r280, %r279, 2;
	mov.u32 	%r281, shared_mem;
	add.s32 	%r282, %r281, %r280;
	ld.shared.f32 	%f54, [%r282+16640];
	setp.eq.s32 	%p69, %r87, 1;
	@%p69 bra 	$L__BB10_74;
	setp.ne.s32 	%p70, %r87, 0;
	@%p70 bra 	$L__BB10_75;
	mul.f32 	%f141, %f54, 0fBFB8AA3B;
	ex2.approx.f32 	%f142, %f141;
	add.f32 	%f143, %f142, 0f3F800000;
	div.rn.f32 	%f201, %f54, %f143;
	bra.uni 	$L__BB10_76;
$L__BB10_74:
	mul.f32 	%f120, %f54, 0f3F000000;
	mul.f32 	%f121, %f54, 0f3D372713;
	mul.f32 	%f122, %f54, %f121;
	fma.rn.f32 	%f123, %f54, %f122, %f54;
	mul.f32 	%f124, %f123, 0f3F4C422A;
	abs.f32 	%f125, %f124;
	mul.f32 	%f126, %f125, 0f4038AA3B;
	ex2.approx.ftz.f32 	%f127, %f126;
	add.f32 	%f128, %f127, 0f3F800000;
	rcp.approx.ftz.f32 	%f129, %f128;
	fma.rn.f32 	%f130, %f129, 0fC0000000, 0f3F800000;
	setp.ge.f32 	%p71, %f125, 0f41102CB4;
	selp.f32 	%f131, 0f3F800000, %f130, %p71;
	copysign.f32 	%f132, %f124, %f131;
	mul.f32 	%f133, %f124, %f124;
	fma.rn.f32 	%f134, %f133, 0f3C80F082, 0fBD563CAE;
	fma.rn.f32 	%f135, %f134, %f133, 0f3E085941;
	fma.rn.f32 	%f136, %f135, %f133, 0fBEAAA9ED;
	fma.rn.f32 	%f137, %f136, %f133, 0f00000000;
	fma.rn.f32 	%f138, %f137, %f124, %f124;
	setp.ge.f32 	%p72, %f125, 0f3F19999A;
	selp.f32 	%f139, %f132, %f138, %p72;
	add.f32 	%f140, %f139, 0f3F800000;
	mul.f32 	%f201, %f120, %f140;
	bra.uni 	$L__BB10_76;
$L__BB10_75:
	max.f32 	%f201, %f54, 0f00000000;
$L__BB10_76:
	add.s32 	%r283, %r6, %r80;
	mad.lo.s32 	%r284, %r283, %r86, %r78;
	mul.wide.s32 	%rd64, %r284, 4;
	add.s64 	%rd65, %rd3, %rd64;
	st.global.f32 	[%rd65], %f201;
$L__BB10_77:
	setp.le.s32 	%p73, %r30, %r8;
	add.s32 	%r81, %r308, 256;
	shr.u32 	%r82, %r81, 6;
	setp.ge.s32 	%p74, %r82, %r5;
	or.pred  	%p75, %p74, %p73;
	@%p75 bra 	$L__BB10_84;
	and.b32  	%r286, %r81, 4032;
	or.b32  	%r287, %r286, %r8;
	shl.b32 	%r288, %r287, 2;
	mov.u32 	%r289, shared_mem;
	add.s32 	%r290, %r289, %r288;
	ld.shared.f32 	%f59, [%r290+16640];
	setp.eq.s32 	%p76, %r87, 0;
	@%p76 bra 	$L__BB10_81;
	setp.ne.s32 	%p77, %r87, 1;
	@%p77 bra 	$L__BB10_82;
	mul.f32 	%f144, %f59, 0f3F000000;
	mul.f32 	%f145, %f59, 0f3D372713;
	mul.f32 	%f146, %f59, %f145;
	fma.rn.f32 	%f147, %f59, %f146, %f59;
	mul.f32 	%f148, %f147, 0f3F4C422A;
	abs.f32 	%f149, %f148;
	mul.f32 	%f150, %f149, 0f4038AA3B;
	ex2.approx.ftz.f32 	%f151, %f150;
	add.f32 	%f152, %f151, 0f3F800000;
	rcp.approx.ftz.f32 	%f153, %f152;
	fma.rn.f32 	%f154, %f153, 0fC0000000, 0f3F800000;
	setp.ge.f32 	%p78, %f149, 0f41102CB4;
	selp.f32 	%f155, 0f3F800000, %f154, %p78;
	copysign.f32 	%f156, %f148, %f155;
	mul.f32 	%f157, %f148, %f148;
	fma.rn.f32 	%f158, %f157, 0f3C80F082, 0fBD563CAE;
	fma.rn.f32 	%f159, %f158, %f157, 0f3E085941;
	fma.rn.f32 	%f160, %f159, %f157, 0fBEAAA9ED;
	fma.rn.f32 	%f161, %f160, %f157, 0f00000000;
	fma.rn.f32 	%f162, %f161, %f148, %f148;
	setp.ge.f32 	%p79, %f149, 0f3F19999A;
	selp.f32 	%f163, %f156, %f162, %p79;
	add.f32 	%f164, %f163, 0f3F800000;
	mul.f32 	%f202, %f144, %f164;
	bra.uni 	$L__BB10_83;
$L__BB10_81:
	mul.f32 	%f165, %f59, 0fBFB8AA3B;
	ex2.approx.f32 	%f166, %f165;
	add.f32 	%f167, %f166, 0f3F800000;
	div.rn.f32 	%f202, %f59, %f167;
	bra.uni 	$L__BB10_83;
$L__BB10_82:
	max.f32 	%f202, %f59, 0f00000000;
$L__BB10_83:
	add.s32 	%r291, %r6, %r82;
	mad.lo.s32 	%r292, %r291, %r86, %r78;
	mul.wide.s32 	%rd66, %r292, 4;
	add.s64 	%rd67, %rd3, %rd66;
	st.global.f32 	[%rd67], %f202;
$L__BB10_84:
	add.s32 	%r83, %r308, 512;
	setp.lt.u32 	%p80, %r308, 3584;
	mov.u32 	%r308, %r83;
	@%p80 bra 	$L__BB10_70;
	bar.sync 	0;
	add.s32 	%r293, %r293, 64;
	setp.lt.s32 	%p81, %r293, %r86;
	@%p81 bra 	$L__BB10_5;
$L__BB10_86:
	ret;

}
	// .globl	_Z29moe_output_tensor_core_kernelILb1EEvPKfPK6__halfPKiS6_S1_PS2_ii
.visible .entry _Z29moe_output_tensor_core_kernelILb1EEvPKfPK6__halfPKiS6_S1_PS2_ii(
	.param .u64 .ptr .align 1 _Z29moe_output_tensor_core_kernelILb1EEvPKfPK6__halfPKiS6_S1_PS2_ii_param_0,
	.param .u64 .ptr .align 1 _Z29moe_output_tensor_core_kernelILb1EEvPKfPK6__halfPKiS6_S1_PS2_ii_param_1,
	.param .u64 .ptr .align 1 _Z29moe_output_tensor_core_kernelILb1EEvPKfPK6__halfPKiS6_S1_PS2_ii_param_2,
	.param .u64 .ptr .align 1 _Z29moe_output_tensor_core_kernelILb1EEvPKfPK6__halfPKiS6_S1_PS2_ii_param_3,
	.param .u64 .ptr .align 1 _Z29moe_output_tensor_core_kernelILb1EEvPKfPK6__halfPKiS6_S1_PS2_ii_param_4,
	.param .u64 .ptr .align 1 _Z29moe_output_tensor_core_kernelILb1EEvPKfPK6__halfPKiS6_S1_PS2_ii_param_5,
	.param .u32 _Z29moe_output_tensor_core_kernelILb1EEvPKfPK6__halfPKiS6_S1_PS2_ii_param_6,
	.param .u32 _Z29moe_output_tensor_core_kernelILb1EEvPKfPK6__halfPKiS6_S1_PS2_ii_param_7
)
{
	.reg .pred 	%p<84>;
	.reg .b16 	%rs<99>;
	.reg .b32 	%r<354>;
	.reg .b32 	%f<142>;
	.reg .b64 	%rd<94>;

	ld.param.u64 	%rd9, [_Z29moe_output_tensor_core_kernelILb1EEvPKfPK6__halfPKiS6_S1_PS2_ii_param_0];
	ld.param.u64 	%rd10, [_Z29moe_output_tensor_core_kernelILb1EEvPKfPK6__halfPKiS6_S1_PS2_ii_param_1];
	ld.param.u64 	%rd11, [_Z29moe_output_tensor_core_kernelILb1EEvPKfPK6__halfPKiS6_S1_PS2_ii_param_2];
	ld.param.u64 	%rd6, [_Z29moe_output_tensor_core_kernelILb1EEvPKfPK6__halfPKiS6_S1_PS2_ii_param_3];
	ld.param.u64 	%rd7, [_Z29moe_output_tensor_core_kernelILb1EEvPKfPK6__halfPKiS6_S1_PS2_ii_param_4];
	ld.param.u64 	%rd8, [_Z29moe_output_tensor_core_kernelILb1EEvPKfPK6__halfPKiS6_S1_PS2_ii_param_5];
	ld.param.u32 	%r94, [_Z29moe_output_tensor_core_kernelILb1EEvPKfPK6__halfPKiS6_S1_PS2_ii_param_6];
	ld.param.u32 	%r95, [_Z29moe_output_tensor_core_kernelILb1EEvPKfPK6__halfPKiS6_S1_PS2_ii_param_7];
	cvta.to.global.u64 	%rd1, %rd9;
	cvta.to.global.u64 	%rd2, %rd10;
	cvta.to.global.u64 	%rd12, %rd11;
	mov.u32 	%r96, %ctaid.y;
	mov.u32 	%r97, %ctaid.x;
	mov.u32 	%r1, %tid.x;
	cvt.u64.u32 	%rd3, %r96;
	mul.wide.u32 	%rd13, %r96, 4;
	add.s64 	%rd14, %rd12, %rd13;
	ld.global.nc.u32 	%r2, [%rd14];
	ld.global.nc.u32 	%r98, [%rd14+4];
	sub.s32 	%r3, %r98, %r2;
	shl.b32 	%r4, %r97, 6;
	setp.le.s32 	%p1, %r3, %r4;
	@%p1 bra 	$L__BB11_81;
	sub.s32 	%r100, %r3, %r4;
	min.s32 	%r5, %r100, 64;
	setp.gt.u32 	%p2, %r1, 63;
	setp.le.s32 	%p3, %r100, %r1;
	or.pred  	%p4, %p2, %p3;
	@%p4 bra 	$L__BB11_3;
	add.s32 	%r102, %r2, %r4;
	add.s32 	%r103, %r102, %r1;
	cvta.to.global.u64 	%rd15, %rd6;
	mul.wide.s32 	%rd16, %r103, 4;
	add.s64 	%rd17, %rd15, %rd16;
	ld.global.nc.u32 	%r104, [%rd17];
	shl.b32 	%r105, %r1, 2;
	mov.u32 	%r106, shared_mem;
	add.s32 	%r107, %r106, %r105;
	st.shared.u32 	[%r107+11264], %r104;
	cvta.to.global.u64 	%rd18, %rd7;
	add.s64 	%rd19, %rd18, %rd16;
	ld.global.nc.f32 	%f49, [%rd19];
	st.shared.f32 	[%r107+11520], %f49;
$L__BB11_3:
	bar.sync 	0;
	mul.lo.s32 	%r108, %r95, %r94;
	cvt.s64.s32 	%rd20, %r108;
	mul.lo.s64 	%rd4, %rd20, %rd3;
	setp.lt.s32 	%p5, %r94, 1;
	@%p5 bra 	$L__BB11_81;
	shr.u32 	%r110, %r1, 2;
	and.b32  	%r111, %r110, 224;
	add.s32 	%r6, %r2, %r4;
	and.b32  	%r7, %r1, 31;
	and.b32  	%r8, %r1, 63;
	shr.u32 	%r112, %r1, 8;
	neg.s32 	%r113, %r112;
	mov.u32 	%r114, shared_mem;
	mad.lo.s32 	%r9, %r111, 96, %r114;
	and.b32  	%r10, %r113, 3;
	shr.u32 	%r11, %r1, 5;
	add.s32 	%r115, %r6, %r11;
	mad.lo.s32 	%r12, %r115, %r95, %r7;
	add.s32 	%r13, %r1, 256;
	shr.u32 	%r14, %r13, 5;
	add.s32 	%r116, %r6, %r14;
	mad.lo.s32 	%r15, %r116, %r95, %r7;
	add.s32 	%r16, %r1, 512;
	shr.u32 	%r17, %r16, 5;
	add.s32 	%r117, %r6, %r17;
	mad.lo.s32 	%r18, %r117, %r95, %r7;
	add.s32 	%r19, %r1, 768;
	shr.u32 	%r20, %r1, 6;
	mad.lo.s32 	%r118, %r20, 80, %r8;
	shl.b32 	%r119, %r118, 1;
	add.s32 	%r120, %r114, 6144;
	add.s32 	%r21, %r120, %r119;
	shr.u32 	%r22, %r13, 6;
	mad.lo.s32 	%r121, %r22, 80, %r8;
	shl.b32 	%r122, %r121, 1;
	add.s32 	%r23, %r120, %r122;
	shr.u32 	%r24, %r16, 6;
	mad.lo.s32 	%r123, %r24, 80, %r8;
	shl.b32 	%r124, %r123, 1;
	add.s32 	%r25, %r120, %r124;
	and.b32  	%r125, %r1, 96;
	add.s32 	%r26, %r120, %r125;
	shl.b32 	%r126, %r1, 1;
	and.b32  	%r127, %r126, 192;
	shl.b32 	%r128, %r1, 6;
	and.b32  	%r129, %r128, 57344;
	or.b32  	%r130, %r129, %r127;
	add.s32 	%r131, %r114, %r130;
	add.s32 	%r27, %r131, 11776;
	and.b32  	%r132, %r126, 62;
	add.s32 	%r28, %r114, %r132;
	shl.b32 	%r29, %r95, 5;
	mov.b32 	%r334, 0;
$L__BB11_5:
	setp.lt.s32 	%p6, %r95, 1;
	sub.s32 	%r31, %r94, %r334;
	mov.f32 	%f126, 0f00000000;
	mov.f32 	%f127, %f126;
	mov.f32 	%f128, %f126;
	mov.f32 	%f129, %f126;
	mov.f32 	%f130, %f126;
	mov.f32 	%f131, %f126;
	mov.f32 	%f132, %f126;
	mov.f32 	%f133, %f126;
	mov.f32 	%f134, %f126;
	mov.f32 	%f135, %f126;
	mov.f32 	%f136, %f126;
	mov.f32 	%f137, %f126;
	mov.f32 	%f138, %f126;
	mov.f32 	%f139, %f126;
	mov.f32 	%f140, %f126;
	mov.f32 	%f141, %f126;
	@%p6 bra 	$L__BB11_61;
	add.s32 	%r32, %r8, %r334;
	mov.b32 	%r335, 0;
	mov.f32 	%f126, 0f00000000;
$L__BB11_7:
	setp.eq.s32 	%p7, %r10, 0;
	sub.s32 	%r34, %r95, %r335;
	min.s32 	%r35, %r34, 32;
	mov.u32 	%r336, %r1;
	@%p7 bra 	$L__BB11_20;
	setp.lt.s32 	%p8, %r11, %r5;
	setp.gt.s32 	%p9, %r34, %r7;
	and.pred  	%p10, %p8, %p9;
	@%p10 bra 	$L__BB11_10;
	mov.f32 	%f52, 0f00000000;
	// begin inline asm
	{  cvt.rn.f16.f32 %rs85, %f52;}

	// end inline asm
	bra.uni 	$L__BB11_11;
$L__BB11_10:
	add.s32 	%r135, %r335, %r12;
	mul.wide.s32 	%rd21, %r135, 4;
	add.s64 	%rd22, %rd1, %rd21;
	ld.global.nc.f32 	%f53, [%rd22];
	// begin inline asm
	{  cvt.rn.f16.f32 %rs85, %f53;}

	// end inline asm
$L__BB11_11:
	setp.eq.s32 	%p11, %r10, 1;
	mad.lo.s32 	%r136, %r11, 48, %r7;
	shl.b32 	%r137, %r136, 1;
	mov.u32 	%r138, shared_mem;
	add.s32 	%r139, %r138, %r137;
	st.shared.u16 	[%r139], %rs85;
	mov.u32 	%r336, %r13;
	@%p11 bra 	$L__BB11_20;
	setp.gt.s32 	%p12, %r34, %r7;
	setp.lt.s32 	%p13, %r14, %r5;
	and.pred  	%p14, %p13, %p12;
	@%p14 bra 	$L__BB11_14;
	mov.f32 	%f54, 0f00000000;
	// begin inline asm
	{  cvt.rn.f16.f32 %rs86, %f54;}

	// end inline asm
	bra.uni 	$L__BB11_15;
$L__BB11_14:
	add.s32 	%r141, %r335, %r15;
	mul.wide.s32 	%rd23, %r141, 4;
	add.s64 	%rd24, %rd1, %rd23;
	ld.global.nc.f32 	%f55, [%rd24];
	// begin inline asm
	{  cvt.rn.f16.f32 %rs86, %f55;}

	// end inline asm
$L__BB11_15:
	setp.eq.s32 	%p15, %r10, 2;
	mad.lo.s32 	%r142, %r14, 48, %r7;
	shl.b32 	%r143, %r142, 1;
	add.s32 	%r145, %r138, %r143;
	st.shared.u16 	[%r145], %rs86;
	mov.u32 	%r336, %r16;
	@%p15 bra 	$L__BB11_20;
	setp.gt.s32 	%p16, %r34, %r7;
	setp.lt.s32 	%p17, %r17, %r5;
	and.pred  	%p18, %p17, %p16;
	@%p18 bra 	$L__BB11_18;
	mov.f32 	%f56, 0f00000000;
	// begin inline asm
	{  cvt.rn.f16.f32 %rs87, %f56;}

	// end inline asm
	bra.uni 	$L__BB11_19;
$L__BB11_18:
	add.s32 	%r147, %r335, %r18;
	mul.wide.s32 	%rd25, %r147, 4;
	add.s64 	%rd26, %rd1, %rd25;
	ld.global.nc.f32 	%f57, [%rd26];
	// begin inline asm
	{  cvt.rn.f16.f32 %rs87, %f57;}

	// end inline asm
$L__BB11_19:
	mad.lo.s32 	%r148, %r17, 48, %r7;
	shl.b32 	%r149, %r148, 1;
	add.s32 	%r151, %r138, %r149;
	st.shared.u16 	[%r151], %rs87;
	mov.u32 	%r336, %r19;
$L__BB11_20:
	add.s32 	%r152, %r336, 768;
	shr.u32 	%r346, %r152, 5;
	mad.lo.s32 	%r348, %r346, 96, %r28;
	add.s32 	%r153, %r7, %r335;
	add.s32 	%r154, %r6, %r346;
	mad.lo.s32 	%r347, %r95, %r154, %r153;
	add.s32 	%r155, %r336, 512;
	shr.u32 	%r343, %r155, 5;
	mad.lo.s32 	%r345, %r343, 96, %r28;
	add.s32 	%r156, %r6, %r343;
	mad.lo.s32 	%r344, %r95, %r156, %r153;
	add.s32 	%r157, %r336, 256;
	shr.u32 	%r340, %r157, 5;
	mad.lo.s32 	%r342, %r340, 96, %r28;
	add.s32 	%r158, %r6, %r340;
	mad.lo.s32 	%r341, %r95, %r158, %r153;
	shr.u32 	%r337, %r336, 5;
	add.s32 	%r159, %r6, %r337;
	mad.lo.s32 	%r339, %r95, %r159, %r153;
	mad.lo.s32 	%r338, %r337, 96, %r28;
$L__BB11_21:
	setp.le.s32 	%p19, %r34, %r7;
	setp.ge.s32 	%p20, %r337, %r5;
	or.pred  	%p21, %p20, %p19;
	@%p21 bra 	$L__BB11_23;
	mul.wide.s32 	%rd27, %r339, 4;
	add.s64 	%rd28, %rd1, %rd27;
	ld.global.nc.f32 	%f59, [%rd28];
	// begin inline asm
	{  cvt.rn.f16.f32 %rs88, %f59;}

	// end inline asm
	bra.uni 	$L__BB11_24;
$L__BB11_23:
	mov.f32 	%f58, 0f00000000;
	// begin inline asm
	{  cvt.rn.f16.f32 %rs88, %f58;}

	// end inline asm
$L__BB11_24:
	setp.gt.s32 	%p22, %r34, %r7;
	st.shared.u16 	[%r338], %rs88;
	setp.lt.s32 	%p23, %r340, %r5;
	and.pred  	%p24, %p23, %p22;
	@%p24 bra 	$L__BB11_26;
	mov.f32 	%f60, 0f00000000;
	// begin inline asm
	{  cvt.rn.f16.f32 %rs89, %f60;}

	// end inline asm
	bra.uni 	$L__BB11_27;
$L__BB11_26:
	mul.wide.s32 	%rd29, %r341, 4;
	add.s64 	%rd30, %rd1, %rd29;
	ld.global.nc.f32 	%f61, [%rd30];
	// begin inline asm
	{  cvt.rn.f16.f32 %rs89, %f61;}

	// end inline asm
$L__BB11_27:
	st.shared.u16 	[%r342], %rs89;
	setp.lt.s32 	%p26, %r343, %r5;
	and.pred  	%p27, %p26, %p22;
	@%p27 bra 	$L__BB11_29;
	mov.f32 	%f62, 0f00000000;
	// begin inline asm
	{  cvt.rn.f16.f32 %rs90, %f62;}

	// end inline asm
	bra.uni 	$L__BB11_30;
$L__BB11_29:
	mul.wide.s32 	%rd31, %r344, 4;
	add.s64 	%rd32, %rd1, %rd31;
	ld.global.nc.f32 	%f63, [%rd32];
	// begin inline asm
	{  cvt.rn.f16.f32 %rs90, %f63;}

	// end inline asm
$L__BB11_30:
	st.shared.u16 	[%r345], %rs90;
	setp.lt.s32 	%p29, %r346, %r5;
	and.pred  	%p30, %p29, %p22;
	@%p30 bra 	$L__BB11_32;
	mov.f32 	%f64, 0f00000000;
	// begin inline asm
	{  cvt.rn.f16.f32 %rs91, %f64;}

	// end inline asm
	bra.uni 	$L__BB11_33;
$L__BB11_32:
	mul.wide.s32 	%rd33, %r347, 4;
	add.s64 	%rd34, %rd1, %rd33;
	ld.global.nc.f32 	%f65, [%rd34];
	// begin inline asm
	{  cvt.rn.f16.f32 %rs91, %f65;}

	// end inline asm
$L__BB11_33:
	st.shared.u16 	[%r348], %rs91;
	add.s32 	%r62, %r336, 1024;
	add.s32 	%r348, %r348, 3072;
	add.s32 	%r347, %r347, %r29;
	add.s32 	%r346, %r346, 32;
	add.s32 	%r345, %r345, 3072;
	add.s32 	%r344, %r344, %r29;
	add.s32 	%r343, %r343, 32;
	add.s32 	%r342, %r342, 3072;
	add.s32 	%r341, %r341, %r29;
	add.s32 	%r340, %r340, 32;
	add.s32 	%r339, %r339, %r29;
	add.s32 	%r338, %r338, 3072;
	add.s32 	%r337, %r337, 32;
	setp.lt.u32 	%p31, %r336, 1024;
	mov.u32 	%r336, %r62;
	@%p31 bra 	$L__BB11_21;
	setp.eq.s32 	%p32, %r10, 0;
	mov.u32 	%r350, %r1;
	@%p32 bra 	$L__BB11_47;
	setp.gt.s32 	%p33, %r31, %r8;
	setp.lt.s32 	%p34, %r20, %r35;
	and.pred  	%p35, %p34, %p33;
	@%p35 bra 	$L__BB11_37;
	mov.f32 	%f66, 0f00000000;
	// begin inline asm
	{  cvt.rn.f16.f32 %rs92, %f66;}

	// end inline asm
	bra.uni 	$L__BB11_38;
$L__BB11_37:
	add.s32 	%r165, %r20, %r335;
	mad.lo.s32 	%r166, %r165, %r94, %r32;
	cvt.s64.s32 	%rd35, %r166;
	add.s64 	%rd36, %rd4, %rd35;
	shl.b64 	%rd37, %rd36, 1;
	add.s64 	%rd38, %rd2, %rd37;
	ld.global.nc.u16 	%rs92, [%rd38];
$L__BB11_38:
	setp.eq.s32 	%p36, %r10, 1;
	st.shared.u16 	[%r21], %rs92;
	mov.u32 	%r350, %r13;
	@%p36 bra 	$L__BB11_47;
	setp.gt.s32 	%p37, %r31, %r8;
	setp.lt.s32 	%p38, %r22, %r35;
	and.pred  	%p39, %p38, %p37;
	@%p39 bra 	$L__BB11_41;
	mov.f32 	%f67, 0f00000000;
	// begin inline asm
	{  cvt.rn.f16.f32 %rs93, %f67;}

	// end inline asm
	bra.uni 	$L__BB11_42;
$L__BB11_41:
	add.s32 	%r168, %r22, %r335;
	mad.lo.s32 	%r169, %r168, %r94, %r32;
	cvt.s64.s32 	%rd39, %r169;
	add.s64 	%rd40, %rd4, %rd39;
	shl.b64 	%rd41, %rd40, 1;
	add.s64 	%rd42, %rd2, %rd41;
	ld.global.nc.u16 	%rs93, [%rd42];
$L__BB11_42:
	setp.eq.s32 	%p40, %r10, 2;
	st.shared.u16 	[%r23], %rs93;
	mov.u32 	%r350, %r16;
	@%p40 bra 	$L__BB11_47;
	setp.gt.s32 	%p41, %r31, %r8;
	setp.lt.s32 	%p42, %r24, %r35;
	and.pred  	%p43, %p42, %p41;
	@%p43 bra 	$L__BB11_45;
	mov.f32 	%f68, 0f00000000;
	// begin inline asm
	{  cvt.rn.f16.f32 %rs94, %f68;}

	// end inline asm
	bra.uni 	$L__BB11_46;
$L__BB11_45:
	add.s32 	%r171, %r24, %r335;
	mad.lo.s32 	%r172, %r171, %r94, %r32;
	cvt.s64.s32 	%rd43, %r172;
	add.s64 	%rd44, %rd4, %rd43;
	shl.b64 	%rd45, %rd44, 1;
	add.s64 	%rd46, %rd2, %rd45;
	ld.global.nc.u16 	%rs94, [%rd46];
$L__BB11_46:
	st.shared.u16 	[%r25], %rs94;
	mov.u32 	%r350, %r19;
$L__BB11_47:
	setp.le.s32 	%p44, %r31, %r8;
	shr.u32 	%r77, %r350, 6;
	setp.ge.s32 	%p45, %r77, %r35;
	or.pred  	%p46, %p45, %p44;
	@%p46 bra 	$L__BB11_49;
	add.s32 	%r174, %r77, %r335;
	mad.lo.s32 	%r175, %r174, %r94, %r32;
	cvt.s64.s32 	%rd47, %r175;
	add.s64 	%rd48, %rd4, %rd47;
	shl.b64 	%rd49, %rd48, 1;
	add.s64 	%rd50, %rd2, %rd49;
	ld.global.nc.u16 	%rs95, [%rd50];
	bra.uni 	$L__BB11_50;
$L__BB11_49:
	mov.f32 	%f69, 0f00000000;
	// begin inline asm
	{  cvt.rn.f16.f32 %rs95, %f69;}

	// end inline asm
$L__BB11_50:
	setp.gt.s32 	%p47, %r31, %r8;
	mad.lo.s32 	%r177, %r77, 80, %r8;
	shl.b32 	%r178, %r177, 1;
	mov.u32 	%r179, shared_mem;
	add.s32 	%r180, %r179, %r178;
	st.shared.u16 	[%r180+6144], %rs95;
	add.s32 	%r181, %r350, 256;
	shr.u32 	%r78, %r181, 6;
	setp.lt.s32 	%p48, %r78, %r35;
	and.pred  	%p49, %p48, %p47;
	@%p49 bra 	$L__BB11_52;
	mov.f32 	%f70, 0f00000000;
	// begin inline asm
	{  cvt.rn.f16.f32 %rs96, %f70;}

	// end inline asm
	bra.uni 	$L__BB11_53;
$L__BB11_52:
	add.s32 	%r182, %r78, %r335;
	mad.lo.s32 	%r183, %r182, %r94, %r32;
	cvt.s64.s32 	%rd51, %r183;
	add.s64 	%rd52, %rd4, %rd51;
	shl.b64 	%rd53, %rd52, 1;
	add.s64 	%rd54, %rd2, %rd53;
	ld.global.nc.u16 	%rs96, [%rd54];
$L__BB11_53:
	setp.gt.s32 	%p50, %r31, %r8;
	mad.lo.s32 	%r185, %r78, 80, %r8;
	shl.b32 	%r186, %r185, 1;
	add.s32 	%r188, %r179, %r186;
	st.shared.u16 	[%r188+6144], %rs96;
	add.s32 	%r189, %r350, 512;
	shr.u32 	%r79, %r189, 6;
	setp.lt.s32 	%p51, %r79, %r35;
	and.pred  	%p52, %p51, %p50;
	@%p52 bra 	$L__BB11_55;
	mov.f32 	%f71, 0f00000000;
	// begin inline asm
	{  cvt.rn.f16.f32 %rs97, %f71;}

	// end inline asm
	bra.uni 	$L__BB11_56;
$L__BB11_55:
	add.s32 	%r190, %r79, %r335;
	mad.lo.s32 	%r191, %r190, %r94, %r32;
	cvt.s64.s32 	%rd55, %r191;
	add.s64 	%rd56, %rd4, %rd55;
	shl.b64 	%rd57, %rd56, 1;
	add.s64 	%rd58, %rd2, %rd57;
	ld.global.nc.u16 	%rs97, [%rd58];
$L__BB11_56:
	setp.gt.s32 	%p53, %r31, %r8;
	mad.lo.s32 	%r193, %r79, 80, %r8;
	shl.b32 	%r194, %r193, 1;
	add.s32 	%r196, %r179, %r194;
	st.shared.u16 	[%r196+6144], %rs97;
	add.s32 	%r197, %r350, 768;
	shr.u32 	%r80, %r197, 6;
	setp.lt.s32 	%p54, %r80, %r35;
	and.pred  	%p55, %p54, %p53;
	@%p55 bra 	$L__BB11_58;
	mov.f32 	%f72, 0f00000000;
	// begin inline asm
	{  cvt.rn.f16.f32 %rs98, %f72;}

	// end inline asm
	bra.uni 	$L__BB11_59;
$L__BB11_58:
	add.s32 	%r198, %r80, %r335;
	mad.lo.s32 	%r199, %r198, %r94, %r32;
	cvt.s64.s32 	%rd59, %r199;
	add.s64 	%rd60, %rd4, %rd59;
	shl.b64 	%rd61, %rd60, 1;
	add.s64 	%rd62, %rd2, %rd61;
	ld.global.nc.u16 	%rs98, [%rd62];
$L__BB11_59:
	mad.lo.s32 	%r200, %r80, 80, %r8;
	shl.b32 	%r201, %r200, 1;
	add.s32 	%r203, %r179, %r201;
	st.shared.u16 	[%r203+6144], %rs98;
	add.s32 	%r81, %r350, 1024;
	setp.lt.u32 	%p56, %r350, 1024;
	mov.u32 	%r350, %r81;
	@%p56 bra 	$L__BB11_47;
	bar.sync 	0;
	mov.b32 	%r204, 48;
	wmma.load.a.sync.aligned.row.m16n16k16.shared.f16 	{%r205, %r206, %r207, %r208, %r209, %r210, %r211, %r212}, [%r9], %r204;
	add.s32 	%r213, %r9, 1536;
	wmma.load.a.sync.aligned.row.m16n16k16.shared.f16 	{%r214, %r215, %r216, %r217, %r218, %r219, %r220, %r221}, [%r213], %r204;
	mov.b32 	%r222, 80;
	wmma.load.b.sync.aligned.row.m16n16k16.shared.f16 	{%r223, %r224, %r225, %r226, %r227, %r228, %r229, %r230}, [%r26], %r222;
	wmma.mma.sync.aligned.row.row.m16n16k16.f32.f32 {%f73, %f74, %f75, %f76, %f77, %f78, %f79, %f80}, {%r205, %r206, %r207, %r208, %r209, %r210, %r211, %r212}, {%r223, %r224, %r225, %r226, %r227, %r228, %r229, %r230}, {%f141, %f140, %f139, %f138, %f137, %f136, %f135, %f134};
	wmma.mma.sync.aligned.row.row.m16n16k16.f32.f32 {%f81, %f82, %f83, %f84, %f85, %f86, %f87, %f88}, {%r214, %r215, %r216, %r217, %r218, %r219, %r220, %r221}, {%r223, %r224, %r225, %r226, %r227, %r228, %r229, %r230}, {%f133, %f132, %f131, %f130, %f129, %f128, %f127, %f126};
	add.s32 	%r231, %r9, 32;
	wmma.load.a.sync.aligned.row.m16n16k16.shared.f16 	{%r232, %r233, %r234, %r235, %r236, %r237, %r238, %r239}, [%r231], %r204;
	add.s32 	%r240, %r9, 1568;
	wmma.load.a.sync.aligned.row.m16n16k16.shared.f16 	{%r241, %r242, %r243, %r244, %r245, %r246, %r247, %r248}, [%r240], %r204;
	add.s32 	%r249, %r26, 2560;
	wmma.load.b.sync.aligned.row.m16n16k16.shared.f16 	{%r250, %r251, %r252, %r253, %r254, %r255, %r256, %r257}, [%r249], %r222;
	wmma.mma.sync.aligned.row.row.m16n16k16.f32.f32 {%f141, %f140, %f139, %f138, %f137, %f136, %f135, %f134}, {%r232, %r233, %r234, %r235, %r236, %r237, %r238, %r239}, {%r250, %r251, %r252, %r253, %r254, %r255, %r256, %r257}, {%f73, %f74, %f75, %f76, %f77, %f78, %f79, %f80};
	wmma.mma.sync.aligned.row.row.m16n16k16.f32.f32 {%f133, %f132, %f131, %f130, %f129, %f128, %f127, %f126}, {%r241, %r242, %r243, %r244, %r245, %r246, %r247, %r248}, {%r250, %r251, %r252, %r253, %r254, %r255, %r256, %r257}, {%f81, %f82, %f83, %f84, %f85, %f86, %f87, %f88};
	bar.sync 	0;
	add.s32 	%r335, %r335, 32;
	setp.lt.s32 	%p57, %r335, %r95;
	@%p57 bra 	$L__BB11_7;
$L__BB11_61:
	setp.eq.s32 	%p58, %r10, 0;
	mov.b32 	%r258, 64;
	wmma.store.d.sync.aligned.row.m16n16k16.shared.f32 	[%r27], {%f141, %f140, %f139, %f138, %f137, %f136, %f135, %f134}, %r258;
	add.s32 	%r259, %r27, 4096;
	wmma.store.d.sync.aligned.row.m16n16k16.shared.f32 	[%r259], {%f133, %f132, %f131, %f130, %f129, %f128, %f127, %f126}, %r258;
	bar.sync 	0;
	mov.u32 	%r352, %r1;
	@%p58 bra 	$L__BB11_70;
	setp.ge.s32 	%p59, %r20, %r5;
	setp.le.s32 	%p60, %r31, %r8;
	or.pred  	%p61, %p59, %p60;
	@%p61 bra 	$L__BB11_64;
	shl.b32 	%r261, %r20, 2;
	mov.u32 	%r262, shared_mem;
	add.s32 	%r263, %r262, %r261;
	ld.shared.u32 	%r264, [%r263+11264];
	ld.shared.f32 	%f90, [%r263+11520];
	and.b32  	%r265, %r1, 960;
	or.b32  	%r266, %r265, %r8;
	shl.b32 	%r267, %r266, 2;
	add.s32 	%r268, %r262, %r267;
	ld.shared.f32 	%f91, [%r268+11776];
	mul.f32 	%f89, %f90, %f91;
	mul.lo.s32 	%r269, %r264, %r94;
	cvt.s64.s32 	%rd64, %r269;
	add.s32 	%r270, %r8, %r334;
	cvt.u64.u32 	%rd65, %r270;
	add.s64 	%rd66, %rd65, %rd64;
	shl.b64 	%rd67, %rd66, 1;
	add.s64 	%rd63, %rd8, %rd67;
	// begin inline asm
	{  cvt.rn.f16.f32 %rs64, %f89;}

	// end inline asm
	// begin inline asm
	{ atom.add.noftz.f16 %rs65,[%rd63],%rs64; }

	// end inline asm
$L__BB11_64:
	setp.eq.s32 	%p62, %r10, 1;
	mov.u32 	%r352, %r13;
	@%p62 bra 	$L__BB11_70;
	setp.le.s32 	%p63, %r31, %r8;
	setp.ge.s32 	%p64, %r22, %r5;
	or.pred  	%p65, %p64, %p63;
	@%p65 bra 	$L__BB11_67;
	shl.b32 	%r272, %r22, 2;
	mov.u32 	%r273, shared_mem;
	add.s32 	%r274, %r273, %r272;
	ld.shared.u32 	%r275, [%r274+11264];
	ld.shared.f32 	%f93, [%r274+11520];
	and.b32  	%r276, %r13, 1984;
	or.b32  	%r277, %r276, %r8;
	shl.b32 	%r278, %r277, 2;
	add.s32 	%r279, %r273, %r278;
	ld.shared.f32 	%f94, [%r279+11776];
	mul.f32 	%f92, %f93, %f94;
	mul.lo.s32 	%r280, %r275, %r94;
	cvt.s64.s32 	%rd69, %r280;
	add.s32 	%r281, %r8, %r334;
	cvt.u64.u32 	%rd70, %r281;
	add.s64 	%rd71, %rd70, %rd69;
	shl.b64 	%rd72, %rd71, 1;
	add.s64 	%rd68, %rd8, %rd72;
	// begin inline asm
	{  cvt.rn.f16.f32 %rs67, %f92;}

	// end inline asm
	// begin inline asm
	{ atom.add.noftz.f16 %rs68,[%rd68],%rs67; }

	// end inline asm
$L__BB11_67:
	setp.eq.s32 	%p66, %r10, 2;
	mov.u32 	%r352, %r16;
	@%p66 bra 	$L__BB11_70;
	setp.le.s32 	%p67, %r31, %r8;
	setp.ge.s32 	%p68, %r24, %r5;
	or.pred  	%p69, %p68, %p67;
	mov.u32 	%r352, %r19;
	@%p69 bra 	$L__BB11_70;
	shl.b32 	%r283, %r24, 2;
	mov.u32 	%r284, shared_mem;
	add.s32 	%r285, %r284, %r283;
	ld.shared.u32 	%r286, [%r285+11264];
	ld.shared.f32 	%f96, [%r285+11520];
	and.b32  	%r287, %r16, 1984;
	or.b32  	%r288, %r287, %r8;
	shl.b32 	%r289, %r288, 2;
	add.s32 	%r290, %r284, %r289;
	ld.shared.f32 	%f97, [%r290+11776];
	mul.f32 	%f95, %f96, %f97;
	mul.lo.s32 	%r291, %r286, %r94;
	cvt.s64.s32 	%rd74, %r291;
	add.s32 	%r292, %r8, %r334;
	cvt.u64.u32 	%rd75, %r292;
	add.s64 	%rd76, %rd75, %rd74;
	shl.b64 	%rd77, %rd76, 1;
	add.s64 	%rd73, %rd8, %rd77;
	// begin inline asm
	{  cvt.rn.f16.f32 %rs70, %f95;}

	// end inline asm
	// begin inline asm
	{ atom.add.noftz.f16 %rs71,[%rd73],%rs70; }

	// end inline asm
	mov.u32 	%r352, %r19;
$L__BB11_70:
	add.s32 	%r293, %r8, %r334;
	cvt.u64.u32 	%rd5, %r293;
$L__BB11_71:
	setp.le.s32 	%p70, %r31, %r8;
	shr.u32 	%r85, %r352, 6;
	setp.ge.s32 	%p71, %r85, %r5;
	or.pred  	%p72, %p71, %p70;
	@%p72 bra 	$L__BB11_73;
	shl.b32 	%r295, %r85, 2;
	mov.u32 	%r296, shared_mem;
	add.s32 	%r297, %r296, %r295;
	ld.shared.u32 	%r298, [%r297+11264];
	ld.shared.f32 	%f99, [%r297+11520];
	and.b32  	%r299, %r352, 4032;
	or.b32  	%r300, %r299, %r8;
	shl.b32 	%r301, %r300, 2;
	add.s32 	%r302, %r296, %r301;
	ld.shared.f32 	%f100, [%r302+11776];
	mul.f32 	%f98, %f99, %f100;
	mul.lo.s32 	%r303, %r298, %r94;
	cvt.s64.s32 	%rd79, %r303;
	add.s64 	%rd80, %rd5, %rd79;
	shl.b64 	%rd81, %rd80, 1;
	add.s64 	%rd78, %rd8, %rd81;
	// begin inline asm
	{  cvt.rn.f16.f32 %rs73, %f98;}

	// end inline asm
	// begin inline asm
	{ atom.add.noftz.f16 %rs74,[%rd78],%rs73; }

	// end inline asm
$L__BB11_73:
	setp.le.s32 	%p73, %r31, %r8;
	add.s32 	%r86, %r352, 256;
	shr.u32 	%r87, %r86, 6;
	setp.ge.s32 	%p74, %r87, %r5;
	or.pred  	%p75, %p74, %p73;
	@%p75 bra 	$L__BB11_75;
	shl.b32 	%r305, %r87, 2;
	mov.u32 	%r306, shared_mem;
	add.s32 	%r307, %r306, %r305;
	ld.shared.u32 	%r308, [%r307+11264];
	ld.shared.f32 	%f102, [%r307+11520];
	and.b32  	%r309, %r86, 4032;
	or.b32  	%r310, %r309, %r8;
	shl.b32 	%r311, %r310, 2;
	add.s32 	%r312, %r306, %r311;
	ld.shared.f32 	%f103, [%r312+11776];
	mul.f32 	%f101, %f102, %f103;
	mul.lo.s32 	%r313, %r308, %r94;
	cvt.s64.s32 	%rd83, %r313;
	add.s64 	%rd84, %rd5, %rd83;
	shl.b64 	%rd85, %rd84, 1;
	add.s64 	%rd82, %rd8, %rd85;
	// begin inline asm
	{  cvt.rn.f16.f32 %rs76, %f101;}

	// end inline asm
	// begin inline asm
	{ atom.add.noftz.f16 %rs77,[%rd82],%rs76; }

	// end inline asm
$L__BB11_75:
	setp.le.s32 	%p76, %r31, %r8;
	add.s32 	%r88, %r352, 512;
	shr.u32 	%r89, %r88, 6;
	setp.ge.s32 	%p77, %r89, %r5;
	or.pred  	%p78, %p77, %p76;
	@%p78 bra 	$L__BB11_77;
	shl.b32 	%r315, %r89, 2;
	mov.u32 	%r316, shared_mem;
	add.s32 	%r317, %r316, %r315;
	ld.shared.u32 	%r318, [%r317+11264];
	ld.shared.f32 	%f105, [%r317+11520];
	and.b32  	%r319, %r88, 4032;
	or.b32  	%r320, %r319, %r8;
	shl.b32 	%r321, %r320, 2;
	add.s32 	%r322, %r316, %r321;
	ld.shared.f32 	%f106, [%r322+11776];
	mul.f32 	%f104, %f105, %f106;
	mul.lo.s32 	%r323, %r318, %r94;
	cvt.s64.s32 	%rd87, %r323;
	add.s64 	%rd88, %rd5, %rd87;
	shl.b64 	%rd89, %rd88, 1;
	add.s64 	%rd86, %rd8, %rd89;
	// begin inline asm
	{  cvt.rn.f16.f32 %rs79, %f104;}

	// end inline asm
	// begin inline asm
	{ atom.add.noftz.f16 %rs80,[%rd86],%rs79; }

	// end inline asm
$L__BB11_77:
	setp.le.s32 	%p79, %r31, %r8;
	add.s32 	%r90, %r352, 768;
	shr.u32 	%r91, %r90, 6;
	setp.ge.s32 	%p80, %r91, %r5;
	or.pred  	%p81, %p80, %p79;
	@%p81 bra 	$L__BB11_79;
	shl.b32 	%r325, %r91, 2;
	mov.u32 	%r326, shared_mem;
	add.s32 	%r327, %r326, %r325;
	ld.shared.u32 	%r328, [%r327+11264];
	ld.shared.f32 	%f108, [%r327+11520];
	and.b32  	%r329, %r90, 4032;
	or.b32  	%r330, %r329, %r8;
	shl.b32 	%r331, %r330, 2;
	add.s32 	%r332, %r326, %r331;
	ld.shared.f32 	%f109, [%r332+11776];
	mul.f32 	%f107, %f108, %f109;
	mul.lo.s32 	%r333, %r328, %r94;
	cvt.s64.s32 	%rd91, %r333;
	add.s64 	%rd92, %rd5, %rd91;
	shl.b64 	%rd93, %rd92, 1;
	add.s64 	%rd90, %rd8, %rd93;
	// begin inline asm
	{  cvt.rn.f16.f32 %rs82, %f107;}

	// end inline asm
	// begin inline asm
	{ atom.add.noftz.f16 %rs83,[%rd90],%rs82; }

	// end inline asm
$L__BB11_79:
	add.s32 	%r92, %r352, 1024;
	setp.lt.u32 	%p82, %r352, 3072;
	mov.u32 	%r352, %r92;
	@%p82 bra 	$L__BB11_71;
	bar.sync 	0;
	add.s32 	%r334, %r334, 64;
	setp.lt.s32 	%p83, %r334, %r94;
	@%p83 bra 	$L__BB11_5;
$L__BB11_81:
	ret;

}
	// .globl	_Z29moe_output_tensor_core_kernelILb0EEvPKfPK6__halfPKiS6_S1_PS2_ii
.visible .entry _Z29moe_output_tensor_core_kernelILb0EEvPKfPK6__halfPKiS6_S1_PS2_ii(
	.param .u64 .ptr .align 1 _Z29moe_output_tensor_core_kernelILb0EEvPKfPK6__halfPKiS6_S1_PS2_ii_param_0,
	.param .u64 .ptr .align 1 _Z29moe_output_tensor_core_kernelILb0EEvPKfPK6__halfPKiS6_S1_PS2_ii_param_1,
	.param .u64 .ptr .align 1 _Z29moe_output_tensor_core_kernelILb0EEvPKfPK6__halfPKiS6_S1_PS2_ii_param_2,
	.param .u64 .ptr .align 1 _Z29moe_output_tensor_core_kernelILb0EEvPKfPK6__halfPKiS6_S1_PS2_ii_param_3,
	.param .u64 .ptr .align 1 _Z29moe_output_tensor_core_kernelILb0EEvPKfPK6__halfPKiS6_S1_PS2_ii_param_4,
	.param .u64 .ptr .align 1 _Z29moe_output_tensor_core_kernelILb0EEvPKfPK6__halfPKiS6_S1_PS2_ii_param_5,
	.param .u32 _Z29moe_output_tensor_core_kernelILb0EEvPKfPK6__halfPKiS6_S1_PS2_ii_param_6,
	.param .u32 _Z29moe_output_tensor_core_kernelILb0EEvPKfPK6__halfPKiS6_S1_PS2_ii_param_7
)
{
	.reg .pred 	%p<84>;
	.reg .b16 	%rs<99>;
	.reg .b32 	%r<352>;
	.reg .b32 	%f<142>;
	.reg .b64 	%rd<94>;

	ld.param.u64 	%rd9, [_Z29moe_output_tensor_core_kernelILb0EEvPKfPK6__halfPKiS6_S1_PS2_ii_param_0];
	ld.param.u64 	%rd10, [_Z29moe_output_tensor_core_kernelILb0EEvPKfPK6__halfPKiS6_S1_PS2_ii_param_1];
	ld.param.u64 	%rd11, [_Z29moe_output_tensor_core_kernelILb0EEvPKfPK6__halfPKiS6_S1_PS2_ii_param_2];
	ld.param.u64 	%rd6, [_Z29moe_output_tensor_core_kernelILb0EEvPKfPK6__halfPKiS6_S1_PS2_ii_param_3];
	ld.param.u64 	%rd7, [_Z29moe_output_tensor_core_kernelILb0EEvPKfPK6__halfPKiS6_S1_PS2_ii_param_4];
	ld.param.u64 	%rd8, [_Z29moe_output_tensor_core_kernelILb0EEvPKfPK6__halfPKiS6_S1_PS2_ii_param_5];
	ld.param.u32 	%r95, [_Z29moe_output_tensor_core_kernelILb0EEvPKfPK6__halfPKiS6_S1_PS2_ii_param_6];
	ld.param.u32 	%r96, [_Z29moe_output_tensor_core_kernelILb0EEvPKfPK6__halfPKiS6_S1_PS2_ii_param_7];
	cvta.to.global.u64 	%rd1, %rd9;
	cvta.to.global.u64 	%rd2, %rd10;
	cvta.to.global.u64 	%rd12, %rd11;
	mov.u32 	%r97, %ctaid.y;
	mov.u32 	%r98, %ctaid.x;
	mov.u32 	%r1, %tid.x;
	cvt.u64.u32 	%rd3, %r97;
	mul.wide.u32 	%rd13, %r97, 4;
	add.s64 	%rd14, %rd12, %rd13;
	ld.global.nc.u32 	%r2, [%rd14];
	ld.global.nc.u32 	%r99, [%rd14+4];
	sub.s32 	%r3, %r99, %r2;
	shl.b32 	%r4, %r98, 6;
	setp.le.s32 	%p1, %r3, %r4;
	@%p1 bra 	$L__BB12_82;
	sub.s32 	%r101, %r3, %r4;
	min.s32 	%r5, %r101, 64;
	setp.gt.u32 	%p2, %r1, 63;
	setp.le.s32 	%p3, %r101, %r1;
	or.pred  	%p4, %p2, %p3;
	@%p4 bra 	$L__BB12_3;
	add.s32 	%r103, %r2, %r4;
	add.s32 	%r104, %r103, %r1;
	cvta.to.global.u64 	%rd15, %rd6;
	mul.wide.s32 	%rd16, %r104, 4;
	add.s64 	%rd17, %rd15, %rd16;
	ld.global.nc.u32 	%r105, [%rd17];
	shl.b32 	%r106, %r1, 2;
	mov.u32 	%r107, shared_mem;
	add.s32 	%r108, %r107, %r106;
	st.shared.u32 	[%r108+11264], %r105;
	cvta.to.global.u64 	%rd18, %rd7;
	add.s64 	%rd19, %rd18, %rd16;
	ld.global.nc.f32 	%f49, [%rd19];
	st.shared.f32 	[%r108+11520], %f49;
$L__BB12_3:
	bar.sync 	0;
	mul.lo.s32 	%r109, %r96, %r95;
	cvt.s64.s32 	%rd20, %r109;
	mul.lo.s64 	%rd4, %rd20, %rd3;
	setp.lt.s32 	%p5, %r95, 1;
	@%p5 bra 	$L__BB12_82;
	shr.u32 	%r111, %r1, 2;
	and.b32  	%r112, %r111, 224;
	add.s32 	%r6, %r2, %r4;
	and.b32  	%r7, %r1, 31;
	and.b32  	%r8, %r1, 63;
	shr.u32 	%r113, %r1, 8;
	neg.s32 	%r114, %r113;
	mov.u32 	%r115, shared_mem;
	mad.lo.s32 	%r9, %r112, 96, %r115;
	and.b32  	%r10, %r114, 3;
	shr.u32 	%r11, %r1, 5;
	add.s32 	%r116, %r6, %r11;
	mad.lo.s32 	%r12, %r116, %r96, %r7;
	add.s32 	%r13, %r1, 256;
	shr.u32 	%r14, %r13, 5;
	add.s32 	%r117, %r6, %r14;
	mad.lo.s32 	%r15, %r117, %r96, %r7;
	add.s32 	%r16, %r1, 512;
	shr.u32 	%r17, %r16, 5;
	add.s32 	%r118, %r6, %r17;
	mad.lo.s32 	%r18, %r118, %r96, %r7;
	add.s32 	%r19, %r1, 768;
	shr.u32 	%r20, %r1, 6;
	mad.lo.s32 	%r119, %r20, 80, %r8;
	shl.b32 	%r120, %r119, 1;
	add.s32 	%r121, %r115, 6144;
	add.s32 	%r21, %r121, %r120;
	shr.u32 	%r22, %r13, 6;
	mad.lo.s32 	%r122, %r22, 80, %r8;
	shl.b32 	%r123, %r122, 1;
	add.s32 	%r23, %r121, %r123;
	shr.u32 	%r24, %r16, 6;
	mad.lo.s32 	%r124, %r24, 80, %r8;
	shl.b32 	%r125, %r124, 1;
	add.s32 	%r25, %r121, %r125;
	and.b32  	%r126, %r1, 96;
	add.s32 	%r26, %r121, %r126;
	shl.b32 	%r127, %r1, 1;
	and.b32  	%r128, %r127, 192;
	shl.b32 	%r129, %r1, 6;
	and.b32  	%r130, %r129, 57344;
	or.b32  	%r131, %r130, %r128;
	add.s32 	%r132, %r115, %r131;
	add.s32 	%r27, %r132, 11776;
	and.b32  	%r133, %r127, 62;
	add.s32 	%r28, %r115, %r133;
	shl.b32 	%r29, %r96, 5;
	mov.b32 	%r332, 0;
$L__BB12_5:
	setp.lt.s32 	%p6, %r96, 1;
	sub.s32 	%r31, %r95, %r332;
	mov.f32 	%f126, 0f00000000;
	mov.f32 	%f127, %f126;
	mov.f32 	%f128, %f126;
	mov.f32 	%f129, %f126;
	mov.f32 	%f130, %f126;
	mov.f32 	%f131, %f126;
	mov.f32 	%f132, %f126;
	mov.f32 	%f133, %f126;
	mov.f32 	%f134, %f126;
	mov.f32 	%f135, %f126;
	mov.f32 	%f136, %f126;
	mov.f32 	%f137, %f126;
	mov.f32 	%f138, %f126;
	mov.f32 	%f139, %f126;
	mov.f32 	%f140, %f126;
	mov.f32 	%f141, %f126;
	@%p6 bra 	$L__BB12_62;
	add.s32 	%r135, %r8, %r332;
	mul.lo.s32 	%r32, %r135, %r96;
	mov.b32 	%r333, 0;
	mov.f32 	%f126, 0f00000000;
$L__BB12_7:
	setp.eq.s32 	%p7, %r10, 0;
	sub.s32 	%r34, %r96, %r333;
	min.s32 	%r35, %r34, 32;
	mov.u32 	%r334, %r1;
	@%p7 bra 	$L__BB12_20;
	setp.lt.s32 	%p8, %r11, %r5;
	setp.gt.s32 	%p9, %r34, %r7;
	and.pred  	%p10, %p8, %p9;
	@%p10 bra 	$L__BB12_10;
	mov.f32 	%f52, 0f00000000;
	// begin inline asm
	{  cvt.rn.f16.f32 %rs85, %f52;}

	// end inline asm
	bra.uni 	$L__BB12_11;
$L__BB12_10:
	add.s32 	%r137, %r333, %r12;
	mul.wide.s32 	%rd21, %r137, 4;
	add.s64 	%rd22, %rd1, %rd21;
	ld.global.nc.f32 	%f53, [%rd22];
	// begin inline asm
	{  cvt.rn.f16.f32 %rs85, %f53;}

	// end inline asm
$L__BB12_11:
	setp.eq.s32 	%p11, %r10, 1;
	mad.lo.s32 	%r138, %r11, 48, %r7;
	shl.b32 	%r139, %r138, 1;
	mov.u32 	%r140, shared_mem;
	add.s32 	%r141, %r140, %r139;
	st.shared.u16 	[%r141], %rs85;
	mov.u32 	%r334, %r13;
	@%p11 bra 	$L__BB12_20;
	setp.gt.s32 	%p12, %r34, %r7;
	setp.lt.s32 	%p13, %r14, %r5;
	and.pred  	%p14, %p13, %p12;
	@%p14 bra 	$L__BB12_14;
	mov.f32 	%f54, 0f00000000;
	// begin inline asm
	{  cvt.rn.f16.f32 %rs86, %f54;}

	// end inline asm
	bra.uni 	$L__BB12_15;
$L__BB12_14:
	add.s32 	%r143, %r333, %r15;
	mul.wide.s32 	%rd23, %r143, 4;
	add.s64 	%rd24, %rd1, %rd23;
	ld.global.nc.f32 	%f55, [%rd24];
	// begin inline asm
	{  cvt.rn.f16.f32 %rs86, %f55;}

	// end inline asm
$L__BB12_15:
	setp.eq.s32 	%p15, %r10, 2;
	mad.lo.s32 	%r144, %r14, 48, %r7;
	shl.b32 	%r145, %r144, 1;
	add.s32 	%r147, %r140, %r145;
	st.shared.u16 	[%r147], %rs86;
	mov.u32 	%r334, %r16;
	@%p15 bra 	$L__BB12_20;
	setp.gt.s32 	%p16, %r34, %r7;
	setp.lt.s32 	%p17, %r17, %r5;
	and.pred  	%p18, %p17, %p16;
	@%p18 bra 	$L__BB12_18;
	mov.f32 	%f56, 0f00000000;
	// begin inline asm
	{  cvt.rn.f16.f32 %rs87, %f56;}

	// end inline asm
	bra.uni 	$L__BB12_19;
$L__BB12_18:
	add.s32 	%r149, %r333, %r18;
	mul.wide.s32 	%rd25, %r149, 4;
	add.s64 	%rd26, %rd1, %rd25;
	ld.global.nc.f32 	%f57, [%rd26];
	// begin inline asm
	{  cvt.rn.f16.f32 %rs87, %f57;}

	// end inline asm
$L__BB12_19:
	mad.lo.s32 	%r150, %r17, 48, %r7;
	shl.b32 	%r151, %r150, 1;
	add.s32 	%r153, %r140, %r151;
	st.shared.u16 	[%r153], %rs87;
	mov.u32 	%r334, %r19;
$L__BB12_20:
	add.s32 	%r154, %r334, 768;
	shr.u32 	%r344, %r154, 5;
	mad.lo.s32 	%r346, %r344, 96, %r28;
	add.s32 	%r155, %r7, %r333;
	add.s32 	%r156, %r6, %r344;
	mad.lo.s32 	%r345, %r96, %r156, %r155;
	add.s32 	%r157, %r334, 512;
	shr.u32 	%r341, %r157, 5;
	mad.lo.s32 	%r343, %r341, 96, %r28;
	add.s32 	%r158, %r6, %r341;
	mad.lo.s32 	%r342, %r96, %r158, %r155;
	add.s32 	%r159, %r334, 256;
	shr.u32 	%r338, %r159, 5;
	mad.lo.s32 	%r340, %r338, 96, %r28;
	add.s32 	%r160, %r6, %r338;
	mad.lo.s32 	%r339, %r96, %r160, %r155;
	shr.u32 	%r335, %r334, 5;
	add.s32 	%r161, %r6, %r335;
	mad.lo.s32 	%r337, %r96, %r161, %r155;
	mad.lo.s32 	%r336, %r335, 96, %r28;
$L__BB12_21:
	setp.le.s32 	%p19, %r34, %r7;
	setp.ge.s32 	%p20, %r335, %r5;
	or.pred  	%p21, %p20, %p19;
	@%p21 bra 	$L__BB12_23;
	mul.wide.s32 	%rd27, %r337, 4;
	add.s64 	%rd28, %rd1, %rd27;
	ld.global.nc.f32 	%f59, [%rd28];
	// begin inline asm
	{  cvt.rn.f16.f32 %rs88, %f59;}

	// end inline asm
	bra.uni 	$L__BB12_24;
$L__BB12_23:
	mov.f32 	%f58, 0f00000000;
	// begin inline asm
	{  cvt.rn.f16.f32 %rs88, %f58;}

	// end inline asm
$L__BB12_24:
	setp.gt.s32 	%p22, %r34, %r7;
	st.shared.u16 	[%r336], %rs88;
	setp.lt.s32 	%p23, %r338, %r5;
	and.pred  	%p24, %p23, %p22;
	@%p24 bra 	$L__BB12_26;
	mov.f32 	%f60, 0f00000000;
	// begin inline asm
	{  cvt.rn.f16.f32 %rs89, %f60;}

	// end inline asm
	bra.uni 	$L__BB12_27;
$L__BB12_26:
	mul.wide.s32 	%rd29, %r339, 4;
	add.s64 	%rd30, %rd1, %rd29;
	ld.global.nc.f32 	%f61, [%rd30];
	// begin inline asm
	{  cvt.rn.f16.f32 %rs89, %f61;}

	// end inline asm
$L__BB12_27:
	st.shared.u16 	[%r340], %rs89;
	setp.lt.s32 	%p26, %r341, %r5;
	and.pred  	%p27, %p26, %p22;
	@%p27 bra 	$L__BB12_29;
	mov.f32 	%f62, 0f00000000;
	// begin inline asm
	{  cvt.rn.f16.f32 %rs90, %f62;}

	// end inline asm
	bra.uni 	$L__BB12_30;
$L__BB12_29:
	mul.wide.s32 	%rd31, %r342, 4;
	add.s64 	%rd32, %rd1, %rd31;
	ld.global.nc.f32 	%f63, [%rd32];
	// begin inline asm
	{  cvt.rn.f16.f32 %rs90, %f63;}

	// end inline asm
$L__BB12_30:
	st.shared.u16 	[%r343], %rs90;
	setp.lt.s32 	%p29, %r344, %r5;
	and.pred  	%p30, %p29, %p22;
	@%p30 bra 	$L__BB12_32;
	mov.f32 	%f64, 0f00000000;
	// begin inline asm
	{  cvt.rn.f16.f32 %rs91, %f64;}

	// end inline asm
	bra.uni 	$L__BB12_33;
$L__BB12_32:
	mul.wide.s32 	%rd33, %r345, 4;
	add.s64 	%rd34, %rd1, %rd33;
	ld.global.nc.f32 	%f65, [%rd34];
	// begin inline asm
	{  cvt.rn.f16.f32 %rs91, %f65;}

	// end inline asm
$L__BB12_33:
	st.shared.u16 	[%r346], %rs91;
	add.s32 	%r62, %r334, 1024;
	add.s32 	%r346, %r346, 3072;
	add.s32 	%r345, %r345, %r29;
	add.s32 	%r344, %r344, 32;
	add.s32 	%r343, %r343, 3072;
	add.s32 	%r342, %r342, %r29;
	add.s32 	%r341, %r341, 32;
	add.s32 	%r340, %r340, 3072;
	add.s32 	%r339, %r339, %r29;
	add.s32 	%r338, %r338, 32;
	add.s32 	%r337, %r337, %r29;
	add.s32 	%r336, %r336, 3072;
	add.s32 	%r335, %r335, 32;
	setp.lt.u32 	%p31, %r334, 1024;
	mov.u32 	%r334, %r62;
	@%p31 bra 	$L__BB12_21;
	setp.eq.s32 	%p32, %r10, 0;
	mov.u32 	%r348, %r1;
	@%p32 bra 	$L__BB12_47;
	setp.gt.s32 	%p33, %r31, %r8;
	setp.lt.s32 	%p34, %r20, %r35;
	and.pred  	%p35, %p34, %p33;
	@%p35 bra 	$L__BB12_37;
	mov.f32 	%f66, 0f00000000;
	// begin inline asm
	{  cvt.rn.f16.f32 %rs92, %f66;}

	// end inline asm
	bra.uni 	$L__BB12_38;
$L__BB12_37:
	add.s32 	%r167, %r20, %r32;
	add.s32 	%r168, %r333, %r167;
	cvt.s64.s32 	%rd35, %r168;
	add.s64 	%rd36, %rd4, %rd35;
	shl.b64 	%rd37, %rd36, 1;
	add.s64 	%rd38, %rd2, %rd37;
	ld.global.nc.u16 	%rs92, [%rd38];
$L__BB12_38:
	setp.eq.s32 	%p36, %r10, 1;
	st.shared.u16 	[%r21], %rs92;
	mov.u32 	%r348, %r13;
	@%p36 bra 	$L__BB12_47;
	setp.gt.s32 	%p37, %r31, %r8;
	setp.lt.s32 	%p38, %r22, %r35;
	and.pred  	%p39, %p38, %p37;
	@%p39 bra 	$L__BB12_41;
	mov.f32 	%f67, 0f00000000;
	// begin inline asm
	{  cvt.rn.f16.f32 %rs93, %f67;}

	// end inline asm
	bra.uni 	$L__BB12_42;
$L__BB12_41:
	add.s32 	%r170, %r22, %r32;
	add.s32 	%r171, %r333, %r170;
	cvt.s64.s32 	%rd39, %r171;
	add.s64 	%rd40, %rd4, %rd39;
	shl.b64 	%rd41, %rd40, 1;
	add.s64 	%rd42, %rd2, %rd41;
	ld.global.nc.u16 	%rs93, [%rd42];
$L__BB12_42:
	setp.eq.s32 	%p40, %r10, 2;
	st.shared.u16 	[%r23], %rs93;
	mov.u32 	%r348, %r16;
	@%p40 bra 	$L__BB12_47;
	setp.gt.s32 	%p41, %r31, %r8;
	setp.lt.s32 	%p42, %r24, %r35;
	and.pred  	%p43, %p42, %p41;
	@%p43 bra 	$L__BB12_45;
	mov.f32 	%f68, 0f00000000;
	// begin inline asm
	{  cvt.rn.f16.f32 %rs94, %f68;}

	// end inline asm
	bra.uni 	$L__BB12_46;
$L__BB12_45:
	add.s32 	%r173, %r24, %r32;
	add.s32 	%r174, %r333, %r173;
	cvt.s64.s32 	%rd43, %r174;
	add.s64 	%rd44, %rd4, %rd43;
	shl.b64 	%rd45, %rd44, 1;
	add.s64 	%rd46, %rd2, %rd45;
	ld.global.nc.u16 	%rs94, [%rd46];
$L__BB12_46:
	st.shared.u16 	[%r25], %rs94;
	mov.u32 	%r348, %r19;
$L__BB12_47:
	add.s32 	%r76, %r333, %r32;
$L__BB12_48:
	setp.le.s32 	%p44, %r31, %r8;
	shr.u32 	%r78, %r348, 6;
	setp.ge.s32 	%p45, %r78, %r35;
	or.pred  	%p46, %p45, %p44;
	@%p46 bra 	$L__BB12_50;
	add.s32 	%r176, %r78, %r76;
	cvt.s64.s32 	%rd47, %r176;
	add.s64 	%rd48, %rd4, %rd47;
	shl.b64 	%rd49, %rd48, 1;
	add.s64 	%rd50, %rd2, %rd49;
	ld.global.nc.u16 	%rs95, [%rd50];
	bra.uni 	$L__BB12_51;
$L__BB12_50:
	mov.f32 	%f69, 0f00000000;
	// begin inline asm
	{  cvt.rn.f16.f32 %rs95, %f69;}

	// end inline asm
$L__BB12_51:
	setp.gt.s32 	%p47, %r31, %r8;
	mad.lo.s32 	%r178, %r78, 80, %r8;
	shl.b32 	%r179, %r178, 1;
	mov.u32 	%r180, shared_mem;
	add.s32 	%r181, %r180, %r179;
	st.shared.u16 	[%r181+6144], %rs95;
	add.s32 	%r182, %r348, 256;
	shr.u32 	%r79, %r182, 6;
	setp.lt.s32 	%p48, %r79, %r35;
	and.pred  	%p49, %p48, %p47;
	@%p49 bra 	$L__BB12_53;
	mov.f32 	%f70, 0f00000000;
	// begin inline asm
	{  cvt.rn.f16.f32 %rs96, %f70;}

	// end inline asm
	bra.uni 	$L__BB12_54;
$L__BB12_53:
	add.s32 	%r183, %r79, %r76;
	cvt.s64.s32 	%rd51, %r183;
	add.s64 	%rd52, %rd4, %rd51;
	shl.b64 	%rd53, %rd52, 1;
	add.s64 	%rd54, %rd2, %rd53;
	ld.global.nc.u16 	%rs96, [%rd54];
$L__BB12_54:
	setp.gt.s32 	%p50, %r31, %r8;
	mad.lo.s32 	%r185, %r79, 80, %r8;
	shl.b32 	%r186, %r185, 1;
	add.s32 	%r188, %r180, %r186;
	st.shared.u16 	[%r188+6144], %rs96;
	add.s32 	%r189, %r348, 512;
	shr.u32 	%r80, %r189, 6;
	setp.lt.s32 	%p51, %r80, %r35;
	and.pred  	%p52, %p51, %p50;
	@%p52 bra 	$L__BB12_56;
	mov.f32 	%f71, 0f00000000;
	// begin inline asm
	{  cvt.rn.f16.f32 %rs97, %f71;}

	// end inline asm
	bra.uni 	$L__BB12_57;
$L__BB12_56:
	add.s32 	%r190, %r80, %r76;
	cvt.s64.s32 	%rd55, %r190;
	add.s64 	%rd56, %rd4, %rd55;
	shl.b64 	%rd57, %rd56, 1;
	add.s64 	%rd58, %rd2, %rd57;
	ld.global.nc.u16 	%rs97, [%rd58];
$L__BB12_57:
	setp.gt.s32 	%p53, %r31, %r8;
	mad.lo.s32 	%r192, %r80, 80, %r8;
	shl.b32 	%r193, %r192, 1;
	add.s32 	%r195, %r180, %r193;
	st.shared.u16 	[%r195+6144], %rs97;
	add.s32 	%r196, %r348, 768;
	shr.u32 	%r81, %r196, 6;
	setp.lt.s32 	%p54, %r81, %r35;
	and.pred  	%p55, %p54, %p53;
	@%p55 bra 	$L__BB12_59;
	mov.f32 	%f72, 0f00000000;
	// begin inline asm
	{  cvt.rn.f16.f32 %rs98, %f72;}

	// end inline asm
	bra.uni 	$L__BB12_60;
$L__BB12_59:
	add.s32 	%r197, %r81, %r76;
	cvt.s64.s32 	%rd59, %r197;
	add.s64 	%rd60, %rd4, %rd59;
	shl.b64 	%rd61, %rd60, 1;
	add.s64 	%rd62, %rd2, %rd61;
	ld.global.nc.u16 	%rs98, [%rd62];
$L__BB12_60:
	mad.lo.s32 	%r198, %r81, 80, %r8;
	shl.b32 	%r199, %r198, 1;
	add.s32 	%r201, %r180, %r199;
	st.shared.u16 	[%r201+6144], %rs98;
	add.s32 	%r82, %r348, 1024;
	setp.lt.u32 	%p56, %r348, 1024;
	mov.u32 	%r348, %r82;
	@%p56 bra 	$L__BB12_48;
	bar.sync 	0;
	mov.b32 	%r202, 48;
	wmma.load.a.sync.aligned.row.m16n16k16.shared.f16 	{%r203, %r204, %r205, %r206, %r207, %r208, %r209, %r210}, [%r9], %r202;
	add.s32 	%r211, %r9, 1536;
	wmma.load.a.sync.aligned.row.m16n16k16.shared.f16 	{%r212, %r213, %r214, %r215, %r216, %r217, %r218, %r219}, [%r211], %r202;
	mov.b32 	%r220, 80;
	wmma.load.b.sync.aligned.row.m16n16k16.shared.f16 	{%r221, %r222, %r223, %r224, %r225, %r226, %r227, %r228}, [%r26], %r220;
	wmma.mma.sync.aligned.row.row.m16n16k16.f32.f32 {%f73, %f74, %f75, %f76, %f77, %f78, %f79, %f80}, {%r203, %r204, %r205, %r206, %r207, %r208, %r209, %r210}, {%r221, %r222, %r223, %r224, %r225, %r226, %r227, %r228}, {%f141, %f140, %f139, %f138, %f137, %f136, %f135, %f134};
	wmma.mma.sync.aligned.row.row.m16n16k16.f32.f32 {%f81, %f82, %f83, %f84, %f85, %f86, %f87, %f88}, {%r212, %r213, %r214, %r215, %r216, %r217, %r218, %r219}, {%r221, %r222, %r223, %r224, %r225, %r226, %r227, %r228}, {%f133, %f132, %f131, %f130, %f129, %f128, %f127, %f126};
	add.s32 	%r229, %r9, 32;
	wmma.load.a.sync.aligned.row.m16n16k16.shared.f16 	{%r230, %r231, %r232, %r233, %r234, %r235, %r236, %r237}, [%r229], %r202;
	add.s32 	%r238, %r9, 1568;
	wmma.load.a.sync.aligned.row.m16n16k16.shared.f16 	{%r239, %r240, %r241, %r242, %r243, %r244, %r245, %r246}, [%r238], %r202;
	add.s32 	%r247, %r26, 2560;
	wmma.load.b.sync.aligned.row.m16n16k16.shared.f16 	{%r248, %r249, %r250, %r251, %r252, %r253, %r254, %r255}, [%r247], %r220;
	wmma.mma.sync.aligned.row.row.m16n16k16.f32.f32 {%f141, %f140, %f139, %f138, %f137, %f136, %f135, %f134}, {%r230, %r231, %r232, %r233, %r234, %r235, %r236, %r237}, {%r248, %r249, %r250, %r251, %r252, %r253, %r254, %r255}, {%f73, %f74, %f75, %f76, %f77, %f78, %f79, %f80};
	wmma.mma.sync.aligned.row.row.m16n16k16.f32.f32 {%f133, %f132, %f131, %f130, %f129, %f128, %f127, %f126}, {%r239, %r240, %r241, %r242, %r243, %r244, %r245, %r246}, {%r248, %r249, %r250, %r251, %r252, %r253, %r254, %r255}, {%f81, %f82, %f83, %f84, %f85, %f86, %f87, %f88};
	bar.sync 	0;
	add.s32 	%r333, %r333, 32;
	setp.lt.s32 	%p57, %r333, %r96;
	@%p57 bra 	$L__BB12_7;
$L__BB12_62:
	setp.eq.s32 	%p58, %r10, 0;
	mov.b32 	%r256, 64;
	wmma.store.d.sync.aligned.row.m16n16k16.shared.f32 	[%r27], {%f141, %f140, %f139, %f138, %f137, %f136, %f135, %f134}, %r256;
	add.s32 	%r257, %r27, 4096;
	wmma.store.d.sync.aligned.row.m16n16k16.shared.f32 	[%r257], {%f133, %f132, %f131, %f130, %f129, %f128, %f127, %f126}, %r256;
	bar.sync 	0;
	mov.u32 	%r350, %r1;
	@%p58 bra 	$L__BB12_71;
	setp.ge.s32 	%p59, %r20, %r5;
	setp.le.s32 	%p60, %r31, %r8;
	or.pred  	%p61, %p59, %p60;
	@%p61 bra 	$L__BB12_65;
	shl.b32 	%r259, %r20, 2;
	mov.u32 	%r260, shared_mem;
	add.s32 	%r261, %r260, %r259;
	ld.shared.u32 	%r262, [%r261+11264];
	ld.shared.f32 	%f90, [%r261+11520];
	and.b32  	%r263, %r1, 960;
	or.b32  	%r264, %r263, %r8;
	shl.b32 	%r265, %r264, 2;
	add.s32 	%r266, %r260, %r265;
	ld.shared.f32 	%f91, [%r266+11776];
	mul.f32 	%f89, %f90, %f91;
	mul.lo.s32 	%r267, %r262, %r95;
	cvt.s64.s32 	%rd64, %r267;
	add.s32 	%r268, %r8, %r332;
	cvt.u64.u32 	%rd65, %r268;
	add.s64 	%rd66, %rd65, %rd64;
	shl.b64 	%rd67, %rd66, 1;
	add.s64 	%rd63, %rd8, %rd67;
	// begin inline asm
	{  cvt.rn.f16.f32 %rs64, %f89;}

	// end inline asm
	// begin inline asm
	{ atom.add.noftz.f16 %rs65,[%rd63],%rs64; }

	// end inline asm
$L__BB12_65:
	setp.eq.s32 	%p62, %r10, 1;
	mov.u32 	%r350, %r13;
	@%p62 bra 	$L__BB12_71;
	setp.le.s32 	%p63, %r31, %r8;
	setp.ge.s32 	%p64, %r22, %r5;
	or.pred  	%p65, %p64, %p63;
	@%p65 bra 	$L__BB12_68;
	shl.b32 	%r270, %r22, 2;
	mov.u32 	%r271, shared_mem;
	add.s32 	%r272, %r271, %r270;
	ld.shared.u32 	%r273, [%r272+11264];
	ld.shared.f32 	%f93, [%r272+11520];
	and.b32  	%r274, %r13, 1984;
	or.b32  	%r275, %r274, %r8;
	shl.b32 	%r276, %r275, 2;
	add.s32 	%r277, %r271, %r276;
	ld.shared.f32 	%f94, [%r277+11776];
	mul.f32 	%f92, %f93, %f94;
	mul.lo.s32 	%r278, %r273, %r95;
	cvt.s64.s32 	%rd69, %r278;
	add.s32 	%r279, %r8, %r332;
	cvt.u64.u32 	%rd70, %r279;
	add.s64 	%rd71, %rd70, %rd69;
	shl.b64 	%rd72, %rd71, 1;
	add.s64 	%rd68, %rd8, %rd72;
	// begin inline asm
	{  cvt.rn.f16.f32 %rs67, %f92;}

	// end inline asm
	// begin inline asm
	{ atom.add.noftz.f16 %rs68,[%rd68],%rs67; }

	// end inline asm
$L__BB12_68:
	setp.eq.s32 	%p66, %r10, 2;
	mov.u32 	%r350, %r16;
	@%p66 bra 	$L__BB12_71;
	setp.le.s32 	%p67, %r31, %r8;
	setp.ge.s32 	%p68, %r24, %r5;
	or.pred  	%p69, %p68, %p67;
	mov.u32 	%r350, %r19;
	@%p69 bra 	$L__BB12_71;
	shl.b32 	%r281, %r24, 2;
	mov.u32 	%r282, shared_mem;
	add.s32 	%r283, %r282, %r281;
	ld.shared.u32 	%r284, [%r283+11264];
	ld.shared.f32 	%f96, [%r283+11520];
	and.b32  	%r285, %r16, 1984;
	or.b32  	%r286, %r285, %r8;
	shl.b32 	%r287, %r286, 2;
	add.s32 	%r288, %r282, %r287;
	ld.shared.f32 	%f97, [%r288+11776];
	mul.f32 	%f95, %f96, %f97;
	mul.lo.s32 	%r289, %r284, %r95;
	cvt.s64.s32 	%rd74, %r289;
	add.s32 	%r290, %r8, %r332;
	cvt.u64.u32 	%rd75, %r290;
	add.s64 	%rd76, %rd75, %rd74;
	shl.b64 	%rd77, %rd76, 1;
	add.s64 	%rd73, %rd8, %rd77;
	// begin inline asm
	{  cvt.rn.f16.f32 %rs70, %f95;}

	// end inline asm
	// begin inline asm
	{ atom.add.noftz.f16 %rs71,[%rd73],%rs70; }

	// end inline asm
	mov.u32 	%r350, %r19;
$L__BB12_71:
	add.s32 	%r291, %r8, %r332;
	cvt.u64.u32 	%rd5, %r291;
$L__BB12_72:
	setp.le.s32 	%p70, %r31, %r8;
	shr.u32 	%r86, %r350, 6;
	setp.ge.s32 	%p71, %r86, %r5;
	or.pred  	%p72, %p71, %p70;
	@%p72 bra 	$L__BB12_74;
	shl.b32 	%r293, %r86, 2;
	mov.u32 	%r294, shared_mem;
	add.s32 	%r295, %r294, %r293;
	ld.shared.u32 	%r296, [%r295+11264];
	ld.shared.f32 	%f99, [%r295+11520];
	and.b32  	%r297, %r350, 4032;
	or.b32  	%r298, %r297, %r8;
	shl.b32 	%r299, %r298, 2;
	add.s32 	%r300, %r294, %r299;
	ld.shared.f32 	%f100, [%r300+11776];
	mul.f32 	%f98, %f99, %f100;
	mul.lo.s32 	%r301, %r296, %r95;
	cvt.s64.s32 	%rd79, %r301;
	add.s64 	%rd80, %rd5, %rd79;
	shl.b64 	%rd81, %rd80, 1;
	add.s64 	%rd78, %rd8, %rd81;
	// begin inline asm
	{  cvt.rn.f16.f32 %rs73, %f98;}

	// end inline asm
	// begin inline asm
	{ atom.add.noftz.f16 %rs74,[%rd78],%rs73; }

	// end inline asm
$L__BB12_74:
	setp.le.s32 	%p73, %r31, %r8;
	add.s32 	%r87, %r350, 256;
	shr.u32 	%r88, %r87, 6;
	setp.ge.s32 	%p74, %r88, %r5;
	or.pred  	%p75, %p74, %p73;
	@%p75 bra 	$L__BB12_76;
	shl.b32 	%r303, %r88, 2;
	mov.u32 	%r304, shared_mem;
	add.s32 	%r305, %r304, %r303;
	ld.shared.u32 	%r306, [%r305+11264];
	ld.shared.f32 	%f102, [%r305+11520];
	and.b32  	%r307, %r87, 4032;
	or.b32  	%r308, %r307, %r8;
	shl.b32 	%r309, %r308, 2;
	add.s32 	%r310, %r304, %r309;
	ld.shared.f32 	%f103, [%r310+11776];
	mul.f32 	%f101, %f102, %f103;
	mul.lo.s32 	%r311, %r306, %r95;
	cvt.s64.s32 	%rd83, %r311;
	add.s64 	%rd84, %rd5, %rd83;
	shl.b64 	%rd85, %rd84, 1;
	add.s64 	%rd82, %rd8, %rd85;
	// begin inline asm
	{  cvt.rn.f16.f32 %rs76, %f101;}

	// end inline asm
	// begin inline asm
	{ atom.add.noftz.f16 %rs77,[%rd82],%rs76; }

	// end inline asm
$L__BB12_76:
	setp.le.s32 	%p76, %r31, %r8;
	add.s32 	%r89, %r350, 512;
	shr.u32 	%r90, %r89, 6;
	setp.ge.s32 	%p77, %r90, %r5;
	or.pred  	%p78, %p77, %p76;
	@%p78 bra 	$L__BB12_78;
	shl.b32 	%r313, %r90, 2;
	mov.u32 	%r314, shared_mem;
	add.s32 	%r315, %r314, %r313;
	ld.shared.u32 	%r316, [%r315+11264];
	ld.shared.f32 	%f105, [%r315+11520];
	and.b32  	%r317, %r89, 4032;
	or.b32  	%r318, %r317, %r8;
	shl.b32 	%r319, %r318, 2;
	add.s32 	%r320, %r314, %r319;
	ld.shared.f32 	%f106, [%r320+11776];
	mul.f32 	%f104, %f105, %f106;
	mul.lo.s32 	%r321, %r316, %r95;
	cvt.s64.s32 	%rd87, %r321;
	add.s64 	%rd88, %rd5, %rd87;
	shl.b64 	%rd89, %rd88, 1;
	add.s64 	%rd86, %rd8, %rd89;
	// begin inline asm
	{  cvt.rn.f16.f32 %rs79, %f104;}

	// end inline asm
	// begin inline asm
	{ atom.add.noftz.f16 %rs80,[%rd86],%rs79; }

	// end inline asm
$L__BB12_78:
	setp.le.s32 	%p79, %r31, %r8;
	add.s32 	%r91, %r350, 768;
	shr.u32 	%r92, %r91, 6;
	setp.ge.s32 	%p80, %r92, %r5;
	or.pred  	%p81, %p80, %p79;
	@%p81 bra 	$L__BB12_80;
	shl.b32 	%r323, %r92, 2;
	mov.u32 	%r324, shared_mem;
	add.s32 	%r325, %r324, %r323;
	ld.shared.u32 	%r326, [%r325+11264];
	ld.shared.f32 	%f108, [%r325+11520];
	and.b32  	%r327, %r91, 4032;
	or.b32  	%r328, %r327, %r8;
	shl.b32 	%r329, %r328, 2;
	add.s32 	%r330, %r324, %r329;
	ld.shared.f32 	%f109, [%r330+11776];
	mul.f32 	%f107, %f108, %f109;
	mul.lo.s32 	%r331, %r326, %r95;
	cvt.s64.s32 	%rd91, %r331;
	add.s64 	%rd92, %rd5, %rd91;
	shl.b64 	%rd93, %rd92, 1;
	add.s64 	%rd90, %rd8, %rd93;
	// begin inline asm
	{  cvt.rn.f16.f32 %rs82, %f107;}

	// end inline asm
	// begin inline asm
	{ atom.add.noftz.f16 %rs83,[%rd90],%rs82; }

	// end inline asm
$L__BB12_80:
	add.s32 	%r93, %r350, 1024;
	setp.lt.u32 	%p82, %r350, 3072;
	mov.u32 	%r350, %r93;
	@%p82 bra 	$L__BB12_72;
	bar.sync 	0;
	add.s32 	%r332, %r332, 64;
	setp.lt.s32 	%p83, %r332, %r95;
	@%p83 bra 	$L__BB12_5;
$L__BB12_82:
	ret;

}
	// .globl	_Z28moe_fused_single_pass_kernelI6__halfLb1EEvPKT_S3_S3_S3_PKiS5_PKfPS1_iii
.visible .entry _Z28moe_fused_single_pass_kernelI6__halfLb1EEvPKT_S3_S3_S3_PKiS5_PKfPS1_iii(
	.param .u64 .ptr .align 1 _Z28moe_fused_single_pass_kernelI6__halfLb1EEvPKT_S3_S3_S3_PKiS5_PKfPS1_iii_param_0,
	.param .u64 .ptr .align 1 _Z28moe_fused_single_pass_kernelI6__halfLb1EEvPKT_S3_S3_S3_PKiS5_PKfPS1_iii_param_1,
	.param .u64 .ptr .align 1 _Z28moe_fused_single_pass_kernelI6__halfLb1EEvPKT_S3_S3_S3_PKiS5_PKfPS1_iii_param_2,
	.param .u64 .ptr .align 1 _Z28moe_fused_single_pass_kernelI6__halfLb1EEvPKT_S3_S3_S3_PKiS5_PKfPS1_iii_param_3,
	.param .u64 .ptr .align 1 _Z28moe_fused_single_pass_kernelI6__halfLb1EEvPKT_S3_S3_S3_PKiS5_PKfPS1_iii_param_4,
	.param .u64 .ptr .align 1 _Z28moe_fused_single_pass_kernelI6__halfLb1EEvPKT_S3_S3_S3_PKiS5_PKfPS1_iii_param_5,
	.param .u64 .ptr .align 1 _Z28moe_fused_single_pass_kernelI6__halfLb1EEvPKT_S3_S3_S3_PKiS5_PKfPS1_iii_param_6,
	.param .u64 .ptr .align 1 _Z28moe_fused_single_pass_kernelI6__halfLb1EEvPKT_S3_S3_S3_PKiS5_PKfPS1_iii_param_7,
	.param .u32 _Z28moe_fused_single_pass_kernelI6__halfLb1EEvPKT_S3_S3_S3_PKiS5_PKfPS1_iii_param_8,
	.param .u32 _Z28moe_fused_single_pass_kernelI6__halfLb1EEvPKT_S3_S3_S3_PKiS5_PKfPS1_iii_param_9,
	.param .u32 _Z28moe_fused_single_pass_kernelI6__halfLb1EEvPKT_S3_S3_S3_PKiS5_PKfPS1_iii_param_10
)
{
	.reg .pred 	%p<81>;
	.reg .b16 	%rs<24>;
	.reg .b32 	%r<280>;
	.reg .b32 	%f<136>;
	.reg .b64 	%rd<57>;
	// demoted variable
	.shared .align 4 .b8 _ZZ28moe_fused_single_pass_kernelI6__halfLb1EEvPKT_S3_S3_S3_PKiS5_PKfPS1_iiiE10smem_input[2112];
	// demoted variable
	.shared .align 4 .b8 _ZZ28moe_fused_single_pass_kernelI6__halfLb1EEvPKT_S3_S3_S3_PKiS5_PKfPS1_iiiE9smem_gate[8320];
	// demoted variable
	.shared .align 4 .b8 _ZZ28moe_fused_single_pass_kernelI6__halfLb1EEvPKT_S3_S3_S3_PKiS5_PKfPS1_iiiE7smem_up[8320];
	// demoted variable
	.shared .align 4 .b8 _ZZ28moe_fused_single_pass_kernelI6__halfLb1EEvPKT_S3_S3_S3_PKiS5_PKfPS1_iiiE13smem_gate_acc[4160];
	// demoted variable
	.shared .align 4 .b8 _ZZ28moe_fused_single_pass_kernelI6__halfLb1EEvPKT_S3_S3_S3_PKiS5_PKfPS1_iiiE11smem_up_acc[4160];
	// demoted variable
	.shared .align 4 .b8 _ZZ28moe_fused_single_pass_kernelI6__halfLb1EEvPKT_S3_S3_S3_PKiS5_PKfPS1_iiiE9smem_down[16640];
	// demoted variable
	.shared .align 4 .b8 _ZZ28moe_fused_single_pass_kernelI6__halfLb1EEvPKT_S3_S3_S3_PKiS5_PKfPS1_iiiE14smem_token_ids[64];
	// demoted variable
	.shared .align 4 .b8 _ZZ28moe_fused_single_pass_kernelI6__halfLb1EEvPKT_S3_S3_S3_PKiS5_PKfPS1_iiiE12smem_routing[64];
	ld.param.u64 	%rd7, [_Z28moe_fused_single_pass_kernelI6__halfLb1EEvPKT_S3_S3_S3_PKiS5_PKfPS1_iii_param_1];
	ld.param.u64 	%rd8, [_Z28moe_fused_single_pass_kernelI6__halfLb1EEvPKT_S3_S3_S3_PKiS5_PKfPS1_iii_param_2];
	ld.param.u64 	%rd9, [_Z28moe_fused_single_pass_kernelI6__halfLb1EEvPKT_S3_S3_S3_PKiS5_PKfPS1_iii_param_3];
	ld.param.u64 	%rd13, [_Z28moe_fused_single_pass_kernelI6__halfLb1EEvPKT_S3_S3_S3_PKiS5_PKfPS1_iii_param_4];
	ld.param.u64 	%rd10, [_Z28moe_fused_single_pass_kernelI6__halfLb1EEvPKT_S3_S3_S3_PKiS5_PKfPS1_iii_param_5];
	ld.param.u64 	%rd11, [_Z28moe_fused_single_pass_kernelI6__halfLb1EEvPKT_S3_S3_S3_PKiS5_PKfPS1_iii_param_6];
	ld.param.u64 	%rd12, [_Z28moe_fused_single_pass_kernelI6__halfLb1EEvPKT_S3_S3_S3_PKiS5_PKfPS1_iii_param_7];
	ld.param.u32 	%r90, [_Z28moe_fused_single_pass_kernelI6__halfLb1EEvPKT_S3_S3_S3_PKiS5_PKfPS1_iii_param_8];
	ld.param.u32 	%r91, [_Z28moe_fused_single_pass_kernelI6__halfLb1EEvPKT_S3_S3_S3_PKiS5_PKfPS1_iii_param_9];
	cvta.to.global.u64 	%rd14, %rd13;
	mov.u32 	%r93, %ctaid.y;
	mov.u32 	%r94, %ctaid.x;
	mov.u32 	%r1, %tid.x;
	cvt.u64.u32 	%rd1, %r93;
	mul.wide.u32 	%rd15, %r93, 4;
	add.s64 	%rd16, %rd14, %rd15;
	ld.global.nc.u32 	%r2, [%rd16];
	ld.global.nc.u32 	%r95, [%rd16+4];
	sub.s32 	%r3, %r95, %r2;
	shl.b32 	%r4, %r94, 4;
	setp.le.s32 	%p1, %r3, %r4;
	@%p1 bra 	$L__BB13_72;
	sub.s32 	%r97, %r3, %r4;
	min.s32 	%r5, %r97, 16;
	setp.gt.u32 	%p2, %r1, 15;
	setp.ge.s32 	%p3, %r1, %r5;
	or.pred  	%p4, %p2, %p3;
	@%p4 bra 	$L__BB13_3;
	add.s32 	%r99, %r4, %r1;
	add.s32 	%r100, %r99, %r2;
	cvta.to.global.u64 	%rd17, %rd10;
	mul.wide.s32 	%rd18, %r100, 4;
	add.s64 	%rd19, %rd17, %rd18;
	ld.global.nc.u32 	%r101, [%rd19];
	shl.b32 	%r102, %r1, 2;
	mov.u32 	%r103, _ZZ28moe_fused_single_pass_kernelI6__halfLb1EEvPKT_S3_S3_S3_PKiS5_PKfPS1_iiiE14smem_token_ids;
	add.s32 	%r104, %r103, %r102;
	st.shared.u32 	[%r104], %r101;
	cvta.to.global.u64 	%rd20, %rd11;
	add.s64 	%rd21, %rd20, %rd18;
	ld.global.nc.f32 	%f7, [%rd21];
	mov.u32 	%r105, _ZZ28moe_fused_single_pass_kernelI6__halfLb1EEvPKT_S3_S3_S3_PKiS5_PKfPS1_iiiE12smem_routing;
	add.s32 	%r106, %r105, %r102;
	st.shared.f32 	[%r106], %f7;
$L__BB13_3:
	bar.sync 	0;
	cvt.s64.s32 	%rd22, %r90;
	mul.lo.s64 	%rd23, %rd22, %rd1;
	cvt.s64.s32 	%rd24, %r91;
	mul.lo.s64 	%rd25, %rd23, %rd24;
	cvta.to.global.u64 	%rd26, %rd7;
	shl.b64 	%rd27, %rd25, 1;
	add.s64 	%rd2, %rd26, %rd27;
	cvta.to.global.u64 	%rd28, %rd8;
	add.s64 	%rd3, %rd28, %rd27;
	cvta.to.global.u64 	%rd29, %rd9;
	add.s64 	%rd4, %rd29, %rd27;
	setp.lt.s32 	%p5, %r91, 1;
	@%p5 bra 	$L__BB13_72;
	shr.u32 	%r108, %r1, 3;
	shl.b32 	%r109, %r1, 2;
	and.b32  	%r6, %r109, 28;
	mov.u32 	%r110, _ZZ28moe_fused_single_pass_kernelI6__halfLb1EEvPKT_S3_S3_S3_PKiS5_PKfPS1_iiiE10smem_input;
	mad.lo.s32 	%r111, %r108, 132, %r110;
	shl.b32 	%r112, %r1, 4;
	and.b32  	%r113, %r112, 112;
	add.s32 	%r7, %r111, %r113;
	and.b32  	%r8, %r1, 63;
	and.b32  	%r9, %r109, 60;
	and.b32  	%r114, %r109, 252;
	mov.u32 	%r115, _ZZ28moe_fused_single_pass_kernelI6__halfLb1EEvPKT_S3_S3_S3_PKiS5_PKfPS1_iiiE13smem_gate_acc;
	add.s32 	%r10, %r115, %r114;
	mov.u32 	%r116, _ZZ28moe_fused_single_pass_kernelI6__halfLb1EEvPKT_S3_S3_S3_PKiS5_PKfPS1_iiiE11smem_up_acc;
	add.s32 	%r11, %r116, %r114;
	or.b32  	%r12, %r9, 3;
	sub.s32 	%r13, 64, %r9;
	mov.u32 	%r117, _ZZ28moe_fused_single_pass_kernelI6__halfLb1EEvPKT_S3_S3_S3_PKiS5_PKfPS1_iiiE9smem_gate;
	add.s32 	%r14, %r117, %r114;
	mov.u32 	%r118, _ZZ28moe_fused_single_pass_kernelI6__halfLb1EEvPKT_S3_S3_S3_PKiS5_PKfPS1_iiiE7smem_up;
	add.s32 	%r15, %r118, %r114;
	mov.u32 	%r119, _ZZ28moe_fused_single_pass_kernelI6__halfLb1EEvPKT_S3_S3_S3_PKiS5_PKfPS1_iiiE9smem_down;
	add.s32 	%r16, %r119, %r114;
	mov.b32 	%r259, 0;
	add.s32 	%r128, %r6, 3;
	sub.s32 	%r149, 32, %r6;
$L__BB13_5:
	shr.u32 	%r120, %r1, 6;
	shl.b32 	%r121, %r8, 2;
	mad.lo.s32 	%r122, %r120, 260, %r121;
	mov.u32 	%r123, _ZZ28moe_fused_single_pass_kernelI6__halfLb1EEvPKT_S3_S3_S3_PKiS5_PKfPS1_iiiE11smem_up_acc;
	add.s32 	%r261, %r123, %r122;
	mov.u32 	%r124, _ZZ28moe_fused_single_pass_kernelI6__halfLb1EEvPKT_S3_S3_S3_PKiS5_PKfPS1_iiiE13smem_gate_acc;
	add.s32 	%r260, %r124, %r122;
	sub.s32 	%r20, %r91, %r259;
	min.s32 	%r21, %r20, 64;
	mov.u32 	%r262, %r1;
$L__BB13_6:
	mov.b32 	%r125, 0;
	st.shared.u32 	[%r260], %r125;
	st.shared.u32 	[%r261], %r125;
	add.s32 	%r25, %r262, 256;
	add.s32 	%r261, %r261, 1040;
	add.s32 	%r260, %r260, 1040;
	setp.lt.u32 	%p6, %r262, 768;
	mov.u32 	%r262, %r25;
	@%p6 bra 	$L__BB13_6;
	setp.lt.s32 	%p7, %r90, 1;
	bar.sync 	0;
	@%p7 bra 	$L__BB13_15;
	add.s32 	%r28, %r9, %r259;
	mov.b32 	%r265, 0;
$L__BB13_9:
	setp.lt.u32 	%p8, %r1, 128;
	sub.s32 	%r36, %r90, %r265;
	min.s32 	%r37, %r36, 32;
	@%p8 bra 	$L__BB13_23;
$L__BB13_10:
	setp.gt.u32 	%p20, %r1, 511;
	mov.u32 	%r268, %r1;
	@%p20 bra 	$L__BB13_44;
$L__BB13_11:
	setp.lt.s32 	%p21, %r12, %r21;
	shr.u32 	%r45, %r268, 4;
	setp.lt.s32 	%p22, %r45, %r37;
	and.pred  	%p23, %p22, %p21;
	@%p23 bra 	$L__BB13_73;
	mov.u32 	%r161, _ZZ28moe_fused_single_pass_kernelI6__halfLb1EEvPKT_S3_S3_S3_PKiS5_PKfPS1_iiiE9smem_gate;
	mad.lo.s32 	%r46, %r45, 260, %r161;
	add.s32 	%r162, %r45, %r265;
	mad.lo.s32 	%r47, %r162, %r91, %r28;
	mov.b32 	%r269, 0;
$L__BB13_13:
	setp.ge.s32 	%p24, %r45, %r37;
	add.s32 	%r49, %r269, %r9;
	setp.le.s32 	%p25, %r20, %r49;
	or.pred  	%p26, %p24, %p25;
	@%p26 bra 	$L__BB13_33;
	add.s32 	%r167, %r47, %r269;
	mul.wide.s32 	%rd39, %r167, 2;
	add.s64 	%rd40, %rd2, %rd39;
	ld.global.nc.u16 	%rs6, [%rd40];
	// begin inline asm
	{  cvt.f32.f16 %f13, %rs6;}

	// end inline asm
	shl.b32 	%r168, %r49, 2;
	add.s32 	%r169, %r46, %r168;
	st.shared.f32 	[%r169], %f13;
	bra.uni 	$L__BB13_34;
$L__BB13_15:
	ld.param.u32 	%r257, [_Z28moe_fused_single_pass_kernelI6__halfLb1EEvPKT_S3_S3_S3_PKiS5_PKfPS1_iii_param_10];
	setp.eq.s32 	%p47, %r257, 0;
	mov.u32 	%r263, %r1;
	@%p47 bra 	$L__BB13_20;
	ld.param.u32 	%r258, [_Z28moe_fused_single_pass_kernelI6__halfLb1EEvPKT_S3_S3_S3_PKiS5_PKfPS1_iii_param_10];
	setp.ne.s32 	%p48, %r258, 1;
	mov.u32 	%r264, %r1;
	mov.u32 	%r274, %r1;
	@%p48 bra 	$L__BB13_51;
$L__BB13_17:
	setp.le.s32 	%p49, %r20, %r8;
	shr.u32 	%r33, %r264, 6;
	setp.ge.s32 	%p50, %r33, %r5;
	or.pred  	%p51, %p50, %p49;
	@%p51 bra 	$L__BB13_19;
	mul.lo.s32 	%r211, %r33, 260;
	add.s32 	%r212, %r10, %r211;
	ld.shared.f32 	%f66, [%r212];
	mul.f32 	%f67, %f66, 0f3F000000;
	mul.f32 	%f68, %f66, 0f3D372713;
	mul.f32 	%f69, %f66, %f68;
	fma.rn.f32 	%f70, %f66, %f69, %f66;
	mul.f32 	%f71, %f70, 0f3F4C422A;
	abs.f32 	%f72, %f71;
	mul.f32 	%f73, %f72, 0f4038AA3B;
	ex2.approx.ftz.f32 	%f74, %f73;
	add.f32 	%f75, %f74, 0f3F800000;
	rcp.approx.ftz.f32 	%f76, %f75;
	fma.rn.f32 	%f77, %f76, 0fC0000000, 0f3F800000;
	setp.ge.f32 	%p52, %f72, 0f41102CB4;
	selp.f32 	%f78, 0f3F800000, %f77, %p52;
	copysign.f32 	%f79, %f71, %f78;
	mul.f32 	%f80, %f71, %f71;
	fma.rn.f32 	%f81, %f80, 0f3C80F082, 0fBD563CAE;
	fma.rn.f32 	%f82, %f81, %f80, 0f3E085941;
	fma.rn.f32 	%f83, %f82, %f80, 0fBEAAA9ED;
	fma.rn.f32 	%f84, %f83, %f80, 0f00000000;
	fma.rn.f32 	%f85, %f84, %f71, %f71;
	setp.ge.f32 	%p53, %f72, 0f3F19999A;
	selp.f32 	%f86, %f79, %f85, %p53;
	add.f32 	%f87, %f86, 0f3F800000;
	mul.f32 	%f88, %f67, %f87;
	add.s32 	%r213, %r11, %r211;
	ld.shared.f32 	%f89, [%r213];
	mul.f32 	%f90, %f88, %f89;
	st.shared.f32 	[%r212], %f90;
$L__BB13_19:
	add.s32 	%r34, %r264, 256;
	setp.lt.u32 	%p54, %r264, 768;
	mov.u32 	%r264, %r34;
	@%p54 bra 	$L__BB13_17;
	bra.uni 	$L__BB13_54;
$L__BB13_20:
	setp.le.s32 	%p55, %r20, %r8;
	shr.u32 	%r30, %r263, 6;
	setp.ge.s32 	%p56, %r30, %r5;
	or.pred  	%p57, %p56, %p55;
	@%p57 bra 	$L__BB13_22;
	mul.lo.s32 	%r215, %r30, 260;
	add.s32 	%r216, %r10, %r215;
	ld.shared.f32 	%f91, [%r216];
	mul.f32 	%f92, %f91, 0fBFB8AA3B;
	ex2.approx.f32 	%f93, %f92;
	add.f32 	%f94, %f93, 0f3F800000;
	div.rn.f32 	%f95, %f91, %f94;
	add.s32 	%r217, %r11, %r215;
	ld.shared.f32 	%f96, [%r217];
	mul.f32 	%f97, %f95, %f96;
	st.shared.f32 	[%r216], %f97;
$L__BB13_22:
	add.s32 	%r31, %r263, 256;
	setp.lt.u32 	%p58, %r263, 768;
	mov.u32 	%r263, %r31;
	@%p58 bra 	$L__BB13_20;
	bra.uni 	$L__BB13_54;
$L__BB13_23:
	shr.u32 	%r38, %r1, 3;
	setp.ge.s32 	%p9, %r38, %r5;
	setp.ge.s32 	%p10, %r128, %r37;
	or.pred  	%p11, %p9, %p10;
	@%p11 bra 	$L__BB13_25;
	ld.param.u64 	%rd56, [_Z28moe_fused_single_pass_kernelI6__halfLb1EEvPKT_S3_S3_S3_PKiS5_PKfPS1_iii_param_0];
	shr.u32 	%r150, %r1, 1;
	and.b32  	%r151, %r150, 508;
	mov.u32 	%r152, _ZZ28moe_fused_single_pass_kernelI6__halfLb1EEvPKT_S3_S3_S3_PKiS5_PKfPS1_iiiE14smem_token_ids;
	add.s32 	%r153, %r152, %r151;
	ld.shared.u32 	%r154, [%r153];
	mul.lo.s32 	%r155, %r154, %r90;
	cvt.s64.s32 	%rd33, %r155;
	add.s32 	%r156, %r6, %r265;
	cvt.u64.u32 	%rd34, %r156;
	add.s64 	%rd35, %rd34, %rd33;
	cvta.to.global.u64 	%rd36, %rd56;
	shl.b64 	%rd37, %rd35, 1;
	add.s64 	%rd38, %rd36, %rd37;
	ld.global.nc.v2.u32 	{%r157, %r158}, [%rd38];
	mov.b32 	{%rs2, %rs3}, %r157;
	mov.b32 	{%rs4, %rs5}, %r158;
	// begin inline asm
	{  cvt.f32.f16 %f9, %rs2;}

	// end inline asm
	// begin inline asm
	{  cvt.f32.f16 %f10, %rs3;}

	// end inline asm
	// begin inline asm
	{  cvt.f32.f16 %f11, %rs4;}

	// end inline asm
	// begin inline asm
	{  cvt.f32.f16 %f12, %rs5;}

	// end inline asm
	st.shared.f32 	[%r7], %f9;
	st.shared.f32 	[%r7+4], %f10;
	st.shared.f32 	[%r7+8], %f11;
	st.shared.f32 	[%r7+12], %f12;
	bra.uni 	$L__BB13_10;
$L__BB13_25:
	setp.lt.s32 	%p12, %r38, %r5;
	@%p12 bra 	$L__BB13_28;
	mov.b32 	%r267, 0;
$L__BB13_27:
	shl.b32 	%r130, %r267, 2;
	add.s32 	%r131, %r7, %r130;
	mov.b32 	%r132, 0;
	st.shared.u32 	[%r131], %r132;
	add.s32 	%r43, %r267, 1;
	setp.lt.u32 	%p13, %r267, 3;
	setp.lt.u32 	%p14, %r43, %r149;
	and.pred  	%p15, %p13, %p14;
	mov.u32 	%r267, %r43;
	@%p15 bra 	$L__BB13_27;
	bra.uni 	$L__BB13_10;
$L__BB13_28:
	mov.b32 	%r266, 0;
$L__BB13_29:
	add.s32 	%r40, %r266, %r6;
	setp.le.s32 	%p16, %r36, %r40;
	@%p16 bra 	$L__BB13_31;
	ld.param.u64 	%rd55, [_Z28moe_fused_single_pass_kernelI6__halfLb1EEvPKT_S3_S3_S3_PKiS5_PKfPS1_iii_param_0];
	shr.u32 	%r139, %r1, 1;
	and.b32  	%r140, %r139, 508;
	mov.u32 	%r141, _ZZ28moe_fused_single_pass_kernelI6__halfLb1EEvPKT_S3_S3_S3_PKiS5_PKfPS1_iiiE14smem_token_ids;
	add.s32 	%r142, %r141, %r140;
	ld.shared.u32 	%r143, [%r142];
	add.s32 	%r144, %r40, %r265;
	mad.lo.s32 	%r145, %r143, %r90, %r144;
	cvta.to.global.u64 	%rd30, %rd55;
	mul.wide.s32 	%rd31, %r145, 2;
	add.s64 	%rd32, %rd30, %rd31;
	ld.global.nc.u16 	%rs1, [%rd32];
	// begin inline asm
	{  cvt.f32.f16 %f8, %rs1;}

	// end inline asm
	shl.b32 	%r146, %r266, 2;
	add.s32 	%r147, %r7, %r146;
	st.shared.f32 	[%r147], %f8;
	bra.uni 	$L__BB13_32;
$L__BB13_31:
	shl.b32 	%r136, %r266, 2;
	add.s32 	%r137, %r7, %r136;
	mov.b32 	%r138, 0;
	st.shared.u32 	[%r137], %r138;
$L__BB13_32:
	add.s32 	%r41, %r266, 1;
	setp.lt.u32 	%p17, %r266, 3;
	setp.lt.u32 	%p18, %r41, %r149;
	and.pred  	%p19, %p17, %p18;
	mov.u32 	%r266, %r41;
	@%p19 bra 	$L__BB13_29;
	bra.uni 	$L__BB13_10;
$L__BB13_33:
	shl.b32 	%r164, %r49, 2;
	add.s32 	%r165, %r46, %r164;
	mov.b32 	%r166, 0;
	st.shared.u32 	[%r165], %r166;
$L__BB13_34:
	add.s32 	%r50, %r269, 1;
	setp.lt.u32 	%p27, %r269, 3;
	setp.lt.u32 	%p28, %r50, %r13;
	and.pred  	%p29, %p27, %p28;
	mov.u32 	%r269, %r50;
	@%p29 bra 	$L__BB13_13;
$L__BB13_35:
	add.s32 	%r51, %r268, 256;
	setp.lt.u32 	%p30, %r268, 256;
	mov.u32 	%r268, %r51;
	@%p30 bra 	$L__BB13_11;
	mov.u32 	%r270, %r1;
$L__BB13_37:
	setp.lt.s32 	%p31, %r12, %r21;
	shr.u32 	%r53, %r270, 4;
	setp.lt.s32 	%p32, %r53, %r37;
	and.pred  	%p33, %p32, %p31;
	@%p33 bra 	$L__BB13_74;
	mov.u32 	%r181, _ZZ28moe_fused_single_pass_kernelI6__halfLb1EEvPKT_S3_S3_S3_PKiS5_PKfPS1_iiiE7smem_up;
	mad.lo.s32 	%r54, %r53, 260, %r181;
	add.s32 	%r182, %r53, %r265;
	mad.lo.s32 	%r55, %r182, %r91, %r28;
	mov.b32 	%r271, 0;
$L__BB13_39:
	setp.ge.s32 	%p34, %r53, %r37;
	add.s32 	%r57, %r271, %r9;
	setp.le.s32 	%p35, %r20, %r57;
	or.pred  	%p36, %p34, %p35;
	@%p36 bra 	$L__BB13_41;
	add.s32 	%r187, %r55, %r271;
	mul.wide.s32 	%rd43, %r187, 2;
	add.s64 	%rd44, %rd3, %rd43;
	ld.global.nc.u16 	%rs11, [%rd44];
	// begin inline asm
	{  cvt.f32.f16 %f18, %rs11;}

	// end inline asm
	shl.b32 	%r188, %r57, 2;
	add.s32 	%r189, %r54, %r188;
	st.shared.f32 	[%r189], %f18;
	bra.uni 	$L__BB13_42;
$L__BB13_41:
	shl.b32 	%r184, %r57, 2;
	add.s32 	%r185, %r54, %r184;
	mov.b32 	%r186, 0;
	st.shared.u32 	[%r185], %r186;
$L__BB13_42:
	add.s32 	%r58, %r271, 1;
	setp.lt.u32 	%p37, %r271, 3;
	setp.lt.u32 	%p38, %r58, %r13;
	and.pred  	%p39, %p37, %p38;
	mov.u32 	%r271, %r58;
	@%p39 bra 	$L__BB13_39;
$L__BB13_43:
	add.s32 	%r59, %r270, 256;
	setp.lt.u32 	%p40, %r270, 256;
	mov.u32 	%r270, %r59;
	@%p40 bra 	$L__BB13_37;
$L__BB13_44:
	bar.sync 	0;
	mov.u32 	%r272, %r1;
$L__BB13_45:
	setp.le.s32 	%p41, %r20, %r8;
	shr.u32 	%r61, %r272, 6;
	setp.ge.s32 	%p42, %r61, %r5;
	or.pred  	%p43, %p42, %p41;
	@%p43 bra 	$L__BB13_49;
	mov.u32 	%r201, _ZZ28moe_fused_single_pass_kernelI6__halfLb1EEvPKT_S3_S3_S3_PKiS5_PKfPS1_iiiE10smem_input;
	mad.lo.s32 	%r62, %r61, 132, %r201;
	mov.f32 	%f133, 0f00000000;
	mov.b32 	%r273, 0;
	mov.f32 	%f134, %f133;
$L__BB13_47:
	.pragma "nounroll";
	shl.b32 	%r202, %r273, 2;
	add.s32 	%r203, %r62, %r202;
	ld.shared.f32 	%f24, [%r203];
	mul.lo.s32 	%r204, %r273, 260;
	add.s32 	%r205, %r14, %r204;
	ld.shared.f32 	%f25, [%r205];
	fma.rn.f32 	%f26, %f24, %f25, %f134;
	add.s32 	%r206, %r15, %r204;
	ld.shared.f32 	%f27, [%r206];
	fma.rn.f32 	%f28, %f24, %f27, %f133;
	ld.shared.f32 	%f29, [%r203+4];
	ld.shared.f32 	%f30, [%r205+260];
	fma.rn.f32 	%f31, %f29, %f30, %f26;
	ld.shared.f32 	%f32, [%r206+260];
	fma.rn.f32 	%f33, %f29, %f32, %f28;
	ld.shared.f32 	%f34, [%r203+8];
	ld.shared.f32 	%f35, [%r205+520];
	fma.rn.f32 	%f36, %f34, %f35, %f31;
	ld.shared.f32 	%f37, [%r206+520];
	fma.rn.f32 	%f38, %f34, %f37, %f33;
	ld.shared.f32 	%f39, [%r203+12];
	ld.shared.f32 	%f40, [%r205+780];
	fma.rn.f32 	%f41, %f39, %f40, %f36;
	ld.shared.f32 	%f42, [%r206+780];
	fma.rn.f32 	%f43, %f39, %f42, %f38;
	ld.shared.f32 	%f44, [%r203+16];
	ld.shared.f32 	%f45, [%r205+1040];
	fma.rn.f32 	%f46, %f44, %f45, %f41;
	ld.shared.f32 	%f47, [%r206+1040];
	fma.rn.f32 	%f48, %f44, %f47, %f43;
	ld.shared.f32 	%f49, [%r203+20];
	ld.shared.f32 	%f50, [%r205+1300];
	fma.rn.f32 	%f51, %f49, %f50, %f46;
	ld.shared.f32 	%f52, [%r206+1300];
	fma.rn.f32 	%f53, %f49, %f52, %f48;
	ld.shared.f32 	%f54, [%r203+24];
	ld.shared.f32 	%f55, [%r205+1560];
	fma.rn.f32 	%f56, %f54, %f55, %f51;
	ld.shared.f32 	%f57, [%r206+1560];
	fma.rn.f32 	%f58, %f54, %f57, %f53;
	ld.shared.f32 	%f59, [%r203+28];
	ld.shared.f32 	%f60, [%r205+1820];
	fma.rn.f32 	%f134, %f59, %f60, %f56;
	ld.shared.f32 	%f61, [%r206+1820];
	fma.rn.f32 	%f133, %f59, %f61, %f58;
	add.s32 	%r273, %r273, 8;
	setp.ne.s32 	%p44, %r273, 32;
	@%p44 bra 	$L__BB13_47;
	mul.lo.s32 	%r207, %r61, 260;
	add.s32 	%r208, %r10, %r207;
	ld.shared.f32 	%f62, [%r208];
	add.f32 	%f63, %f134, %f62;
	st.shared.f32 	[%r208], %f63;
	add.s32 	%r209, %r11, %r207;
	ld.shared.f32 	%f64, [%r209];
	add.f32 	%f65, %f133, %f64;
	st.shared.f32 	[%r209], %f65;
$L__BB13_49:
	add.s32 	%r65, %r272, 256;
	setp.lt.u32 	%p45, %r272, 768;
	mov.u32 	%r272, %r65;
	@%p45 bra 	$L__BB13_45;
	bar.sync 	0;
	add.s32 	%r265, %r265, 32;
	setp.lt.s32 	%p46, %r265, %r90;
	@%p46 bra 	$L__BB13_9;
	bra.uni 	$L__BB13_15;
$L__BB13_51:
	setp.le.s32 	%p59, %r20, %r8;
	shr.u32 	%r68, %r274, 6;
	setp.ge.s32 	%p60, %r68, %r5;
	or.pred  	%p61, %p60, %p59;
	@%p61 bra 	$L__BB13_53;
	mul.lo.s32 	%r219, %r68, 260;
	add.s32 	%r220, %r10, %r219;
	ld.shared.f32 	%f98, [%r220];
	max.f32 	%f99, %f98, 0f00000000;
	add.s32 	%r221, %r11, %r219;
	ld.shared.f32 	%f100, [%r221];
	mul.f32 	%f101, %f99, %f100;
	st.shared.f32 	[%r220], %f101;
$L__BB13_53:
	add.s32 	%r69, %r274, 256;
	setp.lt.u32 	%p62, %r274, 768;
	mov.u32 	%r274, %r69;
	@%p62 bra 	$L__BB13_51;
$L__BB13_54:
	setp.lt.s32 	%p63, %r90, 1;
	bar.sync 	0;
	@%p63 bra 	$L__BB13_71;
	mov.b32 	%r275, 0;
$L__BB13_56:
	sub.s32 	%r71, %r90, %r275;
	min.s32 	%r72, %r71, 64;
	add.s32 	%r73, %r9, %r275;
	mov.u32 	%r276, %r1;
$L__BB13_57:
	setp.lt.s32 	%p64, %r12, %r72;
	shr.u32 	%r75, %r276, 4;
	setp.lt.s32 	%p65, %r75, %r21;
	and.pred  	%p66, %p65, %p64;
	@%p66 bra 	$L__BB13_75;
	mov.u32 	%r225, _ZZ28moe_fused_single_pass_kernelI6__halfLb1EEvPKT_S3_S3_S3_PKiS5_PKfPS1_iiiE9smem_down;
	mad.lo.s32 	%r76, %r75, 260, %r225;
	add.s32 	%r226, %r75, %r259;
	mad.lo.s32 	%r77, %r226, %r90, %r73;
	mov.b32 	%r277, 0;
$L__BB13_59:
	setp.ge.s32 	%p67, %r75, %r21;
	add.s32 	%r79, %r277, %r9;
	setp.le.s32 	%p68, %r71, %r79;
	or.pred  	%p69, %p67, %p68;
	@%p69 bra 	$L__BB13_61;
	add.s32 	%r231, %r77, %r277;
	mul.wide.s32 	%rd47, %r231, 2;
	add.s64 	%rd48, %rd4, %rd47;
	ld.global.nc.u16 	%rs16, [%rd48];
	// begin inline asm
	{  cvt.f32.f16 %f102, %rs16;}

	// end inline asm
	shl.b32 	%r232, %r79, 2;
	add.s32 	%r233, %r76, %r232;
	st.shared.f32 	[%r233], %f102;
	bra.uni 	$L__BB13_62;
$L__BB13_61:
	shl.b32 	%r228, %r79, 2;
	add.s32 	%r229, %r76, %r228;
	mov.b32 	%r230, 0;
	st.shared.u32 	[%r229], %r230;
$L__BB13_62:
	add.s32 	%r80, %r277, 1;
	setp.lt.u32 	%p70, %r277, 3;
	setp.lt.u32 	%p71, %r80, %r13;
	and.pred  	%p72, %p70, %p71;
	mov.u32 	%r277, %r80;
	@%p72 bra 	$L__BB13_59;
$L__BB13_63:
	add.s32 	%r81, %r276, 256;
	setp.lt.u32 	%p73, %r276, 768;
	mov.u32 	%r276, %r81;
	@%p73 bra 	$L__BB13_57;
	bar.sync 	0;
	add.s32 	%r243, %r8, %r275;
	cvt.u64.u32 	%rd5, %r243;
	mov.u32 	%r278, %r1;
$L__BB13_65:
	setp.le.s32 	%p74, %r71, %r8;
	shr.u32 	%r83, %r278, 6;
	setp.ge.s32 	%p75, %r83, %r5;
	or.pred  	%p76, %p75, %p74;
	@%p76 bra 	$L__BB13_69;
	mov.u32 	%r246, _ZZ28moe_fused_single_pass_kernelI6__halfLb1EEvPKT_S3_S3_S3_PKiS5_PKfPS1_iiiE13smem_gate_acc;
	mad.lo.s32 	%r84, %r83, 260, %r246;
	mov.f32 	%f135, 0f00000000;
	mov.b32 	%r279, 0;
$L__BB13_67:
	.pragma "nounroll";
	shl.b32 	%r247, %r279, 2;
	add.s32 	%r248, %r84, %r247;
	ld.shared.f32 	%f108, [%r248];
	mad.lo.s32 	%r249, %r279, 260, %r16;
	ld.shared.f32 	%f109, [%r249];
	fma.rn.f32 	%f110, %f108, %f109, %f135;
	ld.shared.f32 	%f111, [%r248+4];
	ld.shared.f32 	%f112, [%r249+260];
	fma.rn.f32 	%f113, %f111, %f112, %f110;
	ld.shared.f32 	%f114, [%r248+8];
	ld.shared.f32 	%f115, [%r249+520];
	fma.rn.f32 	%f116, %f114, %f115, %f113;
	ld.shared.f32 	%f117, [%r248+12];
	ld.shared.f32 	%f118, [%r249+780];
	fma.rn.f32 	%f119, %f117, %f118, %f116;
	ld.shared.f32 	%f120, [%r248+16];
	ld.shared.f32 	%f121, [%r249+1040];
	fma.rn.f32 	%f122, %f120, %f121, %f119;
	ld.shared.f32 	%f123, [%r248+20];
	ld.shared.f32 	%f124, [%r249+1300];
	fma.rn.f32 	%f125, %f123, %f124, %f122;
	ld.shared.f32 	%f126, [%r248+24];
	ld.shared.f32 	%f127, [%r249+1560];
	fma.rn.f32 	%f128, %f126, %f127, %f125;
	ld.shared.f32 	%f129, [%r248+28];
	ld.shared.f32 	%f130, [%r249+1820];
	fma.rn.f32 	%f135, %f129, %f130, %f128;
	add.s32 	%r279, %r279, 8;
	setp.ne.s32 	%p77, %r279, 64;
	@%p77 bra 	$L__BB13_67;
	shl.b32 	%r250, %r83, 2;
	mov.u32 	%r251, _ZZ28moe_fused_single_pass_kernelI6__halfLb1EEvPKT_S3_S3_S3_PKiS5_PKfPS1_iiiE14smem_token_ids;
	add.s32 	%r252, %r251, %r250;
	ld.shared.u32 	%r253, [%r252];
	mov.u32 	%r254, _ZZ28moe_fused_single_pass_kernelI6__halfLb1EEvPKT_S3_S3_S3_PKiS5_PKfPS1_iiiE12smem_routing;
	add.s32 	%r255, %r254, %r250;
	ld.shared.f32 	%f132, [%r255];
	mul.lo.s32 	%r256, %r253, %r90;
	cvt.s64.s32 	%rd52, %r256;
	add.s64 	%rd53, %rd5, %rd52;
	shl.b64 	%rd54, %rd53, 1;
	add.s64 	%rd51, %rd12, %rd54;
	mul.f32 	%f131, %f135, %f132;
	// begin inline asm
	{  cvt.rn.f16.f32 %rs21, %f131;}

	// end inline asm
	// begin inline asm
	{ atom.add.noftz.f16 %rs22,[%rd51],%rs21; }

	// end inline asm
$L__BB13_69:
	add.s32 	%r87, %r278, 256;
	setp.lt.u32 	%p78, %r278, 768;
	mov.u32 	%r278, %r87;
	@%p78 bra 	$L__BB13_65;
	bar.sync 	0;
	add.s32 	%r275, %r275, 64;
	setp.lt.s32 	%p79, %r275, %r90;
	@%p79 bra 	$L__BB13_56;
$L__BB13_71:
	add.s32 	%r259, %r259, 64;
	setp.lt.s32 	%p80, %r259, %r91;
	@%p80 bra 	$L__BB13_5;
$L__BB13_72:
	ret;
$L__BB13_73:
	add.s32 	%r171, %r45, %r265;
	mad.lo.s32 	%r172, %r171, %r91, %r28;
	mul.wide.u32 	%rd41, %r172, 2;
	add.s64 	%rd42, %rd2, %rd41;
	ld.global.nc.v2.u32 	{%r173, %r174}, [%rd42];
	mov.b32 	{%rs7, %rs8}, %r173;
	mov.b32 	{%rs9, %rs10}, %r174;
	// begin inline asm
	{  cvt.f32.f16 %f14, %rs7;}

	// end inline asm
	// begin inline asm
	{  cvt.f32.f16 %f15, %rs8;}

	// end inline asm
	// begin inline asm
	{  cvt.f32.f16 %f16, %rs9;}

	// end inline asm
	// begin inline asm
	{  cvt.f32.f16 %f17, %rs10;}

	// end inline asm
	mov.u32 	%r175, _ZZ28moe_fused_single_pass_kernelI6__halfLb1EEvPKT_S3_S3_S3_PKiS5_PKfPS1_iiiE9smem_gate;
	mad.lo.s32 	%r176, %r45, 260, %r175;
	shl.b32 	%r177, %r9, 2;
	add.s32 	%r178, %r176, %r177;
	st.shared.f32 	[%r178], %f14;
	st.shared.f32 	[%r178+4], %f15;
	st.shared.f32 	[%r178+8], %f16;
	st.shared.f32 	[%r178+12], %f17;
	bra.uni 	$L__BB13_35;
$L__BB13_74:
	add.s32 	%r191, %r53, %r265;
	mad.lo.s32 	%r192, %r191, %r91, %r28;
	mul.wide.u32 	%rd45, %r192, 2;
	add.s64 	%rd46, %rd3, %rd45;
	ld.global.nc.v2.u32 	{%r193, %r194}, [%rd46];
	mov.b32 	{%rs12, %rs13}, %r193;
	mov.b32 	{%rs14, %rs15}, %r194;
	// begin inline asm
	{  cvt.f32.f16 %f19, %rs12;}

	// end inline asm
	// begin inline asm
	{  cvt.f32.f16 %f20, %rs13;}

	// end inline asm
	// begin inline asm
	{  cvt.f32.f16 %f21, %rs14;}

	// end inline asm
	// begin inline asm
	{  cvt.f32.f16 %f22, %rs15;}

	// end inline asm
	mov.u32 	%r195, _ZZ28moe_fused_single_pass_kernelI6__halfLb1EEvPKT_S3_S3_S3_PKiS5_PKfPS1_iiiE7smem_up;
	mad.lo.s32 	%r196, %r53, 260, %r195;
	shl.b32 	%r197, %r9, 2;
	add.s32 	%r198, %r196, %r197;
	st.shared.f32 	[%r198], %f19;
	st.shared.f32 	[%r198+4], %f20;
	st.shared.f32 	[%r198+8], %f21;
	st.shared.f32 	[%r198+12], %f22;
	bra.uni 	$L__BB13_43;
$L__BB13_75:
	add.s32 	%r235, %r75, %r259;
	mad.lo.s32 	%r236, %r235, %r90, %r73;
	mul.wide.u32 	%rd49, %r236, 2;
	add.s64 	%rd50, %rd4, %rd49;
	ld.global.nc.v2.u32 	{%r237, %r238}, [%rd50];
	mov.b32 	{%rs17, %rs18}, %r237;
	mov.b32 	{%rs19, %rs20}, %r238;
	// begin inline asm
	{  cvt.f32.f16 %f103, %rs17;}

	// end inline asm
	// begin inline asm
	{  cvt.f32.f16 %f104, %rs18;}

	// end inline asm
	// begin inline asm
	{  cvt.f32.f16 %f105, %rs19;}

	// end inline asm
	// begin inline asm
	{  cvt.f32.f16 %f106, %rs20;}

	// end inline asm
	mov.u32 	%r239, _ZZ28moe_fused_single_pass_kernelI6__halfLb1EEvPKT_S3_S3_S3_PKiS5_PKfPS1_iiiE9smem_down;
	mad.lo.s32 	%r240, %r75, 260, %r239;
	shl.b32 	%r241, %r9, 2;
	add.s32 	%r242, %r240, %r241;
	st.shared.f32 	[%r242], %f103;
	st.shared.f32 	[%r242+4], %f104;
	st.shared.f32 	[%r242+8], %f105;
	st.shared.f32 	[%r242+12], %f106;
	bra.uni 	$L__BB13_63;

}
	// .globl	_Z28moe_fused_single_pass_kernelI6__halfLb0EEvPKT_S3_S3_S3_PKiS5_PKfPS1_iii
.visible .entry _Z28moe_fused_single_pass_kernelI6__halfLb0EEvPKT_S3_S3_S3_PKiS5_PKfPS1_iii(
	.param .u64 .ptr .align 1 _Z28moe_fused_single_pass_kernelI6__halfLb0EEvPKT_S3_S3_S3_PKiS5_PKfPS1_iii_param_0,
	.param .u64 .ptr .align 1 _Z28moe_fused_single_pass_kernelI6__halfLb0EEvPKT_S3_S3_S3_PKiS5_PKfPS1_iii_param_1,
	.param .u64 .ptr .align 1 _Z28moe_fused_single_pass_kernelI6__halfLb0EEvPKT_S3_S3_S3_PKiS5_PKfPS1_iii_param_2,
	.param .u64 .ptr .align 1 _Z28moe_fused_single_pass_kernelI6__halfLb0EEvPKT_S3_S3_S3_PKiS5_PKfPS1_iii_param_3,
	.param .u64 .ptr .align 1 _Z28moe_fused_single_pass_kernelI6__halfLb0EEvPKT_S3_S3_S3_PKiS5_PKfPS1_iii_param_4,
	.param .u64 .ptr .align 1 _Z28moe_fused_single_pass_kernelI6__halfLb0EEvPKT_S3_S3_S3_PKiS5_PKfPS1_iii_param_5,
	.param .u64 .ptr .align 1 _Z28moe_fused_single_pass_kernelI6__halfLb0EEvPKT_S3_S3_S3_PKiS5_PKfPS1_iii_param_6,
	.param .u64 .ptr .align 1 _Z28moe_fused_single_pass_kernelI6__halfLb0EEvPKT_S3_S3_S3_PKiS5_PKfPS1_iii_param_7,
	.param .u32 _Z28moe_fused_single_pass_kernelI6__halfLb0EEvPKT_S3_S3_S3_PKiS5_PKfPS1_iii_param_8,
	.param .u32 _Z28moe_fused_single_pass_kernelI6__halfLb0EEvPKT_S3_S3_S3_PKiS5_PKfPS1_iii_param_9,
	.param .u32 _Z28moe_fused_single_pass_kernelI6__halfLb0EEvPKT_S3_S3_S3_PKiS5_PKfPS1_iii_param_10
)
{
	.reg .pred 	%p<71>;
	.reg .b16 	%rs<19>;
	.reg .b32 	%r<224>;
	.reg .b32 	%f<105>;
	.reg .b64 	%rd<48>;
	// demoted variable
	.shared .align 4 .b8 _ZZ28moe_fused_single_pass_kernelI6__halfLb0EEvPKT_S3_S3_S3_PKiS5_PKfPS1_iiiE10smem_input[2112];
	// demoted variable
	.shared .align 4 .b8 _ZZ28moe_fused_single_pass_kernelI6__halfLb0EEvPKT_S3_S3_S3_PKiS5_PKfPS1_iiiE9smem_gate[8320];
	// demoted variable
	.shared .align 4 .b8 _ZZ28moe_fused_single_pass_kernelI6__halfLb0EEvPKT_S3_S3_S3_PKiS5_PKfPS1_iiiE13smem_gate_acc[4160];
	// demoted variable
	.shared .align 4 .b8 _ZZ28moe_fused_single_pass_kernelI6__halfLb0EEvPKT_S3_S3_S3_PKiS5_PKfPS1_iiiE9smem_down[16640];
	// demoted variable
	.shared .align 4 .b8 _ZZ28moe_fused_single_pass_kernelI6__halfLb0EEvPKT_S3_S3_S3_PKiS5_PKfPS1_iiiE14smem_token_ids[64];
	// demoted variable
	.shared .align 4 .b8 _ZZ28moe_fused_single_pass_kernelI6__halfLb0EEvPKT_S3_S3_S3_PKiS5_PKfPS1_iiiE12smem_routing[64];
	ld.param.u64 	%rd7, [_Z28moe_fused_single_pass_kernelI6__halfLb0EEvPKT_S3_S3_S3_PKiS5_PKfPS1_iii_param_1];
	ld.param.u64 	%rd8, [_Z28moe_fused_single_pass_kernelI6__halfLb0EEvPKT_S3_S3_S3_PKiS5_PKfPS1_iii_param_2];
	ld.param.u64 	%rd12, [_Z28moe_fused_single_pass_kernelI6__halfLb0EEvPKT_S3_S3_S3_PKiS5_PKfPS1_iii_param_4];
	ld.param.u64 	%rd9, [_Z28moe_fused_single_pass_kernelI6__halfLb0EEvPKT_S3_S3_S3_PKiS5_PKfPS1_iii_param_5];
	ld.param.u64 	%rd10, [_Z28moe_fused_single_pass_kernelI6__halfLb0EEvPKT_S3_S3_S3_PKiS5_PKfPS1_iii_param_6];
	ld.param.u64 	%rd11, [_Z28moe_fused_single_pass_kernelI6__halfLb0EEvPKT_S3_S3_S3_PKiS5_PKfPS1_iii_param_7];
	ld.param.u32 	%r79, [_Z28moe_fused_single_pass_kernelI6__halfLb0EEvPKT_S3_S3_S3_PKiS5_PKfPS1_iii_param_8];
	ld.param.u32 	%r80, [_Z28moe_fused_single_pass_kernelI6__halfLb0EEvPKT_S3_S3_S3_PKiS5_PKfPS1_iii_param_9];
	cvta.to.global.u64 	%rd13, %rd12;
	mov.u32 	%r82, %ctaid.y;
	mov.u32 	%r83, %ctaid.x;
	mov.u32 	%r1, %tid.x;
	cvt.u64.u32 	%rd1, %r82;
	mul.wide.u32 	%rd14, %r82, 4;
	add.s64 	%rd15, %rd13, %rd14;
	ld.global.nc.u32 	%r2, [%rd15];
	ld.global.nc.u32 	%r84, [%rd15+4];
	sub.s32 	%r3, %r84, %r2;
	shl.b32 	%r4, %r83, 4;
	setp.le.s32 	%p1, %r3, %r4;
	@%p1 bra 	$L__BB14_64;
	sub.s32 	%r86, %r3, %r4;
	min.s32 	%r5, %r86, 16;
	setp.gt.u32 	%p2, %r1, 15;
	setp.ge.s32 	%p3, %r1, %r5;
	or.pred  	%p4, %p2, %p3;
	@%p4 bra 	$L__BB14_3;
	add.s32 	%r88, %r4, %r1;
	add.s32 	%r89, %r88, %r2;
	cvta.to.global.u64 	%rd16, %rd9;
	mul.wide.s32 	%rd17, %r89, 4;
	add.s64 	%rd18, %rd16, %rd17;
	ld.global.nc.u32 	%r90, [%rd18];
	shl.b32 	%r91, %r1, 2;
	mov.u32 	%r92, _ZZ28moe_fused_single_pass_kernelI6__halfLb0EEvPKT_S3_S3_S3_PKiS5_PKfPS1_iiiE14smem_token_ids;
	add.s32 	%r93, %r92, %r91;
	st.shared.u32 	[%r93], %r90;
	cvta.to.global.u64 	%rd19, %rd10;
	add.s64 	%rd20, %rd19, %rd17;
	ld.global.nc.f32 	%f5, [%rd20];
	mov.u32 	%r94, _ZZ28moe_fused_single_pass_kernelI6__halfLb0EEvPKT_S3_S3_S3_PKiS5_PKfPS1_iiiE12smem_routing;
	add.s32 	%r95, %r94, %r91;
	st.shared.f32 	[%r95], %f5;
$L__BB14_3:
	bar.sync 	0;
	cvt.s64.s32 	%rd21, %r79;
	mul.lo.s64 	%rd22, %rd21, %rd1;
	cvt.s64.s32 	%rd23, %r80;
	mul.lo.s64 	%rd24, %rd22, %rd23;
	cvta.to.global.u64 	%rd25, %rd7;
	shl.b64 	%rd26, %rd24, 1;
	add.s64 	%rd2, %rd25, %rd26;
	cvta.to.global.u64 	%rd27, %rd8;
	add.s64 	%rd3, %rd27, %rd26;
	setp.lt.s32 	%p5, %r80, 1;
	@%p5 bra 	$L__BB14_64;
	shr.u32 	%r6, %r1, 3;
	shl.b32 	%r97, %r1, 2;
	and.b32  	%r7, %r97, 28;
	mov.u32 	%r98, _ZZ28moe_fused_single_pass_kernelI6__halfLb0EEvPKT_S3_S3_S3_PKiS5_PKfPS1_iiiE10smem_input;
	mad.lo.s32 	%r99, %r6, 132, %r98;
	shl.b32 	%r100, %r1, 4;
	and.b32  	%r101, %r100, 112;
	add.s32 	%r8, %r99, %r101;
	and.b32  	%r9, %r1, 63;
	and.b32  	%r10, %r97, 60;
	and.b32  	%r102, %r97, 252;
	mov.u32 	%r103, _ZZ28moe_fused_single_pass_kernelI6__halfLb0EEvPKT_S3_S3_S3_PKiS5_PKfPS1_iiiE13smem_gate_acc;
	add.s32 	%r11, %r103, %r102;
	or.b32  	%r12, %r10, 3;
	sub.s32 	%r13, 64, %r10;
	mov.u32 	%r104, _ZZ28moe_fused_single_pass_kernelI6__halfLb0EEvPKT_S3_S3_S3_PKiS5_PKfPS1_iiiE9smem_gate;
	add.s32 	%r14, %r104, %r102;
	mov.u32 	%r105, _ZZ28moe_fused_single_pass_kernelI6__halfLb0EEvPKT_S3_S3_S3_PKiS5_PKfPS1_iiiE9smem_down;
	mad.lo.s32 	%r15, %r10, 260, %r105;
	add.s32 	%r16, %r105, %r102;
	mov.b32 	%r206, 0;
	add.s32 	%r113, %r7, 3;
$L__BB14_5:
	shr.u32 	%r106, %r1, 6;
	shl.b32 	%r107, %r9, 2;
	mad.lo.s32 	%r108, %r106, 260, %r107;
	mov.u32 	%r109, _ZZ28moe_fused_single_pass_kernelI6__halfLb0EEvPKT_S3_S3_S3_PKiS5_PKfPS1_iiiE13smem_gate_acc;
	add.s32 	%r207, %r109, %r108;
	sub.s32 	%r19, %r80, %r206;
	min.s32 	%r20, %r19, 64;
	mov.u32 	%r208, %r1;
$L__BB14_6:
	mov.b32 	%r110, 0;
	st.shared.u32 	[%r207], %r110;
	add.s32 	%r23, %r208, 256;
	add.s32 	%r207, %r207, 1040;
	setp.lt.u32 	%p6, %r208, 768;
	mov.u32 	%r208, %r23;
	@%p6 bra 	$L__BB14_6;
	setp.lt.s32 	%p7, %r79, 1;
	bar.sync 	0;
	@%p7 bra 	$L__BB14_15;
	add.s32 	%r25, %r10, %r206;
	mov.b32 	%r211, 0;
$L__BB14_9:
	setp.lt.u32 	%p8, %r1, 128;
	sub.s32 	%r33, %r79, %r211;
	min.s32 	%r34, %r33, 32;
	@%p8 bra 	$L__BB14_23;
$L__BB14_10:
	setp.gt.u32 	%p20, %r1, 511;
	mov.u32 	%r214, %r1;
	@%p20 bra 	$L__BB14_36;
$L__BB14_11:
	setp.lt.s32 	%p21, %r12, %r20;
	shr.u32 	%r42, %r214, 4;
	setp.lt.s32 	%p22, %r42, %r34;
	and.pred  	%p23, %p22, %p21;
	@%p23 bra 	$L__BB14_65;
	mov.u32 	%r142, _ZZ28moe_fused_single_pass_kernelI6__halfLb0EEvPKT_S3_S3_S3_PKiS5_PKfPS1_iiiE9smem_gate;
	mad.lo.s32 	%r43, %r42, 260, %r142;
	add.s32 	%r143, %r42, %r211;
	mad.lo.s32 	%r44, %r143, %r80, %r25;
	mov.b32 	%r215, 0;
$L__BB14_13:
	setp.ge.s32 	%p24, %r42, %r34;
	add.s32 	%r46, %r215, %r10;
	setp.le.s32 	%p25, %r19, %r46;
	or.pred  	%p26, %p24, %p25;
	@%p26 bra 	$L__BB14_33;
	add.s32 	%r148, %r44, %r215;
	mul.wide.s32 	%rd35, %r148, 2;
	add.s64 	%rd36, %rd2, %rd35;
	ld.global.nc.u16 	%rs6, [%rd36];
	// begin inline asm
	{  cvt.f32.f16 %f11, %rs6;}

	// end inline asm
	shl.b32 	%r149, %r46, 2;
	add.s32 	%r150, %r43, %r149;
	st.shared.f32 	[%r150], %f11;
	bra.uni 	$L__BB14_34;
$L__BB14_15:
	ld.param.u32 	%r204, [_Z28moe_fused_single_pass_kernelI6__halfLb0EEvPKT_S3_S3_S3_PKiS5_PKfPS1_iii_param_10];
	setp.eq.s32 	%p37, %r204, 0;
	mov.u32 	%r209, %r1;
	@%p37 bra 	$L__BB14_20;
	ld.param.u32 	%r205, [_Z28moe_fused_single_pass_kernelI6__halfLb0EEvPKT_S3_S3_S3_PKiS5_PKfPS1_iii_param_10];
	setp.ne.s32 	%p38, %r205, 1;
	mov.u32 	%r210, %r1;
	mov.u32 	%r218, %r1;
	@%p38 bra 	$L__BB14_43;
$L__BB14_17:
	setp.le.s32 	%p39, %r19, %r9;
	shr.u32 	%r30, %r210, 6;
	setp.ge.s32 	%p40, %r30, %r5;
	or.pred  	%p41, %p40, %p39;
	@%p41 bra 	$L__BB14_19;
	mad.lo.s32 	%r168, %r30, 260, %r11;
	ld.shared.f32 	%f42, [%r168];
	mul.f32 	%f43, %f42, 0f3F000000;
	mul.f32 	%f44, %f42, 0f3D372713;
	mul.f32 	%f45, %f42, %f44;
	fma.rn.f32 	%f46, %f42, %f45, %f42;
	mul.f32 	%f47, %f46, 0f3F4C422A;
	abs.f32 	%f48, %f47;
	mul.f32 	%f49, %f48, 0f4038AA3B;
	ex2.approx.ftz.f32 	%f50, %f49;
	add.f32 	%f51, %f50, 0f3F800000;
	rcp.approx.ftz.f32 	%f52, %f51;
	fma.rn.f32 	%f53, %f52, 0fC0000000, 0f3F800000;
	setp.ge.f32 	%p42, %f48, 0f41102CB4;
	selp.f32 	%f54, 0f3F800000, %f53, %p42;
	copysign.f32 	%f55, %f47, %f54;
	mul.f32 	%f56, %f47, %f47;
	fma.rn.f32 	%f57, %f56, 0f3C80F082, 0fBD563CAE;
	fma.rn.f32 	%f58, %f57, %f56, 0f3E085941;
	fma.rn.f32 	%f59, %f58, %f56, 0fBEAAA9ED;
	fma.rn.f32 	%f60, %f59, %f56, 0f00000000;
	fma.rn.f32 	%f61, %f60, %f47, %f47;
	setp.ge.f32 	%p43, %f48, 0f3F19999A;
	selp.f32 	%f62, %f55, %f61, %p43;
	add.f32 	%f63, %f62, 0f3F800000;
	mul.f32 	%f64, %f43, %f63;
	st.shared.f32 	[%r168], %f64;
$L__BB14_19:
	add.s32 	%r31, %r210, 256;
	setp.lt.u32 	%p44, %r210, 768;
	mov.u32 	%r210, %r31;
	@%p44 bra 	$L__BB14_17;
	bra.uni 	$L__BB14_46;
$L__BB14_20:
	setp.le.s32 	%p45, %r19, %r9;
	shr.u32 	%r27, %r209, 6;
	setp.ge.s32 	%p46, %r27, %r5;
	or.pred  	%p47, %p46, %p45;
	@%p47 bra 	$L__BB14_22;
	mad.lo.s32 	%r170, %r27, 260, %r11;
	ld.shared.f32 	%f65, [%r170];
	mul.f32 	%f66, %f65, 0fBFB8AA3B;
	ex2.approx.f32 	%f67, %f66;
	add.f32 	%f68, %f67, 0f3F800000;
	div.rn.f32 	%f69, %f65, %f68;
	st.shared.f32 	[%r170], %f69;
$L__BB14_22:
	add.s32 	%r28, %r209, 256;
	setp.lt.u32 	%p48, %r209, 768;
	mov.u32 	%r209, %r28;
	@%p48 bra 	$L__BB14_20;
	bra.uni 	$L__BB14_46;
$L__BB14_23:
	ld.param.u64 	%rd47, [_Z28moe_fused_single_pass_kernelI6__halfLb0EEvPKT_S3_S3_S3_PKiS5_PKfPS1_iii_param_0];
	cvta.to.global.u64 	%rd4, %rd47;
	setp.ge.s32 	%p9, %r6, %r5;
	setp.ge.s32 	%p10, %r113, %r34;
	or.pred  	%p11, %p9, %p10;
	@%p11 bra 	$L__BB14_25;
	shl.b32 	%r132, %r6, 2;
	mov.u32 	%r133, _ZZ28moe_fused_single_pass_kernelI6__halfLb0EEvPKT_S3_S3_S3_PKiS5_PKfPS1_iiiE14smem_token_ids;
	add.s32 	%r134, %r133, %r132;
	ld.shared.u32 	%r135, [%r134];
	mul.lo.s32 	%r136, %r135, %r79;
	cvt.s64.s32 	%rd30, %r136;
	add.s32 	%r137, %r7, %r211;
	cvt.u64.u32 	%rd31, %r137;
	add.s64 	%rd32, %rd31, %rd30;
	shl.b64 	%rd33, %rd32, 1;
	add.s64 	%rd34, %rd4, %rd33;
	ld.global.nc.v2.u32 	{%r138, %r139}, [%rd34];
	mov.b32 	{%rs2, %rs3}, %r138;
	mov.b32 	{%rs4, %rs5}, %r139;
	// begin inline asm
	{  cvt.f32.f16 %f7, %rs2;}

	// end inline asm
	// begin inline asm
	{  cvt.f32.f16 %f8, %rs3;}

	// end inline asm
	// begin inline asm
	{  cvt.f32.f16 %f9, %rs4;}

	// end inline asm
	// begin inline asm
	{  cvt.f32.f16 %f10, %rs5;}

	// end inline asm
	st.shared.f32 	[%r8], %f7;
	st.shared.f32 	[%r8+4], %f8;
	st.shared.f32 	[%r8+8], %f9;
	st.shared.f32 	[%r8+12], %f10;
	bra.uni 	$L__BB14_10;
$L__BB14_25:
	sub.s32 	%r35, 32, %r7;
	setp.lt.s32 	%p12, %r6, %r5;
	@%p12 bra 	$L__BB14_28;
	mov.b32 	%r213, 0;
$L__BB14_27:
	shl.b32 	%r115, %r213, 2;
	add.s32 	%r116, %r8, %r115;
	mov.b32 	%r117, 0;
	st.shared.u32 	[%r116], %r117;
	add.s32 	%r40, %r213, 1;
	setp.lt.u32 	%p13, %r213, 3;
	setp.lt.u32 	%p14, %r40, %r35;
	and.pred  	%p15, %p13, %p14;
	mov.u32 	%r213, %r40;
	@%p15 bra 	$L__BB14_27;
	bra.uni 	$L__BB14_10;
$L__BB14_28:
	mov.b32 	%r212, 0;
$L__BB14_29:
	add.s32 	%r37, %r212, %r7;
	setp.le.s32 	%p16, %r33, %r37;
	@%p16 bra 	$L__BB14_31;
	shl.b32 	%r123, %r6, 2;
	mov.u32 	%r124, _ZZ28moe_fused_single_pass_kernelI6__halfLb0EEvPKT_S3_S3_S3_PKiS5_PKfPS1_iiiE14smem_token_ids;
	add.s32 	%r125, %r124, %r123;
	ld.shared.u32 	%r126, [%r125];
	add.s32 	%r127, %r37, %r211;
	mad.lo.s32 	%r128, %r126, %r79, %r127;
	mul.wide.s32 	%rd28, %r128, 2;
	add.s64 	%rd29, %rd4, %rd28;
	ld.global.nc.u16 	%rs1, [%rd29];
	// begin inline asm
	{  cvt.f32.f16 %f6, %rs1;}

	// end inline asm
	shl.b32 	%r129, %r212, 2;
	add.s32 	%r130, %r8, %r129;
	st.shared.f32 	[%r130], %f6;
	bra.uni 	$L__BB14_32;
$L__BB14_31:
	shl.b32 	%r120, %r212, 2;
	add.s32 	%r121, %r8, %r120;
	mov.b32 	%r122, 0;
	st.shared.u32 	[%r121], %r122;
$L__BB14_32:
	add.s32 	%r38, %r212, 1;
	setp.lt.u32 	%p17, %r212, 3;
	setp.lt.u32 	%p18, %r38, %r35;
	and.pred  	%p19, %p17, %p18;
	mov.u32 	%r212, %r38;
	@%p19 bra 	$L__BB14_29;
	bra.uni 	$L__BB14_10;
$L__BB14_33:
	shl.b32 	%r145, %r46, 2;
	add.s32 	%r146, %r43, %r145;
	mov.b32 	%r147, 0;
	st.shared.u32 	[%r146], %r147;
$L__BB14_34:
	add.s32 	%r47, %r215, 1;
	setp.lt.u32 	%p27, %r215, 3;
	setp.lt.u32 	%p28, %r47, %r13;
	and.pred  	%p29, %p27, %p28;
	mov.u32 	%r215, %r47;
	@%p29 bra 	$L__BB14_13;
$L__BB14_35:
	add.s32 	%r48, %r214, 256;
	setp.lt.u32 	%p30, %r214, 256;
	mov.u32 	%r214, %r48;
	@%p30 bra 	$L__BB14_11;
$L__BB14_36:
	bar.sync 	0;
	mov.u32 	%r216, %r1;
$L__BB14_37:
	setp.le.s32 	%p31, %r19, %r9;
	shr.u32 	%r50, %r216, 6;
	setp.ge.s32 	%p32, %r50, %r5;
	or.pred  	%p33, %p32, %p31;
	@%p33 bra 	$L__BB14_41;
	mov.u32 	%r162, _ZZ28moe_fused_single_pass_kernelI6__halfLb0EEvPKT_S3_S3_S3_PKiS5_PKfPS1_iiiE10smem_input;
	mad.lo.s32 	%r51, %r50, 132, %r162;
	mov.f32 	%f103, 0f00000000;
	mov.b32 	%r217, 0;
$L__BB14_39:
	.pragma "nounroll";
	shl.b32 	%r163, %r217, 2;
	add.s32 	%r164, %r51, %r163;
	ld.shared.f32 	%f17, [%r164];
	mad.lo.s32 	%r165, %r217, 260, %r14;
	ld.shared.f32 	%f18, [%r165];
	fma.rn.f32 	%f19, %f17, %f18, %f103;
	ld.shared.f32 	%f20, [%r164+4];
	ld.shared.f32 	%f21, [%r165+260];
	fma.rn.f32 	%f22, %f20, %f21, %f19;
	ld.shared.f32 	%f23, [%r164+8];
	ld.shared.f32 	%f24, [%r165+520];
	fma.rn.f32 	%f25, %f23, %f24, %f22;
	ld.shared.f32 	%f26, [%r164+12];
	ld.shared.f32 	%f27, [%r165+780];
	fma.rn.f32 	%f28, %f26, %f27, %f25;
	ld.shared.f32 	%f29, [%r164+16];
	ld.shared.f32 	%f30, [%r165+1040];
	fma.rn.f32 	%f31, %f29, %f30, %f28;
	ld.shared.f32 	%f32, [%r164+20];
	ld.shared.f32 	%f33, [%r165+1300];
	fma.rn.f32 	%f34, %f32, %f33, %f31;
	ld.shared.f32 	%f35, [%r164+24];
	ld.shared.f32 	%f36, [%r165+1560];
	fma.rn.f32 	%f37, %f35, %f36, %f34;
	ld.shared.f32 	%f38, [%r164+28];
	ld.shared.f32 	%f39, [%r165+1820];
	fma.rn.f32 	%f103, %f38, %f39, %f37;
	add.s32 	%r217, %r217, 8;
	setp.ne.s32 	%p34, %r217, 32;
	@%p34 bra 	$L__BB14_39;
	mad.lo.s32 	%r166, %r50, 260, %r11;
	ld.shared.f32 	%f40, [%r166];
	add.f32 	%f41, %f103, %f40;
	st.shared.f32 	[%r166], %f41;
$L__BB14_41:
	add.s32 	%r54, %r216, 256;
	setp.lt.u32 	%p35, %r216, 768;
	mov.u32 	%r216, %r54;
	@%p35 bra 	$L__BB14_37;
	bar.sync 	0;
	add.s32 	%r211, %r211, 32;
	setp.lt.s32 	%p36, %r211, %r79;
	@%p36 bra 	$L__BB14_9;
	bra.uni 	$L__BB14_15;
$L__BB14_43:
	setp.le.s32 	%p49, %r19, %r9;
	shr.u32 	%r57, %r218, 6;
	setp.ge.s32 	%p50, %r57, %r5;
	or.pred  	%p51, %p50, %p49;
	@%p51 bra 	$L__BB14_45;
	mad.lo.s32 	%r172, %r57, 260, %r11;
	ld.shared.f32 	%f70, [%r172];
	max.f32 	%f71, %f70, 0f00000000;
	st.shared.f32 	[%r172], %f71;
$L__BB14_45:
	add.s32 	%r58, %r218, 256;
	setp.lt.u32 	%p52, %r218, 768;
	mov.u32 	%r218, %r58;
	@%p52 bra 	$L__BB14_43;
$L__BB14_46:
	setp.lt.s32 	%p53, %r79, 1;
	bar.sync 	0;
	@%p53 bra 	$L__BB14_63;
	add.s32 	%r59, %r10, %r206;
	mov.b32 	%r219, 0;
$L__BB14_48:
	sub.s32 	%r61, %r79, %r219;
	min.s32 	%r62, %r61, 64;
	mov.u32 	%r220, %r1;
$L__BB14_49:
	setp.lt.s32 	%p54, %r12, %r20;
	shr.u32 	%r64, %r220, 4;
	setp.lt.s32 	%p55, %r64, %r62;
	and.pred  	%p56, %p55, %p54;
	@%p56 bra 	$L__BB14_66;
	shl.b32 	%r176, %r64, 2;
	mov.u32 	%r177, _ZZ28moe_fused_single_pass_kernelI6__halfLb0EEvPKT_S3_S3_S3_PKiS5_PKfPS1_iiiE9smem_down;
	add.s32 	%r65, %r177, %r176;
	add.s32 	%r178, %r64, %r219;
	mad.lo.s32 	%r66, %r178, %r80, %r59;
	mov.b32 	%r221, 0;
$L__BB14_51:
	setp.ge.s32 	%p57, %r64, %r62;
	add.s32 	%r68, %r221, %r10;
	setp.le.s32 	%p58, %r19, %r68;
	or.pred  	%p59, %p57, %p58;
	@%p59 bra 	$L__BB14_53;
	add.s32 	%r182, %r66, %r221;
	mul.wide.s32 	%rd39, %r182, 2;
	add.s64 	%rd40, %rd3, %rd39;
	ld.global.nc.u16 	%rs11, [%rd40];
	// begin inline asm
	{  cvt.f32.f16 %f72, %rs11;}

	// end inline asm
	mad.lo.s32 	%r183, %r68, 260, %r65;
	st.shared.f32 	[%r183], %f72;
	bra.uni 	$L__BB14_54;
$L__BB14_53:
	mad.lo.s32 	%r180, %r68, 260, %r65;
	mov.b32 	%r181, 0;
	st.shared.u32 	[%r180], %r181;
$L__BB14_54:
	add.s32 	%r69, %r221, 1;
	setp.lt.u32 	%p60, %r221, 3;
	setp.lt.u32 	%p61, %r69, %r13;
	and.pred  	%p62, %p60, %p61;
	mov.u32 	%r221, %r69;
	@%p62 bra 	$L__BB14_51;
$L__BB14_55:
	add.s32 	%r70, %r220, 256;
	setp.lt.u32 	%p63, %r220, 768;
	mov.u32 	%r220, %r70;
	@%p63 bra 	$L__BB14_49;
	bar.sync 	0;
	add.s32 	%r191, %r9, %r219;
	cvt.u64.u32 	%rd5, %r191;
	mov.u32 	%r222, %r1;
$L__BB14_57:
	setp.le.s32 	%p64, %r61, %r9;
	shr.u32 	%r72, %r222, 6;
	setp.ge.s32 	%p65, %r72, %r5;
	or.pred  	%p66, %p65, %p64;
	@%p66 bra 	$L__BB14_61;
	mov.u32 	%r193, _ZZ28moe_fused_single_pass_kernelI6__halfLb0EEvPKT_S3_S3_S3_PKiS5_PKfPS1_iiiE13smem_gate_acc;
	mad.lo.s32 	%r73, %r72, 260, %r193;
	mov.f32 	%f104, 0f00000000;
	mov.b32 	%r223, 0;
$L__BB14_59:
	.pragma "nounroll";
	shl.b32 	%r194, %r223, 2;
	add.s32 	%r195, %r73, %r194;
	ld.shared.f32 	%f78, [%r195];
	mad.lo.s32 	%r196, %r223, 260, %r16;
	ld.shared.f32 	%f79, [%r196];
	fma.rn.f32 	%f80, %f78, %f79, %f104;
	ld.shared.f32 	%f81, [%r195+4];
	ld.shared.f32 	%f82, [%r196+260];
	fma.rn.f32 	%f83, %f81, %f82, %f80;
	ld.shared.f32 	%f84, [%r195+8];
	ld.shared.f32 	%f85, [%r196+520];
	fma.rn.f32 	%f86, %f84, %f85, %f83;
	ld.shared.f32 	%f87, [%r195+12];
	ld.shared.f32 	%f88, [%r196+780];
	fma.rn.f32 	%f89, %f87, %f88, %f86;
	ld.shared.f32 	%f90, [%r195+16];
	ld.shared.f32 	%f91, [%r196+1040];
	fma.rn.f32 	%f92, %f90, %f91, %f89;
	ld.shared.f32 	%f93, [%r195+20];
	ld.shared.f32 	%f94, [%r196+1300];
	fma.rn.f32 	%f95, %f93, %f94, %f92;
	ld.shared.f32 	%f96, [%r195+24];
	ld.shared.f32 	%f97, [%r196+1560];
	fma.rn.f32 	%f98, %f96, %f97, %f95;
	ld.shared.f32 	%f99, [%r195+28];
	ld.shared.f32 	%f100, [%r196+1820];
	fma.rn.f32 	%f104, %f99, %f100, %f98;
	add.s32 	%r223, %r223, 8;
	setp.ne.s32 	%p67, %r223, 64;
	@%p67 bra 	$L__BB14_59;
	shl.b32 	%r197, %r72, 2;
	mov.u32 	%r198, _ZZ28moe_fused_single_pass_kernelI6__halfLb0EEvPKT_S3_S3_S3_PKiS5_PKfPS1_iiiE14smem_token_ids;
	add.s32 	%r199, %r198, %r197;
	ld.shared.u32 	%r200, [%r199];
	mov.u32 	%r201, _ZZ28moe_fused_single_pass_kernelI6__halfLb0EEvPKT_S3_S3_S3_PKiS5_PKfPS1_iiiE12smem_routing;
	add.s32 	%r202, %r201, %r197;
	ld.shared.f32 	%f102, [%r202];
	mul.lo.s32 	%r203, %r200, %r79;
	cvt.s64.s32 	%rd44, %r203;
	add.s64 	%rd45, %rd5, %rd44;
	shl.b64 	%rd46, %rd45, 1;
	add.s64 	%rd43, %rd11, %rd46;
	mul.f32 	%f101, %f104, %f102;
	// begin inline asm
	{  cvt.rn.f16.f32 %rs16, %f101;}

	// end inline asm
	// begin inline asm
	{ atom.add.noftz.f16 %rs17,[%rd43],%rs16; }

	// end inline asm
$L__BB14_61:
	add.s32 	%r76, %r222, 256;
	setp.lt.u32 	%p68, %r222, 768;
	mov.u32 	%r222, %r76;
	@%p68 bra 	$L__BB14_57;
	bar.sync 	0;
	add.s32 	%r219, %r219, 64;
	setp.lt.s32 	%p69, %r219, %r79;
	@%p69 bra 	$L__BB14_48;
$L__BB14_63:
	add.s32 	%r206, %r206, 64;
	setp.lt.s32 	%p70, %r206, %r80;
	@%p70 bra 	$L__BB14_5;
$L__BB14_64:
	ret;
$L__BB14_65:
	add.s32 	%r152, %r42, %r211;
	mad.lo.s32 	%r153, %r152, %r80, %r25;
	mul.wide.u32 	%rd37, %r153, 2;
	add.s64 	%rd38, %rd2, %rd37;
	ld.global.nc.v2.u32 	{%r154, %r155}, [%rd38];
	mov.b32 	{%rs7, %rs8}, %r154;
	mov.b32 	{%rs9, %rs10}, %r155;
	// begin inline asm
	{  cvt.f32.f16 %f12, %rs7;}

	// end inline asm
	// begin inline asm
	{  cvt.f32.f16 %f13, %rs8;}

	// end inline asm
	// begin inline asm
	{  cvt.f32.f16 %f14, %rs9;}

	// end inline asm
	// begin inline asm
	{  cvt.f32.f16 %f15, %rs10;}

	// end inline asm
	mov.u32 	%r156, _ZZ28moe_fused_single_pass_kernelI6__halfLb0EEvPKT_S3_S3_S3_PKiS5_PKfPS1_iiiE9smem_gate;
	mad.lo.s32 	%r157, %r42, 260, %r156;
	shl.b32 	%r158, %r10, 2;
	add.s32 	%r159, %r157, %r158;
	st.shared.f32 	[%r159], %f12;
	st.shared.f32 	[%r159+4], %f13;
	st.shared.f32 	[%r159+8], %f14;
	st.shared.f32 	[%r159+12], %f15;
	bra.uni 	$L__BB14_35;
$L__BB14_66:
	add.s32 	%r185, %r64, %r219;
	mad.lo.s32 	%r186, %r185, %r80, %r59;
	mul.wide.u32 	%rd41, %r186, 2;
	add.s64 	%rd42, %rd3, %rd41;
	ld.global.nc.v2.u32 	{%r187, %r188}, [%rd42];
	mov.b32 	{%rs12, %rs13}, %r187;
	mov.b32 	{%rs14, %rs15}, %r188;
	// begin inline asm
	{  cvt.f32.f16 %f73, %rs12;}

	// end inline asm
	// begin inline asm
	{  cvt.f32.f16 %f74, %rs13;}

	// end inline asm
	// begin inline asm
	{  cvt.f32.f16 %f75, %rs14;}

	// end inline asm
	// begin inline asm
	{  cvt.f32.f16 %f76, %rs15;}

	// end inline asm
	shl.b32 	%r189, %r64, 2;
	add.s32 	%r190, %r15, %r189;
	st.shared.f32 	[%r190], %f73;
	st.shared.f32 	[%r190+260], %f74;
	st.shared.f32 	[%r190+520], %f75;
	st.shared.f32 	[%r190+780], %f76;
	bra.uni 	$L__BB14_55;

}
	// .globl	_Z28moe_fused_single_pass_kernelI13__nv_bfloat16Lb1EEvPKT_S3_S3_S3_PKiS5_PKfPS1_iii
.visible .entry _Z28moe_fused_single_pass_kernelI13__nv_bfloat16Lb1EEvPKT_S3_S3_S3_PKiS5_PKfPS1_iii(
	.param .u64 .ptr .align 1 _Z28moe_fused_single_pass_kernelI13__nv_bfloat16Lb1EEvPKT_S3_S3_S3_PKiS5_PKfPS1_iii_param_0,
	.param .u64 .ptr .align 1 _Z28moe_fused_single_pass_kernelI13__nv_bfloat16Lb1EEvPKT_S3_S3_S3_PKiS5_PKfPS1_iii_param_1,
	.param .u64 .ptr .align 1 _Z28moe_fused_single_pass_kernelI13__nv_bfloat16Lb1EEvPKT_S3_S3_S3_PKiS5_PKfPS1_iii_param_2,
	.param .u64 .ptr .align 1 _Z28moe_fused_single_pass_kernelI13__nv_bfloat16Lb1EEvPKT_S3_S3_S3_PKiS5_PKfPS1_iii_param_3,
	.param .u64 .ptr .align 1 _Z28moe_fused_single_pass_kernelI13__nv_bfloat16Lb1EEvPKT_S3_S3_S3_PKiS5_PKfPS1_iii_param_4,
	.param .u64 .ptr .align 1 _Z28moe_fused_single_pass_kernelI13__nv_bfloat16Lb1EEvPKT_S3_S3_S3_PKiS5_PKfPS1_iii_param_5,
	.param .u64 .ptr .align 1 _Z28moe_fused_single_pass_kernelI13__nv_bfloat16Lb1EEvPKT_S3_S3_S3_PKiS5_PKfPS1_iii_param_6,
	.param .u64 .ptr .align 1 _Z28moe_fused_single_pass_kernelI13__nv_bfloat16Lb1EEvPKT_S3_S3_S3_PKiS5_PKfPS1_iii_param_7,
	.param .u32 _Z28moe_fused_single_pass_kernelI13__nv_bfloat16Lb1EEvPKT_S3_S3_S3_PKiS5_PKfPS1_iii_param_8,
	.param .u32 _Z28moe_fused_single_pass_kernelI13__nv_bfloat16Lb1EEvPKT_S3_S3_S3_PKiS5_PKfPS1_iii_param_9,
	.param .u32 _Z28moe_fused_single_pass_kernelI13__nv_bfloat16Lb1EEvPKT_S3_S3_S3_PKiS5_PKfPS1_iii_param_10
)
{
	.reg .pred 	%p<81>;
	.reg .b16 	%rs<24>;
	.reg .b32 	%r<280>;
	.reg .b32 	%f<136>;
	.reg .b64 	%rd<57>;
	// demoted variable
	.shared .align 4 .b8 _ZZ28moe_fused_single_pass_kernelI13__nv_bfloat16Lb1EEvPKT_S3_S3_S3_PKiS5_PKfPS1_iiiE10smem_input[2112];
	// demoted variable
	.shared .align 4 .b8 _ZZ28moe_fused_single_pass_kernelI13__nv_bfloat16Lb1EEvPKT_S3_S3_S3_PKiS5_PKfPS1_iiiE9smem_gate[8320];
	// demoted variable
	.shared .align 4 .b8 _ZZ28moe_fused_single_pass_kernelI13__nv_bfloat16Lb1EEvPKT_S3_S3_S3_PKiS5_PKfPS1_iiiE7smem_up[8320];
	// demoted variable
	.shared .align 4 .b8 _ZZ28moe_fused_single_pass_kernelI13__nv_bfloat16Lb1EEvPKT_S3_S3_S3_PKiS5_PKfPS1_iiiE13smem_gate_acc[4160];
	// demoted variable
	.shared .align 4 .b8 _ZZ28moe_fused_single_pass_kernelI13__nv_bfloat16Lb1EEvPKT_S3_S3_S3_PKiS5_PKfPS1_iiiE11smem_up_acc[4160];
	// demoted variable
	.shared .align 4 .b8 _ZZ28moe_fused_single_pass_kernelI13__nv_bfloat16Lb1EEvPKT_S3_S3_S3_PKiS5_PKfPS1_iiiE9smem_down[16640];
	// demoted variable
	.shared .align 4 .b8 _ZZ28moe_fused_single_pass_kernelI13__nv_bfloat16Lb1EEvPKT_S3_S3_S3_PKiS5_PKfPS1_iiiE14smem_token_ids[64];
	// demoted variable
	.shared .align 4 .b8 _ZZ28moe_fused_single_pass_kernelI13__nv_bfloat16Lb1EEvPKT_S3_S3_S3_PKiS5_PKfPS1_iiiE12smem_routing[64];
	ld.param.u64 	%rd7, [_Z28moe_fused_single_pass_kernelI13__nv_bfloat16Lb1EEvPKT_S3_S3_S3_PKiS5_PKfPS1_iii_param_1];
	ld.param.u64 	%rd8, [_Z28moe_fused_single_pass_kernelI13__nv_bfloat16Lb1EEvPKT_S3_S3_S3_PKiS5_PKfPS1_iii_param_2];
	ld.param.u64 	%rd9, [_Z28moe_fused_single_pass_kernelI13__nv_bfloat16Lb1EEvPKT_S3_S3_S3_PKiS5_PKfPS1_iii_param_3];
	ld.param.u64 	%rd13, [_Z28moe_fused_single_pass_kernelI13__nv_bfloat16Lb1EEvPKT_S3_S3_S3_PKiS5_PKfPS1_iii_param_4];
	ld.param.u64 	%rd10, [_Z28moe_fused_single_pass_kernelI13__nv_bfloat16Lb1EEvPKT_S3_S3_S3_PKiS5_PKfPS1_iii_param_5];
	ld.param.u64 	%rd11, [_Z28moe_fused_single_pass_kernelI13__nv_bfloat16Lb1EEvPKT_S3_S3_S3_PKiS5_PKfPS1_iii_param_6];
	ld.param.u64 	%rd12, [_Z28moe_fused_single_pass_kernelI13__nv_bfloat16Lb1EEvPKT_S3_S3_S3_PKiS5_PKfPS1_iii_param_7];
	ld.param.u32 	%r90, [_Z28moe_fused_single_pass_kernelI13__nv_bfloat16Lb1EEvPKT_S3_S3_S3_PKiS5_PKfPS1_iii_param_8];
	ld.param.u32 	%r91, [_Z28moe_fused_single_pass_kernelI13__nv_bfloat16Lb1EEvPKT_S3_S3_S3_PKiS5_PKfPS1_iii_param_9];
	cvta.to.global.u64 	%rd14, %rd13;
	mov.u32 	%r93, %ctaid.y;
	mov.u32 	%r94, %ctaid.x;
	mov.u32 	%r1, %tid.x;
	cvt.u64.u32 	%rd1, %r93;
	mul.wide.u32 	%rd15, %r93, 4;
	add.s64 	%rd16, %rd14, %rd15;
	ld.global.nc.u32 	%r2, [%rd16];
	ld.global.nc.u32 	%r95, [%rd16+4];
	sub.s32 	%r3, %r95, %r2;
	shl.b32 	%r4, %r94, 4;
	setp.le.s32 	%p1, %r3, %r4;
	@%p1 bra 	$L__BB15_72;
	sub.s32 	%r97, %r3, %r4;
	min.s32 	%r5, %r97, 16;
	setp.gt.u32 	%p2, %r1, 15;
	setp.ge.s32 	%p3, %r1, %r5;
	or.pred  	%p4, %p2, %p3;
	@%p4 bra 	$L__BB15_3;
	add.s32 	%r99, %r4, %r1;
	add.s32 	%r100, %r99, %r2;
	cvta.to.global.u64 	%rd17, %rd10;
	mul.wide.s32 	%rd18, %r100, 4;
	add.s64 	%rd19, %rd17, %rd18;
	ld.global.nc.u32 	%r101, [%rd19];
	shl.b32 	%r102, %r1, 2;
	mov.u32 	%r103, _ZZ28moe_fused_single_pass_kernelI13__nv_bfloat16Lb1EEvPKT_S3_S3_S3_PKiS5_PKfPS1_iiiE14smem_token_ids;
	add.s32 	%r104, %r103, %r102;
	st.shared.u32 	[%r104], %r101;
	cvta.to.global.u64 	%rd20, %rd11;
	add.s64 	%rd21, %rd20, %rd18;
	ld.global.nc.f32 	%f7, [%rd21];
	mov.u32 	%r105, _ZZ28moe_fused_single_pass_kernelI13__nv_bfloat16Lb1EEvPKT_S3_S3_S3_PKiS5_PKfPS1_iiiE12smem_routing;
	add.s32 	%r106, %r105, %r102;
	st.shared.f32 	[%r106], %f7;
$L__BB15_3:
	bar.sync 	0;
	cvt.s64.s32 	%rd22, %r90;
	mul.lo.s64 	%rd23, %rd22, %rd1;
	cvt.s64.s32 	%rd24, %r91;
	mul.lo.s64 	%rd25, %rd23, %rd24;
	cvta.to.global.u64 	%rd26, %rd7;
	shl.b64 	%rd27, %rd25, 1;
	add.s64 	%rd2, %rd26, %rd27;
	cvta.to.global.u64 	%rd28, %rd8;
	add.s64 	%rd3, %rd28, %rd27;
	cvta.to.global.u64 	%rd29, %rd9;
	add.s64 	%rd4, %rd29, %rd27;
	setp.lt.s32 	%p5, %r91, 1;
	@%p5 bra 	$L__BB15_72;
	shr.u32 	%r108, %r1, 3;
	shl.b32 	%r109, %r1, 2;
	and.b32  	%r6, %r109, 28;
	mov.u32 	%r110, _ZZ28moe_fused_single_pass_kernelI13__nv_bfloat16Lb1EEvPKT_S3_S3_S3_PKiS5_PKfPS1_iiiE10smem_input;
	mad.lo.s32 	%r111, %r108, 132, %r110;
	shl.b32 	%r112, %r1, 4;
	and.b32  	%r113, %r112, 112;
	add.s32 	%r7, %r111, %r113;
	and.b32  	%r8, %r1, 63;
	and.b32  	%r9, %r109, 60;
	and.b32  	%r114, %r109, 252;
	mov.u32 	%r115, _ZZ28moe_fused_single_pass_kernelI13__nv_bfloat16Lb1EEvPKT_S3_S3_S3_PKiS5_PKfPS1_iiiE13smem_gate_acc;
	add.s32 	%r10, %r115, %r114;
	mov.u32 	%r116, _ZZ28moe_fused_single_pass_kernelI13__nv_bfloat16Lb1EEvPKT_S3_S3_S3_PKiS5_PKfPS1_iiiE11smem_up_acc;
	add.s32 	%r11, %r116, %r114;
	or.b32  	%r12, %r9, 3;
	sub.s32 	%r13, 64, %r9;
	mov.u32 	%r117, _ZZ28moe_fused_single_pass_kernelI13__nv_bfloat16Lb1EEvPKT_S3_S3_S3_PKiS5_PKfPS1_iiiE9smem_gate;
	add.s32 	%r14, %r117, %r114;
	mov.u32 	%r118, _ZZ28moe_fused_single_pass_kernelI13__nv_bfloat16Lb1EEvPKT_S3_S3_S3_PKiS5_PKfPS1_iiiE7smem_up;
	add.s32 	%r15, %r118, %r114;
	mov.u32 	%r119, _ZZ28moe_fused_single_pass_kernelI13__nv_bfloat16Lb1EEvPKT_S3_S3_S3_PKiS5_PKfPS1_iiiE9smem_down;
	add.s32 	%r16, %r119, %r114;
	mov.b32 	%r259, 0;
	add.s32 	%r128, %r6, 3;
	sub.s32 	%r149, 32, %r6;
$L__BB15_5:
	shr.u32 	%r120, %r1, 6;
	shl.b32 	%r121, %r8, 2;
	mad.lo.s32 	%r122, %r120, 260, %r121;
	mov.u32 	%r123, _ZZ28moe_fused_single_pass_kernelI13__nv_bfloat16Lb1EEvPKT_S3_S3_S3_PKiS5_PKfPS1_iiiE11smem_up_acc;
	add.s32 	%r261, %r123, %r122;
	mov.u32 	%r124, _ZZ28moe_fused_single_pass_kernelI13__nv_bfloat16Lb1EEvPKT_S3_S3_S3_PKiS5_PKfPS1_iiiE13smem_gate_acc;
	add.s32 	%r260, %r124, %r122;
	sub.s32 	%r20, %r91, %r259;
	min.s32 	%r21, %r20, 64;
	mov.u32 	%r262, %r1;
$L__BB15_6:
	mov.b32 	%r125, 0;
	st.shared.u32 	[%r260], %r125;
	st.shared.u32 	[%r261], %r125;
	add.s32 	%r25, %r262, 256;
	add.s32 	%r261, %r261, 1040;
	add.s32 	%r260, %r260, 1040;
	setp.lt.u32 	%p6, %r262, 768;
	mov.u32 	%r262, %r25;
	@%p6 bra 	$L__BB15_6;
	setp.lt.s32 	%p7, %r90, 1;
	bar.sync 	0;
	@%p7 bra 	$L__BB15_15;
	add.s32 	%r28, %r9, %r259;
	mov.b32 	%r265, 0;
$L__BB15_9:
	setp.lt.u32 	%p8, %r1, 128;
	sub.s32 	%r36, %r90, %r265;
	min.s32 	%r37, %r36, 32;
	@%p8 bra 	$L__BB15_23;
$L__BB15_10:
	setp.gt.u32 	%p20, %r1, 511;
	mov.u32 	%r268, %r1;
	@%p20 bra 	$L__BB15_44;
$L__BB15_11:
	setp.lt.s32 	%p21, %r12, %r21;
	shr.u32 	%r45, %r268, 4;
	setp.lt.s32 	%p22, %r45, %r37;
	and.pred  	%p23, %p22, %p21;
	@%p23 bra 	$L__BB15_73;
	mov.u32 	%r161, _ZZ28moe_fused_single_pass_kernelI13__nv_bfloat16Lb1EEvPKT_S3_S3_S3_PKiS5_PKfPS1_iiiE9smem_gate;
	mad.lo.s32 	%r46, %r45, 260, %r161;
	add.s32 	%r162, %r45, %r265;
	mad.lo.s32 	%r47, %r162, %r91, %r28;
	mov.b32 	%r269, 0;
$L__BB15_13:
	setp.ge.s32 	%p24, %r45, %r37;
	add.s32 	%r49, %r269, %r9;
	setp.le.s32 	%p25, %r20, %r49;
	or.pred  	%p26, %p24, %p25;
	@%p26 bra 	$L__BB15_33;
	add.s32 	%r167, %r47, %r269;
	mul.wide.s32 	%rd39, %r167, 2;
	add.s64 	%rd40, %rd2, %rd39;
	ld.global.nc.u16 	%rs6, [%rd40];
	// begin inline asm
	{ cvt.f32.bf16 %f13, %rs6;}

	// end inline asm
	shl.b32 	%r168, %r49, 2;
	add.s32 	%r169, %r46, %r168;
	st.shared.f32 	[%r169], %f13;
	bra.uni 	$L__BB15_34;
$L__BB15_15:
	ld.param.u32 	%r257, [_Z28moe_fused_single_pass_kernelI13__nv_bfloat16Lb1EEvPKT_S3_S3_S3_PKiS5_PKfPS1_iii_param_10];
	setp.eq.s32 	%p47, %r257, 0;
	mov.u32 	%r263, %r1;
	@%p47 bra 	$L__BB15_20;
	ld.param.u32 	%r258, [_Z28moe_fused_single_pass_kernelI13__nv_bfloat16Lb1EEvPKT_S3_S3_S3_PKiS5_PKfPS1_iii_param_10];
	setp.ne.s32 	%p48, %r258, 1;
	mov.u32 	%r264, %r1;
	mov.u32 	%r274, %r1;
	@%p48 bra 	$L__BB15_51;
$L__BB15_17:
	setp.le.s32 	%p49, %r20, %r8;
	shr.u32 	%r33, %r264, 6;
	setp.ge.s32 	%p50, %r33, %r5;
	or.pred  	%p51, %p50, %p49;
	@%p51 bra 	$L__BB15_19;
	mul.lo.s32 	%r211, %r33, 260;
	add.s32 	%r212, %r10, %r211;
	ld.shared.f32 	%f66, [%r212];
	mul.f32 	%f67, %f66, 0f3F000000;
	mul.f32 	%f68, %f66, 0f3D372713;
	mul.f32 	%f69, %f66, %f68;
	fma.rn.f32 	%f70, %f66, %f69, %f66;
	mul.f32 	%f71, %f70, 0f3F4C422A;
	abs.f32 	%f72, %f71;
	mul.f32 	%f73, %f72, 0f4038AA3B;
	ex2.approx.ftz.f32 	%f74, %f73;
	add.f32 	%f75, %f74, 0f3F800000;
	rcp.approx.ftz.f32 	%f76, %f75;
	fma.rn.f32 	%f77, %f76, 0fC0000000, 0f3F800000;
	setp.ge.f32 	%p52, %f72, 0f41102CB4;
	selp.f32 	%f78, 0f3F800000, %f77, %p52;
	copysign.f32 	%f79, %f71, %f78;
	mul.f32 	%f80, %f71, %f71;
	fma.rn.f32 	%f81, %f80, 0f3C80F082, 0fBD563CAE;
	fma.rn.f32 	%f82, %f81, %f80, 0f3E085941;
	fma.rn.f32 	%f83, %f82, %f80, 0fBEAAA9ED;
	fma.rn.f32 	%f84, %f83, %f80, 0f00000000;
	fma.rn.f32 	%f85, %f84, %f71, %f71;
	setp.ge.f32 	%p53, %f72, 0f3F19999A;
	selp.f32 	%f86, %f79, %f85, %p53;
	add.f32 	%f87, %f86, 0f3F800000;
	mul.f32 	%f88, %f67, %f87;
	add.s32 	%r213, %r11, %r211;
	ld.shared.f32 	%f89, [%r213];
	mul.f32 	%f90, %f88, %f89;
	st.shared.f32 	[%r212], %f90;
$L__BB15_19:
	add.s32 	%r34, %r264, 256;
	setp.lt.u32 	%p54, %r264, 768;
	mov.u32 	%r264, %r34;
	@%p54 bra 	$L__BB15_17;
	bra.uni 	$L__BB15_54;
$L__BB15_20:
	setp.le.s32 	%p55, %r20, %r8;
	shr.u32 	%r30, %r263, 6;
	setp.ge.s32 	%p56, %r30, %r5;
	or.pred  	%p57, %p56, %p55;
	@%p57 bra 	$L__BB15_22;
	mul.lo.s32 	%r215, %r30, 260;
	add.s32 	%r216, %r10, %r215;
	ld.shared.f32 	%f91, [%r216];
	mul.f32 	%f92, %f91, 0fBFB8AA3B;
	ex2.approx.f32 	%f93, %f92;
	add.f32 	%f94, %f93, 0f3F800000;
	div.rn.f32 	%f95, %f91, %f94;
	add.s32 	%r217, %r11, %r215;
	ld.shared.f32 	%f96, [%r217];
	mul.f32 	%f97, %f95, %f96;
	st.shared.f32 	[%r216], %f97;
$L__BB15_22:
	add.s32 	%r31, %r263, 256;
	setp.lt.u32 	%p58, %r263, 768;
	mov.u32 	%r263, %r31;
	@%p58 bra 	$L__BB15_20;
	bra.uni 	$L__BB15_54;
$L__BB15_23:
	shr.u32 	%r38, %r1, 3;
	setp.ge.s32 	%p9, %r38, %r5;
	setp.ge.s32 	%p10, %r128, %r37;
	or.pred  	%p11, %p9, %p10;
	@%p11 bra 	$L__BB15_25;
	ld.param.u64 	%rd56, [_Z28moe_fused_single_pass_kernelI13__nv_bfloat16Lb1EEvPKT_S3_S3_S3_PKiS5_PKfPS1_iii_param_0];
	shr.u32 	%r150, %r1, 1;
	and.b32  	%r151, %r150, 508;
	mov.u32 	%r152, _ZZ28moe_fused_single_pass_kernelI13__nv_bfloat16Lb1EEvPKT_S3_S3_S3_PKiS5_PKfPS1_iiiE14smem_token_ids;
	add.s32 	%r153, %r152, %r151;
	ld.shared.u32 	%r154, [%r153];
	mul.lo.s32 	%r155, %r154, %r90;
	cvt.s64.s32 	%rd33, %r155;
	add.s32 	%r156, %r6, %r265;
	cvt.u64.u32 	%rd34, %r156;
	add.s64 	%rd35, %rd34, %rd33;
	cvta.to.global.u64 	%rd36, %rd56;
	shl.b64 	%rd37, %rd35, 1;
	add.s64 	%rd38, %rd36, %rd37;
	ld.global.nc.v2.u32 	{%r157, %r158}, [%rd38];
	mov.b32 	{%rs2, %rs3}, %r157;
	mov.b32 	{%rs4, %rs5}, %r158;
	// begin inline asm
	{ cvt.f32.bf16 %f9, %rs2;}

	// end inline asm
	// begin inline asm
	{ cvt.f32.bf16 %f10, %rs3;}

	// end inline asm
	// begin inline asm
	{ cvt.f32.bf16 %f11, %rs4;}

	// end inline asm
	// begin inline asm
	{ cvt.f32.bf16 %f12, %rs5;}

	// end inline asm
	st.shared.f32 	[%r7], %f9;
	st.shared.f32 	[%r7+4], %f10;
	st.shared.f32 	[%r7+8], %f11;
	st.shared.f32 	[%r7+12], %f12;
	bra.uni 	$L__BB15_10;
$L__BB15_25:
	setp.lt.s32 	%p12, %r38, %r5;
	@%p12 bra 	$L__BB15_28;
	mov.b32 	%r267, 0;
$L__BB15_27:
	shl.b32 	%r130, %r267, 2;
	add.s32 	%r131, %r7, %r130;
	mov.b32 	%r132, 0;
	st.shared.u32 	[%r131], %r132;
	add.s32 	%r43, %r267, 1;
	setp.lt.u32 	%p13, %r267, 3;
	setp.lt.u32 	%p14, %r43, %r149;
	and.pred  	%p15, %p13, %p14;
	mov.u32 	%r267, %r43;
	@%p15 bra 	$L__BB15_27;
	bra.uni 	$L__BB15_10;
$L__BB15_28:
	mov.b32 	%r266, 0;
$L__BB15_29:
	add.s32 	%r40, %r266, %r6;
	setp.le.s32 	%p16, %r36, %r40;
	@%p16 bra 	$L__BB15_31;
	ld.param.u64 	%rd55, [_Z28moe_fused_single_pass_kernelI13__nv_bfloat16Lb1EEvPKT_S3_S3_S3_PKiS5_PKfPS1_iii_param_0];
	shr.u32 	%r139, %r1, 1;
	and.b32  	%r140, %r139, 508;
	mov.u32 	%r141, _ZZ28moe_fused_single_pass_kernelI13__nv_bfloat16Lb1EEvPKT_S3_S3_S3_PKiS5_PKfPS1_iiiE14smem_token_ids;
	add.s32 	%r142, %r141, %r140;
	ld.shared.u32 	%r143, [%r142];
	add.s32 	%r144, %r40, %r265;
	mad.lo.s32 	%r145, %r143, %r90, %r144;
	cvta.to.global.u64 	%rd30, %rd55;
	mul.wide.s32 	%rd31, %r145, 2;
	add.s64 	%rd32, %rd30, %rd31;
	ld.global.nc.u16 	%rs1, [%rd32];
	// begin inline asm
	{ cvt.f32.bf16 %f8, %rs1;}

	// end inline asm
	shl.b32 	%r146, %r266, 2;
	add.s32 	%r147, %r7, %r146;
	st.shared.f32 	[%r147], %f8;
	bra.uni 	$L__BB15_32;
$L__BB15_31:
	shl.b32 	%r136, %r266, 2;
	add.s32 	%r137, %r7, %r136;
	mov.b32 	%r138, 0;
	st.shared.u32 	[%r137], %r138;
$L__BB15_32:
	add.s32 	%r41, %r266, 1;
	setp.lt.u32 	%p17, %r266, 3;
	setp.lt.u32 	%p18, %r41, %r149;
	and.pred  	%p19, %p17, %p18;
	mov.u32 	%r266, %r41;
	@%p19 bra 	$L__BB15_29;
	bra.uni 	$L__BB15_10;
$L__BB15_33:
	shl.b32 	%r164, %r49, 2;
	add.s32 	%r165, %r46, %r164;
	mov.b32 	%r166, 0;
	st.shared.u32 	[%r165], %r166;
$L__BB15_34:
	add.s32 	%r50, %r269, 1;
	setp.lt.u32 	%p27, %r269, 3;
	setp.lt.u32 	%p28, %r50, %r13;
	and.pred  	%p29, %p27, %p28;
	mov.u32 	%r269, %r50;
	@%p29 bra 	$L__BB15_13;
$L__BB15_35:
	add.s32 	%r51, %r268, 256;
	setp.lt.u32 	%p30, %r268, 256;
	mov.u32 	%r268, %r51;
	@%p30 bra 	$L__BB15_11;
	mov.u32 	%r270, %r1;
$L__BB15_37:
	setp.lt.s32 	%p31, %r12, %r21;
	shr.u32 	%r53, %r270, 4;
	setp.lt.s32 	%p32, %r53, %r37;
	and.pred  	%p33, %p32, %p31;
	@%p33 bra 	$L__BB15_74;
	mov.u32 	%r181, _ZZ28moe_fused_single_pass_kernelI13__nv_bfloat16Lb1EEvPKT_S3_S3_S3_PKiS5_PKfPS1_iiiE7smem_up;
	mad.lo.s32 	%r54, %r53, 260, %r181;
	add.s32 	%r182, %r53, %r265;
	mad.lo.s32 	%r55, %r182, %r91, %r28;
	mov.b32 	%r271, 0;
$L__BB15_39:
	setp.ge.s32 	%p34, %r53, %r37;
	add.s32 	%r57, %r271, %r9;
	setp.le.s32 	%p35, %r20, %r57;
	or.pred  	%p36, %p34, %p35;
	@%p36 bra 	$L__BB15_41;
	add.s32 	%r187, %r55, %r271;
	mul.wide.s32 	%rd43, %r187, 2;
	add.s64 	%rd44, %rd3, %rd43;
	ld.global.nc.u16 	%rs11, [%rd44];
	// begin inline asm
	{ cvt.f32.bf16 %f18, %rs11;}

	// end inline asm
	shl.b32 	%r188, %r57, 2;
	add.s32 	%r189, %r54, %r188;
	st.shared.f32 	[%r189], %f18;
	bra.uni 	$L__BB15_42;
$L__BB15_41:
	shl.b32 	%r184, %r57, 2;
	add.s32 	%r185, %r54, %r184;
	mov.b32 	%r186, 0;
	st.shared.u32 	[%r185], %r186;
$L__BB15_42:
	add.s32 	%r58, %r271, 1;
	setp.lt.u32 	%p37, %r271, 3;
	setp.lt.u32 	%p38, %r58, %r13;
	and.pred  	%p39, %p37, %p38;
	mov.u32 	%r271, %r58;
	@%p39 bra 	$L__BB15_39;
$L__BB15_43:
	add.s32 	%r59, %r270, 256;
	setp.lt.u32 	%p40, %r270, 256;
	mov.u32 	%r270, %r59;
	@%p40 bra 	$L__BB15_37;
$L__BB15_44:
	bar.sync 	0;
	mov.u32 	%r272, %r1;
$L__BB15_45:
	setp.le.s32 	%p41, %r20, %r8;
	shr.u32 	%r61, %r272, 6;
	setp.ge.s32 	%p42, %r61, %r5;
	or.pred  	%p43, %p42, %p41;
	@%p43 bra 	$L__BB15_49;
	mov.u32 	%r201, _ZZ28moe_fused_single_pass_kernelI13__nv_bfloat16Lb1EEvPKT_S3_S3_S3_PKiS5_PKfPS1_iiiE10smem_input;
	mad.lo.s32 	%r62, %r61, 132, %r201;
	mov.f32 	%f133, 0f00000000;
	mov.b32 	%r273, 0;
	mov.f32 	%f134, %f133;
$L__BB15_47:
	.pragma "nounroll";
	shl.b32 	%r202, %r273, 2;
	add.s32 	%r203, %r62, %r202;
	ld.shared.f32 	%f24, [%r203];
	mul.lo.s32 	%r204, %r273, 260;
	add.s32 	%r205, %r14, %r204;
	ld.shared.f32 	%f25, [%r205];
	fma.rn.f32 	%f26, %f24, %f25, %f134;
	add.s32 	%r206, %r15, %r204;
	ld.shared.f32 	%f27, [%r206];
	fma.rn.f32 	%f28, %f24, %f27, %f133;
	ld.shared.f32 	%f29, [%r203+4];
	ld.shared.f32 	%f30, [%r205+260];
	fma.rn.f32 	%f31, %f29, %f30, %f26;
	ld.shared.f32 	%f32, [%r206+260];
	fma.rn.f32 	%f33, %f29, %f32, %f28;
	ld.shared.f32 	%f34, [%r203+8];
	ld.shared.f32 	%f35, [%r205+520];
	fma.rn.f32 	%f36, %f34, %f35, %f31;
	ld.shared.f32 	%f37, [%r206+520];
	fma.rn.f32 	%f38, %f34, %f37, %f33;
	ld.shared.f32 	%f39, [%r203+12];
	ld.shared.f32 	%f40, [%r205+780];
	fma.rn.f32 	%f41, %f39, %f40, %f36;
	ld.shared.f32 	%f42, [%r206+780];
	fma.rn.f32 	%f43, %f39, %f42, %f38;
	ld.shared.f32 	%f44, [%r203+16];
	ld.shared.f32 	%f45, [%r205+1040];
	fma.rn.f32 	%f46, %f44, %f45, %f41;
	ld.shared.f32 	%f47, [%r206+1040];
	fma.rn.f32 	%f48, %f44, %f47, %f43;
	ld.shared.f32 	%f49, [%r203+20];
	ld.shared.f32 	%f50, [%r205+1300];
	fma.rn.f32 	%f51, %f49, %f50, %f46;
	ld.shared.f32 	%f52, [%r206+1300];
	fma.rn.f32 	%f53, %f49, %f52, %f48;
	ld.shared.f32 	%f54, [%r203+24];
	ld.shared.f32 	%f55, [%r205+1560];
	fma.rn.f32 	%f56, %f54, %f55, %f51;
	ld.shared.f32 	%f57, [%r206+1560];
	fma.rn.f32 	%f58, %f54, %f57, %f53;
	ld.shared.f32 	%f59, [%r203+28];
	ld.shared.f32 	%f60, [%r205+1820];
	fma.rn.f32 	%f134, %f59, %f60, %f56;
	ld.shared.f32 	%f61, [%r206+1820];
	fma.rn.f32 	%f133, %f59, %f61, %f58;
	add.s32 	%r273, %r273, 8;
	setp.ne.s32 	%p44, %r273, 32;
	@%p44 bra 	$L__BB15_47;
	mul.lo.s32 	%r207, %r61, 260;
	add.s32 	%r208, %r10, %r207;
	ld.shared.f32 	%f62, [%r208];
	add.f32 	%f63, %f134, %f62;
	st.shared.f32 	[%r208], %f63;
	add.s32 	%r209, %r11, %r207;
	ld.shared.f32 	%f64, [%r209];
	add.f32 	%f65, %f133, %f64;
	st.shared.f32 	[%r209], %f65;
$L__BB15_49:
	add.s32 	%r65, %r272, 256;
	setp.lt.u32 	%p45, %r272, 768;
	mov.u32 	%r272, %r65;
	@%p45 bra 	$L__BB15_45;
	bar.sync 	0;
	add.s32 	%r265, %r265, 32;
	setp.lt.s32 	%p46, %r265, %r90;
	@%p46 bra 	$L__BB15_9;
	bra.uni 	$L__BB15_15;
$L__BB15_51:
	setp.le.s32 	%p59, %r20, %r8;
	shr.u32 	%r68, %r274, 6;
	setp.ge.s32 	%p60, %r68, %r5;
	or.pred  	%p61, %p60, %p59;
	@%p61 bra 	$L__BB15_53;
	mul.lo.s32 	%r219, %r68, 260;
	add.s32 	%r220, %r10, %r219;
	ld.shared.f32 	%f98, [%r220];
	max.f32 	%f99, %f98, 0f00000000;
	add.s32 	%r221, %r11, %r219;
	ld.shared.f32 	%f100, [%r221];
	mul.f32 	%f101, %f99, %f100;
	st.shared.f32 	[%r220], %f101;
$L__BB15_53:
	add.s32 	%r69, %r274, 256;
	setp.lt.u32 	%p62, %r274, 768;
	mov.u32 	%r274, %r69;
	@%p62 bra 	$L__BB15_51;
$L__BB15_54:
	setp.lt.s32 	%p63, %r90, 1;
	bar.sync 	0;
	@%p63 bra 	$L__BB15_71;
	mov.b32 	%r275, 0;
$L__BB15_56:
	sub.s32 	%r71, %r90, %r275;
	min.s32 	%r72, %r71, 64;
	add.s32 	%r73, %r9, %r275;
	mov.u32 	%r276, %r1;
$L__BB15_57:
	setp.lt.s32 	%p64, %r12, %r72;
	shr.u32 	%r75, %r276, 4;
	setp.lt.s32 	%p65, %r75, %r21;
	and.pred  	%p66, %p65, %p64;
	@%p66 bra 	$L__BB15_75;
	mov.u32 	%r225, _ZZ28moe_fused_single_pass_kernelI13__nv_bfloat16Lb1EEvPKT_S3_S3_S3_PKiS5_PKfPS1_iiiE9smem_down;
	mad.lo.s32 	%r76, %r75, 260, %r225;
	add.s32 	%r226, %r75, %r259;
	mad.lo.s32 	%r77, %r226, %r90, %r73;
	mov.b32 	%r277, 0;
$L__BB15_59:
	setp.ge.s32 	%p67, %r75, %r21;
	add.s32 	%r79, %r277, %r9;
	setp.le.s32 	%p68, %r71, %r79;
	or.pred  	%p69, %p67, %p68;
	@%p69 bra 	$L__BB15_61;
	add.s32 	%r231, %r77, %r277;
	mul.wide.s32 	%rd47, %r231, 2;
	add.s64 	%rd48, %rd4, %rd47;
	ld.global.nc.u16 	%rs16, [%rd48];
	// begin inline asm
	{ cvt.f32.bf16 %f102, %rs16;}

	// end inline asm
	shl.b32 	%r232, %r79, 2;
	add.s32 	%r233, %r76, %r232;
	st.shared.f32 	[%r233], %f102;
	bra.uni 	$L__BB15_62;
$L__BB15_61:
	shl.b32 	%r228, %r79, 2;
	add.s32 	%r229, %r76, %r228;
	mov.b32 	%r230, 0;
	st.shared.u32 	[%r229], %r230;
$L__BB15_62:
	add.s32 	%r80, %r277, 1;
	setp.lt.u32 	%p70, %r277, 3;
	setp.lt.u32 	%p71, %r80, %r13;
	and.pred  	%p72, %p70, %p71;
	mov.u32 	%r277, %r80;
	@%p72 bra 	$L__BB15_59;
$L__BB15_63:
	add.s32 	%r81, %r276, 256;
	setp.lt.u32 	%p73, %r276, 768;
	mov.u32 	%r276, %r81;
	@%p73 bra 	$L__BB15_57;
	bar.sync 	0;
	add.s32 	%r243, %r8, %r275;
	cvt.u64.u32 	%rd5, %r243;
	mov.u32 	%r278, %r1;
$L__BB15_65:
	setp.le.s32 	%p74, %r71, %r8;
	shr.u32 	%r83, %r278, 6;
	setp.ge.s32 	%p75, %r83, %r5;
	or.pred  	%p76, %p75, %p74;
	@%p76 bra 	$L__BB15_69;
	mov.u32 	%r246, _ZZ28moe_fused_single_pass_kernelI13__nv_bfloat16Lb1EEvPKT_S3_S3_S3_PKiS5_PKfPS1_iiiE13smem_gate_acc;
	mad.lo.s32 	%r84, %r83, 260, %r246;
	mov.f32 	%f135, 0f00000000;
	mov.b32 	%r279, 0;
$L__BB15_67:
	.pragma "nounroll";
	shl.b32 	%r247, %r279, 2;
	add.s32 	%r248, %r84, %r247;
	ld.shared.f32 	%f108, [%r248];
	mad.lo.s32 	%r249, %r279, 260, %r16;
	ld.shared.f32 	%f109, [%r249];
	fma.rn.f32 	%f110, %f108, %f109, %f135;
	ld.shared.f32 	%f111, [%r248+4];
	ld.shared.f32 	%f112, [%r249+260];
	fma.rn.f32 	%f113, %f111, %f112, %f110;
	ld.shared.f32 	%f114, [%r248+8];
	ld.shared.f32 	%f115, [%r249+520];
	fma.rn.f32 	%f116, %f114, %f115, %f113;
	ld.shared.f32 	%f117, [%r248+12];
	ld.shared.f32 	%f118, [%r249+780];
	fma.rn.f32 	%f119, %f117, %f118, %f116;
	ld.shared.f32 	%f120, [%r248+16];
	ld.shared.f32 	%f121, [%r249+1040];
	fma.rn.f32 	%f122, %f120, %f121, %f119;
	ld.shared.f32 	%f123, [%r248+20];
	ld.shared.f32 	%f124, [%r249+1300];
	fma.rn.f32 	%f125, %f123, %f124, %f122;
	ld.shared.f32 	%f126, [%r248+24];
	ld.shared.f32 	%f127, [%r249+1560];
	fma.rn.f32 	%f128, %f126, %f127, %f125;
	ld.shared.f32 	%f129, [%r248+28];
	ld.shared.f32 	%f130, [%r249+1820];
	fma.rn.f32 	%f135, %f129, %f130, %f128;
	add.s32 	%r279, %r279, 8;
	setp.ne.s32 	%p77, %r279, 64;
	@%p77 bra 	$L__BB15_67;
	shl.b32 	%r250, %r83, 2;
	mov.u32 	%r251, _ZZ28moe_fused_single_pass_kernelI13__nv_bfloat16Lb1EEvPKT_S3_S3_S3_PKiS5_PKfPS1_iiiE14smem_token_ids;
	add.s32 	%r252, %r251, %r250;
	ld.shared.u32 	%r253, [%r252];
	mov.u32 	%r254, _ZZ28moe_fused_single_pass_kernelI13__nv_bfloat16Lb1EEvPKT_S3_S3_S3_PKiS5_PKfPS1_iiiE12smem_routing;
	add.s32 	%r255, %r254, %r250;
	ld.shared.f32 	%f132, [%r255];
	mul.lo.s32 	%r256, %r253, %r90;
	cvt.s64.s32 	%rd52, %r256;
	add.s64 	%rd53, %rd5, %rd52;
	shl.b64 	%rd54, %rd53, 1;
	add.s64 	%rd51, %rd12, %rd54;
	mul.f32 	%f131, %f135, %f132;
	// begin inline asm
	{  cvt.rn.bf16.f32 %rs21, %f131;}

	// end inline asm
	// begin inline asm
	{ atom.add.noftz.bf16 %rs22,[%rd51],%rs21; }

	// end inline asm
$L__BB15_69:
	add.s32 	%r87, %r278, 256;
	setp.lt.u32 	%p78, %r278, 768;
	mov.u32 	%r278, %r87;
	@%p78 bra 	$L__BB15_65;
	bar.sync 	0;
	add.s32 	%r275, %r275, 64;
	setp.lt.s32 	%p79, %r275, %r90;
	@%p79 bra 	$L__BB15_56;
$L__BB15_71:
	add.s32 	%r259, %r259, 64;
	setp.lt.s32 	%p80, %r259, %r91;
	@%p80 bra 	$L__BB15_5;
$L__BB15_72:
	ret;
$L__BB15_73:
	add.s32 	%r171, %r45, %r265;
	mad.lo.s32 	%r172, %r171, %r91, %r28;
	mul.wide.u32 	%rd41, %r172, 2;
	add.s64 	%rd42, %rd2, %rd41;
	ld.global.nc.v2.u32 	{%r173, %r174}, [%rd42];
	mov.b32 	{%rs7, %rs8}, %r173;
	mov.b32 	{%rs9, %rs10}, %r174;
	// begin inline asm
	{ cvt.f32.bf16 %f14, %rs7;}

	// end inline asm
	// begin inline asm
	{ cvt.f32.bf16 %f15, %rs8;}

	// end inline asm
	// begin inline asm
	{ cvt.f32.bf16 %f16, %rs9;}

	// end inline asm
	// begin inline asm
	{ cvt.f32.bf16 %f17, %rs10;}

	// end inline asm
	mov.u32 	%r175, _ZZ28moe_fused_single_pass_kernelI13__nv_bfloat16Lb1EEvPKT_S3_S3_S3_PKiS5_PKfPS1_iiiE9smem_gate;
	mad.lo.s32 	%r176, %r45, 260, %r175;
	shl.b32 	%r177, %r9, 2;
	add.s32 	%r178, %r176, %r177;
	st.shared.f32 	[%r178], %f14;
	st.shared.f32 	[%r178+4], %f15;
	st.shared.f32 	[%r178+8], %f16;
	st.shared.f32 	[%r178+12], %f17;
	bra.uni 	$L__BB15_35;
$L__BB15_74:
	add.s32 	%r191, %r53, %r265;
	mad.lo.s32 	%r192, %r191, %r91, %r28;
	mul.wide.u32 	%rd45, %r192, 2;
	add.s64 	%rd46, %rd3, %rd45;
	ld.global.nc.v2.u32 	{%r193, %r194}, [%rd46];
	mov.b32 	{%rs12, %rs13}, %r193;
	mov.b32 	{%rs14, %rs15}, %r194;
	// begin inline asm
	{ cvt.f32.bf16 %f19, %rs12;}

	// end inline asm
	// begin inline asm
	{ cvt.f32.bf16 %f20, %rs13;}

	// end inline asm
	// begin inline asm
	{ cvt.f32.bf16 %f21, %rs14;}

	// end inline asm
	// begin inline asm
	{ cvt.f32.bf16 %f22, %rs15;}

	// end inline asm
	mov.u32 	%r195, _ZZ28moe_fused_single_pass_kernelI13__nv_bfloat16Lb1EEvPKT_S3_S3_S3_PKiS5_PKfPS1_iiiE7smem_up;
	mad.lo.s32 	%r196, %r53, 260, %r195;
	shl.b32 	%r197, %r9, 2;
	add.s32 	%r198, %r196, %r197;
	st.shared.f32 	[%r198], %f19;
	st.shared.f32 	[%r198+4], %f20;
	st.shared.f32 	[%r198+8], %f21;
	st.shared.f32 	[%r198+12], %f22;
	bra.uni 	$L__BB15_43;
$L__BB15_75:
	add.s32 	%r235, %r75, %r259;
	mad.lo.s32 	%r236, %r235, %r90, %r73;
	mul.wide.u32 	%rd49, %r236, 2;
	add.s64 	%rd50, %rd4, %rd49;
	ld.global.nc.v2.u32 	{%r237, %r238}, [%rd50];
	mov.b32 	{%rs17, %rs18}, %r237;
	mov.b32 	{%rs19, %rs20}, %r238;
	// begin inline asm
	{ cvt.f32.bf16 %f103, %rs17;}

	// end inline asm
	// begin inline asm
	{ cvt.f32.bf16 %f104, %rs18;}

	// end inline asm
	// begin inline asm
	{ cvt.f32.bf16 %f105, %rs19;}

	// end inline asm
	// begin inline asm
	{ cvt.f32.bf16 %f106, %rs20;}

	// end inline asm
	mov.u32 	%r239, _ZZ28moe_fused_single_pass_kernelI13__nv_bfloat16Lb1EEvPKT_S3_S3_S3_PKiS5_PKfPS1_iiiE9smem_down;
	mad.lo.s32 	%r240, %r75, 260, %r239;
	shl.b32 	%r241, %r9, 2;
	add.s32 	%r242, %r240, %r241;
	st.shared.f32 	[%r242], %f103;
	st.shared.f32 	[%r242+4], %f104;
	st.shared.f32 	[%r242+8], %f105;
	st.shared.f32 	[%r242+12], %f106;
	bra.uni 	$L__BB15_63;

}
	// .globl	_Z28moe_fused_single_pass_kernelI13__nv_bfloat16Lb0EEvPKT_S3_S3_S3_PKiS5_PKfPS1_iii
.visible .entry _Z28moe_fused_single_pass_kernelI13__nv_bfloat16Lb0EEvPKT_S3_S3_S3_PKiS5_PKfPS1_iii(
	.param .u64 .ptr .align 1 _Z28moe_fused_single_pass_kernelI13__nv_bfloat16Lb0EEvPKT_S3_S3_S3_PKiS5_PKfPS1_iii_param_0,
	.param .u64 .ptr .align 1 _Z28moe_fused_single_pass_kernelI13__nv_bfloat16Lb0EEvPKT_S3_S3_S3_PKiS5_PKfPS1_iii_param_1,
	.param .u64 .ptr .align 1 _Z28moe_fused_single_pass_kernelI13__nv_bfloat16Lb0EEvPKT_S3_S3_S3_PKiS5_PKfPS1_iii_param_2,
	.param .u64 .ptr .align 1 _Z28moe_fused_single_pass_kernelI13__nv_bfloat16Lb0EEvPKT_S3_S3_S3_PKiS5_PKfPS1_iii_param_3,
	.param .u64 .ptr .align 1 _Z28moe_fused_single_pass_kernelI13__nv_bfloat16Lb0EEvPKT_S3_S3_S3_PKiS5_PKfPS1_iii_param_4,
	.param .u64 .ptr .align 1 _Z28moe_fused_single_pass_kernelI13__nv_bfloat16Lb0EEvPKT_S3_S3_S3_PKiS5_PKfPS1_iii_param_5,
	.param .u64 .ptr .align 1 _Z28moe_fused_single_pass_kernelI13__nv_bfloat16Lb0EEvPKT_S3_S3_S3_PKiS5_PKfPS1_iii_param_6,
	.param .u64 .ptr .align 1 _Z28moe_fused_single_pass_kernelI13__nv_bfloat16Lb0EEvPKT_S3_S3_S3_PKiS5_PKfPS1_iii_param_7,
	.param .u32 _Z28moe_fused_single_pass_kernelI13__nv_bfloat16Lb0EEvPKT_S3_S3_S3_PKiS5_PKfPS1_iii_param_8,
	.param .u32 _Z28moe_fused_single_pass_kernelI13__nv_bfloat16Lb0EEvPKT_S3_S3_S3_PKiS5_PKfPS1_iii_param_9,
	.param .u32 _Z28moe_fused_single_pass_kernelI13__nv_bfloat16Lb0EEvPKT_S3_S3_S3_PKiS5_PKfPS1_iii_param_10
)
{
	.reg .pred 	%p<71>;
	.reg .b16 	%rs<19>;
	.reg .b32 	%r<224>;
	.reg .b32 	%f<105>;
	.reg .b64 	%rd<48>;
	// demoted variable
	.shared .align 4 .b8 _ZZ28moe_fused_single_pass_kernelI13__nv_bfloat16Lb0EEvPKT_S3_S3_S3_PKiS5_PKfPS1_iiiE10smem_input[2112];
	// demoted variable
	.shared .align 4 .b8 _ZZ28moe_fused_single_pass_kernelI13__nv_bfloat16Lb0EEvPKT_S3_S3_S3_PKiS5_PKfPS1_iiiE9smem_gate[8320];
	// demoted variable
	.shared .align 4 .b8 _ZZ28moe_fused_single_pass_kernelI13__nv_bfloat16Lb0EEvPKT_S3_S3_S3_PKiS5_PKfPS1_iiiE13smem_gate_acc[4160];
	// demoted variable
	.shared .align 4 .b8 _ZZ28moe_fused_single_pass_kernelI13__nv_bfloat16Lb0EEvPKT_S3_S3_S3_PKiS5_PKfPS1_iiiE9smem_down[16640];
	// demoted variable
	.shared .align 4 .b8 _ZZ28moe_fused_single_pass_kernelI13__nv_bfloat16Lb0EEvPKT_S3_S3_S3_PKiS5_PKfPS1_iiiE14smem_token_ids[64];
	// demoted variable
	.shared .align 4 .b8 _ZZ28moe_fused_single_pass_kernelI13__nv_bfloat16Lb0EEvPKT_S3_S3_S3_PKiS5_PKfPS1_iiiE12smem_routing[64];
	ld.param.u64 	%rd7, [_Z28moe_fused_single_pass_kernelI13__nv_bfloat16Lb0EEvPKT_S3_S3_S3_PKiS5_PKfPS1_iii_param_1];
	ld.param.u64 	%rd8, [_Z28moe_fused_single_pass_kernelI13__nv_bfloat16Lb0EEvPKT_S3_S3_S3_PKiS5_PKfPS1_iii_param_2];
	ld.param.u64 	%rd12, [_Z28moe_fused_single_pass_kernelI13__nv_bfloat16Lb0EEvPKT_S3_S3_S3_PKiS5_PKfPS1_iii_param_4];
	ld.param.u64 	%rd9, [_Z28moe_fused_single_pass_kernelI13__nv_bfloat16Lb0EEvPKT_S3_S3_S3_PKiS5_PKfPS1_iii_param_5];
	ld.param.u64 	%rd10, [_Z28moe_fused_single_pass_kernelI13__nv_bfloat16Lb0EEvPKT_S3_S3_S3_PKiS5_PKfPS1_iii_param_6];
	ld.param.u64 	%rd11, [_Z28moe_fused_single_pass_kernelI13__nv_bfloat16Lb0EEvPKT_S3_S3_S3_PKiS5_PKfPS1_iii_param_7];
	ld.param.u32 	%r79, [_Z28moe_fused_single_pass_kernelI13__nv_bfloat16Lb0EEvPKT_S3_S3_S3_PKiS5_PKfPS1_iii_param_8];
	ld.param.u32 	%r80, [_Z28moe_fused_single_pass_kernelI13__nv_bfloat16Lb0EEvPKT_S3_S3_S3_PKiS5_PKfPS1_iii_param_9];
	cvta.to.global.u64 	%rd13, %rd12;
	mov.u32 	%r82, %ctaid.y;
	mov.u32 	%r83, %ctaid.x;
	mov.u32 	%r1, %tid.x;
	cvt.u64.u32 	%rd1, %r82;
	mul.wide.u32 	%rd14, %r82, 4;
	add.s64 	%rd15, %rd13, %rd14;
	ld.global.nc.u32 	%r2, [%rd15];
	ld.global.nc.u32 	%r84, [%rd15+4];
	sub.s32 	%r3, %r84, %r2;
	shl.b32 	%r4, %r83, 4;
	setp.le.s32 	%p1, %r3, %r4;
	@%p1 bra 	$L__BB16_64;
	sub.s32 	%r86, %r3, %r4;
	min.s32 	%r5, %r86, 16;
	setp.gt.u32 	%p2, %r1, 15;
	setp.ge.s32 	%p3, %r1, %r5;
	or.pred  	%p4, %p2, %p3;
	@%p4 bra 	$L__BB16_3;
	add.s32 	%r88, %r4, %r1;
	add.s32 	%r89, %r88, %r2;
	cvta.to.global.u64 	%rd16, %rd9;
	mul.wide.s32 	%rd17, %r89, 4;
	add.s64 	%rd18, %rd16, %rd17;
	ld.global.nc.u32 	%r90, [%rd18];
	shl.b32 	%r91, %r1, 2;
	mov.u32 	%r92, _ZZ28moe_fused_single_pass_kernelI13__nv_bfloat16Lb0EEvPKT_S3_S3_S3_PKiS5_PKfPS1_iiiE14smem_token_ids;
	add.s32 	%r93, %r92, %r91;
	st.shared.u32 	[%r93], %r90;
	cvta.to.global.u64 	%rd19, %rd10;
	add.s64 	%rd20, %rd19, %rd17;
	ld.global.nc.f32 	%f5, [%rd20];
	mov.u32 	%r94, _ZZ28moe_fused_single_pass_kernelI13__nv_bfloat16Lb0EEvPKT_S3_S3_S3_PKiS5_PKfPS1_iiiE12smem_routing;
	add.s32 	%r95, %r94, %r91;
	st.shared.f32 	[%r95], %f5;
$L__BB16_3:
	bar.sync 	0;
	cvt.s64.s32 	%rd21, %r79;
	mul.lo.s64 	%rd22, %rd21, %rd1;
	cvt.s64.s32 	%rd23, %r80;
	mul.lo.s64 	%rd24, %rd22, %rd23;
	cvta.to.global.u64 	%rd25, %rd7;
	shl.b64 	%rd26, %rd24, 1;
	add.s64 	%rd2, %rd25, %rd26;
	cvta.to.global.u64 	%rd27, %rd8;
	add.s64 	%rd3, %rd27, %rd26;
	setp.lt.s32 	%p5, %r80, 1;
	@%p5 bra 	$L__BB16_64;
	shr.u32 	%r6, %r1, 3;
	shl.b32 	%r97, %r1, 2;
	and.b32  	%r7, %r97, 28;
	mov.u32 	%r98, _ZZ28moe_fused_single_pass_kernelI13__nv_bfloat16Lb0EEvPKT_S3_S3_S3_PKiS5_PKfPS1_iiiE10smem_input;
	mad.lo.s32 	%r99, %r6, 132, %r98;
	shl.b32 	%r100, %r1, 4;
	and.b32  	%r101, %r100, 112;
	add.s32 	%r8, %r99, %r101;
	and.b32  	%r9, %r1, 63;
	and.b32  	%r10, %r97, 60;
	and.b32  	%r102, %r97, 252;
	mov.u32 	%r103, _ZZ28moe_fused_single_pass_kernelI13__nv_bfloat16Lb0EEvPKT_S3_S3_S3_PKiS5_PKfPS1_iiiE13smem_gate_acc;
	add.s32 	%r11, %r103, %r102;
	or.b32  	%r12, %r10, 3;
	sub.s32 	%r13, 64, %r10;
	mov.u32 	%r104, _ZZ28moe_fused_single_pass_kernelI13__nv_bfloat16Lb0EEvPKT_S3_S3_S3_PKiS5_PKfPS1_iiiE9smem_gate;
	add.s32 	%r14, %r104, %r102;
	mov.u32 	%r105, _ZZ28moe_fused_single_pass_kernelI13__nv_bfloat16Lb0EEvPKT_S3_S3_S3_PKiS5_PKfPS1_iiiE9smem_down;
	mad.lo.s32 	%r15, %r10, 260, %r105;
	add.s32 	%r16, %r105, %r102;
	mov.b32 	%r206, 0;
	add.s32 	%r113, %r7, 3;
$L__BB16_5:
	shr.u32 	%r106, %r1, 6;
	shl.b32 	%r107, %r9, 2;
	mad.lo.s32 	%r108, %r106, 260, %r107;
	mov.u32 	%r109, _ZZ28moe_fused_single_pass_kernelI13__nv_bfloat16Lb0EEvPKT_S3_S3_S3_PKiS5_PKfPS1_iiiE13smem_gate_acc;
	add.s32 	%r207, %r109, %r108;
	sub.s32 	%r19, %r80, %r206;
	min.s32 	%r20, %r19, 64;
	mov.u32 	%r208, %r1;
$L__BB16_6:
	mov.b32 	%r110, 0;
	st.shared.u32 	[%r207], %r110;
	add.s32 	%r23, %r208, 256;
	add.s32 	%r207, %r207, 1040;
	setp.lt.u32 	%p6, %r208, 768;
	mov.u32 	%r208, %r23;
	@%p6 bra 	$L__BB16_6;
	setp.lt.s32 	%p7, %r79, 1;
	bar.sync 	0;
	@%p7 bra 	$L__BB16_15;
	add.s32 	%r25, %r10, %r206;
	mov.b32 	%r211, 0;
$L__BB16_9:
	setp.lt.u32 	%p8, %r1, 128;
	sub.s32 	%r33, %r79, %r211;
	min.s32 	%r34, %r33, 32;
	@%p8 bra 	$L__BB16_23;
$L__BB16_10:
	setp.gt.u32 	%p20, %r1, 511;
	mov.u32 	%r214, %r1;
	@%p20 bra 	$L__BB16_36;
$L__BB16_11:
	setp.lt.s32 	%p21, %r12, %r20;
	shr.u32 	%r42, %r214, 4;
	setp.lt.s32 	%p22, %r42, %r34;
	and.pred  	%p23, %p22, %p21;
	@%p23 bra 	$L__BB16_65;
	mov.u32 	%r142, _ZZ28moe_fused_single_pass_kernelI13__nv_bfloat16Lb0EEvPKT_S3_S3_S3_PKiS5_PKfPS1_iiiE9smem_gate;
	mad.lo.s32 	%r43, %r42, 260, %r142;
	add.s32 	%r143, %r42, %r211;
	mad.lo.s32 	%r44, %r143, %r80, %r25;
	mov.b32 	%r215, 0;
$L__BB16_13:
	setp.ge.s32 	%p24, %r42, %r34;
	add.s32 	%r46, %r215, %r10;
	setp.le.s32 	%p25, %r19, %r46;
	or.pred  	%p26, %p24, %p25;
	@%p26 bra 	$L__BB16_33;
	add.s32 	%r148, %r44, %r215;
	mul.wide.s32 	%rd35, %r148, 2;
	add.s64 	%rd36, %rd2, %rd35;
	ld.global.nc.u16 	%rs6, [%rd36];
	// begin inline asm
	{ cvt.f32.bf16 %f11, %rs6;}

	// end inline asm
	shl.b32 	%r149, %r46, 2;
	add.s32 	%r150, %r43, %r149;
	st.shared.f32 	[%r150], %f11;
	bra.uni 	$L__BB16_34;
$L__BB16_15:
	ld.param.u32 	%r204, [_Z28moe_fused_single_pass_kernelI13__nv_bfloat16Lb0EEvPKT_S3_S3_S3_PKiS5_PKfPS1_iii_param_10];
	setp.eq.s32 	%p37, %r204, 0;
	mov.u32 	%r209, %r1;
	@%p37 bra 	$L__BB16_20;
	ld.param.u32 	%r205, [_Z28moe_fused_single_pass_kernelI13__nv_bfloat16Lb0EEvPKT_S3_S3_S3_PKiS5_PKfPS1_iii_param_10];
	setp.ne.s32 	%p38, %r205, 1;
	mov.u32 	%r210, %r1;
	mov.u32 	%r218, %r1;
	@%p38 bra 	$L__BB16_43;
$L__BB16_17:
	setp.le.s32 	%p39, %r19, %r9;
	shr.u32 	%r30, %r210, 6;
	setp.ge.s32 	%p40, %r30, %r5;
	or.pred  	%p41, %p40, %p39;
	@%p41 bra 	$L__BB16_19;
	mad.lo.s32 	%r168, %r30, 260, %r11;
	ld.shared.f32 	%f42, [%r168];
	mul.f32 	%f43, %f42, 0f3F000000;
	mul.f32 	%f44, %f42, 0f3D372713;
	mul.f32 	%f45, %f42, %f44;
	fma.rn.f32 	%f46, %f42, %f45, %f42;
	mul.f32 	%f47, %f46, 0f3F4C422A;
	abs.f32 	%f48, %f47;
	mul.f32 	%f49, %f48, 0f4038AA3B;
	ex2.approx.ftz.f32 	%f50, %f49;
	add.f32 	%f51, %f50, 0f3F800000;
	rcp.approx.ftz.f32 	%f52, %f51;
	fma.rn.f32 	%f53, %f52, 0fC0000000, 0f3F800000;
	setp.ge.f32 	%p42, %f48, 0f41102CB4;
	selp.f32 	%f54, 0f3F800000, %f53, %p42;
	copysign.f32 	%f55, %f47, %f54;
	mul.f32 	%f56, %f47, %f47;
	fma.rn.f32 	%f57, %f56, 0f3C80F082, 0fBD563CAE;
	fma.rn.f32 	%f58, %f57, %f56, 0f3E085941;
	fma.rn.f32 	%f59, %f58, %f56, 0fBEAAA9ED;
	fma.rn.f32 	%f60, %f59, %f56, 0f00000000;
	fma.rn.f32 	%f61, %f60, %f47, %f47;
	setp.ge.f32 	%p43, %f48, 0f3F19999A;
	selp.f32 	%f62, %f55, %f61, %p43;
	add.f32 	%f63, %f62, 0f3F800000;
	mul.f32 	%f64, %f43, %f63;
	st.shared.f32 	[%r168], %f64;
$L__BB16_19:
	add.s32 	%r31, %r210, 256;
	setp.lt.u32 	%p44, %r210, 768;
	mov.u32 	%r210, %r31;
	@%p44 bra 	$L__BB16_17;
	bra.uni 	$L__BB16_46;
$L__BB16_20:
	setp.le.s32 	%p45, %r19, %r9;
	shr.u32 	%r27, %r209, 6;
	setp.ge.s32 	%p46, %r27, %r5;
	or.pred  	%p47, %p46, %p45;
	@%p47 bra 	$L__BB16_22;
	mad.lo.s32 	%r170, %r27, 260, %r11;
	ld.shared.f32 	%f65, [%r170];
	mul.f32 	%f66, %f65, 0fBFB8AA3B;
	ex2.approx.f32 	%f67, %f66;
	add.f32 	%f68, %f67, 0f3F800000;
	div.rn.f32 	%f69, %f65, %f68;
	st.shared.f32 	[%r170], %f69;
$L__BB16_22:
	add.s32 	%r28, %r209, 256;
	setp.lt.u32 	%p48, %r209, 768;
	mov.u32 	%r209, %r28;
	@%p48 bra 	$L__BB16_20;
	bra.uni 	$L__BB16_46;
$L__BB16_23:
	ld.param.u64 	%rd47, [_Z28moe_fused_single_pass_kernelI13__nv_bfloat16Lb0EEvPKT_S3_S3_S3_PKiS5_PKfPS1_iii_param_0];
	cvta.to.global.u64 	%rd4, %rd47;
	setp.ge.s32 	%p9, %r6, %r5;
	setp.ge.s32 	%p10, %r113, %r34;
	or.pred  	%p11, %p9, %p10;
	@%p11 bra 	$L__BB16_25;
	shl.b32 	%r132, %r6, 2;
	mov.u32 	%r133, _ZZ28moe_fused_single_pass_kernelI13__nv_bfloat16Lb0EEvPKT_S3_S3_S3_PKiS5_PKfPS1_iiiE14smem_token_ids;
	add.s32 	%r134, %r133, %r132;
	ld.shared.u32 	%r135, [%r134];
	mul.lo.s32 	%r136, %r135, %r79;
	cvt.s64.s32 	%rd30, %r136;
	add.s32 	%r137, %r7, %r211;
	cvt.u64.u32 	%rd31, %r137;
	add.s64 	%rd32, %rd31, %rd30;
	shl.b64 	%rd33, %rd32, 1;
	add.s64 	%rd34, %rd4, %rd33;
	ld.global.nc.v2.u32 	{%r138, %r139}, [%rd34];
	mov.b32 	{%rs2, %rs3}, %r138;
	mov.b32 	{%rs4, %rs5}, %r139;
	// begin inline asm
	{ cvt.f32.bf16 %f7, %rs2;}

	// end inline asm
	// begin inline asm
	{ cvt.f32.bf16 %f8, %rs3;}

	// end inline asm
	// begin inline asm
	{ cvt.f32.bf16 %f9, %rs4;}

	// end inline asm
	// begin inline asm
	{ cvt.f32.bf16 %f10, %rs5;}

	// end inline asm
	st.shared.f32 	[%r8], %f7;
	st.shared.f32 	[%r8+4], %f8;
	st.shared.f32 	[%r8+8], %f9;
	st.shared.f32 	[%r8+12], %f10;
	bra.uni 	$L__BB16_10;
$L__BB16_25:
	sub.s32 	%r35, 32, %r7;
	setp.lt.s32 	%p12, %r6, %r5;
	@%p12 bra 	$L__BB16_28;
	mov.b32 	%r213, 0;
$L__BB16_27:
	shl.b32 	%r115, %r213, 2;
	add.s32 	%r116, %r8, %r115;
	mov.b32 	%r117, 0;
	st.shared.u32 	[%r116], %r117;
	add.s32 	%r40, %r213, 1;
	setp.lt.u32 	%p13, %r213, 3;
	setp.lt.u32 	%p14, %r40, %r35;
	and.pred  	%p15, %p13, %p14;
	mov.u32 	%r213, %r40;
	@%p15 bra 	$L__BB16_27;
	bra.uni 	$L__BB16_10;
$L__BB16_28:
	mov.b32 	%r212, 0;
$L__BB16_29:
	add.s32 	%r37, %r212, %r7;
	setp.le.s32 	%p16, %r33, %r37;
	@%p16 bra 	$L__BB16_31;
	shl.b32 	%r123, %r6, 2;
	mov.u32 	%r124, _ZZ28moe_fused_single_pass_kernelI13__nv_bfloat16Lb0EEvPKT_S3_S3_S3_PKiS5_PKfPS1_iiiE14smem_token_ids;
	add.s32 	%r125, %r124, %r123;
	ld.shared.u32 	%r126, [%r125];
	add.s32 	%r127, %r37, %r211;
	mad.lo.s32 	%r128, %r126, %r79, %r127;
	mul.wide.s32 	%rd28, %r128, 2;
	add.s64 	%rd29, %rd4, %rd28;
	ld.global.nc.u16 	%rs1, [%rd29];
	// begin inline asm
	{ cvt.f32.bf16 %f6, %rs1;}

	// end inline asm
	shl.b32 	%r129, %r212, 2;
	add.s32 	%r130, %r8, %r129;
	st.shared.f32 	[%r130], %f6;
	bra.uni 	$L__BB16_32;
$L__BB16_31:
	shl.b32 	%r120, %r212, 2;
	add.s32 	%r121, %r8, %r120;
	mov.b32 	%r122, 0;
	st.shared.u32 	[%r121], %r122;
$L__BB16_32:
	add.s32 	%r38, %r212, 1;
	setp.lt.u32 	%p17, %r212, 3;
	setp.lt.u32 	%p18, %r38, %r35;
	and.pred  	%p19, %p17, %p18;
	mov.u32 	%r212, %r38;
	@%p19 bra 	$L__BB16_29;
	bra.uni 	$L__BB16_10;
$L__BB16_33:
	shl.b32 	%r145, %r46, 2;
	add.s32 	%r146, %r43, %r145;
	mov.b32 	%r147, 0;
	st.shared.u32 	[%r146], %r147;
$L__BB16_34:
	add.s32 	%r47, %r215, 1;
	setp.lt.u32 	%p27, %r215, 3;
	setp.lt.u32 	%p28, %r47, %r13;
	and.pred  	%p29, %p27, %p28;
	mov.u32 	%r215, %r47;
	@%p29 bra 	$L__BB16_13;
$L__BB16_35:
	add.s32 	%r48, %r214, 256;
	setp.lt.u32 	%p30, %r214, 256;
	mov.u32 	%r214, %r48;
	@%p30 bra 	$L__BB16_11;
$L__BB16_36:
	bar.sync 	0;
	mov.u32 	%r216, %r1;
$L__BB16_37:
	setp.le.s32 	%p31, %r19, %r9;
	shr.u32 	%r50, %r216, 6;
	setp.ge.s32 	%p32, %r50, %r5;
	or.pred  	%p33, %p32, %p31;
	@%p33 bra 	$L__BB16_41;
	mov.u32 	%r162, _ZZ28moe_fused_single_pass_kernelI13__nv_bfloat16Lb0EEvPKT_S3_S3_S3_PKiS5_PKfPS1_iiiE10smem_input;
	mad.lo.s32 	%r51, %r50, 132, %r162;
	mov.f32 	%f103, 0f00000000;
	mov.b32 	%r217, 0;
$L__BB16_39:
	.pragma "nounroll";
	shl.b32 	%r163, %r217, 2;
	add.s32 	%r164, %r51, %r163;
	ld.shared.f32 	%f17, [%r164];
	mad.lo.s32 	%r165, %r217, 260, %r14;
	ld.shared.f32 	%f18, [%r165];
	fma.rn.f32 	%f19, %f17, %f18, %f103;
	ld.shared.f32 	%f20, [%r164+4];
	ld.shared.f32 	%f21, [%r165+260];
	fma.rn.f32 	%f22, %f20, %f21, %f19;
	ld.shared.f32 	%f23, [%r164+8];
	ld.shared.f32 	%f24, [%r165+520];
	fma.rn.f32 	%f25, %f23, %f24, %f22;
	ld.shared.f32 	%f26, [%r164+12];
	ld.shared.f32 	%f27, [%r165+780];
	fma.rn.f32 	%f28, %f26, %f27, %f25;
	ld.shared.f32 	%f29, [%r164+16];
	ld.shared.f32 	%f30, [%r165+1040];
	fma.rn.f32 	%f31, %f29, %f30, %f28;
	ld.shared.f32 	%f32, [%r164+20];
	ld.shared.f32 	%f33, [%r165+1300];
	fma.rn.f32 	%f34, %f32, %f33, %f31;
	ld.shared.f32 	%f35, [%r164+24];
	ld.shared.f32 	%f36, [%r165+1560];
	fma.rn.f32 	%f37, %f35, %f36, %f34;
	ld.shared.f32 	%f38, [%r164+28];
	ld.shared.f32 	%f39, [%r165+1820];
	fma.rn.f32 	%f103, %f38, %f39, %f37;
	add.s32 	%r217, %r217, 8;
	setp.ne.s32 	%p34, %r217, 32;
	@%p34 bra 	$L__BB16_39;
	mad.lo.s32 	%r166, %r50, 260, %r11;
	ld.shared.f32 	%f40, [%r166];
	add.f32 	%f41, %f103, %f40;
	st.shared.f32 	[%r166], %f41;
$L__BB16_41:
	add.s32 	%r54, %r216, 256;
	setp.lt.u32 	%p35, %r216, 768;
	mov.u32 	%r216, %r54;
	@%p35 bra 	$L__BB16_37;
	bar.sync 	0;
	add.s32 	%r211, %r211, 32;
	setp.lt.s32 	%p36, %r211, %r79;
	@%p36 bra 	$L__BB16_9;
	bra.uni 	$L__BB16_15;
$L__BB16_43:
	setp.le.s32 	%p49, %r19, %r9;
	shr.u32 	%r57, %r218, 6;
	setp.ge.s32 	%p50, %r57, %r5;
	or.pred  	%p51, %p50, %p49;
	@%p51 bra 	$L__BB16_45;
	mad.lo.s32 	%r172, %r57, 260, %r11;
	ld.shared.f32 	%f70, [%r172];
	max.f32 	%f71, %f70, 0f00000000;
	st.shared.f32 	[%r172], %f71;
$L__BB16_45:
	add.s32 	%r58, %r218, 256;
	setp.lt.u32 	%p52, %r218, 768;
	mov.u32 	%r218, %r58;
	@%p52 bra 	$L__BB16_43;
$L__BB16_46:
	setp.lt.s32 	%p53, %r79, 1;
	bar.sync 	0;
	@%p53 bra 	$L__BB16_63;
	add.s32 	%r59, %r10, %r206;
	mov.b32 	%r219, 0;
$L__BB16_48:
	sub.s32 	%r61, %r79, %r219;
	min.s32 	%r62, %r61, 64;
	mov.u32 	%r220, %r1;
$L__BB16_49:
	setp.lt.s32 	%p54, %r12, %r20;
	shr.u32 	%r64, %r220, 4;
	setp.lt.s32 	%p55, %r64, %r62;
	and.pred  	%p56, %p55, %p54;
	@%p56 bra 	$L__BB16_66;
	shl.b32 	%r176, %r64, 2;
	mov.u32 	%r177, _ZZ28moe_fused_single_pass_kernelI13__nv_bfloat16Lb0EEvPKT_S3_S3_S3_PKiS5_PKfPS1_iiiE9smem_down;
	add.s32 	%r65, %r177, %r176;
	add.s32 	%r178, %r64, %r219;
	mad.lo.s32 	%r66, %r178, %r80, %r59;
	mov.b32 	%r221, 0;
$L__BB16_51:
	setp.ge.s32 	%p57, %r64, %r62;
	add.s32 	%r68, %r221, %r10;
	setp.le.s32 	%p58, %r19, %r68;
	or.pred  	%p59, %p57, %p58;
	@%p59 bra 	$L__BB16_53;
	add.s32 	%r182, %r66, %r221;
	mul.wide.s32 	%rd39, %r182, 2;
	add.s64 	%rd40, %rd3, %rd39;
	ld.global.nc.u16 	%rs11, [%rd40];
	// begin inline asm
	{ cvt.f32.bf16 %f72, %rs11;}

	// end inline asm
	mad.lo.s32 	%r183, %r68, 260, %r65;
	st.shared.f32 	[%r183], %f72;
	bra.uni 	$L__BB16_54;
$L__BB16_53:
	mad.lo.s32 	%r180, %r68, 260, %r65;
	mov.b32 	%r181, 0;
	st.shared.u32 	[%r180], %r181;
$L__BB16_54:
	add.s32 	%r69, %r221, 1;
	setp.lt.u32 	%p60, %r221, 3;
	setp.lt.u32 	%p61, %r69, %r13;
	and.pred  	%p62, %p60, %p61;
	mov.u32 	%r221, %r69;
	@%p62 bra 	$L__BB16_51;
$L__BB16_55:
	add.s32 	%r70, %r220, 256;
	setp.lt.u32 	%p63, %r220, 768;
	mov.u32 	%r220, %r70;
	@%p63 bra 	$L__BB16_49;
	bar.sync 	0;
	add.s32 	%r191, %r9, %r219;
	cvt.u64.u32 	%rd5, %r191;
	mov.u32 	%r222, %r1;
$L__BB16_57:
	setp.le.s32 	%p64, %r61, %r9;
	shr.u32 	%r72, %r222, 6;
	setp.ge.s32 	%p65, %r72, %r5;
	or.pred  	%p66, %p65, %p64;
	@%p66 bra 	$L__BB16_61;
	mov.u32 	%r193, _ZZ28moe_fused_single_pass_kernelI13__nv_bfloat16Lb0EEvPKT_S3_S3_S3_PKiS5_PKfPS1_iiiE13smem_gate_acc;
	mad.lo.s32 	%r73, %r72, 260, %r193;
	mov.f32 	%f104, 0f00000000;
	mov.b32 	%r223, 0;
$L__BB16_59:
	.pragma "nounroll";
	shl.b32 	%r194, %r223, 2;
	add.s32 	%r195, %r73, %r194;
	ld.shared.f32 	%f78, [%r195];
	mad.lo.s32 	%r196, %r223, 260, %r16;
	ld.shared.f32 	%f79, [%r196];
	fma.rn.f32 	%f80, %f78, %f79, %f104;
	ld.shared.f32 	%f81, [%r195+4];
	ld.shared.f32 	%f82, [%r196+260];
	fma.rn.f32 	%f83, %f81, %f82, %f80;
	ld.shared.f32 	%f84, [%r195+8];
	ld.shared.f32 	%f85, [%r196+520];
	fma.rn.f32 	%f86, %f84, %f85, %f83;
	ld.shared.f32 	%f87, [%r195+12];
	ld.shared.f32 	%f88, [%r196+780];
	fma.rn.f32 	%f89, %f87, %f88, %f86;
	ld.shared.f32 	%f90, [%r195+16];
	ld.shared.f32 	%f91, [%r196+1040];
	fma.rn.f32 	%f92, %f90, %f91, %f89;
	ld.shared.f32 	%f93, [%r195+20];
	ld.shared.f32 	%f94, [%r196+1300];
	fma.rn.f32 	%f95, %f93, %f94, %f92;
	ld.shared.f32 	%f96, [%r195+24];
	ld.shared.f32 	%f97, [%r196+1560];
	fma.rn.f32 	%f98, %f96, %f97, %f95;
	ld.shared.f32 	%f99, [%r195+28];
	ld.shared.f32 	%f100, [%r196+1820];
	fma.rn.f32 	%f104, %f99, %f100, %f98;
	add.s32 	%r223, %r223, 8;
	setp.ne.s32 	%p67, %r223, 64;
	@%p67 bra 	$L__BB16_59;
	shl.b32 	%r197, %r72, 2;
	mov.u32 	%r198, _ZZ28moe_fused_single_pass_kernelI13__nv_bfloat16Lb0EEvPKT_S3_S3_S3_PKiS5_PKfPS1_iiiE14smem_token_ids;
	add.s32 	%r199, %r198, %r197;
	ld.shared.u32 	%r200, [%r199];
	mov.u32 	%r201, _ZZ28moe_fused_single_pass_kernelI13__nv_bfloat16Lb0EEvPKT_S3_S3_S3_PKiS5_PKfPS1_iiiE12smem_routing;
	add.s32 	%r202, %r201, %r197;
	ld.shared.f32 	%f102, [%r202];
	mul.lo.s32 	%r203, %r200, %r79;
	cvt.s64.s32 	%rd44, %r203;
	add.s64 	%rd45, %rd5, %rd44;
	shl.b64 	%rd46, %rd45, 1;
	add.s64 	%rd43, %rd11, %rd46;
	mul.f32 	%f101, %f104, %f102;
	// begin inline asm
	{  cvt.rn.bf16.f32 %rs16, %f101;}

	// end inline asm
	// begin inline asm
	{ atom.add.noftz.bf16 %rs17,[%rd43],%rs16; }

	// end inline asm
$L__BB16_61:
	add.s32 	%r76, %r222, 256;
	setp.lt.u32 	%p68, %r222, 768;
	mov.u32 	%r222, %r76;
	@%p68 bra 	$L__BB16_57;
	bar.sync 	0;
	add.s32 	%r219, %r219, 64;
	setp.lt.s32 	%p69, %r219, %r79;
	@%p69 bra 	$L__BB16_48;
$L__BB16_63:
	add.s32 	%r206, %r206, 64;
	setp.lt.s32 	%p70, %r206, %r80;
	@%p70 bra 	$L__BB16_5;
$L__BB16_64:
	ret;
$L__BB16_65:
	add.s32 	%r152, %r42, %r211;
	mad.lo.s32 	%r153, %r152, %r80, %r25;
	mul.wide.u32 	%rd37, %r153, 2;
	add.s64 	%rd38, %rd2, %rd37;
	ld.global.nc.v2.u32 	{%r154, %r155}, [%rd38];
	mov.b32 	{%rs7, %rs8}, %r154;
	mov.b32 	{%rs9, %rs10}, %r155;
	// begin inline asm
	{ cvt.f32.bf16 %f12, %rs7;}

	// end inline asm
	// begin inline asm
	{ cvt.f32.bf16 %f13, %rs8;}

	// end inline asm
	// begin inline asm
	{ cvt.f32.bf16 %f14, %rs9;}

	// end inline asm
	// begin inline asm
	{ cvt.f32.bf16 %f15, %rs10;}

	// end inline asm
	mov.u32 	%r156, _ZZ28moe_fused_single_pass_kernelI13__nv_bfloat16Lb0EEvPKT_S3_S3_S3_PKiS5_PKfPS1_iiiE9smem_gate;
	mad.lo.s32 	%r157, %r42, 260, %r156;
	shl.b32 	%r158, %r10, 2;
	add.s32 	%r159, %r157, %r158;
	st.shared.f32 	[%r159], %f12;
	st.shared.f32 	[%r159+4], %f13;
	st.shared.f32 	[%r159+8], %f14;
	st.shared.f32 	[%r159+12], %f15;
	bra.uni 	$L__BB16_35;
$L__BB16_66:
	add.s32 	%r185, %r64, %r219;
	mad.lo.s32 	%r186, %r185, %r80, %r59;
	mul.wide.u32 	%rd41, %r186, 2;
	add.s64 	%rd42, %rd3, %rd41;
	ld.global.nc.v2.u32 	{%r187, %r188}, [%rd42];
	mov.b32 	{%rs12, %rs13}, %r187;
	mov.b32 	{%rs14, %rs15}, %r188;
	// begin inline asm
	{ cvt.f32.bf16 %f73, %rs12;}

	// end inline asm
	// begin inline asm
	{ cvt.f32.bf16 %f74, %rs13;}

	// end inline asm
	// begin inline asm
	{ cvt.f32.bf16 %f75, %rs14;}

	// end inline asm
	// begin inline asm
	{ cvt.f32.bf16 %f76, %rs15;}

	// end inline asm
	shl.b32 	%r189, %r64, 2;
	add.s32 	%r190, %r15, %r189;
	st.shared.f32 	[%r190], %f73;
	st.shared.f32 	[%r190+260], %f74;
	st.shared.f32 	[%r190+520], %f75;
	st.shared.f32 	[%r190+780], %f76;
	bra.uni 	$L__BB16_55;

}
	// .globl	_Z28moe_fused_single_pass_kernelIfLb1EEvPKT_S2_S2_S2_PKiS4_PKfPS0_iii
.visible .entry _Z28moe_fused_single_pass_kernelIfLb1EEvPKT_S2_S2_S2_PKiS4_PKfPS0_iii(
	.param .u64 .ptr .align 1 _Z28moe_fused_single_pass_kernelIfLb1EEvPKT_S2_S2_S2_PKiS4_PKfPS0_iii_param_0,
	.param .u64 .ptr .align 1 _Z28moe_fused_single_pass_kernelIfLb1EEvPKT_S2_S2_S2_PKiS4_PKfPS0_iii_param_1,
	.param .u64 .ptr .align 1 _Z28moe_fused_single_pass_kernelIfLb1EEvPKT_S2_S2_S2_PKiS4_PKfPS0_iii_param_2,
	.param .u64 .ptr .align 1 _Z28moe_fused_single_pass_kernelIfLb1EEvPKT_S2_S2_S2_PKiS4_PKfPS0_iii_param_3,
	.param .u64 .ptr .align 1 _Z28moe_fused_single_pass_kernelIfLb1EEvPKT_S2_S2_S2_PKiS4_PKfPS0_iii_param_4,
	.param .u64 .ptr .align 1 _Z28moe_fused_single_pass_kernelIfLb1EEvPKT_S2_S2_S2_PKiS4_PKfPS0_iii_param_5,
	.param .u64 .ptr .align 1 _Z28moe_fused_single_pass_kernelIfLb1EEvPKT_S2_S2_S2_PKiS4_PKfPS0_iii_param_6,
	.param .u64 .ptr .align 1 _Z28moe_fused_single_pass_kernelIfLb1EEvPKT_S2_S2_S2_PKiS4_PKfPS0_iii_param_7,
	.param .u32 _Z28moe_fused_single_pass_kernelIfLb1EEvPKT_S2_S2_S2_PKiS4_PKfPS0_iii_param_8,
	.param .u32 _Z28moe_fused_single_pass_kernelIfLb1EEvPKT_S2_S2_S2_PKiS4_PKfPS0_iii_param_9,
	.param .u32 _Z28moe_fused_single_pass_kernelIfLb1EEvPKT_S2_S2_S2_PKiS4_PKfPS0_iii_param_10
)
{
	.reg .pred 	%p<81>;
	.reg .b32 	%r<272>;
	.reg .b32 	%f<137>;
	.reg .b64 	%rd<58>;
	// demoted variable
	.shared .align 4 .b8 _ZZ28moe_fused_single_pass_kernelIfLb1EEvPKT_S2_S2_S2_PKiS4_PKfPS0_iiiE10smem_input[2112];
	// demoted variable
	.shared .align 4 .b8 _ZZ28moe_fused_single_pass_kernelIfLb1EEvPKT_S2_S2_S2_PKiS4_PKfPS0_iiiE9smem_gate[8320];
	// demoted variable
	.shared .align 4 .b8 _ZZ28moe_fused_single_pass_kernelIfLb1EEvPKT_S2_S2_S2_PKiS4_PKfPS0_iiiE7smem_up[8320];
	// demoted variable
	.shared .align 4 .b8 _ZZ28moe_fused_single_pass_kernelIfLb1EEvPKT_S2_S2_S2_PKiS4_PKfPS0_iiiE13smem_gate_acc[4160];
	// demoted variable
	.shared .align 4 .b8 _ZZ28moe_fused_single_pass_kernelIfLb1EEvPKT_S2_S2_S2_PKiS4_PKfPS0_iiiE11smem_up_acc[4160];
	// demoted variable
	.shared .align 4 .b8 _ZZ28moe_fused_single_pass_kernelIfLb1EEvPKT_S2_S2_S2_PKiS4_PKfPS0_iiiE9smem_down[16640];
	// demoted variable
	.shared .align 4 .b8 _ZZ28moe_fused_single_pass_kernelIfLb1EEvPKT_S2_S2_S2_PKiS4_PKfPS0_iiiE14smem_token_ids[64];
	// demoted variable
	.shared .align 4 .b8 _ZZ28moe_fused_single_pass_kernelIfLb1EEvPKT_S2_S2_S2_PKiS4_PKfPS0_iiiE12smem_routing[64];
	ld.param.u64 	%rd8, [_Z28moe_fused_single_pass_kernelIfLb1EEvPKT_S2_S2_S2_PKiS4_PKfPS0_iii_param_1];
	ld.param.u64 	%rd9, [_Z28moe_fused_single_pass_kernelIfLb1EEvPKT_S2_S2_S2_PKiS4_PKfPS0_iii_param_2];
	ld.param.u64 	%rd10, [_Z28moe_fused_single_pass_kernelIfLb1EEvPKT_S2_S2_S2_PKiS4_PKfPS0_iii_param_3];
	ld.param.u64 	%rd14, [_Z28moe_fused_single_pass_kernelIfLb1EEvPKT_S2_S2_S2_PKiS4_PKfPS0_iii_param_4];
	ld.param.u64 	%rd11, [_Z28moe_fused_single_pass_kernelIfLb1EEvPKT_S2_S2_S2_PKiS4_PKfPS0_iii_param_5];
	ld.param.u64 	%rd12, [_Z28moe_fused_single_pass_kernelIfLb1EEvPKT_S2_S2_S2_PKiS4_PKfPS0_iii_param_6];
	ld.param.u64 	%rd13, [_Z28moe_fused_single_pass_kernelIfLb1EEvPKT_S2_S2_S2_PKiS4_PKfPS0_iii_param_7];
	ld.param.u32 	%r90, [_Z28moe_fused_single_pass_kernelIfLb1EEvPKT_S2_S2_S2_PKiS4_PKfPS0_iii_param_8];
	ld.param.u32 	%r91, [_Z28moe_fused_single_pass_kernelIfLb1EEvPKT_S2_S2_S2_PKiS4_PKfPS0_iii_param_9];
	cvta.to.global.u64 	%rd15, %rd14;
	mov.u32 	%r93, %ctaid.y;
	mov.u32 	%r94, %ctaid.x;
	mov.u32 	%r1, %tid.x;
	cvt.u64.u32 	%rd1, %r93;
	mul.wide.u32 	%rd16, %r93, 4;
	add.s64 	%rd17, %rd15, %rd16;
	ld.global.nc.u32 	%r2, [%rd17];
	ld.global.nc.u32 	%r95, [%rd17+4];
	sub.s32 	%r3, %r95, %r2;
	shl.b32 	%r4, %r94, 4;
	setp.le.s32 	%p1, %r3, %r4;
	@%p1 bra 	$L__BB17_72;
	sub.s32 	%r97, %r3, %r4;
	min.s32 	%r5, %r97, 16;
	setp.gt.u32 	%p2, %r1, 15;
	setp.ge.s32 	%p3, %r1, %r5;
	or.pred  	%p4, %p2, %p3;
	@%p4 bra 	$L__BB17_3;
	add.s32 	%r99, %r4, %r1;
	add.s32 	%r100, %r99, %r2;
	cvta.to.global.u64 	%rd18, %rd11;
	mul.wide.s32 	%rd19, %r100, 4;
	add.s64 	%rd20, %rd18, %rd19;
	ld.global.nc.u32 	%r101, [%rd20];
	shl.b32 	%r102, %r1, 2;
	mov.u32 	%r103, _ZZ28moe_fused_single_pass_kernelIfLb1EEvPKT_S2_S2_S2_PKiS4_PKfPS0_iiiE14smem_token_ids;
	add.s32 	%r104, %r103, %r102;
	st.shared.u32 	[%r104], %r101;
	cvta.to.global.u64 	%rd21, %rd12;
	add.s64 	%rd22, %rd21, %rd19;
	ld.global.nc.f32 	%f7, [%rd22];
	mov.u32 	%r105, _ZZ28moe_fused_single_pass_kernelIfLb1EEvPKT_S2_S2_S2_PKiS4_PKfPS0_iiiE12smem_routing;
	add.s32 	%r106, %r105, %r102;
	st.shared.f32 	[%r106], %f7;
$L__BB17_3:
	bar.sync 	0;
	cvt.s64.s32 	%rd23, %r90;
	mul.lo.s64 	%rd24, %rd23, %rd1;
	cvt.s64.s32 	%rd25, %r91;
	mul.lo.s64 	%rd26, %rd24, %rd25;
	cvta.to.global.u64 	%rd27, %rd8;
	shl.b64 	%rd28, %rd26, 2;
	add.s64 	%rd2, %rd27, %rd28;
	cvta.to.global.u64 	%rd29, %rd9;
	add.s64 	%rd3, %rd29, %rd28;
	cvta.to.global.u64 	%rd30, %rd10;
	add.s64 	%rd4, %rd30, %rd28;
	setp.lt.s32 	%p5, %r91, 1;
	@%p5 bra 	$L__BB17_72;
	shr.u32 	%r108, %r1, 3;
	shl.b32 	%r109, %r1, 2;
	and.b32  	%r6, %r109, 28;
	mov.u32 	%r110, _ZZ28moe_fused_single_pass_kernelIfLb1EEvPKT_S2_S2_S2_PKiS4_PKfPS0_iiiE10smem_input;
	mad.lo.s32 	%r111, %r108, 132, %r110;
	shl.b32 	%r112, %r1, 4;
	and.b32  	%r113, %r112, 112;
	add.s32 	%r7, %r111, %r113;
	and.b32  	%r8, %r1, 63;
	and.b32  	%r9, %r109, 60;
	and.b32  	%r114, %r109, 252;
	mov.u32 	%r115, _ZZ28moe_fused_single_pass_kernelIfLb1EEvPKT_S2_S2_S2_PKiS4_PKfPS0_iiiE13smem_gate_acc;
	add.s32 	%r10, %r115, %r114;
	mov.u32 	%r116, _ZZ28moe_fused_single_pass_kernelIfLb1EEvPKT_S2_S2_S2_PKiS4_PKfPS0_iiiE11smem_up_acc;
	add.s32 	%r11, %r116, %r114;
	or.b32  	%r12, %r9, 3;
	sub.s32 	%r13, 64, %r9;
	mov.u32 	%r117, _ZZ28moe_fused_single_pass_kernelIfLb1EEvPKT_S2_S2_S2_PKiS4_PKfPS0_iiiE9smem_gate;
	add.s32 	%r14, %r117, %r114;
	mov.u32 	%r118, _ZZ28moe_fused_single_pass_kernelIfLb1EEvPKT_S2_S2_S2_PKiS4_PKfPS0_iiiE7smem_up;
	add.s32 	%r15, %r118, %r114;
	mov.u32 	%r119, _ZZ28moe_fused_single_pass_kernelIfLb1EEvPKT_S2_S2_S2_PKiS4_PKfPS0_iiiE9smem_down;
	add.s32 	%r16, %r119, %r114;
	cvta.to.global.u64 	%rd5, %rd13;
	mov.b32 	%r251, 0;
	add.s32 	%r128, %r6, 3;
	sub.s32 	%r149, 32, %r6;
$L__BB17_5:
	shr.u32 	%r120, %r1, 6;
	shl.b32 	%r121, %r8, 2;
	mad.lo.s32 	%r122, %r120, 260, %r121;
	mov.u32 	%r123, _ZZ28moe_fused_single_pass_kernelIfLb1EEvPKT_S2_S2_S2_PKiS4_PKfPS0_iiiE13smem_gate_acc;
	add.s32 	%r252, %r123, %r122;
	mov.u32 	%r124, _ZZ28moe_fused_single_pass_kernelIfLb1EEvPKT_S2_S2_S2_PKiS4_PKfPS0_iiiE11smem_up_acc;
	add.s32 	%r253, %r124, %r122;
	sub.s32 	%r20, %r91, %r251;
	min.s32 	%r21, %r20, 64;
	mov.u32 	%r254, %r1;
$L__BB17_6:
	mov.b32 	%r125, 0;
	st.shared.u32 	[%r252], %r125;
	st.shared.u32 	[%r253], %r125;
	add.s32 	%r25, %r254, 256;
	add.s32 	%r253, %r253, 1040;
	add.s32 	%r252, %r252, 1040;
	setp.lt.u32 	%p6, %r254, 768;
	mov.u32 	%r254, %r25;
	@%p6 bra 	$L__BB17_6;
	setp.lt.s32 	%p7, %r90, 1;
	bar.sync 	0;
	@%p7 bra 	$L__BB17_15;
	add.s32 	%r28, %r9, %r251;
	mov.b32 	%r257, 0;
$L__BB17_9:
	setp.lt.u32 	%p8, %r1, 128;
	sub.s32 	%r36, %r90, %r257;
	min.s32 	%r37, %r36, 32;
	@%p8 bra 	$L__BB17_23;
$L__BB17_10:
	setp.gt.u32 	%p20, %r1, 511;
	mov.u32 	%r260, %r1;
	@%p20 bra 	$L__BB17_44;
$L__BB17_11:
	setp.lt.s32 	%p21, %r12, %r21;
	shr.u32 	%r45, %r260, 4;
	setp.lt.s32 	%p22, %r45, %r37;
	and.pred  	%p23, %p22, %p21;
	@%p23 bra 	$L__BB17_73;
	mov.u32 	%r159, _ZZ28moe_fused_single_pass_kernelIfLb1EEvPKT_S2_S2_S2_PKiS4_PKfPS0_iiiE9smem_gate;
	mad.lo.s32 	%r46, %r45, 260, %r159;
	add.s32 	%r160, %r45, %r257;
	mad.lo.s32 	%r47, %r160, %r91, %r28;
	mov.b32 	%r261, 0;
$L__BB17_13:
	setp.ge.s32 	%p24, %r45, %r37;
	add.s32 	%r49, %r261, %r9;
	setp.le.s32 	%p25, %r20, %r49;
	or.pred  	%p26, %p24, %p25;
	@%p26 bra 	$L__BB17_33;
	add.s32 	%r165, %r47, %r261;
	mul.wide.s32 	%rd40, %r165, 4;
	add.s64 	%rd41, %rd2, %rd40;
	ld.global.nc.f32 	%f13, [%rd41];
	shl.b32 	%r166, %r49, 2;
	add.s32 	%r167, %r46, %r166;
	st.shared.f32 	[%r167], %f13;
	bra.uni 	$L__BB17_34;
$L__BB17_15:
	ld.param.u32 	%r249, [_Z28moe_fused_single_pass_kernelIfLb1EEvPKT_S2_S2_S2_PKiS4_PKfPS0_iii_param_10];
	setp.eq.s32 	%p47, %r249, 0;
	mov.u32 	%r255, %r1;
	@%p47 bra 	$L__BB17_20;
	ld.param.u32 	%r250, [_Z28moe_fused_single_pass_kernelIfLb1EEvPKT_S2_S2_S2_PKiS4_PKfPS0_iii_param_10];
	setp.ne.s32 	%p48, %r250, 1;
	mov.u32 	%r256, %r1;
	mov.u32 	%r266, %r1;
	@%p48 bra 	$L__BB17_51;
$L__BB17_17:
	setp.le.s32 	%p49, %r20, %r8;
	shr.u32 	%r33, %r256, 6;
	setp.ge.s32 	%p50, %r33, %r5;
	or.pred  	%p51, %p50, %p49;
	@%p51 bra 	$L__BB17_19;
	mul.lo.s32 	%r205, %r33, 260;
	add.s32 	%r206, %r10, %r205;
	ld.shared.f32 	%f66, [%r206];
	mul.f32 	%f67, %f66, 0f3F000000;
	mul.f32 	%f68, %f66, 0f3D372713;
	mul.f32 	%f69, %f66, %f68;
	fma.rn.f32 	%f70, %f66, %f69, %f66;
	mul.f32 	%f71, %f70, 0f3F4C422A;
	abs.f32 	%f72, %f71;
	mul.f32 	%f73, %f72, 0f4038AA3B;
	ex2.approx.ftz.f32 	%f74, %f73;
	add.f32 	%f75, %f74, 0f3F800000;
	rcp.approx.ftz.f32 	%f76, %f75;
	fma.rn.f32 	%f77, %f76, 0fC0000000, 0f3F800000;
	setp.ge.f32 	%p52, %f72, 0f41102CB4;
	selp.f32 	%f78, 0f3F800000, %f77, %p52;
	copysign.f32 	%f79, %f71, %f78;
	mul.f32 	%f80, %f71, %f71;
	fma.rn.f32 	%f81, %f80, 0f3C80F082, 0fBD563CAE;
	fma.rn.f32 	%f82, %f81, %f80, 0f3E085941;
	fma.rn.f32 	%f83, %f82, %f80, 0fBEAAA9ED;
	fma.rn.f32 	%f84, %f83, %f80, 0f00000000;
	fma.rn.f32 	%f85, %f84, %f71, %f71;
	setp.ge.f32 	%p53, %f72, 0f3F19999A;
	selp.f32 	%f86, %f79, %f85, %p53;
	add.f32 	%f87, %f86, 0f3F800000;
	mul.f32 	%f88, %f67, %f87;
	add.s32 	%r207, %r11, %r205;
	ld.shared.f32 	%f89, [%r207];
	mul.f32 	%f90, %f88, %f89;
	st.shared.f32 	[%r206], %f90;
$L__BB17_19:
	add.s32 	%r34, %r256, 256;
	setp.lt.u32 	%p54, %r256, 768;
	mov.u32 	%r256, %r34;
	@%p54 bra 	$L__BB17_17;
	bra.uni 	$L__BB17_54;
$L__BB17_20:
	setp.le.s32 	%p55, %r20, %r8;
	shr.u32 	%r30, %r255, 6;
	setp.ge.s32 	%p56, %r30, %r5;
	or.pred  	%p57, %p56, %p55;
	@%p57 bra 	$L__BB17_22;
	mul.lo.s32 	%r209, %r30, 260;
	add.s32 	%r210, %r10, %r209;
	ld.shared.f32 	%f91, [%r210];
	mul.f32 	%f92, %f91, 0fBFB8AA3B;
	ex2.approx.f32 	%f93, %f92;
	add.f32 	%f94, %f93, 0f3F800000;
	div.rn.f32 	%f95, %f91, %f94;
	add.s32 	%r211, %r11, %r209;
	ld.shared.f32 	%f96, [%r211];
	mul.f32 	%f97, %f95, %f96;
	st.shared.f32 	[%r210], %f97;
$L__BB17_22:
	add.s32 	%r31, %r255, 256;
	setp.lt.u32 	%p58, %r255, 768;
	mov.u32 	%r255, %r31;
	@%p58 bra 	$L__BB17_20;
	bra.uni 	$L__BB17_54;
$L__BB17_23:
	shr.u32 	%r38, %r1, 3;
	setp.ge.s32 	%p9, %r38, %r5;
	setp.ge.s32 	%p10, %r128, %r37;
	or.pred  	%p11, %p9, %p10;
	@%p11 bra 	$L__BB17_25;
	ld.param.u64 	%rd57, [_Z28moe_fused_single_pass_kernelIfLb1EEvPKT_S2_S2_S2_PKiS4_PKfPS0_iii_param_0];
	shr.u32 	%r150, %r1, 1;
	and.b32  	%r151, %r150, 508;
	mov.u32 	%r152, _ZZ28moe_fused_single_pass_kernelIfLb1EEvPKT_S2_S2_S2_PKiS4_PKfPS0_iiiE14smem_token_ids;
	add.s32 	%r153, %r152, %r151;
	ld.shared.u32 	%r154, [%r153];
	mul.lo.s32 	%r155, %r154, %r90;
	cvt.s64.s32 	%rd34, %r155;
	add.s32 	%r156, %r6, %r257;
	cvt.u64.u32 	%rd35, %r156;
	add.s64 	%rd36, %rd35, %rd34;
	cvta.to.global.u64 	%rd37, %rd57;
	shl.b64 	%rd38, %rd36, 2;
	add.s64 	%rd39, %rd37, %rd38;
	ld.global.nc.v4.f32 	{%f9, %f10, %f11, %f12}, [%rd39];
	st.shared.f32 	[%r7], %f9;
	st.shared.f32 	[%r7+4], %f10;
	st.shared.f32 	[%r7+8], %f11;
	st.shared.f32 	[%r7+12], %f12;
	bra.uni 	$L__BB17_10;
$L__BB17_25:
	setp.lt.s32 	%p12, %r38, %r5;
	@%p12 bra 	$L__BB17_28;
	mov.b32 	%r259, 0;
$L__BB17_27:
	shl.b32 	%r130, %r259, 2;
	add.s32 	%r131, %r7, %r130;
	mov.b32 	%r132, 0;
	st.shared.u32 	[%r131], %r132;
	add.s32 	%r43, %r259, 1;
	setp.lt.u32 	%p13, %r259, 3;
	setp.lt.u32 	%p14, %r43, %r149;
	and.pred  	%p15, %p13, %p14;
	mov.u32 	%r259, %r43;
	@%p15 bra 	$L__BB17_27;
	bra.uni 	$L__BB17_10;
$L__BB17_28:
	mov.b32 	%r258, 0;
$L__BB17_29:
	add.s32 	%r40, %r258, %r6;
	setp.le.s32 	%p16, %r36, %r40;
	@%p16 bra 	$L__BB17_31;
	ld.param.u64 	%rd56, [_Z28moe_fused_single_pass_kernelIfLb1EEvPKT_S2_S2_S2_PKiS4_PKfPS0_iii_param_0];
	shr.u32 	%r139, %r1, 1;
	and.b32  	%r140, %r139, 508;
	mov.u32 	%r141, _ZZ28moe_fused_single_pass_kernelIfLb1EEvPKT_S2_S2_S2_PKiS4_PKfPS0_iiiE14smem_token_ids;
	add.s32 	%r142, %r141, %r140;
	ld.shared.u32 	%r143, [%r142];
	add.s32 	%r144, %r40, %r257;
	mad.lo.s32 	%r145, %r143, %r90, %r144;
	cvta.to.global.u64 	%rd31, %rd56;
	mul.wide.s32 	%rd32, %r145, 4;
	add.s64 	%rd33, %rd31, %rd32;
	ld.global.nc.f32 	%f8, [%rd33];
	shl.b32 	%r146, %r258, 2;
	add.s32 	%r147, %r7, %r146;
	st.shared.f32 	[%r147], %f8;
	bra.uni 	$L__BB17_32;
$L__BB17_31:
	shl.b32 	%r136, %r258, 2;
	add.s32 	%r137, %r7, %r136;
	mov.b32 	%r138, 0;
	st.shared.u32 	[%r137], %r138;
$L__BB17_32:
	add.s32 	%r41, %r258, 1;
	setp.lt.u32 	%p17, %r258, 3;
	setp.lt.u32 	%p18, %r41, %r149;
	and.pred  	%p19, %p17, %p18;
	mov.u32 	%r258, %r41;
	@%p19 bra 	$L__BB17_29;
	bra.uni 	$L__BB17_10;
$L__BB17_33:
	shl.b32 	%r162, %r49, 2;
	add.s32 	%r163, %r46, %r162;
	mov.b32 	%r164, 0;
	st.shared.u32 	[%r163], %r164;
$L__BB17_34:
	add.s32 	%r50, %r261, 1;
	setp.lt.u32 	%p27, %r261, 3;
	setp.lt.u32 	%p28, %r50, %r13;
	and.pred  	%p29, %p27, %p28;
	mov.u32 	%r261, %r50;
	@%p29 bra 	$L__BB17_13;
$L__BB17_35:
	add.s32 	%r51, %r260, 256;
	setp.lt.u32 	%p30, %r260, 256;
	mov.u32 	%r260, %r51;
	@%p30 bra 	$L__BB17_11;
	mov.u32 	%r262, %r1;
$L__BB17_37:
	setp.lt.s32 	%p31, %r12, %r21;
	shr.u32 	%r53, %r262, 4;
	setp.lt.s32 	%p32, %r53, %r37;
	and.pred  	%p33, %p32, %p31;
	@%p33 bra 	$L__BB17_74;
	mov.u32 	%r177, _ZZ28moe_fused_single_pass_kernelIfLb1EEvPKT_S2_S2_S2_PKiS4_PKfPS0_iiiE7smem_up;
	mad.lo.s32 	%r54, %r53, 260, %r177;
	add.s32 	%r178, %r53, %r257;
	mad.lo.s32 	%r55, %r178, %r91, %r28;
	mov.b32 	%r263, 0;
$L__BB17_39:
	setp.ge.s32 	%p34, %r53, %r37;
	add.s32 	%r57, %r263, %r9;
	setp.le.s32 	%p35, %r20, %r57;
	or.pred  	%p36, %p34, %p35;
	@%p36 bra 	$L__BB17_41;
	add.s32 	%r183, %r55, %r263;
	mul.wide.s32 	%rd44, %r183, 4;
	add.s64 	%rd45, %rd3, %rd44;
	ld.global.nc.f32 	%f18, [%rd45];
	shl.b32 	%r184, %r57, 2;
	add.s32 	%r185, %r54, %r184;
	st.shared.f32 	[%r185], %f18;
	bra.uni 	$L__BB17_42;
$L__BB17_41:
	shl.b32 	%r180, %r57, 2;
	add.s32 	%r181, %r54, %r180;
	mov.b32 	%r182, 0;
	st.shared.u32 	[%r181], %r182;
$L__BB17_42:
	add.s32 	%r58, %r263, 1;
	setp.lt.u32 	%p37, %r263, 3;
	setp.lt.u32 	%p38, %r58, %r13;
	and.pred  	%p39, %p37, %p38;
	mov.u32 	%r263, %r58;
	@%p39 bra 	$L__BB17_39;
$L__BB17_43:
	add.s32 	%r59, %r262, 256;
	setp.lt.u32 	%p40, %r262, 256;
	mov.u32 	%r262, %r59;
	@%p40 bra 	$L__BB17_37;
$L__BB17_44:
	bar.sync 	0;
	mov.u32 	%r264, %r1;
$L__BB17_45:
	setp.le.s32 	%p41, %r20, %r8;
	shr.u32 	%r61, %r264, 6;
	setp.ge.s32 	%p42, %r61, %r5;
	or.pred  	%p43, %p42, %p41;
	@%p43 bra 	$L__BB17_49;
	mov.u32 	%r195, _ZZ28moe_fused_single_pass_kernelIfLb1EEvPKT_S2_S2_S2_PKiS4_PKfPS0_iiiE10smem_input;
	mad.lo.s32 	%r62, %r61, 132, %r195;
	mov.f32 	%f134, 0f00000000;
	mov.b32 	%r265, 0;
	mov.f32 	%f135, %f134;
$L__BB17_47:
	.pragma "nounroll";
	shl.b32 	%r196, %r265, 2;
	add.s32 	%r197, %r62, %r196;
	ld.shared.f32 	%f24, [%r197];
	mul.lo.s32 	%r198, %r265, 260;
	add.s32 	%r199, %r14, %r198;
	ld.shared.f32 	%f25, [%r199];
	fma.rn.f32 	%f26, %f24, %f25, %f135;
	add.s32 	%r200, %r15, %r198;
	ld.shared.f32 	%f27, [%r200];
	fma.rn.f32 	%f28, %f24, %f27, %f134;
	ld.shared.f32 	%f29, [%r197+4];
	ld.shared.f32 	%f30, [%r199+260];
	fma.rn.f32 	%f31, %f29, %f30, %f26;
	ld.shared.f32 	%f32, [%r200+260];
	fma.rn.f32 	%f33, %f29, %f32, %f28;
	ld.shared.f32 	%f34, [%r197+8];
	ld.shared.f32 	%f35, [%r199+520];
	fma.rn.f32 	%f36, %f34, %f35, %f31;
	ld.shared.f32 	%f37, [%r200+520];
	fma.rn.f32 	%f38, %f34, %f37, %f33;
	ld.shared.f32 	%f39, [%r197+12];
	ld.shared.f32 	%f40, [%r199+780];
	fma.rn.f32 	%f41, %f39, %f40, %f36;
	ld.shared.f32 	%f42, [%r200+780];
	fma.rn.f32 	%f43, %f39, %f42, %f38;
	ld.shared.f32 	%f44, [%r197+16];
	ld.shared.f32 	%f45, [%r199+1040];
	fma.rn.f32 	%f46, %f44, %f45, %f41;
	ld.shared.f32 	%f47, [%r200+1040];
	fma.rn.f32 	%f48, %f44, %f47, %f43;
	ld.shared.f32 	%f49, [%r197+20];
	ld.shared.f32 	%f50, [%r199+1300];
	fma.rn.f32 	%f51, %f49, %f50, %f46;
	ld.shared.f32 	%f52, [%r200+1300];
	fma.rn.f32 	%f53, %f49, %f52, %f48;
	ld.shared.f32 	%f54, [%r197+24];
	ld.shared.f32 	%f55, [%r199+1560];
	fma.rn.f32 	%f56, %f54, %f55, %f51;
	ld.shared.f32 	%f57, [%r200+1560];
	fma.rn.f32 	%f58, %f54, %f57, %f53;
	ld.shared.f32 	%f59, [%r197+28];
	ld.shared.f32 	%f60, [%r199+1820];
	fma.rn.f32 	%f135, %f59, %f60, %f56;
	ld.shared.f32 	%f61, [%r200+1820];
	fma.rn.f32 	%f134, %f59, %f61, %f58;
	add.s32 	%r265, %r265, 8;
	setp.ne.s32 	%p44, %r265, 32;
	@%p44 bra 	$L__BB17_47;
	mul.lo.s32 	%r201, %r61, 260;
	add.s32 	%r202, %r10, %r201;
	ld.shared.f32 	%f62, [%r202];
	add.f32 	%f63, %f135, %f62;
	st.shared.f32 	[%r202], %f63;
	add.s32 	%r203, %r11, %r201;
	ld.shared.f32 	%f64, [%r203];
	add.f32 	%f65, %f134, %f64;
	st.shared.f32 	[%r203], %f65;
$L__BB17_49:
	add.s32 	%r65, %r264, 256;
	setp.lt.u32 	%p45, %r264, 768;
	mov.u32 	%r264, %r65;
	@%p45 bra 	$L__BB17_45;
	bar.sync 	0;
	add.s32 	%r257, %r257, 32;
	setp.lt.s32 	%p46, %r257, %r90;
	@%p46 bra 	$L__BB17_9;
	bra.uni 	$L__BB17_15;
$L__BB17_51:
	setp.le.s32 	%p59, %r20, %r8;
	shr.u32 	%r68, %r266, 6;
	setp.ge.s32 	%p60, %r68, %r5;
	or.pred  	%p61, %p60, %p59;
	@%p61 bra 	$L__BB17_53;
	mul.lo.s32 	%r213, %r68, 260;
	add.s32 	%r214, %r10, %r213;
	ld.shared.f32 	%f98, [%r214];
	max.f32 	%f99, %f98, 0f00000000;
	add.s32 	%r215, %r11, %r213;
	ld.shared.f32 	%f100, [%r215];
	mul.f32 	%f101, %f99, %f100;
	st.shared.f32 	[%r214], %f101;
$L__BB17_53:
	add.s32 	%r69, %r266, 256;
	setp.lt.u32 	%p62, %r266, 768;
	mov.u32 	%r266, %r69;
	@%p62 bra 	$L__BB17_51;
$L__BB17_54:
	setp.lt.s32 	%p63, %r90, 1;
	bar.sync 	0;
	@%p63 bra 	$L__BB17_71;
	mov.b32 	%r267, 0;
$L__BB17_56:
	sub.s32 	%r71, %r90, %r267;
	min.s32 	%r72, %r71, 64;
	add.s32 	%r73, %r9, %r267;
	mov.u32 	%r268, %r1;
$L__BB17_57:
	setp.lt.s32 	%p64, %r12, %r72;
	shr.u32 	%r75, %r268, 4;
	setp.lt.s32 	%p65, %r75, %r21;
	and.pred  	%p66, %p65, %p64;
	@%p66 bra 	$L__BB17_75;
	mov.u32 	%r219, _ZZ28moe_fused_single_pass_kernelIfLb1EEvPKT_S2_S2_S2_PKiS4_PKfPS0_iiiE9smem_down;
	mad.lo.s32 	%r76, %r75, 260, %r219;
	add.s32 	%r220, %r75, %r251;
	mad.lo.s32 	%r77, %r220, %r90, %r73;
	mov.b32 	%r269, 0;
$L__BB17_59:
	setp.ge.s32 	%p67, %r75, %r21;
	add.s32 	%r79, %r269, %r9;
	setp.le.s32 	%p68, %r71, %r79;
	or.pred  	%p69, %p67, %p68;
	@%p69 bra 	$L__BB17_61;
	add.s32 	%r225, %r77, %r269;
	mul.wide.s32 	%rd48, %r225, 4;
	add.s64 	%rd49, %rd4, %rd48;
	ld.global.nc.f32 	%f102, [%rd49];
	shl.b32 	%r226, %r79, 2;
	add.s32 	%r227, %r76, %r226;
	st.shared.f32 	[%r227], %f102;
	bra.uni 	$L__BB17_62;
$L__BB17_61:
	shl.b32 	%r222, %r79, 2;
	add.s32 	%r223, %r76, %r222;
	mov.b32 	%r224, 0;
	st.shared.u32 	[%r223], %r224;
$L__BB17_62:
	add.s32 	%r80, %r269, 1;
	setp.lt.u32 	%p70, %r269, 3;
	setp.lt.u32 	%p71, %r80, %r13;
	and.pred  	%p72, %p70, %p71;
	mov.u32 	%r269, %r80;
	@%p72 bra 	$L__BB17_59;
$L__BB17_63:
	add.s32 	%r81, %r268, 256;
	setp.lt.u32 	%p73, %r268, 768;
	mov.u32 	%r268, %r81;
	@%p73 bra 	$L__BB17_57;
	bar.sync 	0;
	add.s32 	%r235, %r8, %r267;
	cvt.u64.u32 	%rd6, %r235;
	mov.u32 	%r270, %r1;
$L__BB17_65:
	setp.le.s32 	%p74, %r71, %r8;
	shr.u32 	%r83, %r270, 6;
	setp.ge.s32 	%p75, %r83, %r5;
	or.pred  	%p76, %p75, %p74;
	@%p76 bra 	$L__BB17_69;
	mov.u32 	%r238, _ZZ28moe_fused_single_pass_kernelIfLb1EEvPKT_S2_S2_S2_PKiS4_PKfPS0_iiiE13smem_gate_acc;
	mad.lo.s32 	%r84, %r83, 260, %r238;
	mov.f32 	%f136, 0f00000000;
	mov.b32 	%r271, 0;
$L__BB17_67:
	.pragma "nounroll";
	shl.b32 	%r239, %r271, 2;
	add.s32 	%r240, %r84, %r239;
	ld.shared.f32 	%f108, [%r240];
	mad.lo.s32 	%r241, %r271, 260, %r16;
	ld.shared.f32 	%f109, [%r241];
	fma.rn.f32 	%f110, %f108, %f109, %f136;
	ld.shared.f32 	%f111, [%r240+4];
	ld.shared.f32 	%f112, [%r241+260];
	fma.rn.f32 	%f113, %f111, %f112, %f110;
	ld.shared.f32 	%f114, [%r240+8];
	ld.shared.f32 	%f115, [%r241+520];
	fma.rn.f32 	%f116, %f114, %f115, %f113;
	ld.shared.f32 	%f117, [%r240+12];
	ld.shared.f32 	%f118, [%r241+780];
	fma.rn.f32 	%f119, %f117, %f118, %f116;
	ld.shared.f32 	%f120, [%r240+16];
	ld.shared.f32 	%f121, [%r241+1040];
	fma.rn.f32 	%f122, %f120, %f121, %f119;
	ld.shared.f32 	%f123, [%r240+20];
	ld.shared.f32 	%f124, [%r241+1300];
	fma.rn.f32 	%f125, %f123, %f124, %f122;
	ld.shared.f32 	%f126, [%r240+24];
	ld.shared.f32 	%f127, [%r241+1560];
	fma.rn.f32 	%f128, %f126, %f127, %f125;
	ld.shared.f32 	%f129, [%r240+28];
	ld.shared.f32 	%f130, [%r241+1820];
	fma.rn.f32 	%f136, %f129, %f130, %f128;
	add.s32 	%r271, %r271, 8;
	setp.ne.s32 	%p77, %r271, 64;
	@%p77 bra 	$L__BB17_67;
	shl.b32 	%r242, %r83, 2;
	mov.u32 	%r243, _ZZ28moe_fused_single_pass_kernelIfLb1EEvPKT_S2_S2_S2_PKiS4_PKfPS0_iiiE14smem_token_ids;
	add.s32 	%r244, %r243, %r242;
	ld.shared.u32 	%r245, [%r244];
	mov.u32 	%r246, _ZZ28moe_fused_single_pass_kernelIfLb1EEvPKT_S2_S2_S2_PKiS4_PKfPS0_iiiE12smem_routing;
	add.s32 	%r247, %r246, %r242;
	ld.shared.f32 	%f131, [%r247];
	mul.lo.s32 	%r248, %r245, %r90;
	cvt.s64.s32 	%rd52, %r248;
	add.s64 	%rd53, %rd6, %rd52;
	shl.b64 	%rd54, %rd53, 2;
	add.s64 	%rd55, %rd5, %rd54;
	mul.f32 	%f132, %f136, %f131;
	atom.global.add.f32 	%f133, [%rd55], %f132;
$L__BB17_69:
	add.s32 	%r87, %r270, 256;
	setp.lt.u32 	%p78, %r270, 768;
	mov.u32 	%r270, %r87;
	@%p78 bra 	$L__BB17_65;
	bar.sync 	0;
	add.s32 	%r267, %r267, 64;
	setp.lt.s32 	%p79, %r267, %r90;
	@%p79 bra 	$L__BB17_56;
$L__BB17_71:
	add.s32 	%r251, %r251, 64;
	setp.lt.s32 	%p80, %r251, %r91;
	@%p80 bra 	$L__BB17_5;
$L__BB17_72:
	ret;
$L__BB17_73:
	add.s32 	%r169, %r45, %r257;
	mad.lo.s32 	%r170, %r169, %r91, %r28;
	mul.wide.u32 	%rd42, %r170, 4;
	add.s64 	%rd43, %rd2, %rd42;
	ld.global.nc.v4.f32 	{%f14, %f15, %f16, %f17}, [%rd43];
	mov.u32 	%r171, _ZZ28moe_fused_single_pass_kernelIfLb1EEvPKT_S2_S2_S2_PKiS4_PKfPS0_iiiE9smem_gate;
	mad.lo.s32 	%r172, %r45, 260, %r171;
	shl.b32 	%r173, %r9, 2;
	add.s32 	%r174, %r172, %r173;
	st.shared.f32 	[%r174], %f14;
	st.shared.f32 	[%r174+4], %f15;
	st.shared.f32 	[%r174+8], %f16;
	st.shared.f32 	[%r174+12], %f17;
	bra.uni 	$L__BB17_35;
$L__BB17_74:
	add.s32 	%r187, %r53, %r257;
	mad.lo.s32 	%r188, %r187, %r91, %r28;
	mul.wide.u32 	%rd46, %r188, 4;
	add.s64 	%rd47, %rd3, %rd46;
	ld.global.nc.v4.f32 	{%f19, %f20, %f21, %f22}, [%rd47];
	mov.u32 	%r189, _ZZ28moe_fused_single_pass_kernelIfLb1EEvPKT_S2_S2_S2_PKiS4_PKfPS0_iiiE7smem_up;
	mad.lo.s32 	%r190, %r53, 260, %r189;
	shl.b32 	%r191, %r9, 2;
	add.s32 	%r192, %r190, %r191;
	st.shared.f32 	[%r192], %f19;
	st.shared.f32 	[%r192+4], %f20;
	st.shared.f32 	[%r192+8], %f21;
	st.shared.f32 	[%r192+12], %f22;
	bra.uni 	$L__BB17_43;
$L__BB17_75:
	add.s32 	%r229, %r75, %r251;
	mad.lo.s32 	%r230, %r229, %r90, %r73;
	mul.wide.u32 	%rd50, %r230, 4;
	add.s64 	%rd51, %rd4, %rd50;
	ld.global.nc.v4.f32 	{%f103, %f104, %f105, %f106}, [%rd51];
	mov.u32 	%r231, _ZZ28moe_fused_single_pass_kernelIfLb1EEvPKT_S2_S2_S2_PKiS4_PKfPS0_iiiE9smem_down;
	mad.lo.s32 	%r232, %r75, 260, %r231;
	shl.b32 	%r233, %r9, 2;
	add.s32 	%r234, %r232, %r233;
	st.shared.f32 	[%r234], %f103;
	st.shared.f32 	[%r234+4], %f104;
	st.shared.f32 	[%r234+8], %f105;
	st.shared.f32 	[%r234+12], %f106;
	bra.uni 	$L__BB17_63;

}
	// .globl	_Z28moe_fused_single_pass_kernelIfLb0EEvPKT_S2_S2_S2_PKiS4_PKfPS0_iii
.visible .entry _Z28moe_fused_single_pass_kernelIfLb0EEvPKT_S2_S2_S2_PKiS4_PKfPS0_iii(
	.param .u64 .ptr .align 1 _Z28moe_fused_single_pass_kernelIfLb0EEvPKT_S2_S2_S2_PKiS4_PKfPS0_iii_param_0,
	.param .u64 .ptr .align 1 _Z28moe_fused_single_pass_kernelIfLb0EEvPKT_S2_S2_S2_PKiS4_PKfPS0_iii_param_1,
	.param .u64 .ptr .align 1 _Z28moe_fused_single_pass_kernelIfLb0EEvPKT_S2_S2_S2_PKiS4_PKfPS0_iii_param_2,
	.param .u64 .ptr .align 1 _Z28moe_fused_single_pass_kernelIfLb0EEvPKT_S2_S2_S2_PKiS4_PKfPS0_iii_param_3,
	.param .u64 .ptr .align 1 _Z28moe_fused_single_pass_kernelIfLb0EEvPKT_S2_S2_S2_PKiS4_PKfPS0_iii_param_4,
	.param .u64 .ptr .align 1 _Z28moe_fused_single_pass_kernelIfLb0EEvPKT_S2_S2_S2_PKiS4_PKfPS0_iii_param_5,
	.param .u64 .ptr .align 1 _Z28moe_fused_single_pass_kernelIfLb0EEvPKT_S2_S2_S2_PKiS4_PKfPS0_iii_param_6,
	.param .u64 .ptr .align 1 _Z28moe_fused_single_pass_kernelIfLb0EEvPKT_S2_S2_S2_PKiS4_PKfPS0_iii_param_7,
	.param .u32 _Z28moe_fused_single_pass_kernelIfLb0EEvPKT_S2_S2_S2_PKiS4_PKfPS0_iii_param_8,
	.param .u32 _Z28moe_fused_single_pass_kernelIfLb0EEvPKT_S2_S2_S2_PKiS4_PKfPS0_iii_param_9,
	.param .u32 _Z28moe_fused_single_pass_kernelIfLb0EEvPKT_S2_S2_S2_PKiS4_PKfPS0_iii_param_10
)
{
	.reg .pred 	%p<71>;
	.reg .b32 	%r<218>;
	.reg .b32 	%f<106>;
	.reg .b64 	%rd<49>;
	// demoted variable
	.shared .align 4 .b8 _ZZ28moe_fused_single_pass_kernelIfLb0EEvPKT_S2_S2_S2_PKiS4_PKfPS0_iiiE10smem_input[2112];
	// demoted variable
	.shared .align 4 .b8 _ZZ28moe_fused_single_pass_kernelIfLb0EEvPKT_S2_S2_S2_PKiS4_PKfPS0_iiiE9smem_gate[8320];
	// demoted variable
	.shared .align 4 .b8 _ZZ28moe_fused_single_pass_kernelIfLb0EEvPKT_S2_S2_S2_PKiS4_PKfPS0_iiiE13smem_gate_acc[4160];
	// demoted variable
	.shared .align 4 .b8 _ZZ28moe_fused_single_pass_kernelIfLb0EEvPKT_S2_S2_S2_PKiS4_PKfPS0_iiiE9smem_down[16640];
	// demoted variable
	.shared .align 4 .b8 _ZZ28moe_fused_single_pass_kernelIfLb0EEvPKT_S2_S2_S2_PKiS4_PKfPS0_iiiE14smem_token_ids[64];
	// demoted variable
	.shared .align 4 .b8 _ZZ28moe_fused_single_pass_kernelIfLb0EEvPKT_S2_S2_S2_PKiS4_PKfPS0_iiiE12smem_routing[64];
	ld.param.u64 	%rd8, [_Z28moe_fused_single_pass_kernelIfLb0EEvPKT_S2_S2_S2_PKiS4_PKfPS0_iii_param_1];
	ld.param.u64 	%rd9, [_Z28moe_fused_single_pass_kernelIfLb0EEvPKT_S2_S2_S2_PKiS4_PKfPS0_iii_param_2];
	ld.param.u64 	%rd13, [_Z28moe_fused_single_pass_kernelIfLb0EEvPKT_S2_S2_S2_PKiS4_PKfPS0_iii_param_4];
	ld.param.u64 	%rd10, [_Z28moe_fused_single_pass_kernelIfLb0EEvPKT_S2_S2_S2_PKiS4_PKfPS0_iii_param_5];
	ld.param.u64 	%rd11, [_Z28moe_fused_single_pass_kernelIfLb0EEvPKT_S2_S2_S2_PKiS4_PKfPS0_iii_param_6];
	ld.param.u64 	%rd12, [_Z28moe_fused_single_pass_kernelIfLb0EEvPKT_S2_S2_S2_PKiS4_PKfPS0_iii_param_7];
	ld.param.u32 	%r79, [_Z28moe_fused_single_pass_kernelIfLb0EEvPKT_S2_S2_S2_PKiS4_PKfPS0_iii_param_8];
	ld.param.u32 	%r80, [_Z28moe_fused_single_pass_kernelIfLb0EEvPKT_S2_S2_S2_PKiS4_PKfPS0_iii_param_9];
	cvta.to.global.u64 	%rd14, %rd13;
	mov.u32 	%r82, %ctaid.y;
	mov.u32 	%r83, %ctaid.x;
	mov.u32 	%r1, %tid.x;
	cvt.u64.u32 	%rd1, %r82;
	mul.wide.u32 	%rd15, %r82, 4;
	add.s64 	%rd16, %rd14, %rd15;
	ld.global.nc.u32 	%r2, [%rd16];
	ld.global.nc.u32 	%r84, [%rd16+4];
	sub.s32 	%r3, %r84, %r2;
	shl.b32 	%r4, %r83, 4;
	setp.le.s32 	%p1, %r3, %r4;
	@%p1 bra 	$L__BB18_64;
	sub.s32 	%r86, %r3, %r4;
	min.s32 	%r5, %r86, 16;
	setp.gt.u32 	%p2, %r1, 15;
	setp.ge.s32 	%p3, %r1, %r5;
	or.pred  	%p4, %p2, %p3;
	@%p4 bra 	$L__BB18_3;
	add.s32 	%r88, %r4, %r1;
	add.s32 	%r89, %r88, %r2;
	cvta.to.global.u64 	%rd17, %rd10;
	mul.wide.s32 	%rd18, %r89, 4;
	add.s64 	%rd19, %rd17, %rd18;
	ld.global.nc.u32 	%r90, [%rd19];
	shl.b32 	%r91, %r1, 2;
	mov.u32 	%r92, _ZZ28moe_fused_single_pass_kernelIfLb0EEvPKT_S2_S2_S2_PKiS4_PKfPS0_iiiE14smem_token_ids;
	add.s32 	%r93, %r92, %r91;
	st.shared.u32 	[%r93], %r90;
	cvta.to.global.u64 	%rd20, %rd11;
	add.s64 	%rd21, %rd20, %rd18;
	ld.global.nc.f32 	%f5, [%rd21];
	mov.u32 	%r94, _ZZ28moe_fused_single_pass_kernelIfLb0EEvPKT_S2_S2_S2_PKiS4_PKfPS0_iiiE12smem_routing;
	add.s32 	%r95, %r94, %r91;
	st.shared.f32 	[%r95], %f5;
$L__BB18_3:
	bar.sync 	0;
	cvt.s64.s32 	%rd22, %r79;
	mul.lo.s64 	%rd23, %rd22, %rd1;
	cvt.s64.s32 	%rd24, %r80;
	mul.lo.s64 	%rd25, %rd23, %rd24;
	cvta.to.global.u64 	%rd26, %rd8;
	shl.b64 	%rd27, %rd25, 2;
	add.s64 	%rd2, %rd26, %rd27;
	cvta.to.global.u64 	%rd28, %rd9;
	add.s64 	%rd3, %rd28, %rd27;
	setp.lt.s32 	%p5, %r80, 1;
	@%p5 bra 	$L__BB18_64;
	shr.u32 	%r6, %r1, 3;
	shl.b32 	%r97, %r1, 2;
	and.b32  	%r7, %r97, 28;
	mov.u32 	%r98, _ZZ28moe_fused_single_pass_kernelIfLb0EEvPKT_S2_S2_S2_PKiS4_PKfPS0_iiiE10smem_input;
	mad.lo.s32 	%r99, %r6, 132, %r98;
	shl.b32 	%r100, %r1, 4;
	and.b32  	%r101, %r100, 112;
	add.s32 	%r8, %r99, %r101;
	and.b32  	%r9, %r1, 63;
	and.b32  	%r10, %r97, 60;
	and.b32  	%r102, %r97, 252;
	mov.u32 	%r103, _ZZ28moe_fused_single_pass_kernelIfLb0EEvPKT_S2_S2_S2_PKiS4_PKfPS0_iiiE13smem_gate_acc;
	add.s32 	%r11, %r103, %r102;
	or.b32  	%r12, %r10, 3;
	sub.s32 	%r13, 64, %r10;
	mov.u32 	%r104, _ZZ28moe_fused_single_pass_kernelIfLb0EEvPKT_S2_S2_S2_PKiS4_PKfPS0_iiiE9smem_gate;
	add.s32 	%r14, %r104, %r102;
	mov.u32 	%r105, _ZZ28moe_fused_single_pass_kernelIfLb0EEvPKT_S2_S2_S2_PKiS4_PKfPS0_iiiE9smem_down;
	mad.lo.s32 	%r15, %r10, 260, %r105;
	add.s32 	%r16, %r105, %r102;
	cvta.to.global.u64 	%rd4, %rd12;
	mov.b32 	%r200, 0;
	add.s32 	%r113, %r7, 3;
$L__BB18_5:
	shr.u32 	%r106, %r1, 6;
	shl.b32 	%r107, %r9, 2;
	mad.lo.s32 	%r108, %r106, 260, %r107;
	mov.u32 	%r109, _ZZ28moe_fused_single_pass_kernelIfLb0EEvPKT_S2_S2_S2_PKiS4_PKfPS0_iiiE13smem_gate_acc;
	add.s32 	%r201, %r109, %r108;
	sub.s32 	%r19, %r80, %r200;
	min.s32 	%r20, %r19, 64;
	mov.u32 	%r202, %r1;
$L__BB18_6:
	mov.b32 	%r110, 0;
	st.shared.u32 	[%r201], %r110;
	add.s32 	%r23, %r202, 256;
	add.s32 	%r201, %r201, 1040;
	setp.lt.u32 	%p6, %r202, 768;
	mov.u32 	%r202, %r23;
	@%p6 bra 	$L__BB18_6;
	setp.lt.s32 	%p7, %r79, 1;
	bar.sync 	0;
	@%p7 bra 	$L__BB18_15;
	add.s32 	%r25, %r10, %r200;
	mov.b32 	%r205, 0;
$L__BB18_9:
	setp.lt.u32 	%p8, %r1, 128;
	sub.s32 	%r33, %r79, %r205;
	min.s32 	%r34, %r33, 32;
	@%p8 bra 	$L__BB18_23;
$L__BB18_10:
	setp.gt.u32 	%p20, %r1, 511;
	mov.u32 	%r208, %r1;
	@%p20 bra 	$L__BB18_36;
$L__BB18_11:
	setp.lt.s32 	%p21, %r12, %r20;
	shr.u32 	%r42, %r208, 4;
	setp.lt.s32 	%p22, %r42, %r34;
	and.pred  	%p23, %p22, %p21;
	@%p23 bra 	$L__BB18_65;
	mov.u32 	%r140, _ZZ28moe_fused_single_pass_kernelIfLb0EEvPKT_S2_S2_S2_PKiS4_PKfPS0_iiiE9smem_gate;
	mad.lo.s32 	%r43, %r42, 260, %r140;
	add.s32 	%r141, %r42, %r205;
	mad.lo.s32 	%r44, %r141, %r80, %r25;
	mov.b32 	%r209, 0;
$L__BB18_13:
	setp.ge.s32 	%p24, %r42, %r34;
	add.s32 	%r46, %r209, %r10;
	setp.le.s32 	%p25, %r19, %r46;
	or.pred  	%p26, %p24, %p25;
	@%p26 bra 	$L__BB18_33;
	add.s32 	%r146, %r44, %r209;
	mul.wide.s32 	%rd36, %r146, 4;
	add.s64 	%rd37, %rd2, %rd36;
	ld.global.nc.f32 	%f11, [%rd37];
	shl.b32 	%r147, %r46, 2;
	add.s32 	%r148, %r43, %r147;
	st.shared.f32 	[%r148], %f11;
	bra.uni 	$L__BB18_34;
$L__BB18_15:
	ld.param.u32 	%r198, [_Z28moe_fused_single_pass_kernelIfLb0EEvPKT_S2_S2_S2_PKiS4_PKfPS0_iii_param_10];
	setp.eq.s32 	%p37, %r198, 0;
	mov.u32 	%r203, %r1;
	@%p37 bra 	$L__BB18_20;
	ld.param.u32 	%r199, [_Z28moe_fused_single_pass_kernelIfLb0EEvPKT_S2_S2_S2_PKiS4_PKfPS0_iii_param_10];
	setp.ne.s32 	%p38, %r199, 1;
	mov.u32 	%r204, %r1;
	mov.u32 	%r212, %r1;
	@%p38 bra 	$L__BB18_43;
$L__BB18_17:
	setp.le.s32 	%p39, %r19, %r9;
	shr.u32 	%r30, %r204, 6;
	setp.ge.s32 	%p40, %r30, %r5;
	or.pred  	%p41, %p40, %p39;
	@%p41 bra 	$L__BB18_19;
	mad.lo.s32 	%r164, %r30, 260, %r11;
	ld.shared.f32 	%f42, [%r164];
	mul.f32 	%f43, %f42, 0f3F000000;
	mul.f32 	%f44, %f42, 0f3D372713;
	mul.f32 	%f45, %f42, %f44;
	fma.rn.f32 	%f46, %f42, %f45, %f42;
	mul.f32 	%f47, %f46, 0f3F4C422A;
	abs.f32 	%f48, %f47;
	mul.f32 	%f49, %f48, 0f4038AA3B;
	ex2.approx.ftz.f32 	%f50, %f49;
	add.f32 	%f51, %f50, 0f3F800000;
	rcp.approx.ftz.f32 	%f52, %f51;
	fma.rn.f32 	%f53, %f52, 0fC0000000, 0f3F800000;
	setp.ge.f32 	%p42, %f48, 0f41102CB4;
	selp.f32 	%f54, 0f3F800000, %f53, %p42;
	copysign.f32 	%f55, %f47, %f54;
	mul.f32 	%f56, %f47, %f47;
	fma.rn.f32 	%f57, %f56, 0f3C80F082, 0fBD563CAE;
	fma.rn.f32 	%f58, %f57, %f56, 0f3E085941;
	fma.rn.f32 	%f59, %f58, %f56, 0fBEAAA9ED;
	fma.rn.f32 	%f60, %f59, %f56, 0f00000000;
	fma.rn.f32 	%f61, %f60, %f47, %f47;
	setp.ge.f32 	%p43, %f48, 0f3F19999A;
	selp.f32 	%f62, %f55, %f61, %p43;
	add.f32 	%f63, %f62, 0f3F800000;
	mul.f32 	%f64, %f43, %f63;
	st.shared.f32 	[%r164], %f64;
$L__BB18_19:
	add.s32 	%r31, %r204, 256;
	setp.lt.u32 	%p44, %r204, 768;
	mov.u32 	%r204, %r31;
	@%p44 bra 	$L__BB18_17;
	bra.uni 	$L__BB18_46;
$L__BB18_20:
	setp.le.s32 	%p45, %r19, %r9;
	shr.u32 	%r27, %r203, 6;
	setp.ge.s32 	%p46, %r27, %r5;
	or.pred  	%p47, %p46, %p45;
	@%p47 bra 	$L__BB18_22;
	mad.lo.s32 	%r166, %r27, 260, %r11;
	ld.shared.f32 	%f65, [%r166];
	mul.f32 	%f66, %f65, 0fBFB8AA3B;
	ex2.approx.f32 	%f67, %f66;
	add.f32 	%f68, %f67, 0f3F800000;
	div.rn.f32 	%f69, %f65, %f68;
	st.shared.f32 	[%r166], %f69;
$L__BB18_22:
	add.s32 	%r28, %r203, 256;
	setp.lt.u32 	%p48, %r203, 768;
	mov.u32 	%r203, %r28;
	@%p48 bra 	$L__BB18_20;
	bra.uni 	$L__BB18_46;
$L__BB18_23:
	ld.param.u64 	%rd48, [_Z28moe_fused_single_pass_kernelIfLb0EEvPKT_S2_S2_S2_PKiS4_PKfPS0_iii_param_0];
	cvta.to.global.u64 	%rd5, %rd48;
	setp.ge.s32 	%p9, %r6, %r5;
	setp.ge.s32 	%p10, %r113, %r34;
	or.pred  	%p11, %p9, %p10;
	@%p11 bra 	$L__BB18_25;
	shl.b32 	%r132, %r6, 2;
	mov.u32 	%r133, _ZZ28moe_fused_single_pass_kernelIfLb0EEvPKT_S2_S2_S2_PKiS4_PKfPS0_iiiE14smem_token_ids;
	add.s32 	%r134, %r133, %r132;
	ld.shared.u32 	%r135, [%r134];
	mul.lo.s32 	%r136, %r135, %r79;
	cvt.s64.s32 	%rd31, %r136;
	add.s32 	%r137, %r7, %r205;
	cvt.u64.u32 	%rd32, %r137;
	add.s64 	%rd33, %rd32, %rd31;
	shl.b64 	%rd34, %rd33, 2;
	add.s64 	%rd35, %rd5, %rd34;
	ld.global.nc.v4.f32 	{%f7, %f8, %f9, %f10}, [%rd35];
	st.shared.f32 	[%r8], %f7;
	st.shared.f32 	[%r8+4], %f8;
	st.shared.f32 	[%r8+8], %f9;
	st.shared.f32 	[%r8+12], %f10;
	bra.uni 	$L__BB18_10;
$L__BB18_25:
	sub.s32 	%r35, 32, %r7;
	setp.lt.s32 	%p12, %r6, %r5;
	@%p12 bra 	$L__BB18_28;
	mov.b32 	%r207, 0;
$L__BB18_27:
	shl.b32 	%r115, %r207, 2;
	add.s32 	%r116, %r8, %r115;
	mov.b32 	%r117, 0;
	st.shared.u32 	[%r116], %r117;
	add.s32 	%r40, %r207, 1;
	setp.lt.u32 	%p13, %r207, 3;
	setp.lt.u32 	%p14, %r40, %r35;
	and.pred  	%p15, %p13, %p14;
	mov.u32 	%r207, %r40;
	@%p15 bra 	$L__BB18_27;
	bra.uni 	$L__BB18_10;
$L__BB18_28:
	mov.b32 	%r206, 0;
$L__BB18_29:
	add.s32 	%r37, %r206, %r7;
	setp.le.s32 	%p16, %r33, %r37;
	@%p16 bra 	$L__BB18_31;
	shl.b32 	%r123, %r6, 2;
	mov.u32 	%r124, _ZZ28moe_fused_single_pass_kernelIfLb0EEvPKT_S2_S2_S2_PKiS4_PKfPS0_iiiE14smem_token_ids;
	add.s32 	%r125, %r124, %r123;
	ld.shared.u32 	%r126, [%r125];
	add.s32 	%r127, %r37, %r205;
	mad.lo.s32 	%r128, %r126, %r79, %r127;
	mul.wide.s32 	%rd29, %r128, 4;
	add.s64 	%rd30, %rd5, %rd29;
	ld.global.nc.f32 	%f6, [%rd30];
	shl.b32 	%r129, %r206, 2;
	add.s32 	%r130, %r8, %r129;
	st.shared.f32 	[%r130], %f6;
	bra.uni 	$L__BB18_32;
$L__BB18_31:
	shl.b32 	%r120, %r206, 2;
	add.s32 	%r121, %r8, %r120;
	mov.b32 	%r122, 0;
	st.shared.u32 	[%r121], %r122;
$L__BB18_32:
	add.s32 	%r38, %r206, 1;
	setp.lt.u32 	%p17, %r206, 3;
	setp.lt.u32 	%p18, %r38, %r35;
	and.pred  	%p19, %p17, %p18;
	mov.u32 	%r206, %r38;
	@%p19 bra 	$L__BB18_29;
	bra.uni 	$L__BB18_10;
$L__BB18_33:
	shl.b32 	%r143, %r46, 2;
	add.s32 	%r144, %r43, %r143;
	mov.b32 	%r145, 0;
	st.shared.u32 	[%r144], %r145;
$L__BB18_34:
	add.s32 	%r47, %r209, 1;
	setp.lt.u32 	%p27, %r209, 3;
	setp.lt.u32 	%p28, %r47, %r13;
	and.pred  	%p29, %p27, %p28;
	mov.u32 	%r209, %r47;
	@%p29 bra 	$L__BB18_13;
$L__BB18_35:
	add.s32 	%r48, %r208, 256;
	setp.lt.u32 	%p30, %r208, 256;
	mov.u32 	%r208, %r48;
	@%p30 bra 	$L__BB18_11;
$L__BB18_36:
	bar.sync 	0;
	mov.u32 	%r210, %r1;
$L__BB18_37:
	setp.le.s32 	%p31, %r19, %r9;
	shr.u32 	%r50, %r210, 6;
	setp.ge.s32 	%p32, %r50, %r5;
	or.pred  	%p33, %p32, %p31;
	@%p33 bra 	$L__BB18_41;
	mov.u32 	%r158, _ZZ28moe_fused_single_pass_kernelIfLb0EEvPKT_S2_S2_S2_PKiS4_PKfPS0_iiiE10smem_input;
	mad.lo.s32 	%r51, %r50, 132, %r158;
	mov.f32 	%f104, 0f00000000;
	mov.b32 	%r211, 0;
$L__BB18_39:
	.pragma "nounroll";
	shl.b32 	%r159, %r211, 2;
	add.s32 	%r160, %r51, %r159;
	ld.shared.f32 	%f17, [%r160];
	mad.lo.s32 	%r161, %r211, 260, %r14;
	ld.shared.f32 	%f18, [%r161];
	fma.rn.f32 	%f19, %f17, %f18, %f104;
	ld.shared.f32 	%f20, [%r160+4];
	ld.shared.f32 	%f21, [%r161+260];
	fma.rn.f32 	%f22, %f20, %f21, %f19;
	ld.shared.f32 	%f23, [%r160+8];
	ld.shared.f32 	%f24, [%r161+520];
	fma.rn.f32 	%f25, %f23, %f24, %f22;
	ld.shared.f32 	%f26, [%r160+12];
	ld.shared.f32 	%f27, [%r161+780];
	fma.rn.f32 	%f28, %f26, %f27, %f25;
	ld.shared.f32 	%f29, [%r160+16];
	ld.shared.f32 	%f30, [%r161+1040];
	fma.rn.f32 	%f31, %f29, %f30, %f28;
	ld.shared.f32 	%f32, [%r160+20];
	ld.shared.f32 	%f33, [%r161+1300];
	fma.rn.f32 	%f34, %f32, %f33, %f31;
	ld.shared.f32 	%f35, [%r160+24];
	ld.shared.f32 	%f36, [%r161+1560];
	fma.rn.f32 	%f37, %f35, %f36, %f34;
	ld.shared.f32 	%f38, [%r160+28];
	ld.shared.f32 	%f39, [%r161+1820];
	fma.rn.f32 	%f104, %f38, %f39, %f37;
	add.s32 	%r211, %r211, 8;
	setp.ne.s32 	%p34, %r211, 32;
	@%p34 bra 	$L__BB18_39;
	mad.lo.s32 	%r162, %r50, 260, %r11;
	ld.shared.f32 	%f40, [%r162];
	add.f32 	%f41, %f104, %f40;
	st.shared.f32 	[%r162], %f41;
$L__BB18_41:
	add.s32 	%r54, %r210, 256;
	setp.lt.u32 	%p35, %r210, 768;
	mov.u32 	%r210, %r54;
	@%p35 bra 	$L__BB18_37;
	bar.sync 	0;
	add.s32 	%r205, %r205, 32;
	setp.lt.s32 	%p36, %r205, %r79;
	@%p36 bra 	$L__BB18_9;
	bra.uni 	$L__BB18_15;
$L__BB18_43:
	setp.le.s32 	%p49, %r19, %r9;
	shr.u32 	%r57, %r212, 6;
	setp.ge.s32 	%p50, %r57, %r5;
	or.pred  	%p51, %p50, %p49;
	@%p51 bra 	$L__BB18_45;
	mad.lo.s32 	%r168, %r57, 260, %r11;
	ld.shared.f32 	%f70, [%r168];
	max.f32 	%f71, %f70, 0f00000000;
	st.shared.f32 	[%r168], %f71;
$L__BB18_45:
	add.s32 	%r58, %r212, 256;
	setp.lt.u32 	%p52, %r212, 768;
	mov.u32 	%r212, %r58;
	@%p52 bra 	$L__BB18_43;
$L__BB18_46:
	setp.lt.s32 	%p53, %r79, 1;
	bar.sync 	0;
	@%p53 bra 	$L__BB18_63;
	add.s32 	%r59, %r10, %r200;
	mov.b32 	%r213, 0;
$L__BB18_48:
	sub.s32 	%r61, %r79, %r213;
	min.s32 	%r62, %r61, 64;
	mov.u32 	%r214, %r1;
$L__BB18_49:
	setp.lt.s32 	%p54, %r12, %r20;
	shr.u32 	%r64, %r214, 4;
	setp.lt.s32 	%p55, %r64, %r62;
	and.pred  	%p56, %p55, %p54;
	@%p56 bra 	$L__BB18_66;
	shl.b32 	%r172, %r64, 2;
	mov.u32 	%r173, _ZZ28moe_fused_single_pass_kernelIfLb0EEvPKT_S2_S2_S2_PKiS4_PKfPS0_iiiE9smem_down;
	add.s32 	%r65, %r173, %r172;
	add.s32 	%r174, %r64, %r213;
	mad.lo.s32 	%r66, %r174, %r80, %r59;
	mov.b32 	%r215, 0;
$L__BB18_51:
	setp.ge.s32 	%p57, %r64, %r62;
	add.s32 	%r68, %r215, %r10;
	setp.le.s32 	%p58, %r19, %r68;
	or.pred  	%p59, %p57, %p58;
	@%p59 bra 	$L__BB18_53;
	add.s32 	%r178, %r66, %r215;
	mul.wide.s32 	%rd40, %r178, 4;
	add.s64 	%rd41, %rd3, %rd40;
	ld.global.nc.f32 	%f72, [%rd41];
	mad.lo.s32 	%r179, %r68, 260, %r65;
	st.shared.f32 	[%r179], %f72;
	bra.uni 	$L__BB18_54;
$L__BB18_53:
	mad.lo.s32 	%r176, %r68, 260, %r65;
	mov.b32 	%r177, 0;
	st.shared.u32 	[%r176], %r177;
$L__BB18_54:
	add.s32 	%r69, %r215, 1;
	setp.lt.u32 	%p60, %r215, 3;
	setp.lt.u32 	%p61, %r69, %r13;
	and.pred  	%p62, %p60, %p61;
	mov.u32 	%r215, %r69;
	@%p62 bra 	$L__BB18_51;
$L__BB18_55:
	add.s32 	%r70, %r214, 256;
	setp.lt.u32 	%p63, %r214, 768;
	mov.u32 	%r214, %r70;
	@%p63 bra 	$L__BB18_49;
	bar.sync 	0;
	add.s32 	%r185, %r9, %r213;
	cvt.u64.u32 	%rd6, %r185;
	mov.u32 	%r216, %r1;
$L__BB18_57:
	setp.le.s32 	%p64, %r61, %r9;
	shr.u32 	%r72, %r216, 6;
	setp.ge.s32 	%p65, %r72, %r5;
	or.pred  	%p66, %p65, %p64;
	@%p66 bra 	$L__BB18_61;
	mov.u32 	%r187, _ZZ28moe_fused_single_pass_kernelIfLb0EEvPKT_S2_S2_S2_PKiS4_PKfPS0_iiiE13smem_gate_acc;
	mad.lo.s32 	%r73, %r72, 260, %r187;
	mov.f32 	%f105, 0f00000000;
	mov.b32 	%r217, 0;
$L__BB18_59:
	.pragma "nounroll";
	shl.b32 	%r188, %r217, 2;
	add.s32 	%r189, %r73, %r188;
	ld.shared.f32 	%f78, [%r189];
	mad.lo.s32 	%r190, %r217, 260, %r16;
	ld.shared.f32 	%f79, [%r190];
	fma.rn.f32 	%f80, %f78, %f79, %f105;
	ld.shared.f32 	%f81, [%r189+4];
	ld.shared.f32 	%f82, [%r190+260];
	fma.rn.f32 	%f83, %f81, %f82, %f80;
	ld.shared.f32 	%f84, [%r189+8];
	ld.shared.f32 	%f85, [%r190+520];
	fma.rn.f32 	%f86, %f84, %f85, %f83;
	ld.shared.f32 	%f87, [%r189+12];
	ld.shared.f32 	%f88, [%r190+780];
	fma.rn.f32 	%f89, %f87, %f88, %f86;
	ld.shared.f32 	%f90, [%r189+16];
	ld.shared.f32 	%f91, [%r190+1040];
	fma.rn.f32 	%f92, %f90, %f91, %f89;
	ld.shared.f32 	%f93, [%r189+20];
	ld.shared.f32 	%f94, [%r190+1300];
	fma.rn.f32 	%f95, %f93, %f94, %f92;
	ld.shared.f32 	%f96, [%r189+24];
	ld.shared.f32 	%f97, [%r190+1560];
	fma.rn.f32 	%f98, %f96, %f97, %f95;
	ld.shared.f32 	%f99, [%r189+28];
	ld.shared.f32 	%f100, [%r190+1820];
	fma.rn.f32 	%f105, %f99, %f100, %f98;
	add.s32 	%r217, %r217, 8;
	setp.ne.s32 	%p67, %r217, 64;
	@%p67 bra 	$L__BB18_59;
	shl.b32 	%r191, %r72, 2;
	mov.u32 	%r192, _ZZ28moe_fused_single_pass_kernelIfLb0EEvPKT_S2_S2_S2_PKiS4_PKfPS0_iiiE14smem_token_ids;
	add.s32 	%r193, %r192, %r191;
	ld.shared.u32 	%r194, [%r193];
	mov.u32 	%r195, _ZZ28moe_fused_single_pass_kernelIfLb0EEvPKT_S2_S2_S2_PKiS4_PKfPS0_iiiE12smem_routing;
	add.s32 	%r196, %r195, %r191;
	ld.shared.f32 	%f101, [%r196];
	mul.lo.s32 	%r197, %r194, %r79;
	cvt.s64.s32 	%rd44, %r197;
	add.s64 	%rd45, %rd6, %rd44;
	shl.b64 	%rd46, %rd45, 2;
	add.s64 	%rd47, %rd4, %rd46;
	mul.f32 	%f102, %f105, %f101;
	atom.global.add.f32 	%f103, [%rd47], %f102;
$L__BB18_61:
	add.s32 	%r76, %r216, 256;
	setp.lt.u32 	%p68, %r216, 768;
	mov.u32 	%r216, %r76;
	@%p68 bra 	$L__BB18_57;
	bar.sync 	0;
	add.s32 	%r213, %r213, 64;
	setp.lt.s32 	%p69, %r213, %r79;
	@%p69 bra 	$L__BB18_48;
$L__BB18_63:
	add.s32 	%r200, %r200, 64;
	setp.lt.s32 	%p70, %r200, %r80;
	@%p70 bra 	$L__BB18_5;
$L__BB18_64:
	ret;
$L__BB18_65:
	add.s32 	%r150, %r42, %r205;
	mad.lo.s32 	%r151, %r150, %r80, %r25;
	mul.wide.u32 	%rd38, %r151, 4;
	add.s64 	%rd39, %rd2, %rd38;
	ld.global.nc.v4.f32 	{%f12, %f13, %f14, %f15}, [%rd39];
	mov.u32 	%r152, _ZZ28moe_fused_single_pass_kernelIfLb0EEvPKT_S2_S2_S2_PKiS4_PKfPS0_iiiE9smem_gate;
	mad.lo.s32 	%r153, %r42, 260, %r152;
	shl.b32 	%r154, %r10, 2;
	add.s32 	%r155, %r153, %r154;
	st.shared.f32 	[%r155], %f12;
	st.shared.f32 	[%r155+4], %f13;
	st.shared.f32 	[%r155+8], %f14;
	st.shared.f32 	[%r155+12], %f15;
	bra.uni 	$L__BB18_35;
$L__BB18_66:
	add.s32 	%r181, %r64, %r213;
	mad.lo.s32 	%r182, %r181, %r80, %r59;
	mul.wide.u32 	%rd42, %r182, 4;
	add.s64 	%rd43, %rd3, %rd42;
	ld.global.nc.v4.f32 	{%f73, %f74, %f75, %f76}, [%rd43];
	shl.b32 	%r183, %r64, 2;
	add.s32 	%r184, %r15, %r183;
	st.shared.f32 	[%r184], %f73;
	st.shared.f32 	[%r184+260], %f74;
	st.shared.f32 	[%r184+520], %f75;
	st.shared.f32 	[%r184+780], %f76;
	bra.uni 	$L__BB18_55;

}
	// .globl	_Z24moe_gate_up_small_kernelI6__halfLb1EEvPKT_S3_S3_PKiS5_Pfiii
.visible .entry _Z24moe_gate_up_small_kernelI6__halfLb1EEvPKT_S3_S3_PKiS5_Pfiii(
	.param .u64 .ptr .align 1 _Z24moe_gate_up_small_kernelI6__halfLb1EEvPKT_S3_S3_PKiS5_Pfiii_param_0,
	.param .u64 .ptr .align 1 _Z24moe_gate_up_small_kernelI6__halfLb1EEvPKT_S3_S3_PKiS5_Pfiii_param_1,
	.param .u64 .ptr .align 1 _Z24moe_gate_up_small_kernelI6__halfLb1EEvPKT_S3_S3_PKiS5_Pfiii_param_2,
	.param .u64 .ptr .align 1 _Z24moe_gate_up_small_kernelI6__halfLb1EEvPKT_S3_S3_PKiS5_Pfiii_param_3,
	.param .u64 .ptr .align 1 _Z24moe_gate_up_small_kernelI6__halfLb1EEvPKT_S3_S3_PKiS5_Pfiii_param_4,
	.param .u64 .ptr .align 1 _Z24moe_gate_up_small_kernelI6__halfLb1EEvPKT_S3_S3_PKiS5_Pfiii_param_5,
	.param .u32 _Z24moe_gate_up_small_kernelI6__halfLb1EEvPKT_S3_S3_PKiS5_Pfiii_param_6,
	.param .u32 _Z24moe_gate_up_small_kernelI6__halfLb1EEvPKT_S3_S3_PKiS5_Pfiii_param_7,
	.param .u32 _Z24moe_gate_up_small_kernelI6__halfLb1EEvPKT_S3_S3_PKiS5_Pfiii_param_8
)
{
	.reg .pred 	%p<89>;
	.reg .b16 	%rs<16>;
	.reg .b32 	%r<210>;
	.reg .b32 	%f<1154>;
	.reg .b64 	%rd<91>;
	// demoted variable
	.shared .align 4 .b8 _ZZ24moe_gate_up_small_kernelI6__halfLb1EEvPKT_S3_S3_PKiS5_PfiiiE10smem_input[2112];
	// demoted variable
	.shared .align 4 .b8 _ZZ24moe_gate_up_small_kernelI6__halfLb1EEvPKT_S3_S3_PKiS5_PfiiiE9smem_gate[16512];
	// demoted variable
	.shared .align 4 .b8 _ZZ24moe_gate_up_small_kernelI6__halfLb1EEvPKT_S3_S3_PKiS5_PfiiiE7smem_up[16512];
	// demoted variable
	.shared .align 4 .b8 _ZZ24moe_gate_up_small_kernelI6__halfLb1EEvPKT_S3_S3_PKiS5_PfiiiE14smem_token_ids[64];
	ld.param.u64 	%rd12, [_Z24moe_gate_up_small_kernelI6__halfLb1EEvPKT_S3_S3_PKiS5_Pfiii_param_1];
	ld.param.u64 	%rd13, [_Z24moe_gate_up_small_kernelI6__halfLb1EEvPKT_S3_S3_PKiS5_Pfiii_param_2];
	ld.param.u64 	%rd15, [_Z24moe_gate_up_small_kernelI6__halfLb1EEvPKT_S3_S3_PKiS5_Pfiii_param_3];
	ld.param.u64 	%rd14, [_Z24moe_gate_up_small_kernelI6__halfLb1EEvPKT_S3_S3_PKiS5_Pfiii_param_4];
	ld.param.u64 	%rd16, [_Z24moe_gate_up_small_kernelI6__halfLb1EEvPKT_S3_S3_PKiS5_Pfiii_param_5];
	ld.param.u32 	%r53, [_Z24moe_gate_up_small_kernelI6__halfLb1EEvPKT_S3_S3_PKiS5_Pfiii_param_6];
	ld.param.u32 	%r56, [_Z24moe_gate_up_small_kernelI6__halfLb1EEvPKT_S3_S3_PKiS5_Pfiii_param_7];
	cvta.to.global.u64 	%rd1, %rd16;
	cvta.to.global.u64 	%rd17, %rd15;
	mov.u32 	%r57, %ctaid.z;
	mov.u32 	%r58, %ctaid.y;
	mov.u32 	%r59, %ctaid.x;
	mov.u32 	%r1, %tid.x;
	cvt.u64.u32 	%rd2, %r57;
	mul.wide.u32 	%rd18, %r57, 4;
	add.s64 	%rd19, %rd17, %rd18;
	ld.global.nc.u32 	%r2, [%rd19];
	ld.global.nc.u32 	%r61, [%rd19+4];
	sub.s32 	%r3, %r61, %r2;
	shl.b32 	%r4, %r58, 4;
	shl.b32 	%r5, %r59, 7;
	setp.le.s32 	%p1, %r3, %r4;
	setp.le.s32 	%p2, %r56, %r5;
	or.pred  	%p3, %p1, %p2;
	@%p3 bra 	$L__BB19_88;
	sub.s32 	%r63, %r3, %r4;
	min.s32 	%r6, %r63, 16;
	sub.s32 	%r7, %r56, %r5;
	min.s32 	%r8, %r7, 128;
	setp.gt.u32 	%p4, %r1, 15;
	setp.ge.s32 	%p5, %r1, %r6;
	or.pred  	%p6, %p4, %p5;
	@%p6 bra 	$L__BB19_3;
	add.s32 	%r65, %r4, %r1;
	add.s32 	%r66, %r65, %r2;
	cvta.to.global.u64 	%rd20, %rd14;
	mul.wide.s32 	%rd21, %r66, 4;
	add.s64 	%rd22, %rd20, %rd21;
	ld.global.nc.u32 	%r67, [%rd22];
	shl.b32 	%r68, %r1, 2;
	mov.u32 	%r69, _ZZ24moe_gate_up_small_kernelI6__halfLb1EEvPKT_S3_S3_PKiS5_PfiiiE14smem_token_ids;
	add.s32 	%r70, %r69, %r68;
	st.shared.u32 	[%r70], %r67;
$L__BB19_3:
	bar.sync 	0;
	cvt.s64.s32 	%rd23, %r53;
	mul.lo.s64 	%rd24, %rd23, %rd2;
	cvt.u64.u32 	%rd25, %r56;
	mul.lo.s64 	%rd26, %rd24, %rd25;
	cvta.to.global.u64 	%rd27, %rd12;
	shl.b64 	%rd28, %rd26, 1;
	add.s64 	%rd3, %rd27, %rd28;
	cvta.to.global.u64 	%rd29, %rd13;
	add.s64 	%rd4, %rd29, %rd28;
	shr.u32 	%r71, %r1, 4;
	and.b32  	%r9, %r71, 62;
	shl.b32 	%r10, %r1, 2;
	and.b32  	%r11, %r10, 124;
	setp.lt.s32 	%p7, %r53, 1;
	mov.f32 	%f1138, 0f00000000;
	mov.f32 	%f1139, %f1138;
	mov.f32 	%f3, %f1138;
	mov.f32 	%f4, %f1138;
	mov.f32 	%f5, %f1138;
	mov.f32 	%f6, %f1138;
	mov.f32 	%f1144, %f1138;
	mov.f32 	%f1145, %f1138;
	mov.f32 	%f1146, %f1138;
	mov.f32 	%f1147, %f1138;
	mov.f32 	%f11, %f1138;
	mov.f32 	%f12, %f1138;
	mov.f32 	%f13, %f1138;
	mov.f32 	%f14, %f1138;
	mov.f32 	%f1152, %f1138;
	mov.f32 	%f1153, %f1138;
	@%p7 bra 	$L__BB19_5;
	shr.u32 	%r12, %r1, 3;
	and.b32  	%r13, %r10, 28;
	sub.s32 	%r14, 128, %r11;
	mov.b32 	%r202, 0;
	mov.f32 	%f1138, 0f00000000;
	add.s32 	%r74, %r13, 3;
	sub.s32 	%r104, 32, %r13;
	add.s32 	%r118, %r11, 3;
	bra.uni 	$L__BB19_43;
$L__BB19_5:
	ld.param.u32 	%r200, [_Z24moe_gate_up_small_kernelI6__halfLb1EEvPKT_S3_S3_PKiS5_Pfiii_param_8];
	add.s32 	%r15, %r2, %r4;
	setp.eq.s32 	%p41, %r200, 1;
	@%p41 bra 	$L__BB19_25;
	ld.param.u32 	%r201, [_Z24moe_gate_up_small_kernelI6__halfLb1EEvPKT_S3_S3_PKiS5_Pfiii_param_8];
	setp.ne.s32 	%p42, %r201, 0;
	@%p42 bra 	$L__BB19_70;
	setp.ge.s32 	%p69, %r9, %r6;
	@%p69 bra 	$L__BB19_15;
	add.s32 	%r180, %r15, %r9;
	mad.lo.s32 	%r16, %r180, %r56, %r5;
	setp.gt.s32 	%p70, %r7, %r11;
	@%p70 bra 	$L__BB19_9;
	bra.uni 	$L__BB19_10;
$L__BB19_9:
	mul.f32 	%f1066, %f6, 0fBFB8AA3B;
	ex2.approx.f32 	%f1067, %f1066;
	add.f32 	%f1068, %f1067, 0f3F800000;
	div.rn.f32 	%f1069, %f6, %f1068;
	mul.f32 	%f1070, %f1069, %f14;
	add.s32 	%r181, %r16, %r11;
	mul.wide.s32 	%rd65, %r181, 4;
	add.s64 	%rd66, %rd1, %rd65;
	st.global.f32 	[%rd66], %f1070;
$L__BB19_10:
	add.s32 	%r182, %r11, 1;
	setp.ge.s32 	%p71, %r182, %r8;
	cvt.u64.u32 	%rd67, %r11;
	cvt.s64.s32 	%rd68, %r16;
	add.s64 	%rd69, %rd68, %rd67;
	shl.b64 	%rd70, %rd69, 2;
	add.s64 	%rd6, %rd1, %rd70;
	@%p71 bra 	$L__BB19_12;
	mul.f32 	%f1071, %f5, 0fBFB8AA3B;
	ex2.approx.f32 	%f1072, %f1071;
	add.f32 	%f1073, %f1072, 0f3F800000;
	div.rn.f32 	%f1074, %f5, %f1073;
	mul.f32 	%f1075, %f1074, %f13;
	st.global.f32 	[%rd6+4], %f1075;
$L__BB19_12:
	add.s32 	%r183, %r11, 2;
	setp.ge.s32 	%p72, %r183, %r8;
	@%p72 bra 	$L__BB19_14;
	mul.f32 	%f1076, %f4, 0fBFB8AA3B;
	ex2.approx.f32 	%f1077, %f1076;
	add.f32 	%f1078, %f1077, 0f3F800000;
	div.rn.f32 	%f1079, %f4, %f1078;
	mul.f32 	%f1080, %f1079, %f12;
	st.global.f32 	[%rd6+8], %f1080;
$L__BB19_14:
	add.s32 	%r184, %r11, 3;
	setp.ge.s32 	%p73, %r184, %r8;
	@%p73 bra 	$L__BB19_15;
	bra.uni 	$L__BB19_24;
$L__BB19_15:
	add.s32 	%r17, %r9, 1;
	setp.ge.s32 	%p74, %r17, %r6;
	@%p74 bra 	$L__BB19_88;
	add.s32 	%r185, %r15, %r17;
	mad.lo.s32 	%r18, %r185, %r56, %r5;
	setp.le.s32 	%p75, %r7, %r11;
	@%p75 bra 	$L__BB19_18;
	mul.f32 	%f1086, %f1139, 0fBFB8AA3B;
	ex2.approx.f32 	%f1087, %f1086;
	add.f32 	%f1088, %f1087, 0f3F800000;
	div.rn.f32 	%f1089, %f1139, %f1088;
	mul.f32 	%f1090, %f1089, %f1147;
	add.s32 	%r186, %r18, %r11;
	mul.wide.s32 	%rd71, %r186, 4;
	add.s64 	%rd72, %rd1, %rd71;
	st.global.f32 	[%rd72], %f1090;
$L__BB19_18:
	add.s32 	%r187, %r11, 1;
	setp.ge.s32 	%p76, %r187, %r8;
	cvt.u64.u32 	%rd73, %r11;
	cvt.s64.s32 	%rd74, %r18;
	add.s64 	%rd75, %rd74, %rd73;
	shl.b64 	%rd76, %rd75, 2;
	add.s64 	%rd5, %rd1, %rd76;
	@%p76 bra 	$L__BB19_20;
	mul.f32 	%f1091, %f1138, 0fBFB8AA3B;
	ex2.approx.f32 	%f1092, %f1091;
	add.f32 	%f1093, %f1092, 0f3F800000;
	div.rn.f32 	%f1094, %f1138, %f1093;
	mul.f32 	%f1095, %f1094, %f1146;
	st.global.f32 	[%rd5+4], %f1095;
$L__BB19_20:
	add.s32 	%r188, %r11, 2;
	setp.ge.s32 	%p77, %r188, %r8;
	@%p77 bra 	$L__BB19_22;
	mul.f32 	%f1096, %f1152, 0fBFB8AA3B;
	ex2.approx.f32 	%f1097, %f1096;
	add.f32 	%f1098, %f1097, 0f3F800000;
	div.rn.f32 	%f1099, %f1152, %f1098;
	mul.f32 	%f1100, %f1099, %f1145;
	st.global.f32 	[%rd5+8], %f1100;
$L__BB19_22:
	add.s32 	%r189, %r11, 3;
	setp.ge.s32 	%p78, %r189, %r8;
	@%p78 bra 	$L__BB19_88;
	mul.f32 	%f1101, %f1153, 0fBFB8AA3B;
	ex2.approx.f32 	%f1102, %f1101;
	add.f32 	%f1103, %f1102, 0f3F800000;
	div.rn.f32 	%f1104, %f1153, %f1103;
	mul.f32 	%f1105, %f1104, %f1144;
	st.global.f32 	[%rd5+12], %f1105;
	bra.uni 	$L__BB19_88;
$L__BB19_24:
	mul.f32 	%f1081, %f3, 0fBFB8AA3B;
	ex2.approx.f32 	%f1082, %f1081;
	add.f32 	%f1083, %f1082, 0f3F800000;
	div.rn.f32 	%f1084, %f3, %f1083;
	mul.f32 	%f1085, %f1084, %f11;
	st.global.f32 	[%rd6+12], %f1085;
	bra.uni 	$L__BB19_15;
$L__BB19_25:
	setp.ge.s32 	%p43, %r9, %r6;
	@%p43 bra 	$L__BB19_33;
	add.s32 	%r170, %r15, %r9;
	mad.lo.s32 	%r19, %r170, %r56, %r5;
	setp.gt.s32 	%p44, %r7, %r11;
	@%p44 bra 	$L__BB19_27;
	bra.uni 	$L__BB19_28;
$L__BB19_27:
	mul.f32 	%f882, %f6, 0f3F000000;
	mul.f32 	%f883, %f6, 0f3D372713;
	mul.f32 	%f884, %f6, %f883;
	fma.rn.f32 	%f885, %f6, %f884, %f6;
	mul.f32 	%f886, %f885, 0f3F4C422A;
	abs.f32 	%f887, %f886;
	mul.f32 	%f888, %f887, 0f4038AA3B;
	ex2.approx.ftz.f32 	%f889, %f888;
	add.f32 	%f890, %f889, 0f3F800000;
	rcp.approx.ftz.f32 	%f891, %f890;
	fma.rn.f32 	%f892, %f891, 0fC0000000, 0f3F800000;
	setp.ge.f32 	%p45, %f887, 0f41102CB4;
	selp.f32 	%f893, 0f3F800000, %f892, %p45;
	copysign.f32 	%f894, %f886, %f893;
	mul.f32 	%f895, %f886, %f886;
	fma.rn.f32 	%f896, %f895, 0f3C80F082, 0fBD563CAE;
	fma.rn.f32 	%f897, %f896, %f895, 0f3E085941;
	fma.rn.f32 	%f898, %f897, %f895, 0fBEAAA9ED;
	fma.rn.f32 	%f899, %f898, %f895, 0f00000000;
	fma.rn.f32 	%f900, %f899, %f886, %f886;
	setp.ge.f32 	%p46, %f887, 0f3F19999A;
	selp.f32 	%f901, %f894, %f900, %p46;
	add.f32 	%f902, %f901, 0f3F800000;
	mul.f32 	%f903, %f882, %f902;
	mul.f32 	%f904, %f903, %f14;
	add.s32 	%r171, %r19, %r11;
	mul.wide.s32 	%rd53, %r171, 4;
	add.s64 	%rd54, %rd1, %rd53;
	st.global.f32 	[%rd54], %f904;
$L__BB19_28:
	add.s32 	%r172, %r11, 1;
	setp.ge.s32 	%p47, %r172, %r8;
	cvt.u64.u32 	%rd55, %r11;
	cvt.s64.s32 	%rd56, %r19;
	add.s64 	%rd57, %rd56, %rd55;
	shl.b64 	%rd58, %rd57, 2;
	add.s64 	%rd8, %rd1, %rd58;
	@%p47 bra 	$L__BB19_30;
	mul.f32 	%f905, %f5, 0f3F000000;
	mul.f32 	%f906, %f5, 0f3D372713;
	mul.f32 	%f907, %f5, %f906;
	fma.rn.f32 	%f908, %f5, %f907, %f5;
	mul.f32 	%f909, %f908, 0f3F4C422A;
	abs.f32 	%f910, %f909;
	mul.f32 	%f911, %f910, 0f4038AA3B;
	ex2.approx.ftz.f32 	%f912, %f911;
	add.f32 	%f913, %f912, 0f3F800000;
	rcp.approx.ftz.f32 	%f914, %f913;
	fma.rn.f32 	%f915, %f914, 0fC0000000, 0f3F800000;
	setp.ge.f32 	%p48, %f910, 0f41102CB4;
	selp.f32 	%f916, 0f3F800000, %f915, %p48;
	copysign.f32 	%f917, %f909, %f916;
	mul.f32 	%f918, %f909, %f909;
	fma.rn.f32 	%f919, %f918, 0f3C80F082, 0fBD563CAE;
	fma.rn.f32 	%f920, %f919, %f918, 0f3E085941;
	fma.rn.f32 	%f921, %f920, %f918, 0fBEAAA9ED;
	fma.rn.f32 	%f922, %f921, %f918, 0f00000000;
	fma.rn.f32 	%f923, %f922, %f909, %f909;
	setp.ge.f32 	%p49, %f910, 0f3F19999A;
	selp.f32 	%f924, %f917, %f923, %p49;
	add.f32 	%f925, %f924, 0f3F800000;
	mul.f32 	%f926, %f905, %f925;
	mul.f32 	%f927, %f926, %f13;
	st.global.f32 	[%rd8+4], %f927;
$L__BB19_30:
	add.s32 	%r173, %r11, 2;
	setp.ge.s32 	%p50, %r173, %r8;
	@%p50 bra 	$L__BB19_32;
	mul.f32 	%f928, %f4, 0f3F000000;
	mul.f32 	%f929, %f4, 0f3D372713;
	mul.f32 	%f930, %f4, %f929;
	fma.rn.f32 	%f931, %f4, %f930, %f4;
	mul.f32 	%f932, %f931, 0f3F4C422A;
	abs.f32 	%f933, %f932;
	mul.f32 	%f934, %f933, 0f4038AA3B;
	ex2.approx.ftz.f32 	%f935, %f934;
	add.f32 	%f936, %f935, 0f3F800000;
	rcp.approx.ftz.f32 	%f937, %f936;
	fma.rn.f32 	%f938, %f937, 0fC0000000, 0f3F800000;
	setp.ge.f32 	%p51, %f933, 0f41102CB4;
	selp.f32 	%f939, 0f3F800000, %f938, %p51;
	copysign.f32 	%f940, %f932, %f939;
	mul.f32 	%f941, %f932, %f932;
	fma.rn.f32 	%f942, %f941, 0f3C80F082, 0fBD563CAE;
	fma.rn.f32 	%f943, %f942, %f941, 0f3E085941;
	fma.rn.f32 	%f944, %f943, %f941, 0fBEAAA9ED;
	fma.rn.f32 	%f945, %f944, %f941, 0f00000000;
	fma.rn.f32 	%f946, %f945, %f932, %f932;
	setp.ge.f32 	%p52, %f933, 0f3F19999A;
	selp.f32 	%f947, %f940, %f946, %p52;
	add.f32 	%f948, %f947, 0f3F800000;
	mul.f32 	%f949, %f928, %f948;
	mul.f32 	%f950, %f949, %f12;
	st.global.f32 	[%rd8+8], %f950;
$L__BB19_32:
	add.s32 	%r174, %r11, 3;
	setp.ge.s32 	%p53, %r174, %r8;
	@%p53 bra 	$L__BB19_33;
	bra.uni 	$L__BB19_42;
$L__BB19_33:
	add.s32 	%r20, %r9, 1;
	setp.ge.s32 	%p56, %r20, %r6;
	@%p56 bra 	$L__BB19_88;
	add.s32 	%r175, %r15, %r20;
	mad.lo.s32 	%r21, %r175, %r56, %r5;
	setp.le.s32 	%p57, %r7, %r11;
	@%p57 bra 	$L__BB19_36;
	mul.f32 	%f974, %f1139, 0f3F000000;
	mul.f32 	%f975, %f1139, 0f3D372713;
	mul.f32 	%f976, %f1139, %f975;
	fma.rn.f32 	%f977, %f1139, %f976, %f1139;
	mul.f32 	%f978, %f977, 0f3F4C422A;
	abs.f32 	%f979, %f978;
	mul.f32 	%f980, %f979, 0f4038AA3B;
	ex2.approx.ftz.f32 	%f981, %f980;
	add.f32 	%f982, %f981, 0f3F800000;
	rcp.approx.ftz.f32 	%f983, %f982;
	fma.rn.f32 	%f984, %f983, 0fC0000000, 0f3F800000;
	setp.ge.f32 	%p58, %f979, 0f41102CB4;
	selp.f32 	%f985, 0f3F800000, %f984, %p58;
	copysign.f32 	%f986, %f978, %f985;
	mul.f32 	%f987, %f978, %f978;
	fma.rn.f32 	%f988, %f987, 0f3C80F082, 0fBD563CAE;
	fma.rn.f32 	%f989, %f988, %f987, 0f3E085941;
	fma.rn.f32 	%f990, %f989, %f987, 0fBEAAA9ED;
	fma.rn.f32 	%f991, %f990, %f987, 0f00000000;
	fma.rn.f32 	%f992, %f991, %f978, %f978;
	setp.ge.f32 	%p59, %f979, 0f3F19999A;
	selp.f32 	%f993, %f986, %f992, %p59;
	add.f32 	%f994, %f993, 0f3F800000;
	mul.f32 	%f995, %f974, %f994;
	mul.f32 	%f996, %f995, %f1147;
	add.s32 	%r176, %r21, %r11;
	mul.wide.s32 	%rd59, %r176, 4;
	add.s64 	%rd60, %rd1, %rd59;
	st.global.f32 	[%rd60], %f996;
$L__BB19_36:
	add.s32 	%r177, %r11, 1;
	setp.ge.s32 	%p60, %r177, %r8;
	cvt.u64.u32 	%rd61, %r11;
	cvt.s64.s32 	%rd62, %r21;
	add.s64 	%rd63, %rd62, %rd61;
	shl.b64 	%rd64, %rd63, 2;
	add.s64 	%rd7, %rd1, %rd64;
	@%p60 bra 	$L__BB19_38;
	mul.f32 	%f997, %f1138, 0f3F000000;
	mul.f32 	%f998, %f1138, 0f3D372713;
	mul.f32 	%f999, %f1138, %f998;
	fma.rn.f32 	%f1000, %f1138, %f999, %f1138;
	mul.f32 	%f1001, %f1000, 0f3F4C422A;
	abs.f32 	%f1002, %f1001;
	mul.f32 	%f1003, %f1002, 0f4038AA3B;
	ex2.approx.ftz.f32 	%f1004, %f1003;
	add.f32 	%f1005, %f1004, 0f3F800000;
	rcp.approx.ftz.f32 	%f1006, %f1005;
	fma.rn.f32 	%f1007, %f1006, 0fC0000000, 0f3F800000;
	setp.ge.f32 	%p61, %f1002, 0f41102CB4;
	selp.f32 	%f1008, 0f3F800000, %f1007, %p61;
	copysign.f32 	%f1009, %f1001, %f1008;
	mul.f32 	%f1010, %f1001, %f1001;
	fma.rn.f32 	%f1011, %f1010, 0f3C80F082, 0fBD563CAE;
	fma.rn.f32 	%f1012, %f1011, %f1010, 0f3E085941;
	fma.rn.f32 	%f1013, %f1012, %f1010, 0fBEAAA9ED;
	fma.rn.f32 	%f1014, %f1013, %f1010, 0f00000000;
	fma.rn.f32 	%f1015, %f1014, %f1001, %f1001;
	setp.ge.f32 	%p62, %f1002, 0f3F19999A;
	selp.f32 	%f1016, %f1009, %f1015, %p62;
	add.f32 	%f1017, %f1016, 0f3F800000;
	mul.f32 	%f1018, %f997, %f1017;
	mul.f32 	%f1019, %f1018, %f1146;
	st.global.f32 	[%rd7+4], %f1019;
$L__BB19_38:
	add.s32 	%r178, %r11, 2;
	setp.ge.s32 	%p63, %r178, %r8;
	@%p63 bra 	$L__BB19_40;
	mul.f32 	%f1020, %f1152, 0f3F000000;
	mul.f32 	%f1021, %f1152, 0f3D372713;
	mul.f32 	%f1022, %f1152, %f1021;
	fma.rn.f32 	%f1023, %f1152, %f1022, %f1152;
	mul.f32 	%f1024, %f1023, 0f3F4C422A;
	abs.f32 	%f1025, %f1024;
	mul.f32 	%f1026, %f1025, 0f4038AA3B;
	ex2.approx.ftz.f32 	%f1027, %f1026;
	add.f32 	%f1028, %f1027, 0f3F800000;
	rcp.approx.ftz.f32 	%f1029, %f1028;
	fma.rn.f32 	%f1030, %f1029, 0fC0000000, 0f3F800000;
	setp.ge.f32 	%p64, %f1025, 0f41102CB4;
	selp.f32 	%f1031, 0f3F800000, %f1030, %p64;
	copysign.f32 	%f1032, %f1024, %f1031;
	mul.f32 	%f1033, %f1024, %f1024;
	fma.rn.f32 	%f1034, %f1033, 0f3C80F082, 0fBD563CAE;
	fma.rn.f32 	%f1035, %f1034, %f1033, 0f3E085941;
	fma.rn.f32 	%f1036, %f1035, %f1033, 0fBEAAA9ED;
	fma.rn.f32 	%f1037, %f1036, %f1033, 0f00000000;
	fma.rn.f32 	%f1038, %f1037, %f1024, %f1024;
	setp.ge.f32 	%p65, %f1025, 0f3F19999A;
	selp.f32 	%f1039, %f1032, %f1038, %p65;
	add.f32 	%f1040, %f1039, 0f3F800000;
	mul.f32 	%f1041, %f1020, %f1040;
	mul.f32 	%f1042, %f1041, %f1145;
	st.global.f32 	[%rd7+8], %f1042;
$L__BB19_40:
	add.s32 	%r179, %r11, 3;
	setp.ge.s32 	%p66, %r179, %r8;
	@%p66 bra 	$L__BB19_88;
	mul.f32 	%f1043, %f1153, 0f3F000000;
	mul.f32 	%f1044, %f1153, 0f3D372713;
	mul.f32 	%f1045, %f1153, %f1044;
	fma.rn.f32 	%f1046, %f1153, %f1045, %f1153;
	mul.f32 	%f1047, %f1046, 0f3F4C422A;
	abs.f32 	%f1048, %f1047;
	mul.f32 	%f1049, %f1048, 0f4038AA3B;
	ex2.approx.ftz.f32 	%f1050, %f1049;
	add.f32 	%f1051, %f1050, 0f3F800000;
	rcp.approx.ftz.f32 	%f1052, %f1051;
	fma.rn.f32 	%f1053, %f1052, 0fC0000000, 0f3F800000;
	setp.ge.f32 	%p67, %f1048, 0f41102CB4;
	selp.f32 	%f1054, 0f3F800000, %f1053, %p67;
	copysign.f32 	%f1055, %f1047, %f1054;
	mul.f32 	%f1056, %f1047, %f1047;
	fma.rn.f32 	%f1057, %f1056, 0f3C80F082, 0fBD563CAE;
	fma.rn.f32 	%f1058, %f1057, %f1056, 0f3E085941;
	fma.rn.f32 	%f1059, %f1058, %f1056, 0fBEAAA9ED;
	fma.rn.f32 	%f1060, %f1059, %f1056, 0f00000000;
	fma.rn.f32 	%f1061, %f1060, %f1047, %f1047;
	setp.ge.f32 	%p68, %f1048, 0f3F19999A;
	selp.f32 	%f1062, %f1055, %f1061, %p68;
	add.f32 	%f1063, %f1062, 0f3F800000;
	mul.f32 	%f1064, %f1043, %f1063;
	mul.f32 	%f1065, %f1064, %f1144;
	st.global.f32 	[%rd7+12], %f1065;
	bra.uni 	$L__BB19_88;
$L__BB19_42:
	mul.f32 	%f951, %f3, 0f3F000000;
	mul.f32 	%f952, %f3, 0f3D372713;
	mul.f32 	%f953, %f3, %f952;
	fma.rn.f32 	%f954, %f3, %f953, %f3;
	mul.f32 	%f955, %f954, 0f3F4C422A;
	abs.f32 	%f956, %f955;
	mul.f32 	%f957, %f956, 0f4038AA3B;
	ex2.approx.ftz.f32 	%f958, %f957;
	add.f32 	%f959, %f958, 0f3F800000;
	rcp.approx.ftz.f32 	%f960, %f959;
	fma.rn.f32 	%f961, %f960, 0fC0000000, 0f3F800000;
	setp.ge.f32 	%p54, %f956, 0f41102CB4;
	selp.f32 	%f962, 0f3F800000, %f961, %p54;
	copysign.f32 	%f963, %f955, %f962;
	mul.f32 	%f964, %f955, %f955;
	fma.rn.f32 	%f965, %f964, 0f3C80F082, 0fBD563CAE;
	fma.rn.f32 	%f966, %f965, %f964, 0f3E085941;
	fma.rn.f32 	%f967, %f966, %f964, 0fBEAAA9ED;
	fma.rn.f32 	%f968, %f967, %f964, 0f00000000;
	fma.rn.f32 	%f969, %f968, %f955, %f955;
	setp.ge.f32 	%p55, %f956, 0f3F19999A;
	selp.f32 	%f970, %f963, %f969, %p55;
	add.f32 	%f971, %f970, 0f3F800000;
	mul.f32 	%f972, %f951, %f971;
	mul.f32 	%f973, %f972, %f11;
	st.global.f32 	[%rd8+12], %f973;
	bra.uni 	$L__BB19_33;
$L__BB19_43:
	setp.lt.u32 	%p8, %r1, 128;
	sub.s32 	%r23, %r53, %r202;
	min.s32 	%r24, %r23, 32;
	mov.u32 	%r206, %r1;
	@%p8 bra 	$L__BB19_44;
	bra.uni 	$L__BB19_54;
$L__BB19_44:
	setp.ge.s32 	%p9, %r12, %r6;
	setp.ge.s32 	%p10, %r74, %r24;
	or.pred  	%p11, %p9, %p10;
	@%p11 bra 	$L__BB19_46;
	ld.param.u64 	%rd90, [_Z24moe_gate_up_small_kernelI6__halfLb1EEvPKT_S3_S3_PKiS5_Pfiii_param_0];
	shl.b32 	%r105, %r12, 2;
	mov.u32 	%r106, _ZZ24moe_gate_up_small_kernelI6__halfLb1EEvPKT_S3_S3_PKiS5_PfiiiE14smem_token_ids;
	add.s32 	%r107, %r106, %r105;
	ld.shared.u32 	%r108, [%r107];
	mul.lo.s32 	%r109, %r108, %r53;
	cvt.s64.s32 	%rd33, %r109;
	add.s32 	%r110, %r13, %r202;
	cvt.u64.u32 	%rd34, %r110;
	add.s64 	%rd35, %rd34, %rd33;
	cvta.to.global.u64 	%rd36, %rd90;
	shl.b64 	%rd37, %rd35, 1;
	add.s64 	%rd38, %rd36, %rd37;
	ld.global.nc.v2.u32 	{%r111, %r112}, [%rd38];
	mov.b32 	{%rs2, %rs3}, %r111;
	mov.b32 	{%rs4, %rs5}, %r112;
	// begin inline asm
	{  cvt.f32.f16 %f52, %rs2;}

	// end inline asm
	// begin inline asm
	{  cvt.f32.f16 %f53, %rs3;}

	// end inline asm
	// begin inline asm
	{  cvt.f32.f16 %f54, %rs4;}

	// end inline asm
	// begin inline asm
	{  cvt.f32.f16 %f55, %rs5;}

	// end inline asm
	mov.u32 	%r113, _ZZ24moe_gate_up_small_kernelI6__halfLb1EEvPKT_S3_S3_PKiS5_PfiiiE10smem_input;
	mad.lo.s32 	%r114, %r12, 132, %r113;
	shl.b32 	%r115, %r13, 2;
	add.s32 	%r116, %r114, %r115;
	st.shared.f32 	[%r116], %f52;
	st.shared.f32 	[%r116+4], %f53;
	st.shared.f32 	[%r116+8], %f54;
	st.shared.f32 	[%r116+12], %f55;
	mov.u32 	%r206, %r1;
	bra.uni 	$L__BB19_54;
$L__BB19_46:
	setp.lt.s32 	%p12, %r12, %r6;
	@%p12 bra 	$L__BB19_49;
	mov.u32 	%r76, _ZZ24moe_gate_up_small_kernelI6__halfLb1EEvPKT_S3_S3_PKiS5_PfiiiE10smem_input;
	mad.lo.s32 	%r77, %r12, 132, %r76;
	shl.b32 	%r78, %r13, 2;
	add.s32 	%r205, %r77, %r78;
	mov.b32 	%r204, 1;
$L__BB19_48:
	add.s32 	%r79, %r204, -1;
	mov.b32 	%r80, 0;
	st.shared.u32 	[%r205], %r80;
	setp.lt.u32 	%p13, %r79, 3;
	setp.lt.u32 	%p14, %r204, %r104;
	and.pred  	%p15, %p13, %p14;
	add.s32 	%r205, %r205, 4;
	add.s32 	%r204, %r204, 1;
	mov.u32 	%r206, %r1;
	@%p15 bra 	$L__BB19_48;
	bra.uni 	$L__BB19_54;
$L__BB19_49:
	mov.b32 	%r203, 0;
$L__BB19_50:
	add.s32 	%r27, %r203, %r13;
	setp.le.s32 	%p16, %r23, %r27;
	@%p16 bra 	$L__BB19_52;
	ld.param.u64 	%rd89, [_Z24moe_gate_up_small_kernelI6__halfLb1EEvPKT_S3_S3_PKiS5_Pfiii_param_0];
	shl.b32 	%r91, %r12, 2;
	mov.u32 	%r92, _ZZ24moe_gate_up_small_kernelI6__halfLb1EEvPKT_S3_S3_PKiS5_PfiiiE14smem_token_ids;
	add.s32 	%r93, %r92, %r91;
	ld.shared.u32 	%r94, [%r93];
	add.s32 	%r95, %r27, %r202;
	mad.lo.s32 	%r96, %r94, %r53, %r95;
	cvta.to.global.u64 	%rd30, %rd89;
	mul.wide.s32 	%rd31, %r96, 2;
	add.s64 	%rd32, %rd30, %rd31;
	ld.global.nc.u16 	%rs1, [%rd32];
	// begin inline asm
	{  cvt.f32.f16 %f51, %rs1;}

	// end inline asm
	shl.b32 	%r97, %r203, 2;
	mov.u32 	%r98, _ZZ24moe_gate_up_small_kernelI6__halfLb1EEvPKT_S3_S3_PKiS5_PfiiiE10smem_input;
	mad.lo.s32 	%r99, %r12, 132, %r98;
	shl.b32 	%r100, %r13, 2;
	add.s32 	%r101, %r99, %r100;
	add.s32 	%r102, %r101, %r97;
	st.shared.f32 	[%r102], %f51;
	bra.uni 	$L__BB19_53;
$L__BB19_52:
	shl.b32 	%r84, %r203, 2;
	mov.u32 	%r85, _ZZ24moe_gate_up_small_kernelI6__halfLb1EEvPKT_S3_S3_PKiS5_PfiiiE10smem_input;
	mad.lo.s32 	%r86, %r12, 132, %r85;
	shl.b32 	%r87, %r13, 2;
	add.s32 	%r88, %r86, %r87;
	add.s32 	%r89, %r88, %r84;
	mov.b32 	%r90, 0;
	st.shared.u32 	[%r89], %r90;
$L__BB19_53:
	add.s32 	%r28, %r203, 1;
	setp.lt.u32 	%p17, %r203, 3;
	setp.lt.u32 	%p18, %r28, %r104;
	and.pred  	%p19, %p17, %p18;
	mov.u32 	%r203, %r28;
	mov.u32 	%r206, %r1;
	@%p19 bra 	$L__BB19_50;
$L__BB19_54:
	setp.lt.s32 	%p20, %r118, %r8;
	shr.u32 	%r34, %r206, 5;
	setp.lt.s32 	%p21, %r34, %r24;
	and.pred  	%p22, %p21, %p20;
	@%p22 bra 	$L__BB19_89;
	add.s32 	%r120, %r11, %r5;
	mov.u32 	%r121, _ZZ24moe_gate_up_small_kernelI6__halfLb1EEvPKT_S3_S3_PKiS5_PfiiiE9smem_gate;
	mad.lo.s32 	%r35, %r34, 516, %r121;
	add.s32 	%r122, %r34, %r202;
	mad.lo.s32 	%r36, %r122, %r56, %r120;
	mov.b32 	%r207, 0;
$L__BB19_56:
	setp.ge.s32 	%p23, %r34, %r24;
	add.s32 	%r38, %r207, %r11;
	setp.le.s32 	%p24, %r7, %r38;
	or.pred  	%p25, %p23, %p24;
	@%p25 bra 	$L__BB19_58;
	add.s32 	%r127, %r36, %r207;
	mul.wide.s32 	%rd39, %r127, 2;
	add.s64 	%rd40, %rd3, %rd39;
	ld.global.nc.u16 	%rs6, [%rd40];
	// begin inline asm
	{  cvt.f32.f16 %f56, %rs6;}

	// end inline asm
	shl.b32 	%r128, %r38, 2;
	add.s32 	%r129, %r35, %r128;
	st.shared.f32 	[%r129], %f56;
	bra.uni 	$L__BB19_59;
$L__BB19_58:
	shl.b32 	%r124, %r38, 2;
	add.s32 	%r125, %r35, %r124;
	mov.b32 	%r126, 0;
	st.shared.u32 	[%r125], %r126;
$L__BB19_59:
	add.s32 	%r39, %r207, 1;
	setp.lt.u32 	%p26, %r207, 3;
	setp.lt.u32 	%p27, %r39, %r14;
	and.pred  	%p28, %p26, %p27;
	mov.u32 	%r207, %r39;
	@%p28 bra 	$L__BB19_56;
$L__BB19_60:
	add.s32 	%r40, %r206, 256;
	setp.lt.u32 	%p29, %r206, 768;
	mov.u32 	%r206, %r40;
	@%p29 bra 	$L__BB19_54;
	mov.u32 	%r208, %r1;
$L__BB19_62:
	shr.u32 	%r42, %r208, 5;
	setp.lt.s32 	%p31, %r42, %r24;
	and.pred  	%p32, %p31, %p20;
	@%p32 bra 	$L__BB19_90;
	add.s32 	%r143, %r11, %r5;
	mov.u32 	%r144, _ZZ24moe_gate_up_small_kernelI6__halfLb1EEvPKT_S3_S3_PKiS5_PfiiiE7smem_up;
	mad.lo.s32 	%r43, %r42, 516, %r144;
	add.s32 	%r145, %r42, %r202;
	mad.lo.s32 	%r44, %r145, %r56, %r143;
	mov.b32 	%r209, 0;
$L__BB19_64:
	setp.ge.s32 	%p33, %r42, %r24;
	add.s32 	%r46, %r209, %r11;
	setp.le.s32 	%p34, %r7, %r46;
	or.pred  	%p35, %p33, %p34;
	@%p35 bra 	$L__BB19_66;
	add.s32 	%r150, %r44, %r209;
	mul.wide.s32 	%rd46, %r150, 2;
	add.s64 	%rd47, %rd4, %rd46;
	ld.global.nc.u16 	%rs11, [%rd47];
	// begin inline asm
	{  cvt.f32.f16 %f61, %rs11;}

	// end inline asm
	shl.b32 	%r151, %r46, 2;
	add.s32 	%r152, %r43, %r151;
	st.shared.f32 	[%r152], %f61;
	bra.uni 	$L__BB19_67;
$L__BB19_66:
	shl.b32 	%r147, %r46, 2;
	add.s32 	%r148, %r43, %r147;
	mov.b32 	%r149, 0;
	st.shared.u32 	[%r148], %r149;
$L__BB19_67:
	add.s32 	%r47, %r209, 1;
	setp.lt.u32 	%p36, %r209, 3;
	setp.lt.u32 	%p37, %r47, %r14;
	and.pred  	%p38, %p36, %p37;
	mov.u32 	%r209, %r47;
	@%p38 bra 	$L__BB19_64;
$L__BB19_68:
	add.s32 	%r48, %r208, 256;
	setp.lt.u32 	%p39, %r208, 768;
	mov.u32 	%r208, %r48;
	@%p39 bra 	$L__BB19_62;
	bar.sync 	0;
	mov.u32 	%r163, _ZZ24moe_gate_up_small_kernelI6__halfLb1EEvPKT_S3_S3_PKiS5_PfiiiE10smem_input;
	mad.lo.s32 	%r164, %r9, 132, %r163;
	ld.shared.f32 	%f66, [%r164];
	ld.shared.f32 	%f67, [%r164+132];
	shl.b32 	%r165, %r11, 2;
	mov.u32 	%r166, _ZZ24moe_gate_up_small_kernelI6__halfLb1EEvPKT_S3_S3_PKiS5_PfiiiE7smem_up;
	add.s32 	%r167, %r166, %r165;
	ld.shared.f32 	%f68, [%r167];
	mov.u32 	%r168, _ZZ24moe_gate_up_small_kernelI6__halfLb1EEvPKT_S3_S3_PKiS5_PfiiiE9smem_gate;
	add.s32 	%r169, %r168, %r165;
	ld.shared.f32 	%f69, [%r169];
	fma.rn.f32 	%f70, %f69, %f66, %f6;
	fma.rn.f32 	%f71, %f68, %f66, %f14;
	fma.rn.f32 	%f72, %f69, %f67, %f1139;
	fma.rn.f32 	%f73, %f68, %f67, %f1147;
	ld.shared.f32 	%f74, [%r167+4];
	ld.shared.f32 	%f75, [%r169+4];
	fma.rn.f32 	%f76, %f75, %f66, %f5;
	fma.rn.f32 	%f77, %f74, %f66, %f13;
	fma.rn.f32 	%f78, %f75, %f67, %f1138;
	fma.rn.f32 	%f79, %f74, %f67, %f1146;
	ld.shared.f32 	%f80, [%r167+8];
	ld.shared.f32 	%f81, [%r169+8];
	fma.rn.f32 	%f82, %f81, %f66, %f4;
	fma.rn.f32 	%f83, %f80, %f66, %f12;
	fma.rn.f32 	%f84, %f81, %f67, %f1152;
	fma.rn.f32 	%f85, %f80, %f67, %f1145;
	ld.shared.f32 	%f86, [%r167+12];
	ld.shared.f32 	%f87, [%r169+12];
	fma.rn.f32 	%f88, %f87, %f66, %f3;
	fma.rn.f32 	%f89, %f86, %f66, %f11;
	fma.rn.f32 	%f90, %f87, %f67, %f1153;
	fma.rn.f32 	%f91, %f86, %f67, %f1144;
	ld.shared.f32 	%f92, [%r164+4];
	ld.shared.f32 	%f93, [%r164+136];
	ld.shared.f32 	%f94, [%r167+516];
	ld.shared.f32 	%f95, [%r169+516];
	fma.rn.f32 	%f96, %f95, %f92, %f70;
	fma.rn.f32 	%f97, %f94, %f92, %f71;
	fma.rn.f32 	%f98, %f95, %f93, %f72;
	fma.rn.f32 	%f99, %f94, %f93, %f73;
	ld.shared.f32 	%f100, [%r167+520];
	ld.shared.f32 	%f101, [%r169+520];
	fma.rn.f32 	%f102, %f101, %f92, %f76;
	fma.rn.f32 	%f103, %f100, %f92, %f77;
	fma.rn.f32 	%f104, %f101, %f93, %f78;
	fma.rn.f32 	%f105, %f100, %f93, %f79;
	ld.shared.f32 	%f106, [%r167+524];
	ld.shared.f32 	%f107, [%r169+524];
	fma.rn.f32 	%f108, %f107, %f92, %f82;
	fma.rn.f32 	%f109, %f106, %f92, %f83;
	fma.rn.f32 	%f110, %f107, %f93, %f84;
	fma.rn.f32 	%f111, %f106, %f93, %f85;
	ld.shared.f32 	%f112, [%r167+528];
	ld.shared.f32 	%f113, [%r169+528];
	fma.rn.f32 	%f114, %f113, %f92, %f88;
	fma.rn.f32 	%f115, %f112, %f92, %f89;
	fma.rn.f32 	%f116, %f113, %f93, %f90;
	fma.rn.f32 	%f117, %f112, %f93, %f91;
	ld.shared.f32 	%f118, [%r164+8];
	ld.shared.f32 	%f119, [%r164+140];
	ld.shared.f32 	%f120, [%r167+1032];
	ld.shared.f32 	%f121, [%r169+1032];
	fma.rn.f32 	%f122, %f121, %f118, %f96;
	fma.rn.f32 	%f123, %f120, %f118, %f97;
	fma.rn.f32 	%f124, %f121, %f119, %f98;
	fma.rn.f32 	%f125, %f120, %f119, %f99;
	ld.shared.f32 	%f126, [%r167+1036];
	ld.shared.f32 	%f127, [%r169+1036];
	fma.rn.f32 	%f128, %f127, %f118, %f102;
	fma.rn.f32 	%f129, %f126, %f118, %f103;
	fma.rn.f32 	%f130, %f127, %f119, %f104;
	fma.rn.f32 	%f131, %f126, %f119, %f105;
	ld.shared.f32 	%f132, [%r167+1040];
	ld.shared.f32 	%f133, [%r169+1040];
	fma.rn.f32 	%f134, %f133, %f118, %f108;
	fma.rn.f32 	%f135, %f132, %f118, %f109;
	fma.rn.f32 	%f136, %f133, %f119, %f110;
	fma.rn.f32 	%f137, %f132, %f119, %f111;
	ld.shared.f32 	%f138, [%r167+1044];
	ld.shared.f32 	%f139, [%r169+1044];
	fma.rn.f32 	%f140, %f139, %f118, %f114;
	fma.rn.f32 	%f141, %f138, %f118, %f115;
	fma.rn.f32 	%f142, %f139, %f119, %f116;
	fma.rn.f32 	%f143, %f138, %f119, %f117;
	ld.shared.f32 	%f144, [%r164+12];
	ld.shared.f32 	%f145, [%r164+144];
	ld.shared.f32 	%f146, [%r167+1548];
	ld.shared.f32 	%f147, [%r169+1548];
	fma.rn.f32 	%f148, %f147, %f144, %f122;
	fma.rn.f32 	%f149, %f146, %f144, %f123;
	fma.rn.f32 	%f150, %f147, %f145, %f124;
	fma.rn.f32 	%f151, %f146, %f145, %f125;
	ld.shared.f32 	%f152, [%r167+1552];
	ld.shared.f32 	%f153, [%r169+1552];
	fma.rn.f32 	%f154, %f153, %f144, %f128;
	fma.rn.f32 	%f155, %f152, %f144, %f129;
	fma.rn.f32 	%f156, %f153, %f145, %f130;
	fma.rn.f32 	%f157, %f152, %f145, %f131;
	ld.shared.f32 	%f158, [%r167+1556];
	ld.shared.f32 	%f159, [%r169+1556];
	fma.rn.f32 	%f160, %f159, %f144, %f134;
	fma.rn.f32 	%f161, %f158, %f144, %f135;
	fma.rn.f32 	%f162, %f159, %f145, %f136;
	fma.rn.f32 	%f163, %f158, %f145, %f137;
	ld.shared.f32 	%f164, [%r167+1560];
	ld.shared.f32 	%f165, [%r169+1560];
	fma.rn.f32 	%f166, %f165, %f144, %f140;
	fma.rn.f32 	%f167, %f164, %f144, %f141;
	fma.rn.f32 	%f168, %f165, %f145, %f142;
	fma.rn.f32 	%f169, %f164, %f145, %f143;
	ld.shared.f32 	%f170, [%r164+16];
	ld.shared.f32 	%f171, [%r164+148];
	ld.shared.f32 	%f172, [%r167+2064];
	ld.shared.f32 	%f173, [%r169+2064];
	fma.rn.f32 	%f174, %f173, %f170, %f148;
	fma.rn.f32 	%f175, %f172, %f170, %f149;
	fma.rn.f32 	%f176, %f173, %f171, %f150;
	fma.rn.f32 	%f177, %f172, %f171, %f151;
	ld.shared.f32 	%f178, [%r167+2068];
	ld.shared.f32 	%f179, [%r169+2068];
	fma.rn.f32 	%f180, %f179, %f170, %f154;
	fma.rn.f32 	%f181, %f178, %f170, %f155;
	fma.rn.f32 	%f182, %f179, %f171, %f156;
	fma.rn.f32 	%f183, %f178, %f171, %f157;
	ld.shared.f32 	%f184, [%r167+2072];
	ld.shared.f32 	%f185, [%r169+2072];
	fma.rn.f32 	%f186, %f185, %f170, %f160;
	fma.rn.f32 	%f187, %f184, %f170, %f161;
	fma.rn.f32 	%f188, %f185, %f171, %f162;
	fma.rn.f32 	%f189, %f184, %f171, %f163;
	ld.shared.f32 	%f190, [%r167+2076];
	ld.shared.f32 	%f191, [%r169+2076];
	fma.rn.f32 	%f192, %f191, %f170, %f166;
	fma.rn.f32 	%f193, %f190, %f170, %f167;
	fma.rn.f32 	%f194, %f191, %f171, %f168;
	fma.rn.f32 	%f195, %f190, %f171, %f169;
	ld.shared.f32 	%f196, [%r164+20];
	ld.shared.f32 	%f197, [%r164+152];
	ld.shared.f32 	%f198, [%r167+2580];
	ld.shared.f32 	%f199, [%r169+2580];
	fma.rn.f32 	%f200, %f199, %f196, %f174;
	fma.rn.f32 	%f201, %f198, %f196, %f175;
	fma.rn.f32 	%f202, %f199, %f197, %f176;
	fma.rn.f32 	%f203, %f198, %f197, %f177;
	ld.shared.f32 	%f204, [%r167+2584];
	ld.shared.f32 	%f205, [%r169+2584];
	fma.rn.f32 	%f206, %f205, %f196, %f180;
	fma.rn.f32 	%f207, %f204, %f196, %f181;
	fma.rn.f32 	%f208, %f205, %f197, %f182;
	fma.rn.f32 	%f209, %f204, %f197, %f183;
	ld.shared.f32 	%f210, [%r167+2588];
	ld.shared.f32 	%f211, [%r169+2588];
	fma.rn.f32 	%f212, %f211, %f196, %f186;
	fma.rn.f32 	%f213, %f210, %f196, %f187;
	fma.rn.f32 	%f214, %f211, %f197, %f188;
	fma.rn.f32 	%f215, %f210, %f197, %f189;
	ld.shared.f32 	%f216, [%r167+2592];
	ld.shared.f32 	%f217, [%r169+2592];
	fma.rn.f32 	%f218, %f217, %f196, %f192;
	fma.rn.f32 	%f219, %f216, %f196, %f193;
	fma.rn.f32 	%f220, %f217, %f197, %f194;
	fma.rn.f32 	%f221, %f216, %f197, %f195;
	ld.shared.f32 	%f222, [%r164+24];
	ld.shared.f32 	%f223, [%r164+156];
	ld.shared.f32 	%f224, [%r167+3096];
	ld.shared.f32 	%f225, [%r169+3096];
	fma.rn.f32 	%f226, %f225, %f222, %f200;
	fma.rn.f32 	%f227, %f224, %f222, %f201;
	fma.rn.f32 	%f228, %f225, %f223, %f202;
	fma.rn.f32 	%f229, %f224, %f223, %f203;
	ld.shared.f32 	%f230, [%r167+3100];
	ld.shared.f32 	%f231, [%r169+3100];
	fma.rn.f32 	%f232, %f231, %f222, %f206;
	fma.rn.f32 	%f233, %f230, %f222, %f207;
	fma.rn.f32 	%f234, %f231, %f223, %f208;
	fma.rn.f32 	%f235, %f230, %f223, %f209;
	ld.shared.f32 	%f236, [%r167+3104];
	ld.shared.f32 	%f237, [%r169+3104];
	fma.rn.f32 	%f238, %f237, %f222, %f212;
	fma.rn.f32 	%f239, %f236, %f222, %f213;
	fma.rn.f32 	%f240, %f237, %f223, %f214;
	fma.rn.f32 	%f241, %f236, %f223, %f215;
	ld.shared.f32 	%f242, [%r167+3108];
	ld.shared.f32 	%f243, [%r169+3108];
	fma.rn.f32 	%f244, %f243, %f222, %f218;
	fma.rn.f32 	%f245, %f242, %f222, %f219;
	fma.rn.f32 	%f246, %f243, %f223, %f220;
	fma.rn.f32 	%f247, %f242, %f223, %f221;
	ld.shared.f32 	%f248, [%r164+28];
	ld.shared.f32 	%f249, [%r164+160];
	ld.shared.f32 	%f250, [%r167+3612];
	ld.shared.f32 	%f251, [%r169+3612];
	fma.rn.f32 	%f252, %f251, %f248, %f226;
	fma.rn.f32 	%f253, %f250, %f248, %f227;
	fma.rn.f32 	%f254, %f251, %f249, %f228;
	fma.rn.f32 	%f255, %f250, %f249, %f229;
	ld.shared.f32 	%f256, [%r167+3616];
	ld.shared.f32 	%f257, [%r169+3616];
	fma.rn.f32 	%f258, %f257, %f248, %f232;
	fma.rn.f32 	%f259, %f256, %f248, %f233;
	fma.rn.f32 	%f260, %f257, %f249, %f234;
	fma.rn.f32 	%f261, %f256, %f249, %f235;
	ld.shared.f32 	%f262, [%r167+3620];
	ld.shared.f32 	%f263, [%r169+3620];
	fma.rn.f32 	%f264, %f263, %f248, %f238;
	fma.rn.f32 	%f265, %f262, %f248, %f239;
	fma.rn.f32 	%f266, %f263, %f249, %f240;
	fma.rn.f32 	%f267, %f262, %f249, %f241;
	ld.shared.f32 	%f268, [%r167+3624];
	ld.shared.f32 	%f269, [%r169+3624];
	fma.rn.f32 	%f270, %f269, %f248, %f244;
	fma.rn.f32 	%f271, %f268, %f248, %f245;
	fma.rn.f32 	%f272, %f269, %f249, %f246;
	fma.rn.f32 	%f273, %f268, %f249, %f247;
	ld.shared.f32 	%f274, [%r164+32];
	ld.shared.f32 	%f275, [%r164+164];
	ld.shared.f32 	%f276, [%r167+4128];
	ld.shared.f32 	%f277, [%r169+4128];
	fma.rn.f32 	%f278, %f277, %f274, %f252;
	fma.rn.f32 	%f279, %f276, %f274, %f253;
	fma.rn.f32 	%f280, %f277, %f275, %f254;
	fma.rn.f32 	%f281, %f276, %f275, %f255;
	ld.shared.f32 	%f282, [%r167+4132];
	ld.shared.f32 	%f283, [%r169+4132];
	fma.rn.f32 	%f284, %f283, %f274, %f258;
	fma.rn.f32 	%f285, %f282, %f274, %f259;
	fma.rn.f32 	%f286, %f283, %f275, %f260;
	fma.rn.f32 	%f287, %f282, %f275, %f261;
	ld.shared.f32 	%f288, [%r167+4136];
	ld.shared.f32 	%f289, [%r169+4136];
	fma.rn.f32 	%f290, %f289, %f274, %f264;
	fma.rn.f32 	%f291, %f288, %f274, %f265;
	fma.rn.f32 	%f292, %f289, %f275, %f266;
	fma.rn.f32 	%f293, %f288, %f275, %f267;
	ld.shared.f32 	%f294, [%r167+4140];
	ld.shared.f32 	%f295, [%r169+4140];
	fma.rn.f32 	%f296, %f295, %f274, %f270;
	fma.rn.f32 	%f297, %f294, %f274, %f271;
	fma.rn.f32 	%f298, %f295, %f275, %f272;
	fma.rn.f32 	%f299, %f294, %f275, %f273;
	ld.shared.f32 	%f300, [%r164+36];
	ld.shared.f32 	%f301, [%r164+168];
	ld.shared.f32 	%f302, [%r167+4644];
	ld.shared.f32 	%f303, [%r169+4644];
	fma.rn.f32 	%f304, %f303, %f300, %f278;
	fma.rn.f32 	%f305, %f302, %f300, %f279;
	fma.rn.f32 	%f306, %f303, %f301, %f280;
	fma.rn.f32 	%f307, %f302, %f301, %f281;
	ld.shared.f32 	%f308, [%r167+4648];
	ld.shared.f32 	%f309, [%r169+4648];
	fma.rn.f32 	%f310, %f309, %f300, %f284;
	fma.rn.f32 	%f311, %f308, %f300, %f285;
	fma.rn.f32 	%f312, %f309, %f301, %f286;
	fma.rn.f32 	%f313, %f308, %f301, %f287;
	ld.shared.f32 	%f314, [%r167+4652];
	ld.shared.f32 	%f315, [%r169+4652];
	fma.rn.f32 	%f316, %f315, %f300, %f290;
	fma.rn.f32 	%f317, %f314, %f300, %f291;
	fma.rn.f32 	%f318, %f315, %f301, %f292;
	fma.rn.f32 	%f319, %f314, %f301, %f293;
	ld.shared.f32 	%f320, [%r167+4656];
	ld.shared.f32 	%f321, [%r169+4656];
	fma.rn.f32 	%f322, %f321, %f300, %f296;
	fma.rn.f32 	%f323, %f320, %f300, %f297;
	fma.rn.f32 	%f324, %f321, %f301, %f298;
	fma.rn.f32 	%f325, %f320, %f301, %f299;
	ld.shared.f32 	%f326, [%r164+40];
	ld.shared.f32 	%f327, [%r164+172];
	ld.shared.f32 	%f328, [%r167+5160];
	ld.shared.f32 	%f329, [%r169+5160];
	fma.rn.f32 	%f330, %f329, %f326, %f304;
	fma.rn.f32 	%f331, %f328, %f326, %f305;
	fma.rn.f32 	%f332, %f329, %f327, %f306;
	fma.rn.f32 	%f333, %f328, %f327, %f307;
	ld.shared.f32 	%f334, [%r167+5164];
	ld.shared.f32 	%f335, [%r169+5164];
	fma.rn.f32 	%f336, %f335, %f326, %f310;
	fma.rn.f32 	%f337, %f334, %f326, %f311;
	fma.rn.f32 	%f338, %f335, %f327, %f312;
	fma.rn.f32 	%f339, %f334, %f327, %f313;
	ld.shared.f32 	%f340, [%r167+5168];
	ld.shared.f32 	%f341, [%r169+5168];
	fma.rn.f32 	%f342, %f341, %f326, %f316;
	fma.rn.f32 	%f343, %f340, %f326, %f317;
	fma.rn.f32 	%f344, %f341, %f327, %f318;
	fma.rn.f32 	%f345, %f340, %f327, %f319;
	ld.shared.f32 	%f346, [%r167+5172];
	ld.shared.f32 	%f347, [%r169+5172];
	fma.rn.f32 	%f348, %f347, %f326, %f322;
	fma.rn.f32 	%f349, %f346, %f326, %f323;
	fma.rn.f32 	%f350, %f347, %f327, %f324;
	fma.rn.f32 	%f351, %f346, %f327, %f325;
	ld.shared.f32 	%f352, [%r164+44];
	ld.shared.f32 	%f353, [%r164+176];
	ld.shared.f32 	%f354, [%r167+5676];
	ld.shared.f32 	%f355, [%r169+5676];
	fma.rn.f32 	%f356, %f355, %f352, %f330;
	fma.rn.f32 	%f357, %f354, %f352, %f331;
	fma.rn.f32 	%f358, %f355, %f353, %f332;
	fma.rn.f32 	%f359, %f354, %f353, %f333;
	ld.shared.f32 	%f360, [%r167+5680];
	ld.shared.f32 	%f361, [%r169+5680];
	fma.rn.f32 	%f362, %f361, %f352, %f336;
	fma.rn.f32 	%f363, %f360, %f352, %f337;
	fma.rn.f32 	%f364, %f361, %f353, %f338;
	fma.rn.f32 	%f365, %f360, %f353, %f339;
	ld.shared.f32 	%f366, [%r167+5684];
	ld.shared.f32 	%f367, [%r169+5684];
	fma.rn.f32 	%f368, %f367, %f352, %f342;
	fma.rn.f32 	%f369, %f366, %f352, %f343;
	fma.rn.f32 	%f370, %f367, %f353, %f344;
	fma.rn.f32 	%f371, %f366, %f353, %f345;
	ld.shared.f32 	%f372, [%r167+5688];
	ld.shared.f32 	%f373, [%r169+5688];
	fma.rn.f32 	%f374, %f373, %f352, %f348;
	fma.rn.f32 	%f375, %f372, %f352, %f349;
	fma.rn.f32 	%f376, %f373, %f353, %f350;
	fma.rn.f32 	%f377, %f372, %f353, %f351;
	ld.shared.f32 	%f378, [%r164+48];
	ld.shared.f32 	%f379, [%r164+180];
	ld.shared.f32 	%f380, [%r167+6192];
	ld.shared.f32 	%f381, [%r169+6192];
	fma.rn.f32 	%f382, %f381, %f378, %f356;
	fma.rn.f32 	%f383, %f380, %f378, %f357;
	fma.rn.f32 	%f384, %f381, %f379, %f358;
	fma.rn.f32 	%f385, %f380, %f379, %f359;
	ld.shared.f32 	%f386, [%r167+6196];
	ld.shared.f32 	%f387, [%r169+6196];
	fma.rn.f32 	%f388, %f387, %f378, %f362;
	fma.rn.f32 	%f389, %f386, %f378, %f363;
	fma.rn.f32 	%f390, %f387, %f379, %f364;
	fma.rn.f32 	%f391, %f386, %f379, %f365;
	ld.shared.f32 	%f392, [%r167+6200];
	ld.shared.f32 	%f393, [%r169+6200];
	fma.rn.f32 	%f394, %f393, %f378, %f368;
	fma.rn.f32 	%f395, %f392, %f378, %f369;
	fma.rn.f32 	%f396, %f393, %f379, %f370;
	fma.rn.f32 	%f397, %f392, %f379, %f371;
	ld.shared.f32 	%f398, [%r167+6204];
	ld.shared.f32 	%f399, [%r169+6204];
	fma.rn.f32 	%f400, %f399, %f378, %f374;
	fma.rn.f32 	%f401, %f398, %f378, %f375;
	fma.rn.f32 	%f402, %f399, %f379, %f376;
	fma.rn.f32 	%f403, %f398, %f379, %f377;
	ld.shared.f32 	%f404, [%r164+52];
	ld.shared.f32 	%f405, [%r164+184];
	ld.shared.f32 	%f406, [%r167+6708];
	ld.shared.f32 	%f407, [%r169+6708];
	fma.rn.f32 	%f408, %f407, %f404, %f382;
	fma.rn.f32 	%f409, %f406, %f404, %f383;
	fma.rn.f32 	%f410, %f407, %f405, %f384;
	fma.rn.f32 	%f411, %f406, %f405, %f385;
	ld.shared.f32 	%f412, [%r167+6712];
	ld.shared.f32 	%f413, [%r169+6712];
	fma.rn.f32 	%f414, %f413, %f404, %f388;
	fma.rn.f32 	%f415, %f412, %f404, %f389;
	fma.rn.f32 	%f416, %f413, %f405, %f390;
	fma.rn.f32 	%f417, %f412, %f405, %f391;
	ld.shared.f32 	%f418, [%r167+6716];
	ld.shared.f32 	%f419, [%r169+6716];
	fma.rn.f32 	%f420, %f419, %f404, %f394;
	fma.rn.f32 	%f421, %f418, %f404, %f395;
	fma.rn.f32 	%f422, %f419, %f405, %f396;
	fma.rn.f32 	%f423, %f418, %f405, %f397;
	ld.shared.f32 	%f424, [%r167+6720];
	ld.shared.f32 	%f425, [%r169+6720];
	fma.rn.f32 	%f426, %f425, %f404, %f400;
	fma.rn.f32 	%f427, %f424, %f404, %f401;
	fma.rn.f32 	%f428, %f425, %f405, %f402;
	fma.rn.f32 	%f429, %f424, %f405, %f403;
	ld.shared.f32 	%f430, [%r164+56];
	ld.shared.f32 	%f431, [%r164+188];
	ld.shared.f32 	%f432, [%r167+7224];
	ld.shared.f32 	%f433, [%r169+7224];
	fma.rn.f32 	%f434, %f433, %f430, %f408;
	fma.rn.f32 	%f435, %f432, %f430, %f409;
	fma.rn.f32 	%f436, %f433, %f431, %f410;
	fma.rn.f32 	%f437, %f432, %f431, %f411;
	ld.shared.f32 	%f438, [%r167+7228];
	ld.shared.f32 	%f439, [%r169+7228];
	fma.rn.f32 	%f440, %f439, %f430, %f414;
	fma.rn.f32 	%f441, %f438, %f430, %f415;
	fma.rn.f32 	%f442, %f439, %f431, %f416;
	fma.rn.f32 	%f443, %f438, %f431, %f417;
	ld.shared.f32 	%f444, [%r167+7232];
	ld.shared.f32 	%f445, [%r169+7232];
	fma.rn.f32 	%f446, %f445, %f430, %f420;
	fma.rn.f32 	%f447, %f444, %f430, %f421;
	fma.rn.f32 	%f448, %f445, %f431, %f422;
	fma.rn.f32 	%f449, %f444, %f431, %f423;
	ld.shared.f32 	%f450, [%r167+7236];
	ld.shared.f32 	%f451, [%r169+7236];
	fma.rn.f32 	%f452, %f451, %f430, %f426;
	fma.rn.f32 	%f453, %f450, %f430, %f427;
	fma.rn.f32 	%f454, %f451, %f431, %f428;
	fma.rn.f32 	%f455, %f450, %f431, %f429;
	ld.shared.f32 	%f456, [%r164+60];
	ld.shared.f32 	%f457, [%r164+192];
	ld.shared.f32 	%f458, [%r167+7740];
	ld.shared.f32 	%f459, [%r169+7740];
	fma.rn.f32 	%f460, %f459, %f456, %f434;
	fma.rn.f32 	%f461, %f458, %f456, %f435;
	fma.rn.f32 	%f462, %f459, %f457, %f436;
	fma.rn.f32 	%f463, %f458, %f457, %f437;
	ld.shared.f32 	%f464, [%r167+7744];
	ld.shared.f32 	%f465, [%r169+7744];
	fma.rn.f32 	%f466, %f465, %f456, %f440;
	fma.rn.f32 	%f467, %f464, %f456, %f441;
	fma.rn.f32 	%f468, %f465, %f457, %f442;
	fma.rn.f32 	%f469, %f464, %f457, %f443;
	ld.shared.f32 	%f470, [%r167+7748];
	ld.shared.f32 	%f471, [%r169+7748];
	fma.rn.f32 	%f472, %f471, %f456, %f446;
	fma.rn.f32 	%f473, %f470, %f456, %f447;
	fma.rn.f32 	%f474, %f471, %f457, %f448;
	fma.rn.f32 	%f475, %f470, %f457, %f449;
	ld.shared.f32 	%f476, [%r167+7752];
	ld.shared.f32 	%f477, [%r169+7752];
	fma.rn.f32 	%f478, %f477, %f456, %f452;
	fma.rn.f32 	%f479, %f476, %f456, %f453;
	fma.rn.f32 	%f480, %f477, %f457, %f454;
	fma.rn.f32 	%f481, %f476, %f457, %f455;
	ld.shared.f32 	%f482, [%r164+64];
	ld.shared.f32 	%f483, [%r164+196];
	ld.shared.f32 	%f484, [%r167+8256];
	ld.shared.f32 	%f485, [%r169+8256];
	fma.rn.f32 	%f486, %f485, %f482, %f460;
	fma.rn.f32 	%f487, %f484, %f482, %f461;
	fma.rn.f32 	%f488, %f485, %f483, %f462;
	fma.rn.f32 	%f489, %f484, %f483, %f463;
	ld.shared.f32 	%f490, [%r167+8260];
	ld.shared.f32 	%f491, [%r169+8260];
	fma.rn.f32 	%f492, %f491, %f482, %f466;
	fma.rn.f32 	%f493, %f490, %f482, %f467;
	fma.rn.f32 	%f494, %f491, %f483, %f468;
	fma.rn.f32 	%f495, %f490, %f483, %f469;
	ld.shared.f32 	%f496, [%r167+8264];
	ld.shared.f32 	%f497, [%r169+8264];
	fma.rn.f32 	%f498, %f497, %f482, %f472;
	fma.rn.f32 	%f499, %f496, %f482, %f473;
	fma.rn.f32 	%f500, %f497, %f483, %f474;
	fma.rn.f32 	%f501, %f496, %f483, %f475;
	ld.shared.f32 	%f502, [%r167+8268];
	ld.shared.f32 	%f503, [%r169+8268];
	fma.rn.f32 	%f504, %f503, %f482, %f478;
	fma.rn.f32 	%f505, %f502, %f482, %f479;
	fma.rn.f32 	%f506, %f503, %f483, %f480;
	fma.rn.f32 	%f507, %f502, %f483, %f481;
	ld.shared.f32 	%f508, [%r164+68];
	ld.shared.f32 	%f509, [%r164+200];
	ld.shared.f32 	%f510, [%r167+8772];
	ld.shared.f32 	%f511, [%r169+8772];
	fma.rn.f32 	%f512, %f511, %f508, %f486;
	fma.rn.f32 	%f513, %f510, %f508, %f487;
	fma.rn.f32 	%f514, %f511, %f509, %f488;
	fma.rn.f32 	%f515, %f510, %f509, %f489;
	ld.shared.f32 	%f516, [%r167+8776];
	ld.shared.f32 	%f517, [%r169+8776];
	fma.rn.f32 	%f518, %f517, %f508, %f492;
	fma.rn.f32 	%f519, %f516, %f508, %f493;
	fma.rn.f32 	%f520, %f517, %f509, %f494;
	fma.rn.f32 	%f521, %f516, %f509, %f495;
	ld.shared.f32 	%f522, [%r167+8780];
	ld.shared.f32 	%f523, [%r169+8780];
	fma.rn.f32 	%f524, %f523, %f508, %f498;
	fma.rn.f32 	%f525, %f522, %f508, %f499;
	fma.rn.f32 	%f526, %f523, %f509, %f500;
	fma.rn.f32 	%f527, %f522, %f509, %f501;
	ld.shared.f32 	%f528, [%r167+8784];
	ld.shared.f32 	%f529, [%r169+8784];
	fma.rn.f32 	%f530, %f529, %f508, %f504;
	fma.rn.f32 	%f531, %f528, %f508, %f505;
	fma.rn.f32 	%f532, %f529, %f509, %f506;
	fma.rn.f32 	%f533, %f528, %f509, %f507;
	ld.shared.f32 	%f534, [%r164+72];
	ld.shared.f32 	%f535, [%r164+204];
	ld.shared.f32 	%f536, [%r167+9288];
	ld.shared.f32 	%f537, [%r169+9288];
	fma.rn.f32 	%f538, %f537, %f534, %f512;
	fma.rn.f32 	%f539, %f536, %f534, %f513;
	fma.rn.f32 	%f540, %f537, %f535, %f514;
	fma.rn.f32 	%f541, %f536, %f535, %f515;
	ld.shared.f32 	%f542, [%r167+9292];
	ld.shared.f32 	%f543, [%r169+9292];
	fma.rn.f32 	%f544, %f543, %f534, %f518;
	fma.rn.f32 	%f545, %f542, %f534, %f519;
	fma.rn.f32 	%f546, %f543, %f535, %f520;
	fma.rn.f32 	%f547, %f542, %f535, %f521;
	ld.shared.f32 	%f548, [%r167+9296];
	ld.shared.f32 	%f549, [%r169+9296];
	fma.rn.f32 	%f550, %f549, %f534, %f524;
	fma.rn.f32 	%f551, %f548, %f534, %f525;
	fma.rn.f32 	%f552, %f549, %f535, %f526;
	fma.rn.f32 	%f553, %f548, %f535, %f527;
	ld.shared.f32 	%f554, [%r167+9300];
	ld.shared.f32 	%f555, [%r169+9300];
	fma.rn.f32 	%f556, %f555, %f534, %f530;
	fma.rn.f32 	%f557, %f554, %f534, %f531;
	fma.rn.f32 	%f558, %f555, %f535, %f532;
	fma.rn.f32 	%f559, %f554, %f535, %f533;
	ld.shared.f32 	%f560, [%r164+76];
	ld.shared.f32 	%f561, [%r164+208];
	ld.shared.f32 	%f562, [%r167+9804];
	ld.shared.f32 	%f563, [%r169+9804];
	fma.rn.f32 	%f564, %f563, %f560, %f538;
	fma.rn.f32 	%f565, %f562, %f560, %f539;
	fma.rn.f32 	%f566, %f563, %f561, %f540;
	fma.rn.f32 	%f567, %f562, %f561, %f541;
	ld.shared.f32 	%f568, [%r167+9808];
	ld.shared.f32 	%f569, [%r169+9808];
	fma.rn.f32 	%f570, %f569, %f560, %f544;
	fma.rn.f32 	%f571, %f568, %f560, %f545;
	fma.rn.f32 	%f572, %f569, %f561, %f546;
	fma.rn.f32 	%f573, %f568, %f561, %f547;
	ld.shared.f32 	%f574, [%r167+9812];
	ld.shared.f32 	%f575, [%r169+9812];
	fma.rn.f32 	%f576, %f575, %f560, %f550;
	fma.rn.f32 	%f577, %f574, %f560, %f551;
	fma.rn.f32 	%f578, %f575, %f561, %f552;
	fma.rn.f32 	%f579, %f574, %f561, %f553;
	ld.shared.f32 	%f580, [%r167+9816];
	ld.shared.f32 	%f581, [%r169+9816];
	fma.rn.f32 	%f582, %f581, %f560, %f556;
	fma.rn.f32 	%f583, %f580, %f560, %f557;
	fma.rn.f32 	%f584, %f581, %f561, %f558;
	fma.rn.f32 	%f585, %f580, %f561, %f559;
	ld.shared.f32 	%f586, [%r164+80];
	ld.shared.f32 	%f587, [%r164+212];
	ld.shared.f32 	%f588, [%r167+10320];
	ld.shared.f32 	%f589, [%r169+10320];
	fma.rn.f32 	%f590, %f589, %f586, %f564;
	fma.rn.f32 	%f591, %f588, %f586, %f565;
	fma.rn.f32 	%f592, %f589, %f587, %f566;
	fma.rn.f32 	%f593, %f588, %f587, %f567;
	ld.shared.f32 	%f594, [%r167+10324];
	ld.shared.f32 	%f595, [%r169+10324];
	fma.rn.f32 	%f596, %f595, %f586, %f570;
	fma.rn.f32 	%f597, %f594, %f586, %f571;
	fma.rn.f32 	%f598, %f595, %f587, %f572;
	fma.rn.f32 	%f599, %f594, %f587, %f573;
	ld.shared.f32 	%f600, [%r167+10328];
	ld.shared.f32 	%f601, [%r169+10328];
	fma.rn.f32 	%f602, %f601, %f586, %f576;
	fma.rn.f32 	%f603, %f600, %f586, %f577;
	fma.rn.f32 	%f604, %f601, %f587, %f578;
	fma.rn.f32 	%f605, %f600, %f587, %f579;
	ld.shared.f32 	%f606, [%r167+10332];
	ld.shared.f32 	%f607, [%r169+10332];
	fma.rn.f32 	%f608, %f607, %f586, %f582;
	fma.rn.f32 	%f609, %f606, %f586, %f583;
	fma.rn.f32 	%f610, %f607, %f587, %f584;
	fma.rn.f32 	%f611, %f606, %f587, %f585;
	ld.shared.f32 	%f612, [%r164+84];
	ld.shared.f32 	%f613, [%r164+216];
	ld.shared.f32 	%f614, [%r167+10836];
	ld.shared.f32 	%f615, [%r169+10836];
	fma.rn.f32 	%f616, %f615, %f612, %f590;
	fma.rn.f32 	%f617, %f614, %f612, %f591;
	fma.rn.f32 	%f618, %f615, %f613, %f592;
	fma.rn.f32 	%f619, %f614, %f613, %f593;
	ld.shared.f32 	%f620, [%r167+10840];
	ld.shared.f32 	%f621, [%r169+10840];
	fma.rn.f32 	%f622, %f621, %f612, %f596;
	fma.rn.f32 	%f623, %f620, %f612, %f597;
	fma.rn.f32 	%f624, %f621, %f613, %f598;
	fma.rn.f32 	%f625, %f620, %f613, %f599;
	ld.shared.f32 	%f626, [%r167+10844];
	ld.shared.f32 	%f627, [%r169+10844];
	fma.rn.f32 	%f628, %f627, %f612, %f602;
	fma.rn.f32 	%f629, %f626, %f612, %f603;
	fma.rn.f32 	%f630, %f627, %f613, %f604;
	fma.rn.f32 	%f631, %f626, %f613, %f605;
	ld.shared.f32 	%f632, [%r167+10848];
	ld.shared.f32 	%f633, [%r169+10848];
	fma.rn.f32 	%f634, %f633, %f612, %f608;
	fma.rn.f32 	%f635, %f632, %f612, %f609;
	fma.rn.f32 	%f636, %f633, %f613, %f610;
	fma.rn.f32 	%f637, %f632, %f613, %f611;
	ld.shared.f32 	%f638, [%r164+88];
	ld.shared.f32 	%f639, [%r164+220];
	ld.shared.f32 	%f640, [%r167+11352];
	ld.shared.f32 	%f641, [%r169+11352];
	fma.rn.f32 	%f642, %f641, %f638, %f616;
	fma.rn.f32 	%f643, %f640, %f638, %f617;
	fma.rn.f32 	%f644, %f641, %f639, %f618;
	fma.rn.f32 	%f645, %f640, %f639, %f619;
	ld.shared.f32 	%f646, [%r167+11356];
	ld.shared.f32 	%f647, [%r169+11356];
	fma.rn.f32 	%f648, %f647, %f638, %f622;
	fma.rn.f32 	%f649, %f646, %f638, %f623;
	fma.rn.f32 	%f650, %f647, %f639, %f624;
	fma.rn.f32 	%f651, %f646, %f639, %f625;
	ld.shared.f32 	%f652, [%r167+11360];
	ld.shared.f32 	%f653, [%r169+11360];
	fma.rn.f32 	%f654, %f653, %f638, %f628;
	fma.rn.f32 	%f655, %f652, %f638, %f629;
	fma.rn.f32 	%f656, %f653, %f639, %f630;
	fma.rn.f32 	%f657, %f652, %f639, %f631;
	ld.shared.f32 	%f658, [%r167+11364];
	ld.shared.f32 	%f659, [%r169+11364];
	fma.rn.f32 	%f660, %f659, %f638, %f634;
	fma.rn.f32 	%f661, %f658, %f638, %f635;
	fma.rn.f32 	%f662, %f659, %f639, %f636;
	fma.rn.f32 	%f663, %f658, %f639, %f637;
	ld.shared.f32 	%f664, [%r164+92];
	ld.shared.f32 	%f665, [%r164+224];
	ld.shared.f32 	%f666, [%r167+11868];
	ld.shared.f32 	%f667, [%r169+11868];
	fma.rn.f32 	%f668, %f667, %f664, %f642;
	fma.rn.f32 	%f669, %f666, %f664, %f643;
	fma.rn.f32 	%f670, %f667, %f665, %f644;
	fma.rn.f32 	%f671, %f666, %f665, %f645;
	ld.shared.f32 	%f672, [%r167+11872];
	ld.shared.f32 	%f673, [%r169+11872];
	fma.rn.f32 	%f674, %f673, %f664, %f648;
	fma.rn.f32 	%f675, %f672, %f664, %f649;
	fma.rn.f32 	%f676, %f673, %f665, %f650;
	fma.rn.f32 	%f677, %f672, %f665, %f651;
	ld.shared.f32 	%f678, [%r167+11876];
	ld.shared.f32 	%f679, [%r169+11876];
	fma.rn.f32 	%f680, %f679, %f664, %f654;
	fma.rn.f32 	%f681, %f678, %f664, %f655;
	fma.rn.f32 	%f682, %f679, %f665, %f656;
	fma.rn.f32 	%f683, %f678, %f665, %f657;
	ld.shared.f32 	%f684, [%r167+11880];
	ld.shared.f32 	%f685, [%r169+11880];
	fma.rn.f32 	%f686, %f685, %f664, %f660;
	fma.rn.f32 	%f687, %f684, %f664, %f661;
	fma.rn.f32 	%f688, %f685, %f665, %f662;
	fma.rn.f32 	%f689, %f684, %f665, %f663;
	ld.shared.f32 	%f690, [%r164+96];
	ld.shared.f32 	%f691, [%r164+228];
	ld.shared.f32 	%f692, [%r167+12384];
	ld.shared.f32 	%f693, [%r169+12384];
	fma.rn.f32 	%f694, %f693, %f690, %f668;
	fma.rn.f32 	%f695, %f692, %f690, %f669;
	fma.rn.f32 	%f696, %f693, %f691, %f670;
	fma.rn.f32 	%f697, %f692, %f691, %f671;
	ld.shared.f32 	%f698, [%r167+12388];
	ld.shared.f32 	%f699, [%r169+12388];
	fma.rn.f32 	%f700, %f699, %f690, %f674;
	fma.rn.f32 	%f701, %f698, %f690, %f675;
	fma.rn.f32 	%f702, %f699, %f691, %f676;
	fma.rn.f32 	%f703, %f698, %f691, %f677;
	ld.shared.f32 	%f704, [%r167+12392];
	ld.shared.f32 	%f705, [%r169+12392];
	fma.rn.f32 	%f706, %f705, %f690, %f680;
	fma.rn.f32 	%f707, %f704, %f690, %f681;
	fma.rn.f32 	%f708, %f705, %f691, %f682;
	fma.rn.f32 	%f709, %f704, %f691, %f683;
	ld.shared.f32 	%f710, [%r167+12396];
	ld.shared.f32 	%f711, [%r169+12396];
	fma.rn.f32 	%f712, %f711, %f690, %f686;
	fma.rn.f32 	%f713, %f710, %f690, %f687;
	fma.rn.f32 	%f714, %f711, %f691, %f688;
	fma.rn.f32 	%f715, %f710, %f691, %f689;
	ld.shared.f32 	%f716, [%r164+100];
	ld.shared.f32 	%f717, [%r164+232];
	ld.shared.f32 	%f718, [%r167+12900];
	ld.shared.f32 	%f719, [%r169+12900];
	fma.rn.f32 	%f720, %f719, %f716, %f694;
	fma.rn.f32 	%f721, %f718, %f716, %f695;
	fma.rn.f32 	%f722, %f719, %f717, %f696;
	fma.rn.f32 	%f723, %f718, %f717, %f697;
	ld.shared.f32 	%f724, [%r167+12904];
	ld.shared.f32 	%f725, [%r169+12904];
	fma.rn.f32 	%f726, %f725, %f716, %f700;
	fma.rn.f32 	%f727, %f724, %f716, %f701;
	fma.rn.f32 	%f728, %f725, %f717, %f702;
	fma.rn.f32 	%f729, %f724, %f717, %f703;
	ld.shared.f32 	%f730, [%r167+12908];
	ld.shared.f32 	%f731, [%r169+12908];
	fma.rn.f32 	%f732, %f731, %f716, %f706;
	fma.rn.f32 	%f733, %f730, %f716, %f707;
	fma.rn.f32 	%f734, %f731, %f717, %f708;
	fma.rn.f32 	%f735, %f730, %f717, %f709;
	ld.shared.f32 	%f736, [%r167+12912];
	ld.shared.f32 	%f737, [%r169+12912];
	fma.rn.f32 	%f738, %f737, %f716, %f712;
	fma.rn.f32 	%f739, %f736, %f716, %f713;
	fma.rn.f32 	%f740, %f737, %f717, %f714;
	fma.rn.f32 	%f741, %f736, %f717, %f715;
	ld.shared.f32 	%f742, [%r164+104];
	ld.shared.f32 	%f743, [%r164+236];
	ld.shared.f32 	%f744, [%r167+13416];
	ld.shared.f32 	%f745, [%r169+13416];
	fma.rn.f32 	%f746, %f745, %f742, %f720;
	fma.rn.f32 	%f747, %f744, %f742, %f721;
	fma.rn.f32 	%f748, %f745, %f743, %f722;
	fma.rn.f32 	%f749, %f744, %f743, %f723;
	ld.shared.f32 	%f750, [%r167+13420];
	ld.shared.f32 	%f751, [%r169+13420];
	fma.rn.f32 	%f752, %f751, %f742, %f726;
	fma.rn.f32 	%f753, %f750, %f742, %f727;
	fma.rn.f32 	%f754, %f751, %f743, %f728;
	fma.rn.f32 	%f755, %f750, %f743, %f729;
	ld.shared.f32 	%f756, [%r167+13424];
	ld.shared.f32 	%f757, [%r169+13424];
	fma.rn.f32 	%f758, %f757, %f742, %f732;
	fma.rn.f32 	%f759, %f756, %f742, %f733;
	fma.rn.f32 	%f760, %f757, %f743, %f734;
	fma.rn.f32 	%f761, %f756, %f743, %f735;
	ld.shared.f32 	%f762, [%r167+13428];
	ld.shared.f32 	%f763, [%r169+13428];
	fma.rn.f32 	%f764, %f763, %f742, %f738;
	fma.rn.f32 	%f765, %f762, %f742, %f739;
	fma.rn.f32 	%f766, %f763, %f743, %f740;
	fma.rn.f32 	%f767, %f762, %f743, %f741;
	ld.shared.f32 	%f768, [%r164+108];
	ld.shared.f32 	%f769, [%r164+240];
	ld.shared.f32 	%f770, [%r167+13932];
	ld.shared.f32 	%f771, [%r169+13932];
	fma.rn.f32 	%f772, %f771, %f768, %f746;
	fma.rn.f32 	%f773, %f770, %f768, %f747;
	fma.rn.f32 	%f774, %f771, %f769, %f748;
	fma.rn.f32 	%f775, %f770, %f769, %f749;
	ld.shared.f32 	%f776, [%r167+13936];
	ld.shared.f32 	%f777, [%r169+13936];
	fma.rn.f32 	%f778, %f777, %f768, %f752;
	fma.rn.f32 	%f779, %f776, %f768, %f753;
	fma.rn.f32 	%f780, %f777, %f769, %f754;
	fma.rn.f32 	%f781, %f776, %f769, %f755;
	ld.shared.f32 	%f782, [%r167+13940];
	ld.shared.f32 	%f783, [%r169+13940];
	fma.rn.f32 	%f784, %f783, %f768, %f758;
	fma.rn.f32 	%f785, %f782, %f768, %f759;
	fma.rn.f32 	%f786, %f783, %f769, %f760;
	fma.rn.f32 	%f787, %f782, %f769, %f761;
	ld.shared.f32 	%f788, [%r167+13944];
	ld.shared.f32 	%f789, [%r169+13944];
	fma.rn.f32 	%f790, %f789, %f768, %f764;
	fma.rn.f32 	%f791, %f788, %f768, %f765;
	fma.rn.f32 	%f792, %f789, %f769, %f766;
	fma.rn.f32 	%f793, %f788, %f769, %f767;
	ld.shared.f32 	%f794, [%r164+112];
	ld.shared.f32 	%f795, [%r164+244];
	ld.shared.f32 	%f796, [%r167+14448];
	ld.shared.f32 	%f797, [%r169+14448];
	fma.rn.f32 	%f798, %f797, %f794, %f772;
	fma.rn.f32 	%f799, %f796, %f794, %f773;
	fma.rn.f32 	%f800, %f797, %f795, %f774;
	fma.rn.f32 	%f801, %f796, %f795, %f775;
	ld.shared.f32 	%f802, [%r167+14452];
	ld.shared.f32 	%f803, [%r169+14452];
	fma.rn.f32 	%f804, %f803, %f794, %f778;
	fma.rn.f32 	%f805, %f802, %f794, %f779;
	fma.rn.f32 	%f806, %f803, %f795, %f780;
	fma.rn.f32 	%f807, %f802, %f795, %f781;
	ld.shared.f32 	%f808, [%r167+14456];
	ld.shared.f32 	%f809, [%r169+14456];
	fma.rn.f32 	%f810, %f809, %f794, %f784;
	fma.rn.f32 	%f811, %f808, %f794, %f785;
	fma.rn.f32 	%f812, %f809, %f795, %f786;
	fma.rn.f32 	%f813, %f808, %f795, %f787;
	ld.shared.f32 	%f814, [%r167+14460];
	ld.shared.f32 	%f815, [%r169+14460];
	fma.rn.f32 	%f816, %f815, %f794, %f790;
	fma.rn.f32 	%f817, %f814, %f794, %f791;
	fma.rn.f32 	%f818, %f815, %f795, %f792;
	fma.rn.f32 	%f819, %f814, %f795, %f793;
	ld.shared.f32 	%f820, [%r164+116];
	ld.shared.f32 	%f821, [%r164+248];
	ld.shared.f32 	%f822, [%r167+14964];
	ld.shared.f32 	%f823, [%r169+14964];
	fma.rn.f32 	%f824, %f823, %f820, %f798;
	fma.rn.f32 	%f825, %f822, %f820, %f799;
	fma.rn.f32 	%f826, %f823, %f821, %f800;
	fma.rn.f32 	%f827, %f822, %f821, %f801;
	ld.shared.f32 	%f828, [%r167+14968];
	ld.shared.f32 	%f829, [%r169+14968];
	fma.rn.f32 	%f830, %f829, %f820, %f804;
	fma.rn.f32 	%f831, %f828, %f820, %f805;
	fma.rn.f32 	%f832, %f829, %f821, %f806;
	fma.rn.f32 	%f833, %f828, %f821, %f807;
	ld.shared.f32 	%f834, [%r167+14972];
	ld.shared.f32 	%f835, [%r169+14972];
	fma.rn.f32 	%f836, %f835, %f820, %f810;
	fma.rn.f32 	%f837, %f834, %f820, %f811;
	fma.rn.f32 	%f838, %f835, %f821, %f812;
	fma.rn.f32 	%f839, %f834, %f821, %f813;
	ld.shared.f32 	%f840, [%r167+14976];
	ld.shared.f32 	%f841, [%r169+14976];
	fma.rn.f32 	%f842, %f841, %f820, %f816;
	fma.rn.f32 	%f843, %f840, %f820, %f817;
	fma.rn.f32 	%f844, %f841, %f821, %f818;
	fma.rn.f32 	%f845, %f840, %f821, %f819;
	ld.shared.f32 	%f846, [%r164+120];
	ld.shared.f32 	%f847, [%r164+252];
	ld.shared.f32 	%f848, [%r167+15480];
	ld.shared.f32 	%f849, [%r169+15480];
	fma.rn.f32 	%f850, %f849, %f846, %f824;
	fma.rn.f32 	%f851, %f848, %f846, %f825;
	fma.rn.f32 	%f852, %f849, %f847, %f826;
	fma.rn.f32 	%f853, %f848, %f847, %f827;
	ld.shared.f32 	%f854, [%r167+15484];
	ld.shared.f32 	%f855, [%r169+15484];
	fma.rn.f32 	%f856, %f855, %f846, %f830;
	fma.rn.f32 	%f857, %f854, %f846, %f831;
	fma.rn.f32 	%f858, %f855, %f847, %f832;
	fma.rn.f32 	%f859, %f854, %f847, %f833;
	ld.shared.f32 	%f860, [%r167+15488];
	ld.shared.f32 	%f861, [%r169+15488];
	fma.rn.f32 	%f862, %f861, %f846, %f836;
	fma.rn.f32 	%f863, %f860, %f846, %f837;
	fma.rn.f32 	%f864, %f861, %f847, %f838;
	fma.rn.f32 	%f865, %f860, %f847, %f839;
	ld.shared.f32 	%f866, [%r167+15492];
	ld.shared.f32 	%f867, [%r169+15492];
	fma.rn.f32 	%f868, %f867, %f846, %f842;
	fma.rn.f32 	%f869, %f866, %f846, %f843;
	fma.rn.f32 	%f870, %f867, %f847, %f844;
	fma.rn.f32 	%f871, %f866, %f847, %f845;
	ld.shared.f32 	%f872, [%r164+124];
	ld.shared.f32 	%f873, [%r164+256];
	ld.shared.f32 	%f874, [%r167+15996];
	ld.shared.f32 	%f875, [%r169+15996];
	fma.rn.f32 	%f6, %f875, %f872, %f850;
	fma.rn.f32 	%f14, %f874, %f872, %f851;
	fma.rn.f32 	%f1139, %f875, %f873, %f852;
	fma.rn.f32 	%f1147, %f874, %f873, %f853;
	ld.shared.f32 	%f876, [%r167+16000];
	ld.shared.f32 	%f877, [%r169+16000];
	fma.rn.f32 	%f5, %f877, %f872, %f856;
	fma.rn.f32 	%f13, %f876, %f872, %f857;
	fma.rn.f32 	%f1138, %f877, %f873, %f858;
	fma.rn.f32 	%f1146, %f876, %f873, %f859;
	ld.shared.f32 	%f878, [%r167+16004];
	ld.shared.f32 	%f879, [%r169+16004];
	fma.rn.f32 	%f4, %f879, %f872, %f862;
	fma.rn.f32 	%f12, %f878, %f872, %f863;
	fma.rn.f32 	%f1152, %f879, %f873, %f864;
	fma.rn.f32 	%f1145, %f878, %f873, %f865;
	ld.shared.f32 	%f880, [%r167+16008];
	ld.shared.f32 	%f881, [%r169+16008];
	fma.rn.f32 	%f3, %f881, %f872, %f868;
	fma.rn.f32 	%f11, %f880, %f872, %f869;
	fma.rn.f32 	%f1153, %f881, %f873, %f870;
	fma.rn.f32 	%f1144, %f880, %f873, %f871;
	bar.sync 	0;
	add.s32 	%r202, %r202, 32;
	setp.lt.s32 	%p40, %r202, %r53;
	@%p40 bra 	$L__BB19_43;
	bra.uni 	$L__BB19_5;
$L__BB19_70:
	setp.ge.s32 	%p79, %r9, %r6;
	@%p79 bra 	$L__BB19_79;
	add.s32 	%r190, %r15, %r9;
	mad.lo.s32 	%r50, %r190, %r56, %r5;
	setp.le.s32 	%p80, %r7, %r11;
	@%p80 bra 	$L__BB19_73;
	max.f32 	%f1106, %f6, 0f00000000;
	mul.f32 	%f1107, %f1106, %f14;
	add.s32 	%r191, %r50, %r11;
	mul.wide.s32 	%rd77, %r191, 4;
	add.s64 	%rd78, %rd1, %rd77;
	st.global.f32 	[%rd78], %f1107;
$L__BB19_73:
	add.s32 	%r192, %r11, 1;
	setp.ge.s32 	%p81, %r192, %r8;
	cvt.u64.u32 	%rd79, %r11;
	cvt.s64.s32 	%rd80, %r50;
	add.s64 	%rd81, %rd80, %rd79;
	shl.b64 	%rd82, %rd81, 2;
	add.s64 	%rd9, %rd1, %rd82;
	@%p81 bra 	$L__BB19_75;
	max.f32 	%f1108, %f5, 0f00000000;
	mul.f32 	%f1109, %f1108, %f13;
	st.global.f32 	[%rd9+4], %f1109;
$L__BB19_75:
	add.s32 	%r193, %r11, 2;
	setp.ge.s32 	%p82, %r193, %r8;
	@%p82 bra 	$L__BB19_77;
	max.f32 	%f1110, %f4, 0f00000000;
	mul.f32 	%f1111, %f1110, %f12;
	st.global.f32 	[%rd9+8], %f1111;
$L__BB19_77:
	add.s32 	%r194, %r11, 3;
	setp.ge.s32 	%p83, %r194, %r8;
	@%p83 bra 	$L__BB19_79;
	max.f32 	%f1112, %f3, 0f00000000;
	mul.f32 	%f1113, %f1112, %f11;
	st.global.f32 	[%rd9+12], %f1113;
$L__BB19_79:
	add.s32 	%r51, %r9, 1;
	setp.ge.s32 	%p84, %r51, %r6;
	@%p84 bra 	$L__BB19_88;
	add.s32 	%r195, %r15, %r51;
	mad.lo.s32 	%r52, %r195, %r56, %r5;
	setp.le.s32 	%p85, %r7, %r11;
	@%p85 bra 	$L__BB19_82;
	max.f32 	%f1114, %f1139, 0f00000000;
	mul.f32 	%f1115, %f1114, %f1147;
	add.s32 	%r196, %r52, %r11;
	mul.wide.s32 	%rd83, %r196, 4;
	add.s64 	%rd84, %rd1, %rd83;
	st.global.f32 	[%rd84], %f1115;
$L__BB19_82:
	add.s32 	%r197, %r11, 1;
	setp.ge.s32 	%p86, %r197, %r8;
	cvt.u64.u32 	%rd85, %r11;
	cvt.s64.s32 	%rd86, %r52;
	add.s64 	%rd87, %rd86, %rd85;
	shl.b64 	%rd88, %rd87, 2;
	add.s64 	%rd10, %rd1, %rd88;
	@%p86 bra 	$L__BB19_84;
	max.f32 	%f1116, %f1138, 0f00000000;
	mul.f32 	%f1117, %f1116, %f1146;
	st.global.f32 	[%rd10+4], %f1117;
$L__BB19_84:
	add.s32 	%r198, %r11, 2;
	setp.ge.s32 	%p87, %r198, %r8;
	@%p87 bra 	$L__BB19_86;
	max.f32 	%f1118, %f1152, 0f00000000;
	mul.f32 	%f1119, %f1118, %f1145;
	st.global.f32 	[%rd10+8], %f1119;
$L__BB19_86:
	add.s32 	%r199, %r11, 3;
	setp.ge.s32 	%p88, %r199, %r8;
	@%p88 bra 	$L__BB19_88;
	max.f32 	%f1120, %f1153, 0f00000000;
	mul.f32 	%f1121, %f1120, %f1144;
	st.global.f32 	[%rd10+12], %f1121;
$L__BB19_88:
	ret;
$L__BB19_89:
	add.s32 	%r131, %r34, %r202;
	mul.lo.s32 	%r132, %r131, %r56;
	cvt.s64.s32 	%rd41, %r132;
	add.s32 	%r133, %r11, %r5;
	cvt.u64.u32 	%rd42, %r133;
	add.s64 	%rd43, %rd42, %rd41;
	shl.b64 	%rd44, %rd43, 1;
	add.s64 	%rd45, %rd3, %rd44;
	ld.global.nc.v2.u32 	{%r134, %r135}, [%rd45];
	mov.b32 	{%rs7, %rs8}, %r134;
	mov.b32 	{%rs9, %rs10}, %r135;
	// begin inline asm
	{  cvt.f32.f16 %f57, %rs7;}

	// end inline asm
	// begin inline asm
	{  cvt.f32.f16 %f58, %rs8;}

	// end inline asm
	// begin inline asm
	{  cvt.f32.f16 %f59, %rs9;}

	// end inline asm
	// begin inline asm
	{  cvt.f32.f16 %f60, %rs10;}

	// end inline asm
	mov.u32 	%r136, _ZZ24moe_gate_up_small_kernelI6__halfLb1EEvPKT_S3_S3_PKiS5_PfiiiE9smem_gate;
	mad.lo.s32 	%r137, %r34, 516, %r136;
	shl.b32 	%r138, %r11, 2;
	add.s32 	%r139, %r137, %r138;
	st.shared.f32 	[%r139], %f57;
	st.shared.f32 	[%r139+4], %f58;
	st.shared.f32 	[%r139+8], %f59;
	st.shared.f32 	[%r139+12], %f60;
	bra.uni 	$L__BB19_60;
$L__BB19_90:
	add.s32 	%r154, %r42, %r202;
	mul.lo.s32 	%r155, %r154, %r56;
	cvt.s64.s32 	%rd48, %r155;
	add.s32 	%r156, %r11, %r5;
	cvt.u64.u32 	%rd49, %r156;
	add.s64 	%rd50, %rd49, %rd48;
	shl.b64 	%rd51, %rd50, 1;
	add.s64 	%rd52, %rd4, %rd51;
	ld.global.nc.v2.u32 	{%r157, %r158}, [%rd52];
	mov.b32 	{%rs12, %rs13}, %r157;
	mov.b32 	{%rs14, %rs15}, %r158;
	// begin inline asm
	{  cvt.f32.f16 %f62, %rs12;}

	// end inline asm
	// begin inline asm
	{  cvt.f32.f16 %f63, %rs13;}

	// end inline asm
	// begin inline asm
	{  cvt.f32.f16 %f64, %rs14;}

	// end inline asm
	// begin inline asm
	{  cvt.f32.f16 %f65, %rs15;}

	// end inline asm
	mov.u32 	%r159, _ZZ24moe_gate_up_small_kernelI6__halfLb1EEvPKT_S3_S3_PKiS5_PfiiiE7smem_up;
	mad.lo.s32 	%r160, %r42, 516, %r159;
	shl.b32 	%r161, %r11, 2;
	add.s32 	%r162, %r160, %r161;
	st.shared.f32 	[%r162], %f62;
	st.shared.f32 	[%r162+4], %f63;
	st.shared.f32 	[%r162+8], %f64;
	st.shared.f32 	[%r162+12], %f65;
	bra.uni 	$L__BB19_68;

}
	// .globl	_Z23moe_output_small_kernelI6__halfLb1EEvPKfPKT_PKiS7_S2_PS3_ii
.visible .entry _Z23moe_output_small_kernelI6__halfLb1EEvPKfPKT_PKiS7_S2_PS3_ii(
	.param .u64 .ptr .align 1 _Z23moe_output_small_kernelI6__halfLb1EEvPKfPKT_PKiS7_S2_PS3_ii_param_0,
	.param .u64 .ptr .align 1 _Z23moe_output_small_kernelI6__halfLb1EEvPKfPKT_PKiS7_S2_PS3_ii_param_1,
	.param .u64 .ptr .align 1 _Z23moe_output_small_kernelI6__halfLb1EEvPKfPKT_PKiS7_S2_PS3_ii_param_2,
	.param .u64 .ptr .align 1 _Z23moe_output_small_kernelI6__halfLb1EEvPKfPKT_PKiS7_S2_PS3_ii_param_3,
	.param .u64 .ptr .align 1 _Z23moe_output_small_kernelI6__halfLb1EEvPKfPKT_PKiS7_S2_PS3_ii_param_4,
	.param .u64 .ptr .align 1 _Z23moe_output_small_kernelI6__halfLb1EEvPKfPKT_PKiS7_S2_PS3_ii_param_5,
	.param .u32 _Z23moe_output_small_kernelI6__halfLb1EEvPKfPKT_PKiS7_S2_PS3_ii_param_6,
	.param .u32 _Z23moe_output_small_kernelI6__halfLb1EEvPKfPKT_PKiS7_S2_PS3_ii_param_7
)
{
	.reg .pred 	%p<39>;
	.reg .b16 	%rs<30>;
	.reg .b32 	%r<125>;
	.reg .b32 	%f<504>;
	.reg .b64 	%rd<59>;
	// demoted variable
	.shared .align 4 .b8 _ZZ23moe_output_small_kernelI6__halfLb1EEvPKfPKT_PKiS7_S2_PS3_iiE10smem_inter[2112];
	// demoted variable
	.shared .align 4 .b8 _ZZ23moe_output_small_kernelI6__halfLb1EEvPKfPKT_PKiS7_S2_PS3_iiE9smem_proj[16512];
	// demoted variable
	.shared .align 4 .b8 _ZZ23moe_output_small_kernelI6__halfLb1EEvPKfPKT_PKiS7_S2_PS3_iiE14smem_token_ids[64];
	// demoted variable
	.shared .align 4 .b8 _ZZ23moe_output_small_kernelI6__halfLb1EEvPKfPKT_PKiS7_S2_PS3_iiE12smem_routing[64];
	ld.param.u64 	%rd12, [_Z23moe_output_small_kernelI6__halfLb1EEvPKfPKT_PKiS7_S2_PS3_ii_param_0];
	ld.param.u64 	%rd8, [_Z23moe_output_small_kernelI6__halfLb1EEvPKfPKT_PKiS7_S2_PS3_ii_param_1];
	ld.param.u64 	%rd13, [_Z23moe_output_small_kernelI6__halfLb1EEvPKfPKT_PKiS7_S2_PS3_ii_param_2];
	ld.param.u64 	%rd9, [_Z23moe_output_small_kernelI6__halfLb1EEvPKfPKT_PKiS7_S2_PS3_ii_param_3];
	ld.param.u64 	%rd10, [_Z23moe_output_small_kernelI6__halfLb1EEvPKfPKT_PKiS7_S2_PS3_ii_param_4];
	ld.param.u32 	%r42, [_Z23moe_output_small_kernelI6__halfLb1EEvPKfPKT_PKiS7_S2_PS3_ii_param_6];
	ld.param.u32 	%r41, [_Z23moe_output_small_kernelI6__halfLb1EEvPKfPKT_PKiS7_S2_PS3_ii_param_7];
	cvta.to.global.u64 	%rd1, %rd12;
	cvta.to.global.u64 	%rd14, %rd13;
	mov.u32 	%r43, %ctaid.z;
	mov.u32 	%r44, %ctaid.y;
	mov.u32 	%r45, %ctaid.x;
	mov.u32 	%r1, %tid.x;
	cvt.u64.u32 	%rd2, %r43;
	mul.wide.u32 	%rd15, %r43, 4;
	add.s64 	%rd16, %rd14, %rd15;
	ld.global.nc.u32 	%r2, [%rd16];
	ld.global.nc.u32 	%r47, [%rd16+4];
	sub.s32 	%r3, %r47, %r2;
	shl.b32 	%r4, %r44, 4;
	shl.b32 	%r5, %r45, 7;
	setp.le.s32 	%p1, %r3, %r4;
	setp.le.s32 	%p2, %r42, %r5;
	or.pred  	%p3, %p1, %p2;
	@%p3 bra 	$L__BB20_38;
	sub.s32 	%r49, %r3, %r4;
	min.s32 	%r6, %r49, 16;
	sub.s32 	%r7, %r42, %r5;
	min.s32 	%r8, %r7, 128;
	setp.gt.u32 	%p4, %r1, 15;
	setp.ge.s32 	%p5, %r1, %r6;
	or.pred  	%p6, %p4, %p5;
	@%p6 bra 	$L__BB20_3;
	add.s32 	%r51, %r4, %r1;
	add.s32 	%r52, %r51, %r2;
	cvta.to.global.u64 	%rd17, %rd9;
	mul.wide.s32 	%rd18, %r52, 4;
	add.s64 	%rd19, %rd17, %rd18;
	ld.global.nc.u32 	%r53, [%rd19];
	shl.b32 	%r54, %r1, 2;
	mov.u32 	%r55, _ZZ23moe_output_small_kernelI6__halfLb1EEvPKfPKT_PKiS7_S2_PS3_iiE14smem_token_ids;
	add.s32 	%r56, %r55, %r54;
	st.shared.u32 	[%r56], %r53;
	cvta.to.global.u64 	%rd20, %rd10;
	add.s64 	%rd21, %rd20, %rd18;
	ld.global.nc.f32 	%f27, [%rd21];
	mov.u32 	%r57, _ZZ23moe_output_small_kernelI6__halfLb1EEvPKfPKT_PKiS7_S2_PS3_iiE12smem_routing;
	add.s32 	%r58, %r57, %r54;
	st.shared.f32 	[%r58], %f27;
$L__BB20_3:
	bar.sync 	0;
	mul.lo.s32 	%r59, %r41, %r42;
	cvt.s64.s32 	%rd22, %r59;
	mul.lo.s64 	%rd23, %rd22, %rd2;
	cvta.to.global.u64 	%rd24, %rd8;
	shl.b64 	%rd25, %rd23, 1;
	add.s64 	%rd3, %rd24, %rd25;
	shr.u32 	%r60, %r1, 4;
	and.b32  	%r9, %r60, 62;
	shl.b32 	%r10, %r1, 2;
	and.b32  	%r11, %r10, 124;
	setp.lt.s32 	%p7, %r41, 1;
	mov.f32 	%f496, 0f00000000;
	mov.f32 	%f497, %f496;
	mov.f32 	%f498, %f496;
	mov.f32 	%f499, %f496;
	mov.f32 	%f500, %f496;
	mov.f32 	%f501, %f496;
	mov.f32 	%f502, %f496;
	mov.f32 	%f503, %f496;
	@%p7 bra 	$L__BB20_20;
	shr.u32 	%r12, %r1, 3;
	and.b32  	%r13, %r10, 28;
	add.s32 	%r62, %r2, %r4;
	add.s32 	%r63, %r62, %r12;
	mul.lo.s32 	%r64, %r63, %r41;
	add.s32 	%r14, %r13, %r64;
	cvt.s64.s32 	%rd4, %r64;
	sub.s32 	%r15, 128, %r11;
	mov.b32 	%r118, 0;
	mov.f32 	%f496, 0f00000000;
	sub.s32 	%r74, 32, %r13;
	add.s32 	%r77, %r11, 3;
$L__BB20_5:
	setp.lt.u32 	%p8, %r1, 128;
	sub.s32 	%r19, %r41, %r118;
	min.s32 	%r20, %r19, 32;
	mov.u32 	%r123, %r1;
	@%p8 bra 	$L__BB20_6;
	bra.uni 	$L__BB20_12;
$L__BB20_6:
	mov.u32 	%r65, _ZZ23moe_output_small_kernelI6__halfLb1EEvPKfPKT_PKiS7_S2_PS3_iiE10smem_inter;
	mad.lo.s32 	%r66, %r12, 132, %r65;
	shl.b32 	%r68, %r13, 2;
	add.s32 	%r122, %r66, %r68;
	setp.lt.s32 	%p9, %r12, %r6;
	add.s32 	%r69, %r13, 3;
	setp.lt.s32 	%p10, %r69, %r20;
	and.pred  	%p11, %p9, %p10;
	@%p11 bra 	$L__BB20_39;
	add.s32 	%r119, %r118, %r14;
	mov.b32 	%r121, 1;
	mov.u32 	%r120, %r13;
$L__BB20_8:
	setp.ge.s32 	%p12, %r12, %r6;
	setp.le.s32 	%p13, %r19, %r120;
	or.pred  	%p14, %p12, %p13;
	@%p14 bra 	$L__BB20_10;
	mul.wide.s32 	%rd26, %r119, 4;
	add.s64 	%rd27, %rd1, %rd26;
	ld.global.nc.f32 	%f30, [%rd27];
	st.shared.f32 	[%r122], %f30;
	bra.uni 	$L__BB20_11;
$L__BB20_10:
	mov.b32 	%r71, 0;
	st.shared.u32 	[%r122], %r71;
$L__BB20_11:
	add.s32 	%r72, %r121, -1;
	setp.lt.u32 	%p15, %r72, 3;
	setp.lt.u32 	%p16, %r121, %r74;
	and.pred  	%p17, %p15, %p16;
	add.s32 	%r122, %r122, 4;
	add.s32 	%r121, %r121, 1;
	add.s32 	%r120, %r120, 1;
	add.s32 	%r119, %r119, 1;
	mov.u32 	%r123, %r1;
	@%p17 bra 	$L__BB20_8;
$L__BB20_12:
	setp.lt.s32 	%p18, %r77, %r8;
	shr.u32 	%r32, %r123, 5;
	setp.lt.s32 	%p19, %r32, %r20;
	and.pred  	%p20, %p19, %p18;
	@%p20 bra 	$L__BB20_40;
	add.s32 	%r79, %r11, %r5;
	mov.u32 	%r80, _ZZ23moe_output_small_kernelI6__halfLb1EEvPKfPKT_PKiS7_S2_PS3_iiE9smem_proj;
	mad.lo.s32 	%r33, %r32, 516, %r80;
	add.s32 	%r81, %r32, %r118;
	mad.lo.s32 	%r34, %r81, %r42, %r79;
	mov.b32 	%r124, 0;
$L__BB20_14:
	setp.ge.s32 	%p21, %r32, %r20;
	add.s32 	%r36, %r124, %r11;
	setp.le.s32 	%p22, %r7, %r36;
	or.pred  	%p23, %p21, %p22;
	@%p23 bra 	$L__BB20_16;
	add.s32 	%r86, %r34, %r124;
	mul.wide.s32 	%rd32, %r86, 2;
	add.s64 	%rd33, %rd3, %rd32;
	ld.global.nc.u16 	%rs1, [%rd33];
	// begin inline asm
	{  cvt.f32.f16 %f35, %rs1;}

	// end inline asm
	shl.b32 	%r87, %r36, 2;
	add.s32 	%r88, %r33, %r87;
	st.shared.f32 	[%r88], %f35;
	bra.uni 	$L__BB20_17;
$L__BB20_16:
	shl.b32 	%r83, %r36, 2;
	add.s32 	%r84, %r33, %r83;
	mov.b32 	%r85, 0;
	st.shared.u32 	[%r84], %r85;
$L__BB20_17:
	add.s32 	%r37, %r124, 1;
	setp.lt.u32 	%p24, %r124, 3;
	setp.lt.u32 	%p25, %r37, %r15;
	and.pred  	%p26, %p24, %p25;
	mov.u32 	%r124, %r37;
	@%p26 bra 	$L__BB20_14;
$L__BB20_18:
	add.s32 	%r38, %r123, 256;
	setp.lt.u32 	%p27, %r123, 768;
	mov.u32 	%r123, %r38;
	@%p27 bra 	$L__BB20_12;
	bar.sync 	0;
	mov.u32 	%r99, _ZZ23moe_output_small_kernelI6__halfLb1EEvPKfPKT_PKiS7_S2_PS3_iiE10smem_inter;
	mad.lo.s32 	%r100, %r9, 132, %r99;
	ld.shared.f32 	%f40, [%r100];
	ld.shared.f32 	%f41, [%r100+132];
	shl.b32 	%r101, %r11, 2;
	mov.u32 	%r102, _ZZ23moe_output_small_kernelI6__halfLb1EEvPKfPKT_PKiS7_S2_PS3_iiE9smem_proj;
	add.s32 	%r103, %r102, %r101;
	ld.shared.f32 	%f42, [%r103];
	fma.rn.f32 	%f43, %f42, %f40, %f501;
	fma.rn.f32 	%f44, %f42, %f41, %f497;
	ld.shared.f32 	%f45, [%r103+4];
	fma.rn.f32 	%f46, %f45, %f40, %f500;
	fma.rn.f32 	%f47, %f45, %f41, %f496;
	ld.shared.f32 	%f48, [%r103+8];
	fma.rn.f32 	%f49, %f48, %f40, %f499;
	fma.rn.f32 	%f50, %f48, %f41, %f502;
	ld.shared.f32 	%f51, [%r103+12];
	fma.rn.f32 	%f52, %f51, %f40, %f498;
	fma.rn.f32 	%f53, %f51, %f41, %f503;
	ld.shared.f32 	%f54, [%r100+4];
	ld.shared.f32 	%f55, [%r100+136];
	ld.shared.f32 	%f56, [%r103+516];
	fma.rn.f32 	%f57, %f56, %f54, %f43;
	fma.rn.f32 	%f58, %f56, %f55, %f44;
	ld.shared.f32 	%f59, [%r103+520];
	fma.rn.f32 	%f60, %f59, %f54, %f46;
	fma.rn.f32 	%f61, %f59, %f55, %f47;
	ld.shared.f32 	%f62, [%r103+524];
	fma.rn.f32 	%f63, %f62, %f54, %f49;
	fma.rn.f32 	%f64, %f62, %f55, %f50;
	ld.shared.f32 	%f65, [%r103+528];
	fma.rn.f32 	%f66, %f65, %f54, %f52;
	fma.rn.f32 	%f67, %f65, %f55, %f53;
	ld.shared.f32 	%f68, [%r100+8];
	ld.shared.f32 	%f69, [%r100+140];
	ld.shared.f32 	%f70, [%r103+1032];
	fma.rn.f32 	%f71, %f70, %f68, %f57;
	fma.rn.f32 	%f72, %f70, %f69, %f58;
	ld.shared.f32 	%f73, [%r103+1036];
	fma.rn.f32 	%f74, %f73, %f68, %f60;
	fma.rn.f32 	%f75, %f73, %f69, %f61;
	ld.shared.f32 	%f76, [%r103+1040];
	fma.rn.f32 	%f77, %f76, %f68, %f63;
	fma.rn.f32 	%f78, %f76, %f69, %f64;
	ld.shared.f32 	%f79, [%r103+1044];
	fma.rn.f32 	%f80, %f79, %f68, %f66;
	fma.rn.f32 	%f81, %f79, %f69, %f67;
	ld.shared.f32 	%f82, [%r100+12];
	ld.shared.f32 	%f83, [%r100+144];
	ld.shared.f32 	%f84, [%r103+1548];
	fma.rn.f32 	%f85, %f84, %f82, %f71;
	fma.rn.f32 	%f86, %f84, %f83, %f72;
	ld.shared.f32 	%f87, [%r103+1552];
	fma.rn.f32 	%f88, %f87, %f82, %f74;
	fma.rn.f32 	%f89, %f87, %f83, %f75;
	ld.shared.f32 	%f90, [%r103+1556];
	fma.rn.f32 	%f91, %f90, %f82, %f77;
	fma.rn.f32 	%f92, %f90, %f83, %f78;
	ld.shared.f32 	%f93, [%r103+1560];
	fma.rn.f32 	%f94, %f93, %f82, %f80;
	fma.rn.f32 	%f95, %f93, %f83, %f81;
	ld.shared.f32 	%f96, [%r100+16];
	ld.shared.f32 	%f97, [%r100+148];
	ld.shared.f32 	%f98, [%r103+2064];
	fma.rn.f32 	%f99, %f98, %f96, %f85;
	fma.rn.f32 	%f100, %f98, %f97, %f86;
	ld.shared.f32 	%f101, [%r103+2068];
	fma.rn.f32 	%f102, %f101, %f96, %f88;
	fma.rn.f32 	%f103, %f101, %f97, %f89;
	ld.shared.f32 	%f104, [%r103+2072];
	fma.rn.f32 	%f105, %f104, %f96, %f91;
	fma.rn.f32 	%f106, %f104, %f97, %f92;
	ld.shared.f32 	%f107, [%r103+2076];
	fma.rn.f32 	%f108, %f107, %f96, %f94;
	fma.rn.f32 	%f109, %f107, %f97, %f95;
	ld.shared.f32 	%f110, [%r100+20];
	ld.shared.f32 	%f111, [%r100+152];
	ld.shared.f32 	%f112, [%r103+2580];
	fma.rn.f32 	%f113, %f112, %f110, %f99;
	fma.rn.f32 	%f114, %f112, %f111, %f100;
	ld.shared.f32 	%f115, [%r103+2584];
	fma.rn.f32 	%f116, %f115, %f110, %f102;
	fma.rn.f32 	%f117, %f115, %f111, %f103;
	ld.shared.f32 	%f118, [%r103+2588];
	fma.rn.f32 	%f119, %f118, %f110, %f105;
	fma.rn.f32 	%f120, %f118, %f111, %f106;
	ld.shared.f32 	%f121, [%r103+2592];
	fma.rn.f32 	%f122, %f121, %f110, %f108;
	fma.rn.f32 	%f123, %f121, %f111, %f109;
	ld.shared.f32 	%f124, [%r100+24];
	ld.shared.f32 	%f125, [%r100+156];
	ld.shared.f32 	%f126, [%r103+3096];
	fma.rn.f32 	%f127, %f126, %f124, %f113;
	fma.rn.f32 	%f128, %f126, %f125, %f114;
	ld.shared.f32 	%f129, [%r103+3100];
	fma.rn.f32 	%f130, %f129, %f124, %f116;
	fma.rn.f32 	%f131, %f129, %f125, %f117;
	ld.shared.f32 	%f132, [%r103+3104];
	fma.rn.f32 	%f133, %f132, %f124, %f119;
	fma.rn.f32 	%f134, %f132, %f125, %f120;
	ld.shared.f32 	%f135, [%r103+3108];
	fma.rn.f32 	%f136, %f135, %f124, %f122;
	fma.rn.f32 	%f137, %f135, %f125, %f123;
	ld.shared.f32 	%f138, [%r100+28];
	ld.shared.f32 	%f139, [%r100+160];
	ld.shared.f32 	%f140, [%r103+3612];
	fma.rn.f32 	%f141, %f140, %f138, %f127;
	fma.rn.f32 	%f142, %f140, %f139, %f128;
	ld.shared.f32 	%f143, [%r103+3616];
	fma.rn.f32 	%f144, %f143, %f138, %f130;
	fma.rn.f32 	%f145, %f143, %f139, %f131;
	ld.shared.f32 	%f146, [%r103+3620];
	fma.rn.f32 	%f147, %f146, %f138, %f133;
	fma.rn.f32 	%f148, %f146, %f139, %f134;
	ld.shared.f32 	%f149, [%r103+3624];
	fma.rn.f32 	%f150, %f149, %f138, %f136;
	fma.rn.f32 	%f151, %f149, %f139, %f137;
	ld.shared.f32 	%f152, [%r100+32];
	ld.shared.f32 	%f153, [%r100+164];
	ld.shared.f32 	%f154, [%r103+4128];
	fma.rn.f32 	%f155, %f154, %f152, %f141;
	fma.rn.f32 	%f156, %f154, %f153, %f142;
	ld.shared.f32 	%f157, [%r103+4132];
	fma.rn.f32 	%f158, %f157, %f152, %f144;
	fma.rn.f32 	%f159, %f157, %f153, %f145;
	ld.shared.f32 	%f160, [%r103+4136];
	fma.rn.f32 	%f161, %f160, %f152, %f147;
	fma.rn.f32 	%f162, %f160, %f153, %f148;
	ld.shared.f32 	%f163, [%r103+4140];
	fma.rn.f32 	%f164, %f163, %f152, %f150;
	fma.rn.f32 	%f165, %f163, %f153, %f151;
	ld.shared.f32 	%f166, [%r100+36];
	ld.shared.f32 	%f167, [%r100+168];
	ld.shared.f32 	%f168, [%r103+4644];
	fma.rn.f32 	%f169, %f168, %f166, %f155;
	fma.rn.f32 	%f170, %f168, %f167, %f156;
	ld.shared.f32 	%f171, [%r103+4648];
	fma.rn.f32 	%f172, %f171, %f166, %f158;
	fma.rn.f32 	%f173, %f171, %f167, %f159;
	ld.shared.f32 	%f174, [%r103+4652];
	fma.rn.f32 	%f175, %f174, %f166, %f161;
	fma.rn.f32 	%f176, %f174, %f167, %f162;
	ld.shared.f32 	%f177, [%r103+4656];
	fma.rn.f32 	%f178, %f177, %f166, %f164;
	fma.rn.f32 	%f179, %f177, %f167, %f165;
	ld.shared.f32 	%f180, [%r100+40];
	ld.shared.f32 	%f181, [%r100+172];
	ld.shared.f32 	%f182, [%r103+5160];
	fma.rn.f32 	%f183, %f182, %f180, %f169;
	fma.rn.f32 	%f184, %f182, %f181, %f170;
	ld.shared.f32 	%f185, [%r103+5164];
	fma.rn.f32 	%f186, %f185, %f180, %f172;
	fma.rn.f32 	%f187, %f185, %f181, %f173;
	ld.shared.f32 	%f188, [%r103+5168];
	fma.rn.f32 	%f189, %f188, %f180, %f175;
	fma.rn.f32 	%f190, %f188, %f181, %f176;
	ld.shared.f32 	%f191, [%r103+5172];
	fma.rn.f32 	%f192, %f191, %f180, %f178;
	fma.rn.f32 	%f193, %f191, %f181, %f179;
	ld.shared.f32 	%f194, [%r100+44];
	ld.shared.f32 	%f195, [%r100+176];
	ld.shared.f32 	%f196, [%r103+5676];
	fma.rn.f32 	%f197, %f196, %f194, %f183;
	fma.rn.f32 	%f198, %f196, %f195, %f184;
	ld.shared.f32 	%f199, [%r103+5680];
	fma.rn.f32 	%f200, %f199, %f194, %f186;
	fma.rn.f32 	%f201, %f199, %f195, %f187;
	ld.shared.f32 	%f202, [%r103+5684];
	fma.rn.f32 	%f203, %f202, %f194, %f189;
	fma.rn.f32 	%f204, %f202, %f195, %f190;
	ld.shared.f32 	%f205, [%r103+5688];
	fma.rn.f32 	%f206, %f205, %f194, %f192;
	fma.rn.f32 	%f207, %f205, %f195, %f193;
	ld.shared.f32 	%f208, [%r100+48];
	ld.shared.f32 	%f209, [%r100+180];
	ld.shared.f32 	%f210, [%r103+6192];
	fma.rn.f32 	%f211, %f210, %f208, %f197;
	fma.rn.f32 	%f212, %f210, %f209, %f198;
	ld.shared.f32 	%f213, [%r103+6196];
	fma.rn.f32 	%f214, %f213, %f208, %f200;
	fma.rn.f32 	%f215, %f213, %f209, %f201;
	ld.shared.f32 	%f216, [%r103+6200];
	fma.rn.f32 	%f217, %f216, %f208, %f203;
	fma.rn.f32 	%f218, %f216, %f209, %f204;
	ld.shared.f32 	%f219, [%r103+6204];
	fma.rn.f32 	%f220, %f219, %f208, %f206;
	fma.rn.f32 	%f221, %f219, %f209, %f207;
	ld.shared.f32 	%f222, [%r100+52];
	ld.shared.f32 	%f223, [%r100+184];
	ld.shared.f32 	%f224, [%r103+6708];
	fma.rn.f32 	%f225, %f224, %f222, %f211;
	fma.rn.f32 	%f226, %f224, %f223, %f212;
	ld.shared.f32 	%f227, [%r103+6712];
	fma.rn.f32 	%f228, %f227, %f222, %f214;
	fma.rn.f32 	%f229, %f227, %f223, %f215;
	ld.shared.f32 	%f230, [%r103+6716];
	fma.rn.f32 	%f231, %f230, %f222, %f217;
	fma.rn.f32 	%f232, %f230, %f223, %f218;
	ld.shared.f32 	%f233, [%r103+6720];
	fma.rn.f32 	%f234, %f233, %f222, %f220;
	fma.rn.f32 	%f235, %f233, %f223, %f221;
	ld.shared.f32 	%f236, [%r100+56];
	ld.shared.f32 	%f237, [%r100+188];
	ld.shared.f32 	%f238, [%r103+7224];
	fma.rn.f32 	%f239, %f238, %f236, %f225;
	fma.rn.f32 	%f240, %f238, %f237, %f226;
	ld.shared.f32 	%f241, [%r103+7228];
	fma.rn.f32 	%f242, %f241, %f236, %f228;
	fma.rn.f32 	%f243, %f241, %f237, %f229;
	ld.shared.f32 	%f244, [%r103+7232];
	fma.rn.f32 	%f245, %f244, %f236, %f231;
	fma.rn.f32 	%f246, %f244, %f237, %f232;
	ld.shared.f32 	%f247, [%r103+7236];
	fma.rn.f32 	%f248, %f247, %f236, %f234;
	fma.rn.f32 	%f249, %f247, %f237, %f235;
	ld.shared.f32 	%f250, [%r100+60];
	ld.shared.f32 	%f251, [%r100+192];
	ld.shared.f32 	%f252, [%r103+7740];
	fma.rn.f32 	%f253, %f252, %f250, %f239;
	fma.rn.f32 	%f254, %f252, %f251, %f240;
	ld.shared.f32 	%f255, [%r103+7744];
	fma.rn.f32 	%f256, %f255, %f250, %f242;
	fma.rn.f32 	%f257, %f255, %f251, %f243;
	ld.shared.f32 	%f258, [%r103+7748];
	fma.rn.f32 	%f259, %f258, %f250, %f245;
	fma.rn.f32 	%f260, %f258, %f251, %f246;
	ld.shared.f32 	%f261, [%r103+7752];
	fma.rn.f32 	%f262, %f261, %f250, %f248;
	fma.rn.f32 	%f263, %f261, %f251, %f249;
	ld.shared.f32 	%f264, [%r100+64];
	ld.shared.f32 	%f265, [%r100+196];
	ld.shared.f32 	%f266, [%r103+8256];
	fma.rn.f32 	%f267, %f266, %f264, %f253;
	fma.rn.f32 	%f268, %f266, %f265, %f254;
	ld.shared.f32 	%f269, [%r103+8260];
	fma.rn.f32 	%f270, %f269, %f264, %f256;
	fma.rn.f32 	%f271, %f269, %f265, %f257;
	ld.shared.f32 	%f272, [%r103+8264];
	fma.rn.f32 	%f273, %f272, %f264, %f259;
	fma.rn.f32 	%f274, %f272, %f265, %f260;
	ld.shared.f32 	%f275, [%r103+8268];
	fma.rn.f32 	%f276, %f275, %f264, %f262;
	fma.rn.f32 	%f277, %f275, %f265, %f263;
	ld.shared.f32 	%f278, [%r100+68];
	ld.shared.f32 	%f279, [%r100+200];
	ld.shared.f32 	%f280, [%r103+8772];
	fma.rn.f32 	%f281, %f280, %f278, %f267;
	fma.rn.f32 	%f282, %f280, %f279, %f268;
	ld.shared.f32 	%f283, [%r103+8776];
	fma.rn.f32 	%f284, %f283, %f278, %f270;
	fma.rn.f32 	%f285, %f283, %f279, %f271;
	ld.shared.f32 	%f286, [%r103+8780];
	fma.rn.f32 	%f287, %f286, %f278, %f273;
	fma.rn.f32 	%f288, %f286, %f279, %f274;
	ld.shared.f32 	%f289, [%r103+8784];
	fma.rn.f32 	%f290, %f289, %f278, %f276;
	fma.rn.f32 	%f291, %f289, %f279, %f277;
	ld.shared.f32 	%f292, [%r100+72];
	ld.shared.f32 	%f293, [%r100+204];
	ld.shared.f32 	%f294, [%r103+9288];
	fma.rn.f32 	%f295, %f294, %f292, %f281;
	fma.rn.f32 	%f296, %f294, %f293, %f282;
	ld.shared.f32 	%f297, [%r103+9292];
	fma.rn.f32 	%f298, %f297, %f292, %f284;
	fma.rn.f32 	%f299, %f297, %f293, %f285;
	ld.shared.f32 	%f300, [%r103+9296];
	fma.rn.f32 	%f301, %f300, %f292, %f287;
	fma.rn.f32 	%f302, %f300, %f293, %f288;
	ld.shared.f32 	%f303, [%r103+9300];
	fma.rn.f32 	%f304, %f303, %f292, %f290;
	fma.rn.f32 	%f305, %f303, %f293, %f291;
	ld.shared.f32 	%f306, [%r100+76];
	ld.shared.f32 	%f307, [%r100+208];
	ld.shared.f32 	%f308, [%r103+9804];
	fma.rn.f32 	%f309, %f308, %f306, %f295;
	fma.rn.f32 	%f310, %f308, %f307, %f296;
	ld.shared.f32 	%f311, [%r103+9808];
	fma.rn.f32 	%f312, %f311, %f306, %f298;
	fma.rn.f32 	%f313, %f311, %f307, %f299;
	ld.shared.f32 	%f314, [%r103+9812];
	fma.rn.f32 	%f315, %f314, %f306, %f301;
	fma.rn.f32 	%f316, %f314, %f307, %f302;
	ld.shared.f32 	%f317, [%r103+9816];
	fma.rn.f32 	%f318, %f317, %f306, %f304;
	fma.rn.f32 	%f319, %f317, %f307, %f305;
	ld.shared.f32 	%f320, [%r100+80];
	ld.shared.f32 	%f321, [%r100+212];
	ld.shared.f32 	%f322, [%r103+10320];
	fma.rn.f32 	%f323, %f322, %f320, %f309;
	fma.rn.f32 	%f324, %f322, %f321, %f310;
	ld.shared.f32 	%f325, [%r103+10324];
	fma.rn.f32 	%f326, %f325, %f320, %f312;
	fma.rn.f32 	%f327, %f325, %f321, %f313;
	ld.shared.f32 	%f328, [%r103+10328];
	fma.rn.f32 	%f329, %f328, %f320, %f315;
	fma.rn.f32 	%f330, %f328, %f321, %f316;
	ld.shared.f32 	%f331, [%r103+10332];
	fma.rn.f32 	%f332, %f331, %f320, %f318;
	fma.rn.f32 	%f333, %f331, %f321, %f319;
	ld.shared.f32 	%f334, [%r100+84];
	ld.shared.f32 	%f335, [%r100+216];
	ld.shared.f32 	%f336, [%r103+10836];
	fma.rn.f32 	%f337, %f336, %f334, %f323;
	fma.rn.f32 	%f338, %f336, %f335, %f324;
	ld.shared.f32 	%f339, [%r103+10840];
	fma.rn.f32 	%f340, %f339, %f334, %f326;
	fma.rn.f32 	%f341, %f339, %f335, %f327;
	ld.shared.f32 	%f342, [%r103+10844];
	fma.rn.f32 	%f343, %f342, %f334, %f329;
	fma.rn.f32 	%f344, %f342, %f335, %f330;
	ld.shared.f32 	%f345, [%r103+10848];
	fma.rn.f32 	%f346, %f345, %f334, %f332;
	fma.rn.f32 	%f347, %f345, %f335, %f333;
	ld.shared.f32 	%f348, [%r100+88];
	ld.shared.f32 	%f349, [%r100+220];
	ld.shared.f32 	%f350, [%r103+11352];
	fma.rn.f32 	%f351, %f350, %f348, %f337;
	fma.rn.f32 	%f352, %f350, %f349, %f338;
	ld.shared.f32 	%f353, [%r103+11356];
	fma.rn.f32 	%f354, %f353, %f348, %f340;
	fma.rn.f32 	%f355, %f353, %f349, %f341;
	ld.shared.f32 	%f356, [%r103+11360];
	fma.rn.f32 	%f357, %f356, %f348, %f343;
	fma.rn.f32 	%f358, %f356, %f349, %f344;
	ld.shared.f32 	%f359, [%r103+11364];
	fma.rn.f32 	%f360, %f359, %f348, %f346;
	fma.rn.f32 	%f361, %f359, %f349, %f347;
	ld.shared.f32 	%f362, [%r100+92];
	ld.shared.f32 	%f363, [%r100+224];
	ld.shared.f32 	%f364, [%r103+11868];
	fma.rn.f32 	%f365, %f364, %f362, %f351;
	fma.rn.f32 	%f366, %f364, %f363, %f352;
	ld.shared.f32 	%f367, [%r103+11872];
	fma.rn.f32 	%f368, %f367, %f362, %f354;
	fma.rn.f32 	%f369, %f367, %f363, %f355;
	ld.shared.f32 	%f370, [%r103+11876];
	fma.rn.f32 	%f371, %f370, %f362, %f357;
	fma.rn.f32 	%f372, %f370, %f363, %f358;
	ld.shared.f32 	%f373, [%r103+11880];
	fma.rn.f32 	%f374, %f373, %f362, %f360;
	fma.rn.f32 	%f375, %f373, %f363, %f361;
	ld.shared.f32 	%f376, [%r100+96];
	ld.shared.f32 	%f377, [%r100+228];
	ld.shared.f32 	%f378, [%r103+12384];
	fma.rn.f32 	%f379, %f378, %f376, %f365;
	fma.rn.f32 	%f380, %f378, %f377, %f366;
	ld.shared.f32 	%f381, [%r103+12388];
	fma.rn.f32 	%f382, %f381, %f376, %f368;
	fma.rn.f32 	%f383, %f381, %f377, %f369;
	ld.shared.f32 	%f384, [%r103+12392];
	fma.rn.f32 	%f385, %f384, %f376, %f371;
	fma.rn.f32 	%f386, %f384, %f377, %f372;
	ld.shared.f32 	%f387, [%r103+12396];
	fma.rn.f32 	%f388, %f387, %f376, %f374;
	fma.rn.f32 	%f389, %f387, %f377, %f375;
	ld.shared.f32 	%f390, [%r100+100];
	ld.shared.f32 	%f391, [%r100+232];
	ld.shared.f32 	%f392, [%r103+12900];
	fma.rn.f32 	%f393, %f392, %f390, %f379;
	fma.rn.f32 	%f394, %f392, %f391, %f380;
	ld.shared.f32 	%f395, [%r103+12904];
	fma.rn.f32 	%f396, %f395, %f390, %f382;
	fma.rn.f32 	%f397, %f395, %f391, %f383;
	ld.shared.f32 	%f398, [%r103+12908];
	fma.rn.f32 	%f399, %f398, %f390, %f385;
	fma.rn.f32 	%f400, %f398, %f391, %f386;
	ld.shared.f32 	%f401, [%r103+12912];
	fma.rn.f32 	%f402, %f401, %f390, %f388;
	fma.rn.f32 	%f403, %f401, %f391, %f389;
	ld.shared.f32 	%f404, [%r100+104];
	ld.shared.f32 	%f405, [%r100+236];
	ld.shared.f32 	%f406, [%r103+13416];
	fma.rn.f32 	%f407, %f406, %f404, %f393;
	fma.rn.f32 	%f408, %f406, %f405, %f394;
	ld.shared.f32 	%f409, [%r103+13420];
	fma.rn.f32 	%f410, %f409, %f404, %f396;
	fma.rn.f32 	%f411, %f409, %f405, %f397;
	ld.shared.f32 	%f412, [%r103+13424];
	fma.rn.f32 	%f413, %f412, %f404, %f399;
	fma.rn.f32 	%f414, %f412, %f405, %f400;
	ld.shared.f32 	%f415, [%r103+13428];
	fma.rn.f32 	%f416, %f415, %f404, %f402;
	fma.rn.f32 	%f417, %f415, %f405, %f403;
	ld.shared.f32 	%f418, [%r100+108];
	ld.shared.f32 	%f419, [%r100+240];
	ld.shared.f32 	%f420, [%r103+13932];
	fma.rn.f32 	%f421, %f420, %f418, %f407;
	fma.rn.f32 	%f422, %f420, %f419, %f408;
	ld.shared.f32 	%f423, [%r103+13936];
	fma.rn.f32 	%f424, %f423, %f418, %f410;
	fma.rn.f32 	%f425, %f423, %f419, %f411;
	ld.shared.f32 	%f426, [%r103+13940];
	fma.rn.f32 	%f427, %f426, %f418, %f413;
	fma.rn.f32 	%f428, %f426, %f419, %f414;
	ld.shared.f32 	%f429, [%r103+13944];
	fma.rn.f32 	%f430, %f429, %f418, %f416;
	fma.rn.f32 	%f431, %f429, %f419, %f417;
	ld.shared.f32 	%f432, [%r100+112];
	ld.shared.f32 	%f433, [%r100+244];
	ld.shared.f32 	%f434, [%r103+14448];
	fma.rn.f32 	%f435, %f434, %f432, %f421;
	fma.rn.f32 	%f436, %f434, %f433, %f422;
	ld.shared.f32 	%f437, [%r103+14452];
	fma.rn.f32 	%f438, %f437, %f432, %f424;
	fma.rn.f32 	%f439, %f437, %f433, %f425;
	ld.shared.f32 	%f440, [%r103+14456];
	fma.rn.f32 	%f441, %f440, %f432, %f427;
	fma.rn.f32 	%f442, %f440, %f433, %f428;
	ld.shared.f32 	%f443, [%r103+14460];
	fma.rn.f32 	%f444, %f443, %f432, %f430;
	fma.rn.f32 	%f445, %f443, %f433, %f431;
	ld.shared.f32 	%f446, [%r100+116];
	ld.shared.f32 	%f447, [%r100+248];
	ld.shared.f32 	%f448, [%r103+14964];
	fma.rn.f32 	%f449, %f448, %f446, %f435;
	fma.rn.f32 	%f450, %f448, %f447, %f436;
	ld.shared.f32 	%f451, [%r103+14968];
	fma.rn.f32 	%f452, %f451, %f446, %f438;
	fma.rn.f32 	%f453, %f451, %f447, %f439;
	ld.shared.f32 	%f454, [%r103+14972];
	fma.rn.f32 	%f455, %f454, %f446, %f441;
	fma.rn.f32 	%f456, %f454, %f447, %f442;
	ld.shared.f32 	%f457, [%r103+14976];
	fma.rn.f32 	%f458, %f457, %f446, %f444;
	fma.rn.f32 	%f459, %f457, %f447, %f445;
	ld.shared.f32 	%f460, [%r100+120];
	ld.shared.f32 	%f461, [%r100+252];
	ld.shared.f32 	%f462, [%r103+15480];
	fma.rn.f32 	%f463, %f462, %f460, %f449;
	fma.rn.f32 	%f464, %f462, %f461, %f450;
	ld.shared.f32 	%f465, [%r103+15484];
	fma.rn.f32 	%f466, %f465, %f460, %f452;
	fma.rn.f32 	%f467, %f465, %f461, %f453;
	ld.shared.f32 	%f468, [%r103+15488];
	fma.rn.f32 	%f469, %f468, %f460, %f455;
	fma.rn.f32 	%f470, %f468, %f461, %f456;
	ld.shared.f32 	%f471, [%r103+15492];
	fma.rn.f32 	%f472, %f471, %f460, %f458;
	fma.rn.f32 	%f473, %f471, %f461, %f459;
	ld.shared.f32 	%f474, [%r100+124];
	ld.shared.f32 	%f475, [%r100+256];
	ld.shared.f32 	%f476, [%r103+15996];
	fma.rn.f32 	%f501, %f476, %f474, %f463;
	fma.rn.f32 	%f497, %f476, %f475, %f464;
	ld.shared.f32 	%f477, [%r103+16000];
	fma.rn.f32 	%f500, %f477, %f474, %f466;
	fma.rn.f32 	%f496, %f477, %f475, %f467;
	ld.shared.f32 	%f478, [%r103+16004];
	fma.rn.f32 	%f499, %f478, %f474, %f469;
	fma.rn.f32 	%f502, %f478, %f475, %f470;
	ld.shared.f32 	%f479, [%r103+16008];
	fma.rn.f32 	%f498, %f479, %f474, %f472;
	fma.rn.f32 	%f503, %f479, %f475, %f473;
	bar.sync 	0;
	add.s32 	%r118, %r118, 32;
	setp.lt.s32 	%p28, %r118, %r41;
	@%p28 bra 	$L__BB20_5;
$L__BB20_20:
	cvt.u64.u32 	%rd5, %r5;
	setp.lt.s32 	%p29, %r9, %r6;
	shl.b32 	%r104, %r9, 2;
	mov.u32 	%r105, _ZZ23moe_output_small_kernelI6__halfLb1EEvPKfPKT_PKiS7_S2_PS3_iiE14smem_token_ids;
	add.s32 	%r16, %r105, %r104;
	mov.u32 	%r106, _ZZ23moe_output_small_kernelI6__halfLb1EEvPKfPKT_PKiS7_S2_PS3_iiE12smem_routing;
	add.s32 	%r17, %r106, %r104;
	@%p29 bra 	$L__BB20_21;
	bra.uni 	$L__BB20_29;
$L__BB20_21:
	ld.param.u64 	%rd57, [_Z23moe_output_small_kernelI6__halfLb1EEvPKfPKT_PKiS7_S2_PS3_ii_param_5];
	ld.shared.u32 	%r107, [%r16];
	ld.shared.f32 	%f25, [%r17];
	mul.lo.s32 	%r108, %r107, %r42;
	cvt.s64.s32 	%rd39, %r108;
	add.s64 	%rd40, %rd39, %rd5;
	setp.le.s32 	%p30, %r7, %r11;
	cvt.u64.u32 	%rd41, %r11;
	add.s64 	%rd42, %rd40, %rd41;
	shl.b64 	%rd43, %rd42, 1;
	add.s64 	%rd6, %rd57, %rd43;
	@%p30 bra 	$L__BB20_23;
	mul.f32 	%f480, %f25, %f501;
	// begin inline asm
	{  cvt.rn.f16.f32 %rs6, %f480;}

	// end inline asm
	// begin inline asm
	{ atom.add.noftz.f16 %rs7,[%rd6],%rs6; }

	// end inline asm
$L__BB20_23:
	add.s32 	%r109, %r11, 1;
	setp.ge.s32 	%p31, %r109, %r8;
	@%p31 bra 	$L__BB20_25;
	add.s64 	%rd45, %rd6, 2;
	mul.f32 	%f481, %f25, %f500;
	// begin inline asm
	{  cvt.rn.f16.f32 %rs9, %f481;}

	// end inline asm
	// begin inline asm
	{ atom.add.noftz.f16 %rs10,[%rd45],%rs9; }

	// end inline asm
$L__BB20_25:
	add.s32 	%r110, %r11, 2;
	setp.ge.s32 	%p32, %r110, %r8;
	@%p32 bra 	$L__BB20_27;
	add.s64 	%rd46, %rd6, 4;
	mul.f32 	%f482, %f25, %f499;
	// begin inline asm
	{  cvt.rn.f16.f32 %rs12, %f482;}

	// end inline asm
	// begin inline asm
	{ atom.add.noftz.f16 %rs13,[%rd46],%rs12; }

	// end inline asm
$L__BB20_27:
	add.s32 	%r111, %r11, 3;
	setp.ge.s32 	%p33, %r111, %r8;
	@%p33 bra 	$L__BB20_29;
	add.s64 	%rd47, %rd6, 6;
	mul.f32 	%f483, %f25, %f498;
	// begin inline asm
	{  cvt.rn.f16.f32 %rs15, %f483;}

	// end inline asm
	// begin inline asm
	{ atom.add.noftz.f16 %rs16,[%rd47],%rs15; }

	// end inline asm
$L__BB20_29:
	add.s32 	%r112, %r9, 1;
	setp.ge.s32 	%p34, %r112, %r6;
	@%p34 bra 	$L__BB20_38;
	ld.param.u64 	%rd58, [_Z23moe_output_small_kernelI6__halfLb1EEvPKfPKT_PKiS7_S2_PS3_ii_param_5];
	ld.shared.u32 	%r113, [%r16+4];
	ld.shared.f32 	%f26, [%r17+4];
	mul.lo.s32 	%r114, %r113, %r42;
	cvt.s64.s32 	%rd48, %r114;
	add.s64 	%rd49, %rd48, %rd5;
	setp.le.s32 	%p35, %r7, %r11;
	cvt.u64.u32 	%rd50, %r11;
	add.s64 	%rd51, %rd49, %rd50;
	shl.b64 	%rd52, %rd51, 1;
	add.s64 	%rd7, %rd58, %rd52;
	@%p35 bra 	$L__BB20_32;
	mul.f32 	%f484, %f26, %f497;
	// begin inline asm
	{  cvt.rn.f16.f32 %rs18, %f484;}

	// end inline asm
	// begin inline asm
	{ atom.add.noftz.f16 %rs19,[%rd7],%rs18; }

	// end inline asm
$L__BB20_32:
	add.s32 	%r115, %r11, 1;
	setp.ge.s32 	%p36, %r115, %r8;
	@%p36 bra 	$L__BB20_34;
	add.s64 	%rd54, %rd7, 2;
	mul.f32 	%f485, %f26, %f496;
	// begin inline asm
	{  cvt.rn.f16.f32 %rs21, %f485;}

	// end inline asm
	// begin inline asm
	{ atom.add.noftz.f16 %rs22,[%rd54],%rs21; }

	// end inline asm
$L__BB20_34:
	add.s32 	%r116, %r11, 2;
	setp.ge.s32 	%p37, %r116, %r8;
	@%p37 bra 	$L__BB20_36;
	add.s64 	%rd55, %rd7, 4;
	mul.f32 	%f486, %f26, %f502;
	// begin inline asm
	{  cvt.rn.f16.f32 %rs24, %f486;}

	// end inline asm
	// begin inline asm
	{ atom.add.noftz.f16 %rs25,[%rd55],%rs24; }

	// end inline asm
$L__BB20_36:
	add.s32 	%r117, %r11, 3;
	setp.ge.s32 	%p38, %r117, %r8;
	@%p38 bra 	$L__BB20_38;
	add.s64 	%rd56, %rd7, 6;
	mul.f32 	%f487, %f26, %f503;
	// begin inline asm
	{  cvt.rn.f16.f32 %rs27, %f487;}

	// end inline asm
	// begin inline asm
	{ atom.add.noftz.f16 %rs28,[%rd56],%rs27; }

	// end inline asm
$L__BB20_38:
	ret;
$L__BB20_39:
	add.s32 	%r75, %r13, %r118;
	cvt.u64.u32 	%rd28, %r75;
	add.s64 	%rd29, %rd28, %rd4;
	shl.b64 	%rd30, %rd29, 2;
	add.s64 	%rd31, %rd1, %rd30;
	ld.global.nc.v4.f32 	{%f31, %f32, %f33, %f34}, [%rd31];
	st.shared.f32 	[%r122], %f31;
	st.shared.f32 	[%r122+4], %f32;
	st.shared.f32 	[%r122+8], %f33;
	st.shared.f32 	[%r122+12], %f34;
	mov.u32 	%r123, %r1;
	bra.uni 	$L__BB20_12;
$L__BB20_40:
	add.s32 	%r90, %r32, %r118;
	mul.lo.s32 	%r91, %r90, %r42;
	cvt.s64.s32 	%rd34, %r91;
	add.s32 	%r92, %r11, %r5;
	cvt.u64.u32 	%rd35, %r92;
	add.s64 	%rd36, %rd35, %rd34;
	shl.b64 	%rd37, %rd36, 1;
	add.s64 	%rd38, %rd3, %rd37;
	ld.global.nc.v2.u32 	{%r93, %r94}, [%rd38];
	mov.b32 	{%rs2, %rs3}, %r93;
	mov.b32 	{%rs4, %rs5}, %r94;
	// begin inline asm
	{  cvt.f32.f16 %f36, %rs2;}

	// end inline asm
	// begin inline asm
	{  cvt.f32.f16 %f37, %rs3;}

	// end inline asm
	// begin inline asm
	{  cvt.f32.f16 %f38, %rs4;}

	// end inline asm
	// begin inline asm
	{  cvt.f32.f16 %f39, %rs5;}

	// end inline asm
	mov.u32 	%r95, _ZZ23moe_output_small_kernelI6__halfLb1EEvPKfPKT_PKiS7_S2_PS3_iiE9smem_proj;
	mad.lo.s32 	%r96, %r32, 516, %r95;
	shl.b32 	%r97, %r11, 2;
	add.s32 	%r98, %r96, %r97;
	st.shared.f32 	[%r98], %f36;
	st.shared.f32 	[%r98+4], %f37;
	st.shared.f32 	[%r98+8], %f38;
	st.shared.f32 	[%r98+12], %f39;
	bra.uni 	$L__BB20_18;

}
	// .globl	_Z24moe_gate_up_small_kernelI6__halfLb0EEvPKT_S3_S3_PKiS5_Pfiii
.visible .entry _Z24moe_gate_up_small_kernelI6__halfLb0EEvPKT_S3_S3_PKiS5_Pfiii(
	.param .u64 .ptr .align 1 _Z24moe_gate_up_small_kernelI6__halfLb0EEvPKT_S3_S3_PKiS5_Pfiii_param_0,
	.param .u64 .ptr .align 1 _Z24moe_gate_up_small_kernelI6__halfLb0EEvPKT_S3_S3_PKiS5_Pfiii_param_1,
	.param .u64 .ptr .align 1 _Z24moe_gate_up_small_kernelI6__halfLb0EEvPKT_S3_S3_PKiS5_Pfiii_param_2,
	.param .u64 .ptr .align 1 _Z24moe_gate_up_small_kernelI6__halfLb0EEvPKT_S3_S3_PKiS5_Pfiii_param_3,
	.param .u64 .ptr .align 1 _Z24moe_gate_up_small_kernelI6__halfLb0EEvPKT_S3_S3_PKiS5_Pfiii_param_4,
	.param .u64 .ptr .align 1 _Z24moe_gate_up_small_kernelI6__halfLb0EEvPKT_S3_S3_PKiS5_Pfiii_param_5,
	.param .u32 _Z24moe_gate_up_small_kernelI6__halfLb0EEvPKT_S3_S3_PKiS5_Pfiii_param_6,
	.param .u32 _Z24moe_gate_up_small_kernelI6__halfLb0EEvPKT_S3_S3_PKiS5_Pfiii_param_7,
	.param .u32 _Z24moe_gate_up_small_kernelI6__halfLb0EEvPKT_S3_S3_PKiS5_Pfiii_param_8
)
{
	.reg .pred 	%p<79>;
	.reg .b16 	%rs<11>;
	.reg .b32 	%r<159>;
	.reg .b32 	%f<709>;
	.reg .b64 	%rd<78>;
	// demoted variable
	.shared .align 4 .b8 _ZZ24moe_gate_up_small_kernelI6__halfLb0EEvPKT_S3_S3_PKiS5_PfiiiE10smem_input[2112];
	// demoted variable
	.shared .align 4 .b8 _ZZ24moe_gate_up_small_kernelI6__halfLb0EEvPKT_S3_S3_PKiS5_PfiiiE9smem_gate[16512];
	// demoted variable
	.shared .align 4 .b8 _ZZ24moe_gate_up_small_kernelI6__halfLb0EEvPKT_S3_S3_PKiS5_PfiiiE14smem_token_ids[64];
	ld.param.u64 	%rd14, [_Z24moe_gate_up_small_kernelI6__halfLb0EEvPKT_S3_S3_PKiS5_Pfiii_param_0];
	ld.param.u64 	%rd12, [_Z24moe_gate_up_small_kernelI6__halfLb0EEvPKT_S3_S3_PKiS5_Pfiii_param_1];
	ld.param.u64 	%rd15, [_Z24moe_gate_up_small_kernelI6__halfLb0EEvPKT_S3_S3_PKiS5_Pfiii_param_3];
	ld.param.u64 	%rd13, [_Z24moe_gate_up_small_kernelI6__halfLb0EEvPKT_S3_S3_PKiS5_Pfiii_param_4];
	ld.param.u64 	%rd16, [_Z24moe_gate_up_small_kernelI6__halfLb0EEvPKT_S3_S3_PKiS5_Pfiii_param_5];
	ld.param.u32 	%r49, [_Z24moe_gate_up_small_kernelI6__halfLb0EEvPKT_S3_S3_PKiS5_Pfiii_param_6];
	ld.param.u32 	%r52, [_Z24moe_gate_up_small_kernelI6__halfLb0EEvPKT_S3_S3_PKiS5_Pfiii_param_7];
	ld.param.u32 	%r51, [_Z24moe_gate_up_small_kernelI6__halfLb0EEvPKT_S3_S3_PKiS5_Pfiii_param_8];
	cvta.to.global.u64 	%rd1, %rd14;
	cvta.to.global.u64 	%rd2, %rd16;
	cvta.to.global.u64 	%rd17, %rd15;
	mov.u32 	%r53, %ctaid.z;
	mov.u32 	%r54, %ctaid.y;
	mov.u32 	%r55, %ctaid.x;
	mov.u32 	%r1, %tid.x;
	cvt.u64.u32 	%rd3, %r53;
	mul.wide.u32 	%rd18, %r53, 4;
	add.s64 	%rd19, %rd17, %rd18;
	ld.global.nc.u32 	%r2, [%rd19];
	ld.global.nc.u32 	%r57, [%rd19+4];
	sub.s32 	%r3, %r57, %r2;
	shl.b32 	%r4, %r54, 4;
	shl.b32 	%r5, %r55, 7;
	setp.le.s32 	%p1, %r3, %r4;
	setp.le.s32 	%p2, %r52, %r5;
	or.pred  	%p3, %p1, %p2;
	@%p3 bra 	$L__BB21_80;
	sub.s32 	%r59, %r3, %r4;
	min.s32 	%r6, %r59, 16;
	sub.s32 	%r7, %r52, %r5;
	min.s32 	%r8, %r7, 128;
	setp.gt.u32 	%p4, %r1, 15;
	setp.ge.s32 	%p5, %r1, %r6;
	or.pred  	%p6, %p4, %p5;
	@%p6 bra 	$L__BB21_3;
	add.s32 	%r61, %r4, %r1;
	add.s32 	%r62, %r61, %r2;
	cvta.to.global.u64 	%rd20, %rd13;
	mul.wide.s32 	%rd21, %r62, 4;
	add.s64 	%rd22, %rd20, %rd21;
	ld.global.nc.u32 	%r63, [%rd22];
	shl.b32 	%r64, %r1, 2;
	mov.u32 	%r65, _ZZ24moe_gate_up_small_kernelI6__halfLb0EEvPKT_S3_S3_PKiS5_PfiiiE14smem_token_ids;
	add.s32 	%r66, %r65, %r64;
	st.shared.u32 	[%r66], %r63;
$L__BB21_3:
	bar.sync 	0;
	cvt.s64.s32 	%rd23, %r49;
	mul.lo.s64 	%rd24, %rd23, %rd3;
	cvt.u64.u32 	%rd25, %r52;
	mul.lo.s64 	%rd26, %rd24, %rd25;
	cvta.to.global.u64 	%rd27, %rd12;
	shl.b64 	%rd28, %rd26, 1;
	add.s64 	%rd4, %rd27, %rd28;
	shr.u32 	%r67, %r1, 4;
	and.b32  	%r9, %r67, 62;
	shl.b32 	%r10, %r1, 2;
	and.b32  	%r11, %r10, 124;
	setp.lt.s32 	%p7, %r49, 1;
	mov.f32 	%f701, 0f00000000;
	mov.f32 	%f702, %f701;
	mov.f32 	%f3, %f701;
	mov.f32 	%f4, %f701;
	mov.f32 	%f5, %f701;
	mov.f32 	%f6, %f701;
	mov.f32 	%f707, %f701;
	mov.f32 	%f708, %f701;
	@%p7 bra 	$L__BB21_5;
	shr.u32 	%r12, %r1, 3;
	and.b32  	%r13, %r10, 28;
	mov.u32 	%r69, _ZZ24moe_gate_up_small_kernelI6__halfLb0EEvPKT_S3_S3_PKiS5_PfiiiE10smem_input;
	mad.lo.s32 	%r70, %r12, 132, %r69;
	sub.s32 	%r14, 32, %r13;
	shl.b32 	%r71, %r12, 2;
	mov.u32 	%r72, _ZZ24moe_gate_up_small_kernelI6__halfLb0EEvPKT_S3_S3_PKiS5_PfiiiE14smem_token_ids;
	add.s32 	%r15, %r72, %r71;
	shl.b32 	%r73, %r10, 2;
	and.b32  	%r74, %r73, 112;
	add.s32 	%r16, %r70, %r74;
	add.s32 	%r17, %r11, 3;
	shl.b32 	%r75, %r11, 2;
	mov.u32 	%r76, _ZZ24moe_gate_up_small_kernelI6__halfLb0EEvPKT_S3_S3_PKiS5_PfiiiE9smem_gate;
	add.s32 	%r77, %r76, %r75;
	add.s32 	%r18, %r77, 15996;
	add.s32 	%r78, %r11, %r5;
	sub.s32 	%r19, 128, %r11;
	cvt.u64.u32 	%rd5, %r78;
	mov.b32 	%r153, 0;
	mov.f32 	%f701, 0f00000000;
	add.s32 	%r80, %r13, 3;
	bra.uni 	$L__BB21_43;
$L__BB21_5:
	add.s32 	%r20, %r2, %r4;
	setp.eq.s32 	%p31, %r51, 1;
	@%p31 bra 	$L__BB21_25;
	setp.ne.s32 	%p32, %r51, 0;
	@%p32 bra 	$L__BB21_62;
	setp.ge.s32 	%p59, %r9, %r6;
	@%p59 bra 	$L__BB21_15;
	add.s32 	%r133, %r20, %r9;
	mad.lo.s32 	%r21, %r133, %r52, %r5;
	setp.gt.s32 	%p60, %r7, %r11;
	@%p60 bra 	$L__BB21_9;
	bra.uni 	$L__BB21_10;
$L__BB21_9:
	mul.f32 	%f653, %f6, 0fBFB8AA3B;
	ex2.approx.f32 	%f654, %f653;
	add.f32 	%f655, %f654, 0f3F800000;
	div.rn.f32 	%f656, %f6, %f655;
	add.s32 	%r134, %r21, %r11;
	mul.wide.s32 	%rd54, %r134, 4;
	add.s64 	%rd55, %rd2, %rd54;
	st.global.f32 	[%rd55], %f656;
$L__BB21_10:
	add.s32 	%r135, %r11, 1;
	setp.ge.s32 	%p61, %r135, %r8;
	cvt.u64.u32 	%rd56, %r11;
	cvt.s64.s32 	%rd57, %r21;
	add.s64 	%rd58, %rd57, %rd56;
	shl.b64 	%rd59, %rd58, 2;
	add.s64 	%rd7, %rd2, %rd59;
	@%p61 bra 	$L__BB21_12;
	mul.f32 	%f657, %f5, 0fBFB8AA3B;
	ex2.approx.f32 	%f658, %f657;
	add.f32 	%f659, %f658, 0f3F800000;
	div.rn.f32 	%f660, %f5, %f659;
	st.global.f32 	[%rd7+4], %f660;
$L__BB21_12:
	add.s32 	%r136, %r11, 2;
	setp.ge.s32 	%p62, %r136, %r8;
	@%p62 bra 	$L__BB21_14;
	mul.f32 	%f661, %f4, 0fBFB8AA3B;
	ex2.approx.f32 	%f662, %f661;
	add.f32 	%f663, %f662, 0f3F800000;
	div.rn.f32 	%f664, %f4, %f663;
	st.global.f32 	[%rd7+8], %f664;
$L__BB21_14:
	add.s32 	%r137, %r11, 3;
	setp.ge.s32 	%p63, %r137, %r8;
	@%p63 bra 	$L__BB21_15;
	bra.uni 	$L__BB21_24;
$L__BB21_15:
	add.s32 	%r22, %r9, 1;
	setp.ge.s32 	%p64, %r22, %r6;
	@%p64 bra 	$L__BB21_80;
	add.s32 	%r138, %r20, %r22;
	mad.lo.s32 	%r23, %r138, %r52, %r5;
	setp.le.s32 	%p65, %r7, %r11;
	@%p65 bra 	$L__BB21_18;
	mul.f32 	%f669, %f702, 0fBFB8AA3B;
	ex2.approx.f32 	%f670, %f669;
	add.f32 	%f671, %f670, 0f3F800000;
	div.rn.f32 	%f672, %f702, %f671;
	add.s32 	%r139, %r23, %r11;
	mul.wide.s32 	%rd60, %r139, 4;
	add.s64 	%rd61, %rd2, %rd60;
	st.global.f32 	[%rd61], %f672;
$L__BB21_18:
	add.s32 	%r140, %r11, 1;
	setp.ge.s32 	%p66, %r140, %r8;
	cvt.u64.u32 	%rd62, %r11;
	cvt.s64.s32 	%rd63, %r23;
	add.s64 	%rd64, %rd63, %rd62;
	shl.b64 	%rd65, %rd64, 2;
	add.s64 	%rd6, %rd2, %rd65;
	@%p66 bra 	$L__BB21_20;
	mul.f32 	%f673, %f701, 0fBFB8AA3B;
	ex2.approx.f32 	%f674, %f673;
	add.f32 	%f675, %f674, 0f3F800000;
	div.rn.f32 	%f676, %f701, %f675;
	st.global.f32 	[%rd6+4], %f676;
$L__BB21_20:
	add.s32 	%r141, %r11, 2;
	setp.ge.s32 	%p67, %r141, %r8;
	@%p67 bra 	$L__BB21_22;
	mul.f32 	%f677, %f707, 0fBFB8AA3B;
	ex2.approx.f32 	%f678, %f677;
	add.f32 	%f679, %f678, 0f3F800000;
	div.rn.f32 	%f680, %f707, %f679;
	st.global.f32 	[%rd6+8], %f680;
$L__BB21_22:
	add.s32 	%r142, %r11, 3;
	setp.ge.s32 	%p68, %r142, %r8;
	@%p68 bra 	$L__BB21_80;
	mul.f32 	%f681, %f708, 0fBFB8AA3B;
	ex2.approx.f32 	%f682, %f681;
	add.f32 	%f683, %f682, 0f3F800000;
	div.rn.f32 	%f684, %f708, %f683;
	st.global.f32 	[%rd6+12], %f684;
	bra.uni 	$L__BB21_80;
$L__BB21_24:
	mul.f32 	%f665, %f3, 0fBFB8AA3B;
	ex2.approx.f32 	%f666, %f665;
	add.f32 	%f667, %f666, 0f3F800000;
	div.rn.f32 	%f668, %f3, %f667;
	st.global.f32 	[%rd7+12], %f668;
	bra.uni 	$L__BB21_15;
$L__BB21_25:
	setp.ge.s32 	%p33, %r9, %r6;
	@%p33 bra 	$L__BB21_33;
	add.s32 	%r123, %r20, %r9;
	mad.lo.s32 	%r24, %r123, %r52, %r5;
	setp.gt.s32 	%p34, %r7, %r11;
	@%p34 bra 	$L__BB21_27;
	bra.uni 	$L__BB21_28;
$L__BB21_27:
	mul.f32 	%f477, %f6, 0f3F000000;
	mul.f32 	%f478, %f6, 0f3D372713;
	mul.f32 	%f479, %f6, %f478;
	fma.rn.f32 	%f480, %f6, %f479, %f6;
	mul.f32 	%f481, %f480, 0f3F4C422A;
	abs.f32 	%f482, %f481;
	mul.f32 	%f483, %f482, 0f4038AA3B;
	ex2.approx.ftz.f32 	%f484, %f483;
	add.f32 	%f485, %f484, 0f3F800000;
	rcp.approx.ftz.f32 	%f486, %f485;
	fma.rn.f32 	%f487, %f486, 0fC0000000, 0f3F800000;
	setp.ge.f32 	%p35, %f482, 0f41102CB4;
	selp.f32 	%f488, 0f3F800000, %f487, %p35;
	copysign.f32 	%f489, %f481, %f488;
	mul.f32 	%f490, %f481, %f481;
	fma.rn.f32 	%f491, %f490, 0f3C80F082, 0fBD563CAE;
	fma.rn.f32 	%f492, %f491, %f490, 0f3E085941;
	fma.rn.f32 	%f493, %f492, %f490, 0fBEAAA9ED;
	fma.rn.f32 	%f494, %f493, %f490, 0f00000000;
	fma.rn.f32 	%f495, %f494, %f481, %f481;
	setp.ge.f32 	%p36, %f482, 0f3F19999A;
	selp.f32 	%f496, %f489, %f495, %p36;
	add.f32 	%f497, %f496, 0f3F800000;
	mul.f32 	%f498, %f477, %f497;
	add.s32 	%r124, %r24, %r11;
	mul.wide.s32 	%rd42, %r124, 4;
	add.s64 	%rd43, %rd2, %rd42;
	st.global.f32 	[%rd43], %f498;
$L__BB21_28:
	add.s32 	%r125, %r11, 1;
	setp.ge.s32 	%p37, %r125, %r8;
	cvt.u64.u32 	%rd44, %r11;
	cvt.s64.s32 	%rd45, %r24;
	add.s64 	%rd46, %rd45, %rd44;
	shl.b64 	%rd47, %rd46, 2;
	add.s64 	%rd9, %rd2, %rd47;
	@%p37 bra 	$L__BB21_30;
	mul.f32 	%f499, %f5, 0f3F000000;
	mul.f32 	%f500, %f5, 0f3D372713;
	mul.f32 	%f501, %f5, %f500;
	fma.rn.f32 	%f502, %f5, %f501, %f5;
	mul.f32 	%f503, %f502, 0f3F4C422A;
	abs.f32 	%f504, %f503;
	mul.f32 	%f505, %f504, 0f4038AA3B;
	ex2.approx.ftz.f32 	%f506, %f505;
	add.f32 	%f507, %f506, 0f3F800000;
	rcp.approx.ftz.f32 	%f508, %f507;
	fma.rn.f32 	%f509, %f508, 0fC0000000, 0f3F800000;
	setp.ge.f32 	%p38, %f504, 0f41102CB4;
	selp.f32 	%f510, 0f3F800000, %f509, %p38;
	copysign.f32 	%f511, %f503, %f510;
	mul.f32 	%f512, %f503, %f503;
	fma.rn.f32 	%f513, %f512, 0f3C80F082, 0fBD563CAE;
	fma.rn.f32 	%f514, %f513, %f512, 0f3E085941;
	fma.rn.f32 	%f515, %f514, %f512, 0fBEAAA9ED;
	fma.rn.f32 	%f516, %f515, %f512, 0f00000000;
	fma.rn.f32 	%f517, %f516, %f503, %f503;
	setp.ge.f32 	%p39, %f504, 0f3F19999A;
	selp.f32 	%f518, %f511, %f517, %p39;
	add.f32 	%f519, %f518, 0f3F800000;
	mul.f32 	%f520, %f499, %f519;
	st.global.f32 	[%rd9+4], %f520;
$L__BB21_30:
	add.s32 	%r126, %r11, 2;
	setp.ge.s32 	%p40, %r126, %r8;
	@%p40 bra 	$L__BB21_32;
	mul.f32 	%f521, %f4, 0f3F000000;
	mul.f32 	%f522, %f4, 0f3D372713;
	mul.f32 	%f523, %f4, %f522;
	fma.rn.f32 	%f524, %f4, %f523, %f4;
	mul.f32 	%f525, %f524, 0f3F4C422A;
	abs.f32 	%f526, %f525;
	mul.f32 	%f527, %f526, 0f4038AA3B;
	ex2.approx.ftz.f32 	%f528, %f527;
	add.f32 	%f529, %f528, 0f3F800000;
	rcp.approx.ftz.f32 	%f530, %f529;
	fma.rn.f32 	%f531, %f530, 0fC0000000, 0f3F800000;
	setp.ge.f32 	%p41, %f526, 0f41102CB4;
	selp.f32 	%f532, 0f3F800000, %f531, %p41;
	copysign.f32 	%f533, %f525, %f532;
	mul.f32 	%f534, %f525, %f525;
	fma.rn.f32 	%f535, %f534, 0f3C80F082, 0fBD563CAE;
	fma.rn.f32 	%f536, %f535, %f534, 0f3E085941;
	fma.rn.f32 	%f537, %f536, %f534, 0fBEAAA9ED;
	fma.rn.f32 	%f538, %f537, %f534, 0f00000000;
	fma.rn.f32 	%f539, %f538, %f525, %f525;
	setp.ge.f32 	%p42, %f526, 0f3F19999A;
	selp.f32 	%f540, %f533, %f539, %p42;
	add.f32 	%f541, %f540, 0f3F800000;
	mul.f32 	%f542, %f521, %f541;
	st.global.f32 	[%rd9+8], %f542;
$L__BB21_32:
	add.s32 	%r127, %r11, 3;
	setp.ge.s32 	%p43, %r127, %r8;
	@%p43 bra 	$L__BB21_33;
	bra.uni 	$L__BB21_42;
$L__BB21_33:
	add.s32 	%r25, %r9, 1;
	setp.ge.s32 	%p46, %r25, %r6;
	@%p46 bra 	$L__BB21_80;
	add.s32 	%r128, %r20, %r25;
	mad.lo.s32 	%r26, %r128, %r52, %r5;
	setp.le.s32 	%p47, %r7, %r11;
	@%p47 bra 	$L__BB21_36;
	mul.f32 	%f565, %f702, 0f3F000000;
	mul.f32 	%f566, %f702, 0f3D372713;
	mul.f32 	%f567, %f702, %f566;
	fma.rn.f32 	%f568, %f702, %f567, %f702;
	mul.f32 	%f569, %f568, 0f3F4C422A;
	abs.f32 	%f570, %f569;
	mul.f32 	%f571, %f570, 0f4038AA3B;
	ex2.approx.ftz.f32 	%f572, %f571;
	add.f32 	%f573, %f572, 0f3F800000;
	rcp.approx.ftz.f32 	%f574, %f573;
	fma.rn.f32 	%f575, %f574, 0fC0000000, 0f3F800000;
	setp.ge.f32 	%p48, %f570, 0f41102CB4;
	selp.f32 	%f576, 0f3F800000, %f575, %p48;
	copysign.f32 	%f577, %f569, %f576;
	mul.f32 	%f578, %f569, %f569;
	fma.rn.f32 	%f579, %f578, 0f3C80F082, 0fBD563CAE;
	fma.rn.f32 	%f580, %f579, %f578, 0f3E085941;
	fma.rn.f32 	%f581, %f580, %f578, 0fBEAAA9ED;
	fma.rn.f32 	%f582, %f581, %f578, 0f00000000;
	fma.rn.f32 	%f583, %f582, %f569, %f569;
	setp.ge.f32 	%p49, %f570, 0f3F19999A;
	selp.f32 	%f584, %f577, %f583, %p49;
	add.f32 	%f585, %f584, 0f3F800000;
	mul.f32 	%f586, %f565, %f585;
	add.s32 	%r129, %r26, %r11;
	mul.wide.s32 	%rd48, %r129, 4;
	add.s64 	%rd49, %rd2, %rd48;
	st.global.f32 	[%rd49], %f586;
$L__BB21_36:
	add.s32 	%r130, %r11, 1;
	setp.ge.s32 	%p50, %r130, %r8;
	cvt.u64.u32 	%rd50, %r11;
	cvt.s64.s32 	%rd51, %r26;
	add.s64 	%rd52, %rd51, %rd50;
	shl.b64 	%rd53, %rd52, 2;
	add.s64 	%rd8, %rd2, %rd53;
	@%p50 bra 	$L__BB21_38;
	mul.f32 	%f587, %f701, 0f3F000000;
	mul.f32 	%f588, %f701, 0f3D372713;
	mul.f32 	%f589, %f701, %f588;
	fma.rn.f32 	%f590, %f701, %f589, %f701;
	mul.f32 	%f591, %f590, 0f3F4C422A;
	abs.f32 	%f592, %f591;
	mul.f32 	%f593, %f592, 0f4038AA3B;
	ex2.approx.ftz.f32 	%f594, %f593;
	add.f32 	%f595, %f594, 0f3F800000;
	rcp.approx.ftz.f32 	%f596, %f595;
	fma.rn.f32 	%f597, %f596, 0fC0000000, 0f3F800000;
	setp.ge.f32 	%p51, %f592, 0f41102CB4;
	selp.f32 	%f598, 0f3F800000, %f597, %p51;
	copysign.f32 	%f599, %f591, %f598;
	mul.f32 	%f600, %f591, %f591;
	fma.rn.f32 	%f601, %f600, 0f3C80F082, 0fBD563CAE;
	fma.rn.f32 	%f602, %f601, %f600, 0f3E085941;
	fma.rn.f32 	%f603, %f602, %f600, 0fBEAAA9ED;
	fma.rn.f32 	%f604, %f603, %f600, 0f00000000;
	fma.rn.f32 	%f605, %f604, %f591, %f591;
	setp.ge.f32 	%p52, %f592, 0f3F19999A;
	selp.f32 	%f606, %f599, %f605, %p52;
	add.f32 	%f607, %f606, 0f3F800000;
	mul.f32 	%f608, %f587, %f607;
	st.global.f32 	[%rd8+4], %f608;
$L__BB21_38:
	add.s32 	%r131, %r11, 2;
	setp.ge.s32 	%p53, %r131, %r8;
	@%p53 bra 	$L__BB21_40;
	mul.f32 	%f609, %f707, 0f3F000000;
	mul.f32 	%f610, %f707, 0f3D372713;
	mul.f32 	%f611, %f707, %f610;
	fma.rn.f32 	%f612, %f707, %f611, %f707;
	mul.f32 	%f613, %f612, 0f3F4C422A;
	abs.f32 	%f614, %f613;
	mul.f32 	%f615, %f614, 0f4038AA3B;
	ex2.approx.ftz.f32 	%f616, %f615;
	add.f32 	%f617, %f616, 0f3F800000;
	rcp.approx.ftz.f32 	%f618, %f617;
	fma.rn.f32 	%f619, %f618, 0fC0000000, 0f3F800000;
	setp.ge.f32 	%p54, %f614, 0f41102CB4;
	selp.f32 	%f620, 0f3F800000, %f619, %p54;
	copysign.f32 	%f621, %f613, %f620;
	mul.f32 	%f622, %f613, %f613;
	fma.rn.f32 	%f623, %f622, 0f3C80F082, 0fBD563CAE;
	fma.rn.f32 	%f624, %f623, %f622, 0f3E085941;
	fma.rn.f32 	%f625, %f624, %f622, 0fBEAAA9ED;
	fma.rn.f32 	%f626, %f625, %f622, 0f00000000;
	fma.rn.f32 	%f627, %f626, %f613, %f613;
	setp.ge.f32 	%p55, %f614, 0f3F19999A;
	selp.f32 	%f628, %f621, %f627, %p55;
	add.f32 	%f629, %f628, 0f3F800000;
	mul.f32 	%f630, %f609, %f629;
	st.global.f32 	[%rd8+8], %f630;
$L__BB21_40:
	add.s32 	%r132, %r11, 3;
	setp.ge.s32 	%p56, %r132, %r8;
	@%p56 bra 	$L__BB21_80;
	mul.f32 	%f631, %f708, 0f3F000000;
	mul.f32 	%f632, %f708, 0f3D372713;
	mul.f32 	%f633, %f708, %f632;
	fma.rn.f32 	%f634, %f708, %f633, %f708;
	mul.f32 	%f635, %f634, 0f3F4C422A;
	abs.f32 	%f636, %f635;
	mul.f32 	%f637, %f636, 0f4038AA3B;
	ex2.approx.ftz.f32 	%f638, %f637;
	add.f32 	%f639, %f638, 0f3F800000;
	rcp.approx.ftz.f32 	%f640, %f639;
	fma.rn.f32 	%f641, %f640, 0fC0000000, 0f3F800000;
	setp.ge.f32 	%p57, %f636, 0f41102CB4;
	selp.f32 	%f642, 0f3F800000, %f641, %p57;
	copysign.f32 	%f643, %f635, %f642;
	mul.f32 	%f644, %f635, %f635;
	fma.rn.f32 	%f645, %f644, 0f3C80F082, 0fBD563CAE;
	fma.rn.f32 	%f646, %f645, %f644, 0f3E085941;
	fma.rn.f32 	%f647, %f646, %f644, 0fBEAAA9ED;
	fma.rn.f32 	%f648, %f647, %f644, 0f00000000;
	fma.rn.f32 	%f649, %f648, %f635, %f635;
	setp.ge.f32 	%p58, %f636, 0f3F19999A;
	selp.f32 	%f650, %f643, %f649, %p58;
	add.f32 	%f651, %f650, 0f3F800000;
	mul.f32 	%f652, %f631, %f651;
	st.global.f32 	[%rd8+12], %f652;
	bra.uni 	$L__BB21_80;
$L__BB21_42:
	mul.f32 	%f543, %f3, 0f3F000000;
	mul.f32 	%f544, %f3, 0f3D372713;
	mul.f32 	%f545, %f3, %f544;
	fma.rn.f32 	%f546, %f3, %f545, %f3;
	mul.f32 	%f547, %f546, 0f3F4C422A;
	abs.f32 	%f548, %f547;
	mul.f32 	%f549, %f548, 0f4038AA3B;
	ex2.approx.ftz.f32 	%f550, %f549;
	add.f32 	%f551, %f550, 0f3F800000;
	rcp.approx.ftz.f32 	%f552, %f551;
	fma.rn.f32 	%f553, %f552, 0fC0000000, 0f3F800000;
	setp.ge.f32 	%p44, %f548, 0f41102CB4;
	selp.f32 	%f554, 0f3F800000, %f553, %p44;
	copysign.f32 	%f555, %f547, %f554;
	mul.f32 	%f556, %f547, %f547;
	fma.rn.f32 	%f557, %f556, 0f3C80F082, 0fBD563CAE;
	fma.rn.f32 	%f558, %f557, %f556, 0f3E085941;
	fma.rn.f32 	%f559, %f558, %f556, 0fBEAAA9ED;
	fma.rn.f32 	%f560, %f559, %f556, 0f00000000;
	fma.rn.f32 	%f561, %f560, %f547, %f547;
	setp.ge.f32 	%p45, %f548, 0f3F19999A;
	selp.f32 	%f562, %f555, %f561, %p45;
	add.f32 	%f563, %f562, 0f3F800000;
	mul.f32 	%f564, %f543, %f563;
	st.global.f32 	[%rd9+12], %f564;
	bra.uni 	$L__BB21_33;
$L__BB21_43:
	setp.lt.u32 	%p8, %r1, 128;
	sub.s32 	%r28, %r49, %r153;
	min.s32 	%r29, %r28, 32;
	mov.u32 	%r157, %r1;
	@%p8 bra 	$L__BB21_44;
	bra.uni 	$L__BB21_54;
$L__BB21_44:
	setp.ge.s32 	%p9, %r12, %r6;
	setp.ge.s32 	%p10, %r80, %r29;
	or.pred  	%p11, %p9, %p10;
	@%p11 bra 	$L__BB21_46;
	ld.shared.u32 	%r95, [%r15];
	mul.lo.s32 	%r96, %r95, %r49;
	cvt.s64.s32 	%rd31, %r96;
	add.s32 	%r97, %r13, %r153;
	cvt.u64.u32 	%rd32, %r97;
	add.s64 	%rd33, %rd32, %rd31;
	shl.b64 	%rd34, %rd33, 1;
	add.s64 	%rd35, %rd1, %rd34;
	ld.global.nc.v2.u32 	{%r98, %r99}, [%rd35];
	mov.b32 	{%rs2, %rs3}, %r98;
	mov.b32 	{%rs4, %rs5}, %r99;
	// begin inline asm
	{  cvt.f32.f16 %f28, %rs2;}

	// end inline asm
	// begin inline asm
	{  cvt.f32.f16 %f29, %rs3;}

	// end inline asm
	// begin inline asm
	{  cvt.f32.f16 %f30, %rs4;}

	// end inline asm
	// begin inline asm
	{  cvt.f32.f16 %f31, %rs5;}

	// end inline asm
	st.shared.f32 	[%r16], %f28;
	st.shared.f32 	[%r16+4], %f29;
	st.shared.f32 	[%r16+8], %f30;
	st.shared.f32 	[%r16+12], %f31;
	mov.u32 	%r157, %r1;
	bra.uni 	$L__BB21_54;
$L__BB21_46:
	setp.lt.s32 	%p12, %r12, %r6;
	@%p12 bra 	$L__BB21_49;
	mov.b32 	%r155, 1;
	mov.u32 	%r156, %r16;
$L__BB21_48:
	add.s32 	%r82, %r155, -1;
	mov.b32 	%r83, 0;
	st.shared.u32 	[%r156], %r83;
	setp.lt.u32 	%p13, %r82, 3;
	setp.lt.u32 	%p14, %r155, %r14;
	and.pred  	%p15, %p13, %p14;
	add.s32 	%r156, %r156, 4;
	add.s32 	%r155, %r155, 1;
	mov.u32 	%r157, %r1;
	@%p15 bra 	$L__BB21_48;
	bra.uni 	$L__BB21_54;
$L__BB21_49:
	mov.b32 	%r154, 0;
$L__BB21_50:
	add.s32 	%r31, %r154, %r13;
	setp.le.s32 	%p16, %r28, %r31;
	@%p16 bra 	$L__BB21_52;
	ld.shared.u32 	%r89, [%r15];
	add.s32 	%r90, %r31, %r153;
	mad.lo.s32 	%r91, %r89, %r49, %r90;
	mul.wide.s32 	%rd29, %r91, 2;
	add.s64 	%rd30, %rd1, %rd29;
	ld.global.nc.u16 	%rs1, [%rd30];
	// begin inline asm
	{  cvt.f32.f16 %f27, %rs1;}

	// end inline asm
	shl.b32 	%r92, %r154, 2;
	add.s32 	%r93, %r16, %r92;
	st.shared.f32 	[%r93], %f27;
	bra.uni 	$L__BB21_53;
$L__BB21_52:
	shl.b32 	%r86, %r154, 2;
	add.s32 	%r87, %r16, %r86;
	mov.b32 	%r88, 0;
	st.shared.u32 	[%r87], %r88;
$L__BB21_53:
	add.s32 	%r32, %r154, 1;
	setp.lt.u32 	%p17, %r154, 3;
	setp.lt.u32 	%p18, %r32, %r14;
	and.pred  	%p19, %p17, %p18;
	mov.u32 	%r154, %r32;
	mov.u32 	%r157, %r1;
	@%p19 bra 	$L__BB21_50;
$L__BB21_54:
	setp.lt.s32 	%p20, %r17, %r8;
	shr.u32 	%r38, %r157, 5;
	setp.lt.s32 	%p21, %r38, %r29;
	and.pred  	%p22, %p21, %p20;
	@%p22 bra 	$L__BB21_81;
	cvt.u32.u64 	%r102, %rd5;
	mov.u32 	%r103, _ZZ24moe_gate_up_small_kernelI6__halfLb0EEvPKT_S3_S3_PKiS5_PfiiiE9smem_gate;
	mad.lo.s32 	%r39, %r38, 516, %r103;
	add.s32 	%r104, %r38, %r153;
	mad.lo.s32 	%r40, %r104, %r52, %r102;
	mov.b32 	%r158, 0;
$L__BB21_56:
	setp.ge.s32 	%p23, %r38, %r29;
	add.s32 	%r42, %r158, %r11;
	setp.le.s32 	%p24, %r7, %r42;
	or.pred  	%p25, %p23, %p24;
	@%p25 bra 	$L__BB21_58;
	add.s32 	%r109, %r40, %r158;
	mul.wide.s32 	%rd36, %r109, 2;
	add.s64 	%rd37, %rd4, %rd36;
	ld.global.nc.u16 	%rs6, [%rd37];
	// begin inline asm
	{  cvt.f32.f16 %f32, %rs6;}

	// end inline asm
	shl.b32 	%r110, %r42, 2;
	add.s32 	%r111, %r39, %r110;
	st.shared.f32 	[%r111], %f32;
	bra.uni 	$L__BB21_59;
$L__BB21_58:
	shl.b32 	%r106, %r42, 2;
	add.s32 	%r107, %r39, %r106;
	mov.b32 	%r108, 0;
	st.shared.u32 	[%r107], %r108;
$L__BB21_59:
	add.s32 	%r43, %r158, 1;
	setp.lt.u32 	%p26, %r158, 3;
	setp.lt.u32 	%p27, %r43, %r19;
	and.pred  	%p28, %p26, %p27;
	mov.u32 	%r158, %r43;
	@%p28 bra 	$L__BB21_56;
$L__BB21_60:
	add.s32 	%r44, %r157, 256;
	setp.lt.u32 	%p29, %r157, 768;
	mov.u32 	%r157, %r44;
	@%p29 bra 	$L__BB21_54;
	bar.sync 	0;
	mov.u32 	%r121, _ZZ24moe_gate_up_small_kernelI6__halfLb0EEvPKT_S3_S3_PKiS5_PfiiiE10smem_input;
	mad.lo.s32 	%r122, %r9, 132, %r121;
	ld.shared.f32 	%f37, [%r122];
	ld.shared.f32 	%f38, [%r122+132];
	ld.shared.f32 	%f39, [%r18+-15996];
	fma.rn.f32 	%f40, %f39, %f37, %f6;
	fma.rn.f32 	%f41, %f39, %f38, %f702;
	ld.shared.f32 	%f42, [%r18+-15992];
	fma.rn.f32 	%f43, %f42, %f37, %f5;
	fma.rn.f32 	%f44, %f42, %f38, %f701;
	ld.shared.f32 	%f45, [%r18+-15988];
	fma.rn.f32 	%f46, %f45, %f37, %f4;
	fma.rn.f32 	%f47, %f45, %f38, %f707;
	ld.shared.f32 	%f48, [%r18+-15984];
	fma.rn.f32 	%f49, %f48, %f37, %f3;
	fma.rn.f32 	%f50, %f48, %f38, %f708;
	ld.shared.f32 	%f51, [%r122+4];
	ld.shared.f32 	%f52, [%r122+136];
	ld.shared.f32 	%f53, [%r18+-15480];
	fma.rn.f32 	%f54, %f53, %f51, %f40;
	fma.rn.f32 	%f55, %f53, %f52, %f41;
	ld.shared.f32 	%f56, [%r18+-15476];
	fma.rn.f32 	%f57, %f56, %f51, %f43;
	fma.rn.f32 	%f58, %f56, %f52, %f44;
	ld.shared.f32 	%f59, [%r18+-15472];
	fma.rn.f32 	%f60, %f59, %f51, %f46;
	fma.rn.f32 	%f61, %f59, %f52, %f47;
	ld.shared.f32 	%f62, [%r18+-15468];
	fma.rn.f32 	%f63, %f62, %f51, %f49;
	fma.rn.f32 	%f64, %f62, %f52, %f50;
	ld.shared.f32 	%f65, [%r122+8];
	ld.shared.f32 	%f66, [%r122+140];
	ld.shared.f32 	%f67, [%r18+-14964];
	fma.rn.f32 	%f68, %f67, %f65, %f54;
	fma.rn.f32 	%f69, %f67, %f66, %f55;
	ld.shared.f32 	%f70, [%r18+-14960];
	fma.rn.f32 	%f71, %f70, %f65, %f57;
	fma.rn.f32 	%f72, %f70, %f66, %f58;
	ld.shared.f32 	%f73, [%r18+-14956];
	fma.rn.f32 	%f74, %f73, %f65, %f60;
	fma.rn.f32 	%f75, %f73, %f66, %f61;
	ld.shared.f32 	%f76, [%r18+-14952];
	fma.rn.f32 	%f77, %f76, %f65, %f63;
	fma.rn.f32 	%f78, %f76, %f66, %f64;
	ld.shared.f32 	%f79, [%r122+12];
	ld.shared.f32 	%f80, [%r122+144];
	ld.shared.f32 	%f81, [%r18+-14448];
	fma.rn.f32 	%f82, %f81, %f79, %f68;
	fma.rn.f32 	%f83, %f81, %f80, %f69;
	ld.shared.f32 	%f84, [%r18+-14444];
	fma.rn.f32 	%f85, %f84, %f79, %f71;
	fma.rn.f32 	%f86, %f84, %f80, %f72;
	ld.shared.f32 	%f87, [%r18+-14440];
	fma.rn.f32 	%f88, %f87, %f79, %f74;
	fma.rn.f32 	%f89, %f87, %f80, %f75;
	ld.shared.f32 	%f90, [%r18+-14436];
	fma.rn.f32 	%f91, %f90, %f79, %f77;
	fma.rn.f32 	%f92, %f90, %f80, %f78;
	ld.shared.f32 	%f93, [%r122+16];
	ld.shared.f32 	%f94, [%r122+148];
	ld.shared.f32 	%f95, [%r18+-13932];
	fma.rn.f32 	%f96, %f95, %f93, %f82;
	fma.rn.f32 	%f97, %f95, %f94, %f83;
	ld.shared.f32 	%f98, [%r18+-13928];
	fma.rn.f32 	%f99, %f98, %f93, %f85;
	fma.rn.f32 	%f100, %f98, %f94, %f86;
	ld.shared.f32 	%f101, [%r18+-13924];
	fma.rn.f32 	%f102, %f101, %f93, %f88;
	fma.rn.f32 	%f103, %f101, %f94, %f89;
	ld.shared.f32 	%f104, [%r18+-13920];
	fma.rn.f32 	%f105, %f104, %f93, %f91;
	fma.rn.f32 	%f106, %f104, %f94, %f92;
	ld.shared.f32 	%f107, [%r122+20];
	ld.shared.f32 	%f108, [%r122+152];
	ld.shared.f32 	%f109, [%r18+-13416];
	fma.rn.f32 	%f110, %f109, %f107, %f96;
	fma.rn.f32 	%f111, %f109, %f108, %f97;
	ld.shared.f32 	%f112, [%r18+-13412];
	fma.rn.f32 	%f113, %f112, %f107, %f99;
	fma.rn.f32 	%f114, %f112, %f108, %f100;
	ld.shared.f32 	%f115, [%r18+-13408];
	fma.rn.f32 	%f116, %f115, %f107, %f102;
	fma.rn.f32 	%f117, %f115, %f108, %f103;
	ld.shared.f32 	%f118, [%r18+-13404];
	fma.rn.f32 	%f119, %f118, %f107, %f105;
	fma.rn.f32 	%f120, %f118, %f108, %f106;
	ld.shared.f32 	%f121, [%r122+24];
	ld.shared.f32 	%f122, [%r122+156];
	ld.shared.f32 	%f123, [%r18+-12900];
	fma.rn.f32 	%f124, %f123, %f121, %f110;
	fma.rn.f32 	%f125, %f123, %f122, %f111;
	ld.shared.f32 	%f126, [%r18+-12896];
	fma.rn.f32 	%f127, %f126, %f121, %f113;
	fma.rn.f32 	%f128, %f126, %f122, %f114;
	ld.shared.f32 	%f129, [%r18+-12892];
	fma.rn.f32 	%f130, %f129, %f121, %f116;
	fma.rn.f32 	%f131, %f129, %f122, %f117;
	ld.shared.f32 	%f132, [%r18+-12888];
	fma.rn.f32 	%f133, %f132, %f121, %f119;
	fma.rn.f32 	%f134, %f132, %f122, %f120;
	ld.shared.f32 	%f135, [%r122+28];
	ld.shared.f32 	%f136, [%r122+160];
	ld.shared.f32 	%f137, [%r18+-12384];
	fma.rn.f32 	%f138, %f137, %f135, %f124;
	fma.rn.f32 	%f139, %f137, %f136, %f125;
	ld.shared.f32 	%f140, [%r18+-12380];
	fma.rn.f32 	%f141, %f140, %f135, %f127;
	fma.rn.f32 	%f142, %f140, %f136, %f128;
	ld.shared.f32 	%f143, [%r18+-12376];
	fma.rn.f32 	%f144, %f143, %f135, %f130;
	fma.rn.f32 	%f145, %f143, %f136, %f131;
	ld.shared.f32 	%f146, [%r18+-12372];
	fma.rn.f32 	%f147, %f146, %f135, %f133;
	fma.rn.f32 	%f148, %f146, %f136, %f134;
	ld.shared.f32 	%f149, [%r122+32];
	ld.shared.f32 	%f150, [%r122+164];
	ld.shared.f32 	%f151, [%r18+-11868];
	fma.rn.f32 	%f152, %f151, %f149, %f138;
	fma.rn.f32 	%f153, %f151, %f150, %f139;
	ld.shared.f32 	%f154, [%r18+-11864];
	fma.rn.f32 	%f155, %f154, %f149, %f141;
	fma.rn.f32 	%f156, %f154, %f150, %f142;
	ld.shared.f32 	%f157, [%r18+-11860];
	fma.rn.f32 	%f158, %f157, %f149, %f144;
	fma.rn.f32 	%f159, %f157, %f150, %f145;
	ld.shared.f32 	%f160, [%r18+-11856];
	fma.rn.f32 	%f161, %f160, %f149, %f147;
	fma.rn.f32 	%f162, %f160, %f150, %f148;
	ld.shared.f32 	%f163, [%r122+36];
	ld.shared.f32 	%f164, [%r122+168];
	ld.shared.f32 	%f165, [%r18+-11352];
	fma.rn.f32 	%f166, %f165, %f163, %f152;
	fma.rn.f32 	%f167, %f165, %f164, %f153;
	ld.shared.f32 	%f168, [%r18+-11348];
	fma.rn.f32 	%f169, %f168, %f163, %f155;
	fma.rn.f32 	%f170, %f168, %f164, %f156;
	ld.shared.f32 	%f171, [%r18+-11344];
	fma.rn.f32 	%f172, %f171, %f163, %f158;
	fma.rn.f32 	%f173, %f171, %f164, %f159;
	ld.shared.f32 	%f174, [%r18+-11340];
	fma.rn.f32 	%f175, %f174, %f163, %f161;
	fma.rn.f32 	%f176, %f174, %f164, %f162;
	ld.shared.f32 	%f177, [%r122+40];
	ld.shared.f32 	%f178, [%r122+172];
	ld.shared.f32 	%f179, [%r18+-10836];
	fma.rn.f32 	%f180, %f179, %f177, %f166;
	fma.rn.f32 	%f181, %f179, %f178, %f167;
	ld.shared.f32 	%f182, [%r18+-10832];
	fma.rn.f32 	%f183, %f182, %f177, %f169;
	fma.rn.f32 	%f184, %f182, %f178, %f170;
	ld.shared.f32 	%f185, [%r18+-10828];
	fma.rn.f32 	%f186, %f185, %f177, %f172;
	fma.rn.f32 	%f187, %f185, %f178, %f173;
	ld.shared.f32 	%f188, [%r18+-10824];
	fma.rn.f32 	%f189, %f188, %f177, %f175;
	fma.rn.f32 	%f190, %f188, %f178, %f176;
	ld.shared.f32 	%f191, [%r122+44];
	ld.shared.f32 	%f192, [%r122+176];
	ld.shared.f32 	%f193, [%r18+-10320];
	fma.rn.f32 	%f194, %f193, %f191, %f180;
	fma.rn.f32 	%f195, %f193, %f192, %f181;
	ld.shared.f32 	%f196, [%r18+-10316];
	fma.rn.f32 	%f197, %f196, %f191, %f183;
	fma.rn.f32 	%f198, %f196, %f192, %f184;
	ld.shared.f32 	%f199, [%r18+-10312];
	fma.rn.f32 	%f200, %f199, %f191, %f186;
	fma.rn.f32 	%f201, %f199, %f192, %f187;
	ld.shared.f32 	%f202, [%r18+-10308];
	fma.rn.f32 	%f203, %f202, %f191, %f189;
	fma.rn.f32 	%f204, %f202, %f192, %f190;
	ld.shared.f32 	%f205, [%r122+48];
	ld.shared.f32 	%f206, [%r122+180];
	ld.shared.f32 	%f207, [%r18+-9804];
	fma.rn.f32 	%f208, %f207, %f205, %f194;
	fma.rn.f32 	%f209, %f207, %f206, %f195;
	ld.shared.f32 	%f210, [%r18+-9800];
	fma.rn.f32 	%f211, %f210, %f205, %f197;
	fma.rn.f32 	%f212, %f210, %f206, %f198;
	ld.shared.f32 	%f213, [%r18+-9796];
	fma.rn.f32 	%f214, %f213, %f205, %f200;
	fma.rn.f32 	%f215, %f213, %f206, %f201;
	ld.shared.f32 	%f216, [%r18+-9792];
	fma.rn.f32 	%f217, %f216, %f205, %f203;
	fma.rn.f32 	%f218, %f216, %f206, %f204;
	ld.shared.f32 	%f219, [%r122+52];
	ld.shared.f32 	%f220, [%r122+184];
	ld.shared.f32 	%f221, [%r18+-9288];
	fma.rn.f32 	%f222, %f221, %f219, %f208;
	fma.rn.f32 	%f223, %f221, %f220, %f209;
	ld.shared.f32 	%f224, [%r18+-9284];
	fma.rn.f32 	%f225, %f224, %f219, %f211;
	fma.rn.f32 	%f226, %f224, %f220, %f212;
	ld.shared.f32 	%f227, [%r18+-9280];
	fma.rn.f32 	%f228, %f227, %f219, %f214;
	fma.rn.f32 	%f229, %f227, %f220, %f215;
	ld.shared.f32 	%f230, [%r18+-9276];
	fma.rn.f32 	%f231, %f230, %f219, %f217;
	fma.rn.f32 	%f232, %f230, %f220, %f218;
	ld.shared.f32 	%f233, [%r122+56];
	ld.shared.f32 	%f234, [%r122+188];
	ld.shared.f32 	%f235, [%r18+-8772];
	fma.rn.f32 	%f236, %f235, %f233, %f222;
	fma.rn.f32 	%f237, %f235, %f234, %f223;
	ld.shared.f32 	%f238, [%r18+-8768];
	fma.rn.f32 	%f239, %f238, %f233, %f225;
	fma.rn.f32 	%f240, %f238, %f234, %f226;
	ld.shared.f32 	%f241, [%r18+-8764];
	fma.rn.f32 	%f242, %f241, %f233, %f228;
	fma.rn.f32 	%f243, %f241, %f234, %f229;
	ld.shared.f32 	%f244, [%r18+-8760];
	fma.rn.f32 	%f245, %f244, %f233, %f231;
	fma.rn.f32 	%f246, %f244, %f234, %f232;
	ld.shared.f32 	%f247, [%r122+60];
	ld.shared.f32 	%f248, [%r122+192];
	ld.shared.f32 	%f249, [%r18+-8256];
	fma.rn.f32 	%f250, %f249, %f247, %f236;
	fma.rn.f32 	%f251, %f249, %f248, %f237;
	ld.shared.f32 	%f252, [%r18+-8252];
	fma.rn.f32 	%f253, %f252, %f247, %f239;
	fma.rn.f32 	%f254, %f252, %f248, %f240;
	ld.shared.f32 	%f255, [%r18+-8248];
	fma.rn.f32 	%f256, %f255, %f247, %f242;
	fma.rn.f32 	%f257, %f255, %f248, %f243;
	ld.shared.f32 	%f258, [%r18+-8244];
	fma.rn.f32 	%f259, %f258, %f247, %f245;
	fma.rn.f32 	%f260, %f258, %f248, %f246;
	ld.shared.f32 	%f261, [%r122+64];
	ld.shared.f32 	%f262, [%r122+196];
	ld.shared.f32 	%f263, [%r18+-7740];
	fma.rn.f32 	%f264, %f263, %f261, %f250;
	fma.rn.f32 	%f265, %f263, %f262, %f251;
	ld.shared.f32 	%f266, [%r18+-7736];
	fma.rn.f32 	%f267, %f266, %f261, %f253;
	fma.rn.f32 	%f268, %f266, %f262, %f254;
	ld.shared.f32 	%f269, [%r18+-7732];
	fma.rn.f32 	%f270, %f269, %f261, %f256;
	fma.rn.f32 	%f271, %f269, %f262, %f257;
	ld.shared.f32 	%f272, [%r18+-7728];
	fma.rn.f32 	%f273, %f272, %f261, %f259;
	fma.rn.f32 	%f274, %f272, %f262, %f260;
	ld.shared.f32 	%f275, [%r122+68];
	ld.shared.f32 	%f276, [%r122+200];
	ld.shared.f32 	%f277, [%r18+-7224];
	fma.rn.f32 	%f278, %f277, %f275, %f264;
	fma.rn.f32 	%f279, %f277, %f276, %f265;
	ld.shared.f32 	%f280, [%r18+-7220];
	fma.rn.f32 	%f281, %f280, %f275, %f267;
	fma.rn.f32 	%f282, %f280, %f276, %f268;
	ld.shared.f32 	%f283, [%r18+-7216];
	fma.rn.f32 	%f284, %f283, %f275, %f270;
	fma.rn.f32 	%f285, %f283, %f276, %f271;
	ld.shared.f32 	%f286, [%r18+-7212];
	fma.rn.f32 	%f287, %f286, %f275, %f273;
	fma.rn.f32 	%f288, %f286, %f276, %f274;
	ld.shared.f32 	%f289, [%r122+72];
	ld.shared.f32 	%f290, [%r122+204];
	ld.shared.f32 	%f291, [%r18+-6708];
	fma.rn.f32 	%f292, %f291, %f289, %f278;
	fma.rn.f32 	%f293, %f291, %f290, %f279;
	ld.shared.f32 	%f294, [%r18+-6704];
	fma.rn.f32 	%f295, %f294, %f289, %f281;
	fma.rn.f32 	%f296, %f294, %f290, %f282;
	ld.shared.f32 	%f297, [%r18+-6700];
	fma.rn.f32 	%f298, %f297, %f289, %f284;
	fma.rn.f32 	%f299, %f297, %f290, %f285;
	ld.shared.f32 	%f300, [%r18+-6696];
	fma.rn.f32 	%f301, %f300, %f289, %f287;
	fma.rn.f32 	%f302, %f300, %f290, %f288;
	ld.shared.f32 	%f303, [%r122+76];
	ld.shared.f32 	%f304, [%r122+208];
	ld.shared.f32 	%f305, [%r18+-6192];
	fma.rn.f32 	%f306, %f305, %f303, %f292;
	fma.rn.f32 	%f307, %f305, %f304, %f293;
	ld.shared.f32 	%f308, [%r18+-6188];
	fma.rn.f32 	%f309, %f308, %f303, %f295;
	fma.rn.f32 	%f310, %f308, %f304, %f296;
	ld.shared.f32 	%f311, [%r18+-6184];
	fma.rn.f32 	%f312, %f311, %f303, %f298;
	fma.rn.f32 	%f313, %f311, %f304, %f299;
	ld.shared.f32 	%f314, [%r18+-6180];
	fma.rn.f32 	%f315, %f314, %f303, %f301;
	fma.rn.f32 	%f316, %f314, %f304, %f302;
	ld.shared.f32 	%f317, [%r122+80];
	ld.shared.f32 	%f318, [%r122+212];
	ld.shared.f32 	%f319, [%r18+-5676];
	fma.rn.f32 	%f320, %f319, %f317, %f306;
	fma.rn.f32 	%f321, %f319, %f318, %f307;
	ld.shared.f32 	%f322, [%r18+-5672];
	fma.rn.f32 	%f323, %f322, %f317, %f309;
	fma.rn.f32 	%f324, %f322, %f318, %f310;
	ld.shared.f32 	%f325, [%r18+-5668];
	fma.rn.f32 	%f326, %f325, %f317, %f312;
	fma.rn.f32 	%f327, %f325, %f318, %f313;
	ld.shared.f32 	%f328, [%r18+-5664];
	fma.rn.f32 	%f329, %f328, %f317, %f315;
	fma.rn.f32 	%f330, %f328, %f318, %f316;
	ld.shared.f32 	%f331, [%r122+84];
	ld.shared.f32 	%f332, [%r122+216];
	ld.shared.f32 	%f333, [%r18+-5160];
	fma.rn.f32 	%f334, %f333, %f331, %f320;
	fma.rn.f32 	%f335, %f333, %f332, %f321;
	ld.shared.f32 	%f336, [%r18+-5156];
	fma.rn.f32 	%f337, %f336, %f331, %f323;
	fma.rn.f32 	%f338, %f336, %f332, %f324;
	ld.shared.f32 	%f339, [%r18+-5152];
	fma.rn.f32 	%f340, %f339, %f331, %f326;
	fma.rn.f32 	%f341, %f339, %f332, %f327;
	ld.shared.f32 	%f342, [%r18+-5148];
	fma.rn.f32 	%f343, %f342, %f331, %f329;
	fma.rn.f32 	%f344, %f342, %f332, %f330;
	ld.shared.f32 	%f345, [%r122+88];
	ld.shared.f32 	%f346, [%r122+220];
	ld.shared.f32 	%f347, [%r18+-4644];
	fma.rn.f32 	%f348, %f347, %f345, %f334;
	fma.rn.f32 	%f349, %f347, %f346, %f335;
	ld.shared.f32 	%f350, [%r18+-4640];
	fma.rn.f32 	%f351, %f350, %f345, %f337;
	fma.rn.f32 	%f352, %f350, %f346, %f338;
	ld.shared.f32 	%f353, [%r18+-4636];
	fma.rn.f32 	%f354, %f353, %f345, %f340;
	fma.rn.f32 	%f355, %f353, %f346, %f341;
	ld.shared.f32 	%f356, [%r18+-4632];
	fma.rn.f32 	%f357, %f356, %f345, %f343;
	fma.rn.f32 	%f358, %f356, %f346, %f344;
	ld.shared.f32 	%f359, [%r122+92];
	ld.shared.f32 	%f360, [%r122+224];
	ld.shared.f32 	%f361, [%r18+-4128];
	fma.rn.f32 	%f362, %f361, %f359, %f348;
	fma.rn.f32 	%f363, %f361, %f360, %f349;
	ld.shared.f32 	%f364, [%r18+-4124];
	fma.rn.f32 	%f365, %f364, %f359, %f351;
	fma.rn.f32 	%f366, %f364, %f360, %f352;
	ld.shared.f32 	%f367, [%r18+-4120];
	fma.rn.f32 	%f368, %f367, %f359, %f354;
	fma.rn.f32 	%f369, %f367, %f360, %f355;
	ld.shared.f32 	%f370, [%r18+-4116];
	fma.rn.f32 	%f371, %f370, %f359, %f357;
	fma.rn.f32 	%f372, %f370, %f360, %f358;
	ld.shared.f32 	%f373, [%r122+96];
	ld.shared.f32 	%f374, [%r122+228];
	ld.shared.f32 	%f375, [%r18+-3612];
	fma.rn.f32 	%f376, %f375, %f373, %f362;
	fma.rn.f32 	%f377, %f375, %f374, %f363;
	ld.shared.f32 	%f378, [%r18+-3608];
	fma.rn.f32 	%f379, %f378, %f373, %f365;
	fma.rn.f32 	%f380, %f378, %f374, %f366;
	ld.shared.f32 	%f381, [%r18+-3604];
	fma.rn.f32 	%f382, %f381, %f373, %f368;
	fma.rn.f32 	%f383, %f381, %f374, %f369;
	ld.shared.f32 	%f384, [%r18+-3600];
	fma.rn.f32 	%f385, %f384, %f373, %f371;
	fma.rn.f32 	%f386, %f384, %f374, %f372;
	ld.shared.f32 	%f387, [%r122+100];
	ld.shared.f32 	%f388, [%r122+232];
	ld.shared.f32 	%f389, [%r18+-3096];
	fma.rn.f32 	%f390, %f389, %f387, %f376;
	fma.rn.f32 	%f391, %f389, %f388, %f377;
	ld.shared.f32 	%f392, [%r18+-3092];
	fma.rn.f32 	%f393, %f392, %f387, %f379;
	fma.rn.f32 	%f394, %f392, %f388, %f380;
	ld.shared.f32 	%f395, [%r18+-3088];
	fma.rn.f32 	%f396, %f395, %f387, %f382;
	fma.rn.f32 	%f397, %f395, %f388, %f383;
	ld.shared.f32 	%f398, [%r18+-3084];
	fma.rn.f32 	%f399, %f398, %f387, %f385;
	fma.rn.f32 	%f400, %f398, %f388, %f386;
	ld.shared.f32 	%f401, [%r122+104];
	ld.shared.f32 	%f402, [%r122+236];
	ld.shared.f32 	%f403, [%r18+-2580];
	fma.rn.f32 	%f404, %f403, %f401, %f390;
	fma.rn.f32 	%f405, %f403, %f402, %f391;
	ld.shared.f32 	%f406, [%r18+-2576];
	fma.rn.f32 	%f407, %f406, %f401, %f393;
	fma.rn.f32 	%f408, %f406, %f402, %f394;
	ld.shared.f32 	%f409, [%r18+-2572];
	fma.rn.f32 	%f410, %f409, %f401, %f396;
	fma.rn.f32 	%f411, %f409, %f402, %f397;
	ld.shared.f32 	%f412, [%r18+-2568];
	fma.rn.f32 	%f413, %f412, %f401, %f399;
	fma.rn.f32 	%f414, %f412, %f402, %f400;
	ld.shared.f32 	%f415, [%r122+108];
	ld.shared.f32 	%f416, [%r122+240];
	ld.shared.f32 	%f417, [%r18+-2064];
	fma.rn.f32 	%f418, %f417, %f415, %f404;
	fma.rn.f32 	%f419, %f417, %f416, %f405;
	ld.shared.f32 	%f420, [%r18+-2060];
	fma.rn.f32 	%f421, %f420, %f415, %f407;
	fma.rn.f32 	%f422, %f420, %f416, %f408;
	ld.shared.f32 	%f423, [%r18+-2056];
	fma.rn.f32 	%f424, %f423, %f415, %f410;
	fma.rn.f32 	%f425, %f423, %f416, %f411;
	ld.shared.f32 	%f426, [%r18+-2052];
	fma.rn.f32 	%f427, %f426, %f415, %f413;
	fma.rn.f32 	%f428, %f426, %f416, %f414;
	ld.shared.f32 	%f429, [%r122+112];
	ld.shared.f32 	%f430, [%r122+244];
	ld.shared.f32 	%f431, [%r18+-1548];
	fma.rn.f32 	%f432, %f431, %f429, %f418;
	fma.rn.f32 	%f433, %f431, %f430, %f419;
	ld.shared.f32 	%f434, [%r18+-1544];
	fma.rn.f32 	%f435, %f434, %f429, %f421;
	fma.rn.f32 	%f436, %f434, %f430, %f422;
	ld.shared.f32 	%f437, [%r18+-1540];
	fma.rn.f32 	%f438, %f437, %f429, %f424;
	fma.rn.f32 	%f439, %f437, %f430, %f425;
	ld.shared.f32 	%f440, [%r18+-1536];
	fma.rn.f32 	%f441, %f440, %f429, %f427;
	fma.rn.f32 	%f442, %f440, %f430, %f428;
	ld.shared.f32 	%f443, [%r122+116];
	ld.shared.f32 	%f444, [%r122+248];
	ld.shared.f32 	%f445, [%r18+-1032];
	fma.rn.f32 	%f446, %f445, %f443, %f432;
	fma.rn.f32 	%f447, %f445, %f444, %f433;
	ld.shared.f32 	%f448, [%r18+-1028];
	fma.rn.f32 	%f449, %f448, %f443, %f435;
	fma.rn.f32 	%f450, %f448, %f444, %f436;
	ld.shared.f32 	%f451, [%r18+-1024];
	fma.rn.f32 	%f452, %f451, %f443, %f438;
	fma.rn.f32 	%f453, %f451, %f444, %f439;
	ld.shared.f32 	%f454, [%r18+-1020];
	fma.rn.f32 	%f455, %f454, %f443, %f441;
	fma.rn.f32 	%f456, %f454, %f444, %f442;
	ld.shared.f32 	%f457, [%r122+120];
	ld.shared.f32 	%f458, [%r122+252];
	ld.shared.f32 	%f459, [%r18+-516];
	fma.rn.f32 	%f460, %f459, %f457, %f446;
	fma.rn.f32 	%f461, %f459, %f458, %f447;
	ld.shared.f32 	%f462, [%r18+-512];
	fma.rn.f32 	%f463, %f462, %f457, %f449;
	fma.rn.f32 	%f464, %f462, %f458, %f450;
	ld.shared.f32 	%f465, [%r18+-508];
	fma.rn.f32 	%f466, %f465, %f457, %f452;
	fma.rn.f32 	%f467, %f465, %f458, %f453;
	ld.shared.f32 	%f468, [%r18+-504];
	fma.rn.f32 	%f469, %f468, %f457, %f455;
	fma.rn.f32 	%f470, %f468, %f458, %f456;
	ld.shared.f32 	%f471, [%r122+124];
	ld.shared.f32 	%f472, [%r122+256];
	ld.shared.f32 	%f473, [%r18];
	fma.rn.f32 	%f6, %f473, %f471, %f460;
	fma.rn.f32 	%f702, %f473, %f472, %f461;
	ld.shared.f32 	%f474, [%r18+4];
	fma.rn.f32 	%f5, %f474, %f471, %f463;
	fma.rn.f32 	%f701, %f474, %f472, %f464;
	ld.shared.f32 	%f475, [%r18+8];
	fma.rn.f32 	%f4, %f475, %f471, %f466;
	fma.rn.f32 	%f707, %f475, %f472, %f467;
	ld.shared.f32 	%f476, [%r18+12];
	fma.rn.f32 	%f3, %f476, %f471, %f469;
	fma.rn.f32 	%f708, %f476, %f472, %f470;
	bar.sync 	0;
	add.s32 	%r153, %r153, 32;
	setp.lt.s32 	%p30, %r153, %r49;
	@%p30 bra 	$L__BB21_43;
	bra.uni 	$L__BB21_5;
$L__BB21_62:
	setp.ge.s32 	%p69, %r9, %r6;
	@%p69 bra 	$L__BB21_71;
	add.s32 	%r143, %r20, %r9;
	mad.lo.s32 	%r46, %r143, %r52, %r5;
	setp.le.s32 	%p70, %r7, %r11;
	@%p70 bra 	$L__BB21_65;
	max.f32 	%f685, %f6, 0f00000000;
	add.s32 	%r144, %r46, %r11;
	mul.wide.s32 	%rd66, %r144, 4;
	add.s64 	%rd67, %rd2, %rd66;
	st.global.f32 	[%rd67], %f685;
$L__BB21_65:
	add.s32 	%r145, %r11, 1;
	setp.ge.s32 	%p71, %r145, %r8;
	cvt.u64.u32 	%rd68, %r11;
	cvt.s64.s32 	%rd69, %r46;
	add.s64 	%rd70, %rd69, %rd68;
	shl.b64 	%rd71, %rd70, 2;
	add.s64 	%rd10, %rd2, %rd71;
	@%p71 bra 	$L__BB21_67;
	max.f32 	%f686, %f5, 0f00000000;
	st.global.f32 	[%rd10+4], %f686;
$L__BB21_67:
	add.s32 	%r146, %r11, 2;
	setp.ge.s32 	%p72, %r146, %r8;
	@%p72 bra 	$L__BB21_69;
	max.f32 	%f687, %f4, 0f00000000;
	st.global.f32 	[%rd10+8], %f687;
$L__BB21_69:
	add.s32 	%r147, %r11, 3;
	setp.ge.s32 	%p73, %r147, %r8;
	@%p73 bra 	$L__BB21_71;
	max.f32 	%f688, %f3, 0f00000000;
	st.global.f32 	[%rd10+12], %f688;
$L__BB21_71:
	add.s32 	%r47, %r9, 1;
	setp.ge.s32 	%p74, %r47, %r6;
	@%p74 bra 	$L__BB21_80;
	add.s32 	%r148, %r20, %r47;
	mad.lo.s32 	%r48, %r148, %r52, %r5;
	setp.le.s32 	%p75, %r7, %r11;
	@%p75 bra 	$L__BB21_74;
	max.f32 	%f689, %f702, 0f00000000;
	add.s32 	%r149, %r48, %r11;
	mul.wide.s32 	%rd72, %r149, 4;
	add.s64 	%rd73, %rd2, %rd72;
	st.global.f32 	[%rd73], %f689;
$L__BB21_74:
	add.s32 	%r150, %r11, 1;
	setp.ge.s32 	%p76, %r150, %r8;
	cvt.u64.u32 	%rd74, %r11;
	cvt.s64.s32 	%rd75, %r48;
	add.s64 	%rd76, %rd75, %rd74;
	shl.b64 	%rd77, %rd76, 2;
	add.s64 	%rd11, %rd2, %rd77;
	@%p76 bra 	$L__BB21_76;
	max.f32 	%f690, %f701, 0f00000000;
	st.global.f32 	[%rd11+4], %f690;
$L__BB21_76:
	add.s32 	%r151, %r11, 2;
	setp.ge.s32 	%p77, %r151, %r8;
	@%p77 bra 	$L__BB21_78;
	max.f32 	%f691, %f707, 0f00000000;
	st.global.f32 	[%rd11+8], %f691;
$L__BB21_78:
	add.s32 	%r152, %r11, 3;
	setp.ge.s32 	%p78, %r152, %r8;
	@%p78 bra 	$L__BB21_80;
	max.f32 	%f692, %f708, 0f00000000;
	st.global.f32 	[%rd11+12], %f692;
$L__BB21_80:
	ret;
$L__BB21_81:
	add.s32 	%r113, %r38, %r153;
	mul.lo.s32 	%r114, %r113, %r52;
	cvt.s64.s32 	%rd38, %r114;
	add.s64 	%rd39, %rd5, %rd38;
	shl.b64 	%rd40, %rd39, 1;
	add.s64 	%rd41, %rd4, %rd40;
	ld.global.nc.v2.u32 	{%r115, %r116}, [%rd41];
	mov.b32 	{%rs7, %rs8}, %r115;
	mov.b32 	{%rs9, %rs10}, %r116;
	// begin inline asm
	{  cvt.f32.f16 %f33, %rs7;}

	// end inline asm
	// begin inline asm
	{  cvt.f32.f16 %f34, %rs8;}

	// end inline asm
	// begin inline asm
	{  cvt.f32.f16 %f35, %rs9;}

	// end inline asm
	// begin inline asm
	{  cvt.f32.f16 %f36, %rs10;}

	// end inline asm
	mov.u32 	%r117, _ZZ24moe_gate_up_small_kernelI6__halfLb0EEvPKT_S3_S3_PKiS5_PfiiiE9smem_gate;
	mad.lo.s32 	%r118, %r38, 516, %r117;
	shl.b32 	%r119, %r11, 2;
	add.s32 	%r120, %r118, %r119;
	st.shared.f32 	[%r120], %f33;
	st.shared.f32 	[%r120+4], %f34;
	st.shared.f32 	[%r120+8], %f35;
	st.shared.f32 	[%r120+12], %f36;
	bra.uni 	$L__BB21_60;

}
	// .globl	_Z23moe_output_small_kernelI6__halfLb0EEvPKfPKT_PKiS7_S2_PS3_ii
.visible .entry _Z23moe_output_small_kernelI6__halfLb0EEvPKfPKT_PKiS7_S2_PS3_ii(
	.param .u64 .ptr .align 1 _Z23moe_output_small_kernelI6__halfLb0EEvPKfPKT_PKiS7_S2_PS3_ii_param_0,
	.param .u64 .ptr .align 1 _Z23moe_output_small_kernelI6__halfLb0EEvPKfPKT_PKiS7_S2_PS3_ii_param_1,
	.param .u64 .ptr .align 1 _Z23moe_output_small_kernelI6__halfLb0EEvPKfPKT_PKiS7_S2_PS3_ii_param_2,
	.param .u64 .ptr .align 1 _Z23moe_output_small_kernelI6__halfLb0EEvPKfPKT_PKiS7_S2_PS3_ii_param_3,
	.param .u64 .ptr .align 1 _Z23moe_output_small_kernelI6__halfLb0EEvPKfPKT_PKiS7_S2_PS3_ii_param_4,
	.param .u64 .ptr .align 1 _Z23moe_output_small_kernelI6__halfLb0EEvPKfPKT_PKiS7_S2_PS3_ii_param_5,
	.param .u32 _Z23moe_output_small_kernelI6__halfLb0EEvPKfPKT_PKiS7_S2_PS3_ii_param_6,
	.param .u32 _Z23moe_output_small_kernelI6__halfLb0EEvPKfPKT_PKiS7_S2_PS3_ii_param_7
)
{
	.reg .pred 	%p<39>;
	.reg .b16 	%rs<30>;
	.reg .b32 	%r<127>;
	.reg .b32 	%f<504>;
	.reg .b64 	%rd<56>;
	// demoted variable
	.shared .align 4 .b8 _ZZ23moe_output_small_kernelI6__halfLb0EEvPKfPKT_PKiS7_S2_PS3_iiE10smem_inter[2112];
	// demoted variable
	.shared .align 4 .b8 _ZZ23moe_output_small_kernelI6__halfLb0EEvPKfPKT_PKiS7_S2_PS3_iiE9smem_proj[16512];
	// demoted variable
	.shared .align 4 .b8 _ZZ23moe_output_small_kernelI6__halfLb0EEvPKfPKT_PKiS7_S2_PS3_iiE14smem_token_ids[64];
	// demoted variable
	.shared .align 4 .b8 _ZZ23moe_output_small_kernelI6__halfLb0EEvPKfPKT_PKiS7_S2_PS3_iiE12smem_routing[64];
	ld.param.u64 	%rd12, [_Z23moe_output_small_kernelI6__halfLb0EEvPKfPKT_PKiS7_S2_PS3_ii_param_0];
	ld.param.u64 	%rd8, [_Z23moe_output_small_kernelI6__halfLb0EEvPKfPKT_PKiS7_S2_PS3_ii_param_1];
	ld.param.u64 	%rd13, [_Z23moe_output_small_kernelI6__halfLb0EEvPKfPKT_PKiS7_S2_PS3_ii_param_2];
	ld.param.u64 	%rd9, [_Z23moe_output_small_kernelI6__halfLb0EEvPKfPKT_PKiS7_S2_PS3_ii_param_3];
	ld.param.u64 	%rd10, [_Z23moe_output_small_kernelI6__halfLb0EEvPKfPKT_PKiS7_S2_PS3_ii_param_4];
	ld.param.u32 	%r42, [_Z23moe_output_small_kernelI6__halfLb0EEvPKfPKT_PKiS7_S2_PS3_ii_param_6];
	ld.param.u32 	%r41, [_Z23moe_output_small_kernelI6__halfLb0EEvPKfPKT_PKiS7_S2_PS3_ii_param_7];
	cvta.to.global.u64 	%rd1, %rd12;
	cvta.to.global.u64 	%rd14, %rd13;
	mov.u32 	%r43, %ctaid.z;
	mov.u32 	%r44, %ctaid.y;
	mov.u32 	%r45, %ctaid.x;
	mov.u32 	%r1, %tid.x;
	cvt.u64.u32 	%rd2, %r43;
	mul.wide.u32 	%rd15, %r43, 4;
	add.s64 	%rd16, %rd14, %rd15;
	ld.global.nc.u32 	%r2, [%rd16];
	ld.global.nc.u32 	%r47, [%rd16+4];
	sub.s32 	%r3, %r47, %r2;
	shl.b32 	%r4, %r44, 4;
	shl.b32 	%r5, %r45, 7;
	setp.le.s32 	%p1, %r3, %r4;
	setp.le.s32 	%p2, %r42, %r5;
	or.pred  	%p3, %p1, %p2;
	@%p3 bra 	$L__BB22_38;
	sub.s32 	%r49, %r3, %r4;
	min.s32 	%r6, %r49, 16;
	sub.s32 	%r7, %r42, %r5;
	min.s32 	%r8, %r7, 128;
	setp.gt.u32 	%p4, %r1, 15;
	setp.ge.s32 	%p5, %r1, %r6;
	or.pred  	%p6, %p4, %p5;
	@%p6 bra 	$L__BB22_3;
	add.s32 	%r51, %r4, %r1;
	add.s32 	%r52, %r51, %r2;
	cvta.to.global.u64 	%rd17, %rd9;
	mul.wide.s32 	%rd18, %r52, 4;
	add.s64 	%rd19, %rd17, %rd18;
	ld.global.nc.u32 	%r53, [%rd19];
	shl.b32 	%r54, %r1, 2;
	mov.u32 	%r55, _ZZ23moe_output_small_kernelI6__halfLb0EEvPKfPKT_PKiS7_S2_PS3_iiE14smem_token_ids;
	add.s32 	%r56, %r55, %r54;
	st.shared.u32 	[%r56], %r53;
	cvta.to.global.u64 	%rd20, %rd10;
	add.s64 	%rd21, %rd20, %rd18;
	ld.global.nc.f32 	%f27, [%rd21];
	mov.u32 	%r57, _ZZ23moe_output_small_kernelI6__halfLb0EEvPKfPKT_PKiS7_S2_PS3_iiE12smem_routing;
	add.s32 	%r58, %r57, %r54;
	st.shared.f32 	[%r58], %f27;
$L__BB22_3:
	bar.sync 	0;
	mul.lo.s32 	%r59, %r41, %r42;
	cvt.s64.s32 	%rd22, %r59;
	mul.lo.s64 	%rd23, %rd22, %rd2;
	cvta.to.global.u64 	%rd24, %rd8;
	shl.b64 	%rd25, %rd23, 1;
	add.s64 	%rd3, %rd24, %rd25;
	shr.u32 	%r60, %r1, 4;
	and.b32  	%r9, %r60, 62;
	shl.b32 	%r10, %r1, 2;
	and.b32  	%r11, %r10, 124;
	setp.lt.s32 	%p7, %r41, 1;
	mov.f32 	%f496, 0f00000000;
	mov.f32 	%f497, %f496;
	mov.f32 	%f498, %f496;
	mov.f32 	%f499, %f496;
	mov.f32 	%f500, %f496;
	mov.f32 	%f501, %f496;
	mov.f32 	%f502, %f496;
	mov.f32 	%f503, %f496;
	@%p7 bra 	$L__BB22_20;
	shr.u32 	%r12, %r1, 3;
	and.b32  	%r13, %r10, 28;
	add.s32 	%r62, %r2, %r4;
	add.s32 	%r63, %r62, %r12;
	mul.lo.s32 	%r64, %r63, %r41;
	add.s32 	%r14, %r13, %r64;
	sub.s32 	%r15, 32, %r13;
	cvt.s64.s32 	%rd4, %r64;
	mov.b32 	%r120, 0;
	mov.f32 	%f496, 0f00000000;
	add.s32 	%r66, %r13, 3;
$L__BB22_5:
	setp.lt.u32 	%p8, %r1, 128;
	sub.s32 	%r19, %r41, %r120;
	min.s32 	%r20, %r19, 32;
	mov.u32 	%r125, %r1;
	@%p8 bra 	$L__BB22_6;
	bra.uni 	$L__BB22_12;
$L__BB22_6:
	setp.lt.s32 	%p9, %r12, %r6;
	setp.lt.s32 	%p10, %r66, %r20;
	and.pred  	%p11, %p9, %p10;
	@%p11 bra 	$L__BB22_39;
	mov.u32 	%r68, _ZZ23moe_output_small_kernelI6__halfLb0EEvPKfPKT_PKiS7_S2_PS3_iiE10smem_inter;
	mad.lo.s32 	%r69, %r12, 132, %r68;
	shl.b32 	%r70, %r13, 2;
	add.s32 	%r124, %r69, %r70;
	add.s32 	%r121, %r120, %r14;
	mov.b32 	%r123, 1;
	mov.u32 	%r122, %r13;
$L__BB22_8:
	setp.ge.s32 	%p12, %r12, %r6;
	setp.le.s32 	%p13, %r19, %r122;
	or.pred  	%p14, %p12, %p13;
	@%p14 bra 	$L__BB22_10;
	mul.wide.s32 	%rd26, %r121, 4;
	add.s64 	%rd27, %rd1, %rd26;
	ld.global.nc.f32 	%f30, [%rd27];
	st.shared.f32 	[%r124], %f30;
	bra.uni 	$L__BB22_11;
$L__BB22_10:
	mov.b32 	%r71, 0;
	st.shared.u32 	[%r124], %r71;
$L__BB22_11:
	add.s32 	%r72, %r123, -1;
	setp.lt.u32 	%p15, %r72, 3;
	setp.lt.u32 	%p16, %r123, %r15;
	and.pred  	%p17, %p15, %p16;
	add.s32 	%r124, %r124, 4;
	add.s32 	%r123, %r123, 1;
	add.s32 	%r122, %r122, 1;
	add.s32 	%r121, %r121, 1;
	mov.u32 	%r125, %r1;
	@%p17 bra 	$L__BB22_8;
$L__BB22_12:
	setp.lt.s32 	%p18, %r66, %r20;
	shr.u32 	%r32, %r125, 3;
	setp.lt.s32 	%p19, %r32, %r8;
	and.pred  	%p20, %p19, %p18;
	@%p20 bra 	$L__BB22_40;
	shl.b32 	%r82, %r32, 2;
	mov.u32 	%r83, _ZZ23moe_output_small_kernelI6__halfLb0EEvPKfPKT_PKiS7_S2_PS3_iiE9smem_proj;
	add.s32 	%r33, %r83, %r82;
	add.s32 	%r84, %r5, %r32;
	add.s32 	%r85, %r13, %r120;
	mad.lo.s32 	%r34, %r84, %r41, %r85;
	mov.b32 	%r126, 0;
$L__BB22_14:
	setp.ge.s32 	%p21, %r32, %r8;
	add.s32 	%r36, %r126, %r13;
	setp.le.s32 	%p22, %r19, %r36;
	or.pred  	%p23, %p21, %p22;
	@%p23 bra 	$L__BB22_16;
	add.s32 	%r89, %r34, %r126;
	mul.wide.s32 	%rd32, %r89, 2;
	add.s64 	%rd33, %rd3, %rd32;
	ld.global.nc.u16 	%rs1, [%rd33];
	// begin inline asm
	{  cvt.f32.f16 %f35, %rs1;}

	// end inline asm
	mad.lo.s32 	%r90, %r36, 516, %r33;
	st.shared.f32 	[%r90], %f35;
	bra.uni 	$L__BB22_17;
$L__BB22_16:
	mad.lo.s32 	%r87, %r36, 516, %r33;
	mov.b32 	%r88, 0;
	st.shared.u32 	[%r87], %r88;
$L__BB22_17:
	add.s32 	%r37, %r126, 1;
	setp.lt.u32 	%p24, %r126, 3;
	setp.lt.u32 	%p25, %r37, %r15;
	and.pred  	%p26, %p24, %p25;
	mov.u32 	%r126, %r37;
	@%p26 bra 	$L__BB22_14;
$L__BB22_18:
	add.s32 	%r38, %r125, 256;
	setp.lt.u32 	%p27, %r125, 768;
	mov.u32 	%r125, %r38;
	@%p27 bra 	$L__BB22_12;
	bar.sync 	0;
	mov.u32 	%r101, _ZZ23moe_output_small_kernelI6__halfLb0EEvPKfPKT_PKiS7_S2_PS3_iiE10smem_inter;
	mad.lo.s32 	%r102, %r9, 132, %r101;
	ld.shared.f32 	%f40, [%r102];
	ld.shared.f32 	%f41, [%r102+132];
	shl.b32 	%r103, %r11, 2;
	mov.u32 	%r104, _ZZ23moe_output_small_kernelI6__halfLb0EEvPKfPKT_PKiS7_S2_PS3_iiE9smem_proj;
	add.s32 	%r105, %r104, %r103;
	ld.shared.f32 	%f42, [%r105];
	fma.rn.f32 	%f43, %f42, %f40, %f501;
	fma.rn.f32 	%f44, %f42, %f41, %f497;
	ld.shared.f32 	%f45, [%r105+4];
	fma.rn.f32 	%f46, %f45, %f40, %f500;
	fma.rn.f32 	%f47, %f45, %f41, %f496;
	ld.shared.f32 	%f48, [%r105+8];
	fma.rn.f32 	%f49, %f48, %f40, %f499;
	fma.rn.f32 	%f50, %f48, %f41, %f502;
	ld.shared.f32 	%f51, [%r105+12];
	fma.rn.f32 	%f52, %f51, %f40, %f498;
	fma.rn.f32 	%f53, %f51, %f41, %f503;
	ld.shared.f32 	%f54, [%r102+4];
	ld.shared.f32 	%f55, [%r102+136];
	ld.shared.f32 	%f56, [%r105+516];
	fma.rn.f32 	%f57, %f56, %f54, %f43;
	fma.rn.f32 	%f58, %f56, %f55, %f44;
	ld.shared.f32 	%f59, [%r105+520];
	fma.rn.f32 	%f60, %f59, %f54, %f46;
	fma.rn.f32 	%f61, %f59, %f55, %f47;
	ld.shared.f32 	%f62, [%r105+524];
	fma.rn.f32 	%f63, %f62, %f54, %f49;
	fma.rn.f32 	%f64, %f62, %f55, %f50;
	ld.shared.f32 	%f65, [%r105+528];
	fma.rn.f32 	%f66, %f65, %f54, %f52;
	fma.rn.f32 	%f67, %f65, %f55, %f53;
	ld.shared.f32 	%f68, [%r102+8];
	ld.shared.f32 	%f69, [%r102+140];
	ld.shared.f32 	%f70, [%r105+1032];
	fma.rn.f32 	%f71, %f70, %f68, %f57;
	fma.rn.f32 	%f72, %f70, %f69, %f58;
	ld.shared.f32 	%f73, [%r105+1036];
	fma.rn.f32 	%f74, %f73, %f68, %f60;
	fma.rn.f32 	%f75, %f73, %f69, %f61;
	ld.shared.f32 	%f76, [%r105+1040];
	fma.rn.f32 	%f77, %f76, %f68, %f63;
	fma.rn.f32 	%f78, %f76, %f69, %f64;
	ld.shared.f32 	%f79, [%r105+1044];
	fma.rn.f32 	%f80, %f79, %f68, %f66;
	fma.rn.f32 	%f81, %f79, %f69, %f67;
	ld.shared.f32 	%f82, [%r102+12];
	ld.shared.f32 	%f83, [%r102+144];
	ld.shared.f32 	%f84, [%r105+1548];
	fma.rn.f32 	%f85, %f84, %f82, %f71;
	fma.rn.f32 	%f86, %f84, %f83, %f72;
	ld.shared.f32 	%f87, [%r105+1552];
	fma.rn.f32 	%f88, %f87, %f82, %f74;
	fma.rn.f32 	%f89, %f87, %f83, %f75;
	ld.shared.f32 	%f90, [%r105+1556];
	fma.rn.f32 	%f91, %f90, %f82, %f77;
	fma.rn.f32 	%f92, %f90, %f83, %f78;
	ld.shared.f32 	%f93, [%r105+1560];
	fma.rn.f32 	%f94, %f93, %f82, %f80;
	fma.rn.f32 	%f95, %f93, %f83, %f81;
	ld.shared.f32 	%f96, [%r102+16];
	ld.shared.f32 	%f97, [%r102+148];
	ld.shared.f32 	%f98, [%r105+2064];
	fma.rn.f32 	%f99, %f98, %f96, %f85;
	fma.rn.f32 	%f100, %f98, %f97, %f86;
	ld.shared.f32 	%f101, [%r105+2068];
	fma.rn.f32 	%f102, %f101, %f96, %f88;
	fma.rn.f32 	%f103, %f101, %f97, %f89;
	ld.shared.f32 	%f104, [%r105+2072];
	fma.rn.f32 	%f105, %f104, %f96, %f91;
	fma.rn.f32 	%f106, %f104, %f97, %f92;
	ld.shared.f32 	%f107, [%r105+2076];
	fma.rn.f32 	%f108, %f107, %f96, %f94;
	fma.rn.f32 	%f109, %f107, %f97, %f95;
	ld.shared.f32 	%f110, [%r102+20];
	ld.shared.f32 	%f111, [%r102+152];
	ld.shared.f32 	%f112, [%r105+2580];
	fma.rn.f32 	%f113, %f112, %f110, %f99;
	fma.rn.f32 	%f114, %f112, %f111, %f100;
	ld.shared.f32 	%f115, [%r105+2584];
	fma.rn.f32 	%f116, %f115, %f110, %f102;
	fma.rn.f32 	%f117, %f115, %f111, %f103;
	ld.shared.f32 	%f118, [%r105+2588];
	fma.rn.f32 	%f119, %f118, %f110, %f105;
	fma.rn.f32 	%f120, %f118, %f111, %f106;
	ld.shared.f32 	%f121, [%r105+2592];
	fma.rn.f32 	%f122, %f121, %f110, %f108;
	fma.rn.f32 	%f123, %f121, %f111, %f109;
	ld.shared.f32 	%f124, [%r102+24];
	ld.shared.f32 	%f125, [%r102+156];
	ld.shared.f32 	%f126, [%r105+3096];
	fma.rn.f32 	%f127, %f126, %f124, %f113;
	fma.rn.f32 	%f128, %f126, %f125, %f114;
	ld.shared.f32 	%f129, [%r105+3100];
	fma.rn.f32 	%f130, %f129, %f124, %f116;
	fma.rn.f32 	%f131, %f129, %f125, %f117;
	ld.shared.f32 	%f132, [%r105+3104];
	fma.rn.f32 	%f133, %f132, %f124, %f119;
	fma.rn.f32 	%f134, %f132, %f125, %f120;
	ld.shared.f32 	%f135, [%r105+3108];
	fma.rn.f32 	%f136, %f135, %f124, %f122;
	fma.rn.f32 	%f137, %f135, %f125, %f123;
	ld.shared.f32 	%f138, [%r102+28];
	ld.shared.f32 	%f139, [%r102+160];
	ld.shared.f32 	%f140, [%r105+3612];
	fma.rn.f32 	%f141, %f140, %f138, %f127;
	fma.rn.f32 	%f142, %f140, %f139, %f128;
	ld.shared.f32 	%f143, [%r105+3616];
	fma.rn.f32 	%f144, %f143, %f138, %f130;
	fma.rn.f32 	%f145, %f143, %f139, %f131;
	ld.shared.f32 	%f146, [%r105+3620];
	fma.rn.f32 	%f147, %f146, %f138, %f133;
	fma.rn.f32 	%f148, %f146, %f139, %f134;
	ld.shared.f32 	%f149, [%r105+3624];
	fma.rn.f32 	%f150, %f149, %f138, %f136;
	fma.rn.f32 	%f151, %f149, %f139, %f137;
	ld.shared.f32 	%f152, [%r102+32];
	ld.shared.f32 	%f153, [%r102+164];
	ld.shared.f32 	%f154, [%r105+4128];
	fma.rn.f32 	%f155, %f154, %f152, %f141;
	fma.rn.f32 	%f156, %f154, %f153, %f142;
	ld.shared.f32 	%f157, [%r105+4132];
	fma.rn.f32 	%f158, %f157, %f152, %f144;
	fma.rn.f32 	%f159, %f157, %f153, %f145;
	ld.shared.f32 	%f160, [%r105+4136];
	fma.rn.f32 	%f161, %f160, %f152, %f147;
	fma.rn.f32 	%f162, %f160, %f153, %f148;
	ld.shared.f32 	%f163, [%r105+4140];
	fma.rn.f32 	%f164, %f163, %f152, %f150;
	fma.rn.f32 	%f165, %f163, %f153, %f151;
	ld.shared.f32 	%f166, [%r102+36];
	ld.shared.f32 	%f167, [%r102+168];
	ld.shared.f32 	%f168, [%r105+4644];
	fma.rn.f32 	%f169, %f168, %f166, %f155;
	fma.rn.f32 	%f170, %f168, %f167, %f156;
	ld.shared.f32 	%f171, [%r105+4648];
	fma.rn.f32 	%f172, %f171, %f166, %f158;
	fma.rn.f32 	%f173, %f171, %f167, %f159;
	ld.shared.f32 	%f174, [%r105+4652];
	fma.rn.f32 	%f175, %f174, %f166, %f161;
	fma.rn.f32 	%f176, %f174, %f167, %f162;
	ld.shared.f32 	%f177, [%r105+4656];
	fma.rn.f32 	%f178, %f177, %f166, %f164;
	fma.rn.f32 	%f179, %f177, %f167, %f165;
	ld.shared.f32 	%f180, [%r102+40];
	ld.shared.f32 	%f181, [%r102+172];
	ld.shared.f32 	%f182, [%r105+5160];
	fma.rn.f32 	%f183, %f182, %f180, %f169;
	fma.rn.f32 	%f184, %f182, %f181, %f170;
	ld.shared.f32 	%f185, [%r105+5164];
	fma.rn.f32 	%f186, %f185, %f180, %f172;
	fma.rn.f32 	%f187, %f185, %f181, %f173;
	ld.shared.f32 	%f188, [%r105+5168];
	fma.rn.f32 	%f189, %f188, %f180, %f175;
	fma.rn.f32 	%f190, %f188, %f181, %f176;
	ld.shared.f32 	%f191, [%r105+5172];
	fma.rn.f32 	%f192, %f191, %f180, %f178;
	fma.rn.f32 	%f193, %f191, %f181, %f179;
	ld.shared.f32 	%f194, [%r102+44];
	ld.shared.f32 	%f195, [%r102+176];
	ld.shared.f32 	%f196, [%r105+5676];
	fma.rn.f32 	%f197, %f196, %f194, %f183;
	fma.rn.f32 	%f198, %f196, %f195, %f184;
	ld.shared.f32 	%f199, [%r105+5680];
	fma.rn.f32 	%f200, %f199, %f194, %f186;
	fma.rn.f32 	%f201, %f199, %f195, %f187;
	ld.shared.f32 	%f202, [%r105+5684];
	fma.rn.f32 	%f203, %f202, %f194, %f189;
	fma.rn.f32 	%f204, %f202, %f195, %f190;
	ld.shared.f32 	%f205, [%r105+5688];
	fma.rn.f32 	%f206, %f205, %f194, %f192;
	fma.rn.f32 	%f207, %f205, %f195, %f193;
	ld.shared.f32 	%f208, [%r102+48];
	ld.shared.f32 	%f209, [%r102+180];
	ld.shared.f32 	%f210, [%r105+6192];
	fma.rn.f32 	%f211, %f210, %f208, %f197;
	fma.rn.f32 	%f212, %f210, %f209, %f198;
	ld.shared.f32 	%f213, [%r105+6196];
	fma.rn.f32 	%f214, %f213, %f208, %f200;
	fma.rn.f32 	%f215, %f213, %f209, %f201;
	ld.shared.f32 	%f216, [%r105+6200];
	fma.rn.f32 	%f217, %f216, %f208, %f203;
	fma.rn.f32 	%f218, %f216, %f209, %f204;
	ld.shared.f32 	%f219, [%r105+6204];
	fma.rn.f32 	%f220, %f219, %f208, %f206;
	fma.rn.f32 	%f221, %f219, %f209, %f207;
	ld.shared.f32 	%f222, [%r102+52];
	ld.shared.f32 	%f223, [%r102+184];
	ld.shared.f32 	%f224, [%r105+6708];
	fma.rn.f32 	%f225, %f224, %f222, %f211;
	fma.rn.f32 	%f226, %f224, %f223, %f212;
	ld.shared.f32 	%f227, [%r105+6712];
	fma.rn.f32 	%f228, %f227, %f222, %f214;
	fma.rn.f32 	%f229, %f227, %f223, %f215;
	ld.shared.f32 	%f230, [%r105+6716];
	fma.rn.f32 	%f231, %f230, %f222, %f217;
	fma.rn.f32 	%f232, %f230, %f223, %f218;
	ld.shared.f32 	%f233, [%r105+6720];
	fma.rn.f32 	%f234, %f233, %f222, %f220;
	fma.rn.f32 	%f235, %f233, %f223, %f221;
	ld.shared.f32 	%f236, [%r102+56];
	ld.shared.f32 	%f237, [%r102+188];
	ld.shared.f32 	%f238, [%r105+7224];
	fma.rn.f32 	%f239, %f238, %f236, %f225;
	fma.rn.f32 	%f240, %f238, %f237, %f226;
	ld.shared.f32 	%f241, [%r105+7228];
	fma.rn.f32 	%f242, %f241, %f236, %f228;
	fma.rn.f32 	%f243, %f241, %f237, %f229;
	ld.shared.f32 	%f244, [%r105+7232];
	fma.rn.f32 	%f245, %f244, %f236, %f231;
	fma.rn.f32 	%f246, %f244, %f237, %f232;
	ld.shared.f32 	%f247, [%r105+7236];
	fma.rn.f32 	%f248, %f247, %f236, %f234;
	fma.rn.f32 	%f249, %f247, %f237, %f235;
	ld.shared.f32 	%f250, [%r102+60];
	ld.shared.f32 	%f251, [%r102+192];
	ld.shared.f32 	%f252, [%r105+7740];
	fma.rn.f32 	%f253, %f252, %f250, %f239;
	fma.rn.f32 	%f254, %f252, %f251, %f240;
	ld.shared.f32 	%f255, [%r105+7744];
	fma.rn.f32 	%f256, %f255, %f250, %f242;
	fma.rn.f32 	%f257, %f255, %f251, %f243;
	ld.shared.f32 	%f258, [%r105+7748];
	fma.rn.f32 	%f259, %f258, %f250, %f245;
	fma.rn.f32 	%f260, %f258, %f251, %f246;
	ld.shared.f32 	%f261, [%r105+7752];
	fma.rn.f32 	%f262, %f261, %f250, %f248;
	fma.rn.f32 	%f263, %f261, %f251, %f249;
	ld.shared.f32 	%f264, [%r102+64];
	ld.shared.f32 	%f265, [%r102+196];
	ld.shared.f32 	%f266, [%r105+8256];
	fma.rn.f32 	%f267, %f266, %f264, %f253;
	fma.rn.f32 	%f268, %f266, %f265, %f254;
	ld.shared.f32 	%f269, [%r105+8260];
	fma.rn.f32 	%f270, %f269, %f264, %f256;
	fma.rn.f32 	%f271, %f269, %f265, %f257;
	ld.shared.f32 	%f272, [%r105+8264];
	fma.rn.f32 	%f273, %f272, %f264, %f259;
	fma.rn.f32 	%f274, %f272, %f265, %f260;
	ld.shared.f32 	%f275, [%r105+8268];
	fma.rn.f32 	%f276, %f275, %f264, %f262;
	fma.rn.f32 	%f277, %f275, %f265, %f263;
	ld.shared.f32 	%f278, [%r102+68];
	ld.shared.f32 	%f279, [%r102+200];
	ld.shared.f32 	%f280, [%r105+8772];
	fma.rn.f32 	%f281, %f280, %f278, %f267;
	fma.rn.f32 	%f282, %f280, %f279, %f268;
	ld.shared.f32 	%f283, [%r105+8776];
	fma.rn.f32 	%f284, %f283, %f278, %f270;
	fma.rn.f32 	%f285, %f283, %f279, %f271;
	ld.shared.f32 	%f286, [%r105+8780];
	fma.rn.f32 	%f287, %f286, %f278, %f273;
	fma.rn.f32 	%f288, %f286, %f279, %f274;
	ld.shared.f32 	%f289, [%r105+8784];
	fma.rn.f32 	%f290, %f289, %f278, %f276;
	fma.rn.f32 	%f291, %f289, %f279, %f277;
	ld.shared.f32 	%f292, [%r102+72];
	ld.shared.f32 	%f293, [%r102+204];
	ld.shared.f32 	%f294, [%r105+9288];
	fma.rn.f32 	%f295, %f294, %f292, %f281;
	fma.rn.f32 	%f296, %f294, %f293, %f282;
	ld.shared.f32 	%f297, [%r105+9292];
	fma.rn.f32 	%f298, %f297, %f292, %f284;
	fma.rn.f32 	%f299, %f297, %f293, %f285;
	ld.shared.f32 	%f300, [%r105+9296];
	fma.rn.f32 	%f301, %f300, %f292, %f287;
	fma.rn.f32 	%f302, %f300, %f293, %f288;
	ld.shared.f32 	%f303, [%r105+9300];
	fma.rn.f32 	%f304, %f303, %f292, %f290;
	fma.rn.f32 	%f305, %f303, %f293, %f291;
	ld.shared.f32 	%f306, [%r102+76];
	ld.shared.f32 	%f307, [%r102+208];
	ld.shared.f32 	%f308, [%r105+9804];
	fma.rn.f32 	%f309, %f308, %f306, %f295;
	fma.rn.f32 	%f310, %f308, %f307, %f296;
	ld.shared.f32 	%f311, [%r105+9808];
	fma.rn.f32 	%f312, %f311, %f306, %f298;
	fma.rn.f32 	%f313, %f311, %f307, %f299;
	ld.shared.f32 	%f314, [%r105+9812];
	fma.rn.f32 	%f315, %f314, %f306, %f301;
	fma.rn.f32 	%f316, %f314, %f307, %f302;
	ld.shared.f32 	%f317, [%r105+9816];
	fma.rn.f32 	%f318, %f317, %f306, %f304;
	fma.rn.f32 	%f319, %f317, %f307, %f305;
	ld.shared.f32 	%f320, [%r102+80];
	ld.shared.f32 	%f321, [%r102+212];
	ld.shared.f32 	%f322, [%r105+10320];
	fma.rn.f32 	%f323, %f322, %f320, %f309;
	fma.rn.f32 	%f324, %f322, %f321, %f310;
	ld.shared.f32 	%f325, [%r105+10324];
	fma.rn.f32 	%f326, %f325, %f320, %f312;
	fma.rn.f32 	%f327, %f325, %f321, %f313;
	ld.shared.f32 	%f328, [%r105+10328];
	fma.rn.f32 	%f329, %f328, %f320, %f315;
	fma.rn.f32 	%f330, %f328, %f321, %f316;
	ld.shared.f32 	%f331, [%r105+10332];
	fma.rn.f32 	%f332, %f331, %f320, %f318;
	fma.rn.f32 	%f333, %f331, %f321, %f319;
	ld.shared.f32 	%f334, [%r102+84];
	ld.shared.f32 	%f335, [%r102+216];
	ld.shared.f32 	%f336, [%r105+10836];
	fma.rn.f32 	%f337, %f336, %f334, %f323;
	fma.rn.f32 	%f338, %f336, %f335, %f324;
	ld.shared.f32 	%f339, [%r105+10840];
	fma.rn.f32 	%f340, %f339, %f334, %f326;
	fma.rn.f32 	%f341, %f339, %f335, %f327;
	ld.shared.f32 	%f342, [%r105+10844];
	fma.rn.f32 	%f343, %f342, %f334, %f329;
	fma.rn.f32 	%f344, %f342, %f335, %f330;
	ld.shared.f32 	%f345, [%r105+10848];
	fma.rn.f32 	%f346, %f345, %f334, %f332;
	fma.rn.f32 	%f347, %f345, %f335, %f333;
	ld.shared.f32 	%f348, [%r102+88];
	ld.shared.f32 	%f349, [%r102+220];
	ld.shared.f32 	%f350, [%r105+11352];
	fma.rn.f32 	%f351, %f350, %f348, %f337;
	fma.rn.f32 	%f352, %f350, %f349, %f338;
	ld.shared.f32 	%f353, [%r105+11356];
	fma.rn.f32 	%f354, %f353, %f348, %f340;
	fma.rn.f32 	%f355, %f353, %f349, %f341;
	ld.shared.f32 	%f356, [%r105+11360];
	fma.rn.f32 	%f357, %f356, %f348, %f343;
	fma.rn.f32 	%f358, %f356, %f349, %f344;
	ld.shared.f32 	%f359, [%r105+11364];
	fma.rn.f32 	%f360, %f359, %f348, %f346;
	fma.rn.f32 	%f361, %f359, %f349, %f347;
	ld.shared.f32 	%f362, [%r102+92];
	ld.shared.f32 	%f363, [%r102+224];
	ld.shared.f32 	%f364, [%r105+11868];
	fma.rn.f32 	%f365, %f364, %f362, %f351;
	fma.rn.f32 	%f366, %f364, %f363, %f352;
	ld.shared.f32 	%f367, [%r105+11872];
	fma.rn.f32 	%f368, %f367, %f362, %f354;
	fma.rn.f32 	%f369, %f367, %f363, %f355;
	ld.shared.f32 	%f370, [%r105+11876];
	fma.rn.f32 	%f371, %f370, %f362, %f357;
	fma.rn.f32 	%f372, %f370, %f363, %f358;
	ld.shared.f32 	%f373, [%r105+11880];
	fma.rn.f32 	%f374, %f373, %f362, %f360;
	fma.rn.f32 	%f375, %f373, %f363, %f361;
	ld.shared.f32 	%f376, [%r102+96];
	ld.shared.f32 	%f377, [%r102+228];
	ld.shared.f32 	%f378, [%r105+12384];
	fma.rn.f32 	%f379, %f378, %f376, %f365;
	fma.rn.f32 	%f380, %f378, %f377, %f366;
	ld.shared.f32 	%f381, [%r105+12388];
	fma.rn.f32 	%f382, %f381, %f376, %f368;
	fma.rn.f32 	%f383, %f381, %f377, %f369;
	ld.shared.f32 	%f384, [%r105+12392];
	fma.rn.f32 	%f385, %f384, %f376, %f371;
	fma.rn.f32 	%f386, %f384, %f377, %f372;
	ld.shared.f32 	%f387, [%r105+12396];
	fma.rn.f32 	%f388, %f387, %f376, %f374;
	fma.rn.f32 	%f389, %f387, %f377, %f375;
	ld.shared.f32 	%f390, [%r102+100];
	ld.shared.f32 	%f391, [%r102+232];
	ld.shared.f32 	%f392, [%r105+12900];
	fma.rn.f32 	%f393, %f392, %f390, %f379;
	fma.rn.f32 	%f394, %f392, %f391, %f380;
	ld.shared.f32 	%f395, [%r105+12904];
	fma.rn.f32 	%f396, %f395, %f390, %f382;
	fma.rn.f32 	%f397, %f395, %f391, %f383;
	ld.shared.f32 	%f398, [%r105+12908];
	fma.rn.f32 	%f399, %f398, %f390, %f385;
	fma.rn.f32 	%f400, %f398, %f391, %f386;
	ld.shared.f32 	%f401, [%r105+12912];
	fma.rn.f32 	%f402, %f401, %f390, %f388;
	fma.rn.f32 	%f403, %f401, %f391, %f389;
	ld.shared.f32 	%f404, [%r102+104];
	ld.shared.f32 	%f405, [%r102+236];
	ld.shared.f32 	%f406, [%r105+13416];
	fma.rn.f32 	%f407, %f406, %f404, %f393;
	fma.rn.f32 	%f408, %f406, %f405, %f394;
	ld.shared.f32 	%f409, [%r105+13420];
	fma.rn.f32 	%f410, %f409, %f404, %f396;
	fma.rn.f32 	%f411, %f409, %f405, %f397;
	ld.shared.f32 	%f412, [%r105+13424];
	fma.rn.f32 	%f413, %f412, %f404, %f399;
	fma.rn.f32 	%f414, %f412, %f405, %f400;
	ld.shared.f32 	%f415, [%r105+13428];
	fma.rn.f32 	%f416, %f415, %f404, %f402;
	fma.rn.f32 	%f417, %f415, %f405, %f403;
	ld.shared.f32 	%f418, [%r102+108];
	ld.shared.f32 	%f419, [%r102+240];
	ld.shared.f32 	%f420, [%r105+13932];
	fma.rn.f32 	%f421, %f420, %f418, %f407;
	fma.rn.f32 	%f422, %f420, %f419, %f408;
	ld.shared.f32 	%f423, [%r105+13936];
	fma.rn.f32 	%f424, %f423, %f418, %f410;
	fma.rn.f32 	%f425, %f423, %f419, %f411;
	ld.shared.f32 	%f426, [%r105+13940];
	fma.rn.f32 	%f427, %f426, %f418, %f413;
	fma.rn.f32 	%f428, %f426, %f419, %f414;
	ld.shared.f32 	%f429, [%r105+13944];
	fma.rn.f32 	%f430, %f429, %f418, %f416;
	fma.rn.f32 	%f431, %f429, %f419, %f417;
	ld.shared.f32 	%f432, [%r102+112];
	ld.shared.f32 	%f433, [%r102+244];
	ld.shared.f32 	%f434, [%r105+14448];
	fma.rn.f32 	%f435, %f434, %f432, %f421;
	fma.rn.f32 	%f436, %f434, %f433, %f422;
	ld.shared.f32 	%f437, [%r105+14452];
	fma.rn.f32 	%f438, %f437, %f432, %f424;
	fma.rn.f32 	%f439, %f437, %f433, %f425;
	ld.shared.f32 	%f440, [%r105+14456];
	fma.rn.f32 	%f441, %f440, %f432, %f427;
	fma.rn.f32 	%f442, %f440, %f433, %f428;
	ld.shared.f32 	%f443, [%r105+14460];
	fma.rn.f32 	%f444, %f443, %f432, %f430;
	fma.rn.f32 	%f445, %f443, %f433, %f431;
	ld.shared.f32 	%f446, [%r102+116];
	ld.shared.f32 	%f447, [%r102+248];
	ld.shared.f32 	%f448, [%r105+14964];
	fma.rn.f32 	%f449, %f448, %f446, %f435;
	fma.rn.f32 	%f450, %f448, %f447, %f436;
	ld.shared.f32 	%f451, [%r105+14968];
	fma.rn.f32 	%f452, %f451, %f446, %f438;
	fma.rn.f32 	%f453, %f451, %f447, %f439;
	ld.shared.f32 	%f454, [%r105+14972];
	fma.rn.f32 	%f455, %f454, %f446, %f441;
	fma.rn.f32 	%f456, %f454, %f447, %f442;
	ld.shared.f32 	%f457, [%r105+14976];
	fma.rn.f32 	%f458, %f457, %f446, %f444;
	fma.rn.f32 	%f459, %f457, %f447, %f445;
	ld.shared.f32 	%f460, [%r102+120];
	ld.shared.f32 	%f461, [%r102+252];
	ld.shared.f32 	%f462, [%r105+15480];
	fma.rn.f32 	%f463, %f462, %f460, %f449;
	fma.rn.f32 	%f464, %f462, %f461, %f450;
	ld.shared.f32 	%f465, [%r105+15484];
	fma.rn.f32 	%f466, %f465, %f460, %f452;
	fma.rn.f32 	%f467, %f465, %f461, %f453;
	ld.shared.f32 	%f468, [%r105+15488];
	fma.rn.f32 	%f469, %f468, %f460, %f455;
	fma.rn.f32 	%f470, %f468, %f461, %f456;
	ld.shared.f32 	%f471, [%r105+15492];
	fma.rn.f32 	%f472, %f471, %f460, %f458;
	fma.rn.f32 	%f473, %f471, %f461, %f459;
	ld.shared.f32 	%f474, [%r102+124];
	ld.shared.f32 	%f475, [%r102+256];
	ld.shared.f32 	%f476, [%r105+15996];
	fma.rn.f32 	%f501, %f476, %f474, %f463;
	fma.rn.f32 	%f497, %f476, %f475, %f464;
	ld.shared.f32 	%f477, [%r105+16000];
	fma.rn.f32 	%f500, %f477, %f474, %f466;
	fma.rn.f32 	%f496, %f477, %f475, %f467;
	ld.shared.f32 	%f478, [%r105+16004];
	fma.rn.f32 	%f499, %f478, %f474, %f469;
	fma.rn.f32 	%f502, %f478, %f475, %f470;
	ld.shared.f32 	%f479, [%r105+16008];
	fma.rn.f32 	%f498, %f479, %f474, %f472;
	fma.rn.f32 	%f503, %f479, %f475, %f473;
	bar.sync 	0;
	add.s32 	%r120, %r120, 32;
	setp.lt.s32 	%p28, %r120, %r41;
	@%p28 bra 	$L__BB22_5;
$L__BB22_20:
	cvt.u64.u32 	%rd5, %r5;
	setp.lt.s32 	%p29, %r9, %r6;
	shl.b32 	%r106, %r9, 2;
	mov.u32 	%r107, _ZZ23moe_output_small_kernelI6__halfLb0EEvPKfPKT_PKiS7_S2_PS3_iiE14smem_token_ids;
	add.s32 	%r16, %r107, %r106;
	mov.u32 	%r108, _ZZ23moe_output_small_kernelI6__halfLb0EEvPKfPKT_PKiS7_S2_PS3_iiE12smem_routing;
	add.s32 	%r17, %r108, %r106;
	@%p29 bra 	$L__BB22_21;
	bra.uni 	$L__BB22_29;
$L__BB22_21:
	ld.param.u64 	%rd54, [_Z23moe_output_small_kernelI6__halfLb0EEvPKfPKT_PKiS7_S2_PS3_ii_param_5];
	ld.shared.u32 	%r109, [%r16];
	ld.shared.f32 	%f25, [%r17];
	mul.lo.s32 	%r110, %r109, %r42;
	cvt.s64.s32 	%rd36, %r110;
	add.s64 	%rd37, %rd36, %rd5;
	setp.le.s32 	%p30, %r7, %r11;
	cvt.u64.u32 	%rd38, %r11;
	add.s64 	%rd39, %rd37, %rd38;
	shl.b64 	%rd40, %rd39, 1;
	add.s64 	%rd6, %rd54, %rd40;
	@%p30 bra 	$L__BB22_23;
	mul.f32 	%f480, %f25, %f501;
	// begin inline asm
	{  cvt.rn.f16.f32 %rs6, %f480;}

	// end inline asm
	// begin inline asm
	{ atom.add.noftz.f16 %rs7,[%rd6],%rs6; }

	// end inline asm
$L__BB22_23:
	add.s32 	%r111, %r11, 1;
	setp.ge.s32 	%p31, %r111, %r8;
	@%p31 bra 	$L__BB22_25;
	add.s64 	%rd42, %rd6, 2;
	mul.f32 	%f481, %f25, %f500;
	// begin inline asm
	{  cvt.rn.f16.f32 %rs9, %f481;}

	// end inline asm
	// begin inline asm
	{ atom.add.noftz.f16 %rs10,[%rd42],%rs9; }

	// end inline asm
$L__BB22_25:
	add.s32 	%r112, %r11, 2;
	setp.ge.s32 	%p32, %r112, %r8;
	@%p32 bra 	$L__BB22_27;
	add.s64 	%rd43, %rd6, 4;
	mul.f32 	%f482, %f25, %f499;
	// begin inline asm
	{  cvt.rn.f16.f32 %rs12, %f482;}

	// end inline asm
	// begin inline asm
	{ atom.add.noftz.f16 %rs13,[%rd43],%rs12; }

	// end inline asm
$L__BB22_27:
	add.s32 	%r113, %r11, 3;
	setp.ge.s32 	%p33, %r113, %r8;
	@%p33 bra 	$L__BB22_29;
	add.s64 	%rd44, %rd6, 6;
	mul.f32 	%f483, %f25, %f498;
	// begin inline asm
	{  cvt.rn.f16.f32 %rs15, %f483;}

	// end inline asm
	// begin inline asm
	{ atom.add.noftz.f16 %rs16,[%rd44],%rs15; }

	// end inline asm
$L__BB22_29:
	add.s32 	%r114, %r9, 1;
	setp.ge.s32 	%p34, %r114, %r6;
	@%p34 bra 	$L__BB22_38;
	ld.param.u64 	%rd55, [_Z23moe_output_small_kernelI6__halfLb0EEvPKfPKT_PKiS7_S2_PS3_ii_param_5];
	ld.shared.u32 	%r115, [%r16+4];
	ld.shared.f32 	%f26, [%r17+4];
	mul.lo.s32 	%r116, %r115, %r42;
	cvt.s64.s32 	%rd45, %r116;
	add.s64 	%rd46, %rd45, %rd5;
	setp.le.s32 	%p35, %r7, %r11;
	cvt.u64.u32 	%rd47, %r11;
	add.s64 	%rd48, %rd46, %rd47;
	shl.b64 	%rd49, %rd48, 1;
	add.s64 	%rd7, %rd55, %rd49;
	@%p35 bra 	$L__BB22_32;
	mul.f32 	%f484, %f26, %f497;
	// begin inline asm
	{  cvt.rn.f16.f32 %rs18, %f484;}

	// end inline asm
	// begin inline asm
	{ atom.add.noftz.f16 %rs19,[%rd7],%rs18; }

	// end inline asm
$L__BB22_32:
	add.s32 	%r117, %r11, 1;
	setp.ge.s32 	%p36, %r117, %r8;
	@%p36 bra 	$L__BB22_34;
	add.s64 	%rd51, %rd7, 2;
	mul.f32 	%f485, %f26, %f496;
	// begin inline asm
	{  cvt.rn.f16.f32 %rs21, %f485;}

	// end inline asm
	// begin inline asm
	{ atom.add.noftz.f16 %rs22,[%rd51],%rs21; }

	// end inline asm
$L__BB22_34:
	add.s32 	%r118, %r11, 2;
	setp.ge.s32 	%p37, %r118, %r8;
	@%p37 bra 	$L__BB22_36;
	add.s64 	%rd52, %rd7, 4;
	mul.f32 	%f486, %f26, %f502;
	// begin inline asm
	{  cvt.rn.f16.f32 %rs24, %f486;}

	// end inline asm
	// begin inline asm
	{ atom.add.noftz.f16 %rs25,[%rd52],%rs24; }

	// end inline asm
$L__BB22_36:
	add.s32 	%r119, %r11, 3;
	setp.ge.s32 	%p38, %r119, %r8;
	@%p38 bra 	$L__BB22_38;
	add.s64 	%rd53, %rd7, 6;
	mul.f32 	%f487, %f26, %f503;
	// begin inline asm
	{  cvt.rn.f16.f32 %rs27, %f487;}

	// end inline asm
	// begin inline asm
	{ atom.add.noftz.f16 %rs28,[%rd53],%rs27; }

	// end inline asm
$L__BB22_38:
	ret;
$L__BB22_39:
	add.s32 	%r74, %r13, %r120;
	cvt.u64.u32 	%rd28, %r74;
	add.s64 	%rd29, %rd28, %rd4;
	shl.b64 	%rd30, %rd29, 2;
	add.s64 	%rd31, %rd1, %rd30;
	ld.global.nc.v4.f32 	{%f31, %f32, %f33, %f34}, [%rd31];
	mov.u32 	%r75, _ZZ23moe_output_small_kernelI6__halfLb0EEvPKfPKT_PKiS7_S2_PS3_iiE10smem_inter;
	mad.lo.s32 	%r76, %r12, 132, %r75;
	shl.b32 	%r77, %r13, 2;
	add.s32 	%r78, %r76, %r77;
	st.shared.f32 	[%r78], %f31;
	st.shared.f32 	[%r78+4], %f32;
	st.shared.f32 	[%r78+8], %f33;
	st.shared.f32 	[%r78+12], %f34;
	mov.u32 	%r125, %r1;
	bra.uni 	$L__BB22_12;
$L__BB22_40:
	add.s32 	%r92, %r5, %r32;
	add.s32 	%r93, %r13, %r120;
	mad.lo.s32 	%r94, %r92, %r41, %r93;
	mul.wide.u32 	%rd34, %r94, 2;
	add.s64 	%rd35, %rd3, %rd34;
	ld.global.nc.v2.u32 	{%r95, %r96}, [%rd35];
	mov.b32 	{%rs2, %rs3}, %r95;
	mov.b32 	{%rs4, %rs5}, %r96;
	// begin inline asm
	{  cvt.f32.f16 %f36, %rs2;}

	// end inline asm
	// begin inline asm
	{  cvt.f32.f16 %f37, %rs3;}

	// end inline asm
	// begin inline asm
	{  cvt.f32.f16 %f38, %rs4;}

	// end inline asm
	// begin inline asm
	{  cvt.f32.f16 %f39, %rs5;}

	// end inline asm
	mov.u32 	%r97, _ZZ23moe_output_small_kernelI6__halfLb0EEvPKfPKT_PKiS7_S2_PS3_iiE9smem_proj;
	mad.lo.s32 	%r98, %r13, 516, %r97;
	shl.b32 	%r99, %r32, 2;
	add.s32 	%r100, %r98, %r99;
	st.shared.f32 	[%r100], %f36;
	st.shared.f32 	[%r100+516], %f37;
	st.shared.f32 	[%r100+1032], %f38;
	st.shared.f32 	[%r100+1548], %f39;
	bra.uni 	$L__BB22_18;

}
	// .globl	_Z24moe_gate_up_small_kernelI13__nv_bfloat16Lb1EEvPKT_S3_S3_PKiS5_Pfiii
.visible .entry _Z24moe_gate_up_small_kernelI13__nv_bfloat16Lb1EEvPKT_S3_S3_PKiS5_Pfiii(
	.param .u64 .ptr .align 1 _Z24moe_gate_up_small_kernelI13__nv_bfloat16Lb1EEvPKT_S3_S3_PKiS5_Pfiii_param_0,
	.param .u64 .ptr .align 1 _Z24moe_gate_up_small_kernelI13__nv_bfloat16Lb1EEvPKT_S3_S3_PKiS5_Pfiii_param_1,
	.param .u64 .ptr .align 1 _Z24moe_gate_up_small_kernelI13__nv_bfloat16Lb1EEvPKT_S3_S3_PKiS5_Pfiii_param_2,
	.param .u64 .ptr .align 1 _Z24moe_gate_up_small_kernelI13__nv_bfloat16Lb1EEvPKT_S3_S3_PKiS5_Pfiii_param_3,
	.param .u64 .ptr .align 1 _Z24moe_gate_up_small_kernelI13__nv_bfloat16Lb1EEvPKT_S3_S3_PKiS5_Pfiii_param_4,
	.param .u64 .ptr .align 1 _Z24moe_gate_up_small_kernelI13__nv_bfloat16Lb1EEvPKT_S3_S3_PKiS5_Pfiii_param_5,
	.param .u32 _Z24moe_gate_up_small_kernelI13__nv_bfloat16Lb1EEvPKT_S3_S3_PKiS5_Pfiii_param_6,
	.param .u32 _Z24moe_gate_up_small_kernelI13__nv_bfloat16Lb1EEvPKT_S3_S3_PKiS5_Pfiii_param_7,
	.param .u32 _Z24moe_gate_up_small_kernelI13__nv_bfloat16Lb1EEvPKT_S3_S3_PKiS5_Pfiii_param_8
)
{
	.reg .pred 	%p<89>;
	.reg .b16 	%rs<16>;
	.reg .b32 	%r<210>;
	.reg .b32 	%f<1154>;
	.reg .b64 	%rd<91>;
	// demoted variable
	.shared .align 4 .b8 _ZZ24moe_gate_up_small_kernelI13__nv_bfloat16Lb1EEvPKT_S3_S3_PKiS5_PfiiiE10smem_input[2112];
	// demoted variable
	.shared .align 4 .b8 _ZZ24moe_gate_up_small_kernelI13__nv_bfloat16Lb1EEvPKT_S3_S3_PKiS5_PfiiiE9smem_gate[16512];
	// demoted variable
	.shared .align 4 .b8 _ZZ24moe_gate_up_small_kernelI13__nv_bfloat16Lb1EEvPKT_S3_S3_PKiS5_PfiiiE7smem_up[16512];
	// demoted variable
	.shared .align 4 .b8 _ZZ24moe_gate_up_small_kernelI13__nv_bfloat16Lb1EEvPKT_S3_S3_PKiS5_PfiiiE14smem_token_ids[64];
	ld.param.u64 	%rd12, [_Z24moe_gate_up_small_kernelI13__nv_bfloat16Lb1EEvPKT_S3_S3_PKiS5_Pfiii_param_1];
	ld.param.u64 	%rd13, [_Z24moe_gate_up_small_kernelI13__nv_bfloat16Lb1EEvPKT_S3_S3_PKiS5_Pfiii_param_2];
	ld.param.u64 	%rd15, [_Z24moe_gate_up_small_kernelI13__nv_bfloat16Lb1EEvPKT_S3_S3_PKiS5_Pfiii_param_3];
	ld.param.u64 	%rd14, [_Z24moe_gate_up_small_kernelI13__nv_bfloat16Lb1EEvPKT_S3_S3_PKiS5_Pfiii_param_4];
	ld.param.u64 	%rd16, [_Z24moe_gate_up_small_kernelI13__nv_bfloat16Lb1EEvPKT_S3_S3_PKiS5_Pfiii_param_5];
	ld.param.u32 	%r53, [_Z24moe_gate_up_small_kernelI13__nv_bfloat16Lb1EEvPKT_S3_S3_PKiS5_Pfiii_param_6];
	ld.param.u32 	%r56, [_Z24moe_gate_up_small_kernelI13__nv_bfloat16Lb1EEvPKT_S3_S3_PKiS5_Pfiii_param_7];
	cvta.to.global.u64 	%rd1, %rd16;
	cvta.to.global.u64 	%rd17, %rd15;
	mov.u32 	%r57, %ctaid.z;
	mov.u32 	%r58, %ctaid.y;
	mov.u32 	%r59, %ctaid.x;
	mov.u32 	%r1, %tid.x;
	cvt.u64.u32 	%rd2, %r57;
	mul.wide.u32 	%rd18, %r57, 4;
	add.s64 	%rd19, %rd17, %rd18;
	ld.global.nc.u32 	%r2, [%rd19];
	ld.global.nc.u32 	%r61, [%rd19+4];
	sub.s32 	%r3, %r61, %r2;
	shl.b32 	%r4, %r58, 4;
	shl.b32 	%r5, %r59, 7;
	setp.le.s32 	%p1, %r3, %r4;
	setp.le.s32 	%p2, %r56, %r5;
	or.pred  	%p3, %p1, %p2;
	@%p3 bra 	$L__BB23_88;
	sub.s32 	%r63, %r3, %r4;
	min.s32 	%r6, %r63, 16;
	sub.s32 	%r7, %r56, %r5;
	min.s32 	%r8, %r7, 128;
	setp.gt.u32 	%p4, %r1, 15;
	setp.ge.s32 	%p5, %r1, %r6;
	or.pred  	%p6, %p4, %p5;
	@%p6 bra 	$L__BB23_3;
	add.s32 	%r65, %r4, %r1;
	add.s32 	%r66, %r65, %r2;
	cvta.to.global.u64 	%rd20, %rd14;
	mul.wide.s32 	%rd21, %r66, 4;
	add.s64 	%rd22, %rd20, %rd21;
	ld.global.nc.u32 	%r67, [%rd22];
	shl.b32 	%r68, %r1, 2;
	mov.u32 	%r69, _ZZ24moe_gate_up_small_kernelI13__nv_bfloat16Lb1EEvPKT_S3_S3_PKiS5_PfiiiE14smem_token_ids;
	add.s32 	%r70, %r69, %r68;
	st.shared.u32 	[%r70], %r67;
$L__BB23_3:
	bar.sync 	0;
	cvt.s64.s32 	%rd23, %r53;
	mul.lo.s64 	%rd24, %rd23, %rd2;
	cvt.u64.u32 	%rd25, %r56;
	mul.lo.s64 	%rd26, %rd24, %rd25;
	cvta.to.global.u64 	%rd27, %rd12;
	shl.b64 	%rd28, %rd26, 1;
	add.s64 	%rd3, %rd27, %rd28;
	cvta.to.global.u64 	%rd29, %rd13;
	add.s64 	%rd4, %rd29, %rd28;
	shr.u32 	%r71, %r1, 4;
	and.b32  	%r9, %r71, 62;
	shl.b32 	%r10, %r1, 2;
	and.b32  	%r11, %r10, 124;
	setp.lt.s32 	%p7, %r53, 1;
	mov.f32 	%f1138, 0f00000000;
	mov.f32 	%f1139, %f1138;
	mov.f32 	%f3, %f1138;
	mov.f32 	%f4, %f1138;
	mov.f32 	%f5, %f1138;
	mov.f32 	%f6, %f1138;
	mov.f32 	%f1144, %f1138;
	mov.f32 	%f1145, %f1138;
	mov.f32 	%f1146, %f1138;
	mov.f32 	%f1147, %f1138;
	mov.f32 	%f11, %f1138;
	mov.f32 	%f12, %f1138;
	mov.f32 	%f13, %f1138;
	mov.f32 	%f14, %f1138;
	mov.f32 	%f1152, %f1138;
	mov.f32 	%f1153, %f1138;
	@%p7 bra 	$L__BB23_5;
	shr.u32 	%r12, %r1, 3;
	and.b32  	%r13, %r10, 28;
	sub.s32 	%r14, 128, %r11;
	mov.b32 	%r202, 0;
	mov.f32 	%f1138, 0f00000000;
	add.s32 	%r74, %r13, 3;
	sub.s32 	%r104, 32, %r13;
	add.s32 	%r118, %r11, 3;
	bra.uni 	$L__BB23_43;
$L__BB23_5:
	ld.param.u32 	%r200, [_Z24moe_gate_up_small_kernelI13__nv_bfloat16Lb1EEvPKT_S3_S3_PKiS5_Pfiii_param_8];
	add.s32 	%r15, %r2, %r4;
	setp.eq.s32 	%p41, %r200, 1;
	@%p41 bra 	$L__BB23_25;
	ld.param.u32 	%r201, [_Z24moe_gate_up_small_kernelI13__nv_bfloat16Lb1EEvPKT_S3_S3_PKiS5_Pfiii_param_8];
	setp.ne.s32 	%p42, %r201, 0;
	@%p42 bra 	$L__BB23_70;
	setp.ge.s32 	%p69, %r9, %r6;
	@%p69 bra 	$L__BB23_15;
	add.s32 	%r180, %r15, %r9;
	mad.lo.s32 	%r16, %r180, %r56, %r5;
	setp.gt.s32 	%p70, %r7, %r11;
	@%p70 bra 	$L__BB23_9;
	bra.uni 	$L__BB23_10;
$L__BB23_9:
	mul.f32 	%f1066, %f6, 0fBFB8AA3B;
	ex2.approx.f32 	%f1067, %f1066;
	add.f32 	%f1068, %f1067, 0f3F800000;
	div.rn.f32 	%f1069, %f6, %f1068;
	mul.f32 	%f1070, %f1069, %f14;
	add.s32 	%r181, %r16, %r11;
	mul.wide.s32 	%rd65, %r181, 4;
	add.s64 	%rd66, %rd1, %rd65;
	st.global.f32 	[%rd66], %f1070;
$L__BB23_10:
	add.s32 	%r182, %r11, 1;
	setp.ge.s32 	%p71, %r182, %r8;
	cvt.u64.u32 	%rd67, %r11;
	cvt.s64.s32 	%rd68, %r16;
	add.s64 	%rd69, %rd68, %rd67;
	shl.b64 	%rd70, %rd69, 2;
	add.s64 	%rd6, %rd1, %rd70;
	@%p71 bra 	$L__BB23_12;
	mul.f32 	%f1071, %f5, 0fBFB8AA3B;
	ex2.approx.f32 	%f1072, %f1071;
	add.f32 	%f1073, %f1072, 0f3F800000;
	div.rn.f32 	%f1074, %f5, %f1073;
	mul.f32 	%f1075, %f1074, %f13;
	st.global.f32 	[%rd6+4], %f1075;
$L__BB23_12:
	add.s32 	%r183, %r11, 2;
	setp.ge.s32 	%p72, %r183, %r8;
	@%p72 bra 	$L__BB23_14;
	mul.f32 	%f1076, %f4, 0fBFB8AA3B;
	ex2.approx.f32 	%f1077, %f1076;
	add.f32 	%f1078, %f1077, 0f3F800000;
	div.rn.f32 	%f1079, %f4, %f1078;
	mul.f32 	%f1080, %f1079, %f12;
	st.global.f32 	[%rd6+8], %f1080;
$L__BB23_14:
	add.s32 	%r184, %r11, 3;
	setp.ge.s32 	%p73, %r184, %r8;
	@%p73 bra 	$L__BB23_15;
	bra.uni 	$L__BB23_24;
$L__BB23_15:
	add.s32 	%r17, %r9, 1;
	setp.ge.s32 	%p74, %r17, %r6;
	@%p74 bra 	$L__BB23_88;
	add.s32 	%r185, %r15, %r17;
	mad.lo.s32 	%r18, %r185, %r56, %r5;
	setp.le.s32 	%p75, %r7, %r11;
	@%p75 bra 	$L__BB23_18;
	mul.f32 	%f1086, %f1139, 0fBFB8AA3B;
	ex2.approx.f32 	%f1087, %f1086;
	add.f32 	%f1088, %f1087, 0f3F800000;
	div.rn.f32 	%f1089, %f1139, %f1088;
	mul.f32 	%f1090, %f1089, %f1147;
	add.s32 	%r186, %r18, %r11;
	mul.wide.s32 	%rd71, %r186, 4;
	add.s64 	%rd72, %rd1, %rd71;
	st.global.f32 	[%rd72], %f1090;
$L__BB23_18:
	add.s32 	%r187, %r11, 1;
	setp.ge.s32 	%p76, %r187, %r8;
	cvt.u64.u32 	%rd73, %r11;
	cvt.s64.s32 	%rd74, %r18;
	add.s64 	%rd75, %rd74, %rd73;
	shl.b64 	%rd76, %rd75, 2;
	add.s64 	%rd5, %rd1, %rd76;
	@%p76 bra 	$L__BB23_20;
	mul.f32 	%f1091, %f1138, 0fBFB8AA3B;
	ex2.approx.f32 	%f1092, %f1091;
	add.f32 	%f1093, %f1092, 0f3F800000;
	div.rn.f32 	%f1094, %f1138, %f1093;
	mul.f32 	%f1095, %f1094, %f1146;
	st.global.f32 	[%rd5+4], %f1095;
$L__BB23_20:
	add.s32 	%r188, %r11, 2;
	setp.ge.s32 	%p77, %r188, %r8;
	@%p77 bra 	$L__BB23_22;
	mul.f32 	%f1096, %f1152, 0fBFB8AA3B;
	ex2.approx.f32 	%f1097, %f1096;
	add.f32 	%f1098, %f1097, 0f3F800000;
	div.rn.f32 	%f1099, %f1152, %f1098;
	mul.f32 	%f1100, %f1099, %f1145;
	st.global.f32 	[%rd5+8], %f1100;
$L__BB23_22:
	add.s32 	%r189, %r11, 3;
	setp.ge.s32 	%p78, %r189, %r8;
	@%p78 bra 	$L__BB23_88;
	mul.f32 	%f1101, %f1153, 0fBFB8AA3B;
	ex2.approx.f32 	%f1102, %f1101;
	add.f32 	%f1103, %f1102, 0f3F800000;
	div.rn.f32 	%f1104, %f1153, %f1103;
	mul.f32 	%f1105, %f1104, %f1144;
	st.global.f32 	[%rd5+12], %f1105;
	bra.uni 	$L__BB23_88;
$L__BB23_24:
	mul.f32 	%f1081, %f3, 0fBFB8AA3B;
	ex2.approx.f32 	%f1082, %f1081;
	add.f32 	%f1083, %f1082, 0f3F800000;
	div.rn.f32 	%f1084, %f3, %f1083;
	mul.f32 	%f1085, %f1084, %f11;
	st.global.f32 	[%rd6+12], %f1085;
	bra.uni 	$L__BB23_15;
$L__BB23_25:
	setp.ge.s32 	%p43, %r9, %r6;
	@%p43 bra 	$L__BB23_33;
	add.s32 	%r170, %r15, %r9;
	mad.lo.s32 	%r19, %r170, %r56, %r5;
	setp.gt.s32 	%p44, %r7, %r11;
	@%p44 bra 	$L__BB23_27;
	bra.uni 	$L__BB23_28;
$L__BB23_27:
	mul.f32 	%f882, %f6, 0f3F000000;
	mul.f32 	%f883, %f6, 0f3D372713;
	mul.f32 	%f884, %f6, %f883;
	fma.rn.f32 	%f885, %f6, %f884, %f6;
	mul.f32 	%f886, %f885, 0f3F4C422A;
	abs.f32 	%f887, %f886;
	mul.f32 	%f888, %f887, 0f4038AA3B;
	ex2.approx.ftz.f32 	%f889, %f888;
	add.f32 	%f890, %f889, 0f3F800000;
	rcp.approx.ftz.f32 	%f891, %f890;
	fma.rn.f32 	%f892, %f891, 0fC0000000, 0f3F800000;
	setp.ge.f32 	%p45, %f887, 0f41102CB4;
	selp.f32 	%f893, 0f3F800000, %f892, %p45;
	copysign.f32 	%f894, %f886, %f893;
	mul.f32 	%f895, %f886, %f886;
	fma.rn.f32 	%f896, %f895, 0f3C80F082, 0fBD563CAE;
	fma.rn.f32 	%f897, %f896, %f895, 0f3E085941;
	fma.rn.f32 	%f898, %f897, %f895, 0fBEAAA9ED;
	fma.rn.f32 	%f899, %f898, %f895, 0f00000000;
	fma.rn.f32 	%f900, %f899, %f886, %f886;
	setp.ge.f32 	%p46, %f887, 0f3F19999A;
	selp.f32 	%f901, %f894, %f900, %p46;
	add.f32 	%f902, %f901, 0f3F800000;
	mul.f32 	%f903, %f882, %f902;
	mul.f32 	%f904, %f903, %f14;
	add.s32 	%r171, %r19, %r11;
	mul.wide.s32 	%rd53, %r171, 4;
	add.s64 	%rd54, %rd1, %rd53;
	st.global.f32 	[%rd54], %f904;
$L__BB23_28:
	add.s32 	%r172, %r11, 1;
	setp.ge.s32 	%p47, %r172, %r8;
	cvt.u64.u32 	%rd55, %r11;
	cvt.s64.s32 	%rd56, %r19;
	add.s64 	%rd57, %rd56, %rd55;
	shl.b64 	%rd58, %rd57, 2;
	add.s64 	%rd8, %rd1, %rd58;
	@%p47 bra 	$L__BB23_30;
	mul.f32 	%f905, %f5, 0f3F000000;
	mul.f32 	%f906, %f5, 0f3D372713;
	mul.f32 	%f907, %f5, %f906;
	fma.rn.f32 	%f908, %f5, %f907, %f5;
	mul.f32 	%f909, %f908, 0f3F4C422A;
	abs.f32 	%f910, %f909;
	mul.f32 	%f911, %f910, 0f4038AA3B;
	ex2.approx.ftz.f32 	%f912, %f911;
	add.f32 	%f913, %f912, 0f3F800000;
	rcp.approx.ftz.f32 	%f914, %f913;
	fma.rn.f32 	%f915, %f914, 0fC0000000, 0f3F800000;
	setp.ge.f32 	%p48, %f910, 0f41102CB4;
	selp.f32 	%f916, 0f3F800000, %f915, %p48;
	copysign.f32 	%f917, %f909, %f916;
	mul.f32 	%f918, %f909, %f909;
	fma.rn.f32 	%f919, %f918, 0f3C80F082, 0fBD563CAE;
	fma.rn.f32 	%f920, %f919, %f918, 0f3E085941;
	fma.rn.f32 	%f921, %f920, %f918, 0fBEAAA9ED;
	fma.rn.f32 	%f922, %f921, %f918, 0f00000000;
	fma.rn.f32 	%f923, %f922, %f909, %f909;
	setp.ge.f32 	%p49, %f910, 0f3F19999A;
	selp.f32 	%f924, %f917, %f923, %p49;
	add.f32 	%f925, %f924, 0f3F800000;
	mul.f32 	%f926, %f905, %f925;
	mul.f32 	%f927, %f926, %f13;
	st.global.f32 	[%rd8+4], %f927;
$L__BB23_30:
	add.s32 	%r173, %r11, 2;
	setp.ge.s32 	%p50, %r173, %r8;
	@%p50 bra 	$L__BB23_32;
	mul.f32 	%f928, %f4, 0f3F000000;
	mul.f32 	%f929, %f4, 0f3D372713;
	mul.f32 	%f930, %f4, %f929;
	fma.rn.f32 	%f931, %f4, %f930, %f4;
	mul.f32 	%f932, %f931, 0f3F4C422A;
	abs.f32 	%f933, %f932;
	mul.f32 	%f934, %f933, 0f4038AA3B;
	ex2.approx.ftz.f32 	%f935, %f934;
	add.f32 	%f936, %f935, 0f3F800000;
	rcp.approx.ftz.f32 	%f937, %f936;
	fma.rn.f32 	%f938, %f937, 0fC0000000, 0f3F800000;
	setp.ge.f32 	%p51, %f933, 0f41102CB4;
	selp.f32 	%f939, 0f3F800000, %f938, %p51;
	copysign.f32 	%f940, %f932, %f939;
	mul.f32 	%f941, %f932, %f932;
	fma.rn.f32 	%f942, %f941, 0f3C80F082, 0fBD563CAE;
	fma.rn.f32 	%f943, %f942, %f941, 0f3E085941;
	fma.rn.f32 	%f944, %f943, %f941, 0fBEAAA9ED;
	fma.rn.f32 	%f945, %f944, %f941, 0f00000000;
	fma.rn.f32 	%f946, %f945, %f932, %f932;
	setp.ge.f32 	%p52, %f933, 0f3F19999A;
	selp.f32 	%f947, %f940, %f946, %p52;
	add.f32 	%f948, %f947, 0f3F800000;
	mul.f32 	%f949, %f928, %f948;
	mul.f32 	%f950, %f949, %f12;
	st.global.f32 	[%rd8+8], %f950;
$L__BB23_32:
	add.s32 	%r174, %r11, 3;
	setp.ge.s32 	%p53, %r174, %r8;
	@%p53 bra 	$L__BB23_33;
	bra.uni 	$L__BB23_42;
$L__BB23_33:
	add.s32 	%r20, %r9, 1;
	setp.ge.s32 	%p56, %r20, %r6;
	@%p56 bra 	$L__BB23_88;
	add.s32 	%r175, %r15, %r20;
	mad.lo.s32 	%r21, %r175, %r56, %r5;
	setp.le.s32 	%p57, %r7, %r11;
	@%p57 bra 	$L__BB23_36;
	mul.f32 	%f974, %f1139, 0f3F000000;
	mul.f32 	%f975, %f1139, 0f3D372713;
	mul.f32 	%f976, %f1139, %f975;
	fma.rn.f32 	%f977, %f1139, %f976, %f1139;
	mul.f32 	%f978, %f977, 0f3F4C422A;
	abs.f32 	%f979, %f978;
	mul.f32 	%f980, %f979, 0f4038AA3B;
	ex2.approx.ftz.f32 	%f981, %f980;
	add.f32 	%f982, %f981, 0f3F800000;
	rcp.approx.ftz.f32 	%f983, %f982;
	fma.rn.f32 	%f984, %f983, 0fC0000000, 0f3F800000;
	setp.ge.f32 	%p58, %f979, 0f41102CB4;
	selp.f32 	%f985, 0f3F800000, %f984, %p58;
	copysign.f32 	%f986, %f978, %f985;
	mul.f32 	%f987, %f978, %f978;
	fma.rn.f32 	%f988, %f987, 0f3C80F082, 0fBD563CAE;
	fma.rn.f32 	%f989, %f988, %f987, 0f3E085941;
	fma.rn.f32 	%f990, %f989, %f987, 0fBEAAA9ED;
	fma.rn.f32 	%f991, %f990, %f987, 0f00000000;
	fma.rn.f32 	%f992, %f991, %f978, %f978;
	setp.ge.f32 	%p59, %f979, 0f3F19999A;
	selp.f32 	%f993, %f986, %f992, %p59;
	add.f32 	%f994, %f993, 0f3F800000;
	mul.f32 	%f995, %f974, %f994;
	mul.f32 	%f996, %f995, %f1147;
	add.s32 	%r176, %r21, %r11;
	mul.wide.s32 	%rd59, %r176, 4;
	add.s64 	%rd60, %rd1, %rd59;
	st.global.f32 	[%rd60], %f996;
$L__BB23_36:
	add.s32 	%r177, %r11, 1;
	setp.ge.s32 	%p60, %r177, %r8;
	cvt.u64.u32 	%rd61, %r11;
	cvt.s64.s32 	%rd62, %r21;
	add.s64 	%rd63, %rd62, %rd61;
	shl.b64 	%rd64, %rd63, 2;
	add.s64 	%rd7, %rd1, %rd64;
	@%p60 bra 	$L__BB23_38;
	mul.f32 	%f997, %f1138, 0f3F000000;
	mul.f32 	%f998, %f1138, 0f3D372713;
	mul.f32 	%f999, %f1138, %f998;
	fma.rn.f32 	%f1000, %f1138, %f999, %f1138;
	mul.f32 	%f1001, %f1000, 0f3F4C422A;
	abs.f32 	%f1002, %f1001;
	mul.f32 	%f1003, %f1002, 0f4038AA3B;
	ex2.approx.ftz.f32 	%f1004, %f1003;
	add.f32 	%f1005, %f1004, 0f3F800000;
	rcp.approx.ftz.f32 	%f1006, %f1005;
	fma.rn.f32 	%f1007, %f1006, 0fC0000000, 0f3F800000;
	setp.ge.f32 	%p61, %f1002, 0f41102CB4;
	selp.f32 	%f1008, 0f3F800000, %f1007, %p61;
	copysign.f32 	%f1009, %f1001, %f1008;
	mul.f32 	%f1010, %f1001, %f1001;
	fma.rn.f32 	%f1011, %f1010, 0f3C80F082, 0fBD563CAE;
	fma.rn.f32 	%f1012, %f1011, %f1010, 0f3E085941;
	fma.rn.f32 	%f1013, %f1012, %f1010, 0fBEAAA9ED;
	fma.rn.f32 	%f1014, %f1013, %f1010, 0f00000000;
	fma.rn.f32 	%f1015, %f1014, %f1001, %f1001;
	setp.ge.f32 	%p62, %f1002, 0f3F19999A;
	selp.f32 	%f1016, %f1009, %f1015, %p62;
	add.f32 	%f1017, %f1016, 0f3F800000;
	mul.f32 	%f1018, %f997, %f1017;
	mul.f32 	%f1019, %f1018, %f1146;
	st.global.f32 	[%rd7+4], %f1019;
$L__BB23_38:
	add.s32 	%r178, %r11, 2;
	setp.ge.s32 	%p63, %r178, %r8;
	@%p63 bra 	$L__BB23_40;
	mul.f32 	%f1020, %f1152, 0f3F000000;
	mul.f32 	%f1021, %f1152, 0f3D372713;
	mul.f32 	%f1022, %f1152, %f1021;
	fma.rn.f32 	%f1023, %f1152, %f1022, %f1152;
	mul.f32 	%f1024, %f1023, 0f3F4C422A;
	abs.f32 	%f1025, %f1024;
	mul.f32 	%f1026, %f1025, 0f4038AA3B;
	ex2.approx.ftz.f32 	%f1027, %f1026;
	add.f32 	%f1028, %f1027, 0f3F800000;
	rcp.approx.ftz.f32 	%f1029, %f1028;
	fma.rn.f32 	%f1030, %f1029, 0fC0000000, 0f3F800000;
	setp.ge.f32 	%p64, %f1025, 0f41102CB4;
	selp.f32 	%f1031, 0f3F800000, %f1030, %p64;
	copysign.f32 	%f1032, %f1024, %f1031;
	mul.f32 	%f1033, %f1024, %f1024;
	fma.rn.f32 	%f1034, %f1033, 0f3C80F082, 0fBD563CAE;
	fma.rn.f32 	%f1035, %f1034, %f1033, 0f3E085941;
	fma.rn.f32 	%f1036, %f1035, %f1033, 0fBEAAA9ED;
	fma.rn.f32 	%f1037, %f1036, %f1033, 0f00000000;
	fma.rn.f32 	%f1038, %f1037, %f1024, %f1024;
	setp.ge.f32 	%p65, %f1025, 0f3F19999A;
	selp.f32 	%f1039, %f1032, %f1038, %p65;
	add.f32 	%f1040, %f1039, 0f3F800000;
	mul.f32 	%f1041, %f1020, %f1040;
	mul.f32 	%f1042, %f1041, %f1145;
	st.global.f32 	[%rd7+8], %f1042;
$L__BB23_40:
	add.s32 	%r179, %r11, 3;
	setp.ge.s32 	%p66, %r179, %r8;
	@%p66 bra 	$L__BB23_88;
	mul.f32 	%f1043, %f1153, 0f3F000000;
	mul.f32 	%f1044, %f1153, 0f3D372713;
	mul.f32 	%f1045, %f1153, %f1044;
	fma.rn.f32 	%f1046, %f1153, %f1045, %f1153;
	mul.f32 	%f1047, %f1046, 0f3F4C422A;
	abs.f32 	%f1048, %f1047;
	mul.f32 	%f1049, %f1048, 0f4038AA3B;
	ex2.approx.ftz.f32 	%f1050, %f1049;
	add.f32 	%f1051, %f1050, 0f3F800000;
	rcp.approx.ftz.f32 	%f1052, %f1051;
	fma.rn.f32 	%f1053, %f1052, 0fC0000000, 0f3F800000;
	setp.ge.f32 	%p67, %f1048, 0f41102CB4;
	selp.f32 	%f1054, 0f3F800000, %f1053, %p67;
	copysign.f32 	%f1055, %f1047, %f1054;
	mul.f32 	%f1056, %f1047, %f1047;
	fma.rn.f32 	%f1057, %f1056, 0f3C80F082, 0fBD563CAE;
	fma.rn.f32 	%f1058, %f1057, %f1056, 0f3E085941;
	fma.rn.f32 	%f1059, %f1058, %f1056, 0fBEAAA9ED;
	fma.rn.f32 	%f1060, %f1059, %f1056, 0f00000000;
	fma.rn.f32 	%f1061, %f1060, %f1047, %f1047;
	setp.ge.f32 	%p68, %f1048, 0f3F19999A;
	selp.f32 	%f1062, %f1055, %f1061, %p68;
	add.f32 	%f1063, %f1062, 0f3F800000;
	mul.f32 	%f1064, %f1043, %f1063;
	mul.f32 	%f1065, %f1064, %f1144;
	st.global.f32 	[%rd7+12], %f1065;
	bra.uni 	$L__BB23_88;
$L__BB23_42:
	mul.f32 	%f951, %f3, 0f3F000000;
	mul.f32 	%f952, %f3, 0f3D372713;
	mul.f32 	%f953, %f3, %f952;
	fma.rn.f32 	%f954, %f3, %f953, %f3;
	mul.f32 	%f955, %f954, 0f3F4C422A;
	abs.f32 	%f956, %f955;
	mul.f32 	%f957, %f956, 0f4038AA3B;
	ex2.approx.ftz.f32 	%f958, %f957;
	add.f32 	%f959, %f958, 0f3F800000;
	rcp.approx.ftz.f32 	%f960, %f959;
	fma.rn.f32 	%f961, %f960, 0fC0000000, 0f3F800000;
	setp.ge.f32 	%p54, %f956, 0f41102CB4;
	selp.f32 	%f962, 0f3F800000, %f961, %p54;
	copysign.f32 	%f963, %f955, %f962;
	mul.f32 	%f964, %f955, %f955;
	fma.rn.f32 	%f965, %f964, 0f3C80F082, 0fBD563CAE;
	fma.rn.f32 	%f966, %f965, %f964, 0f3E085941;
	fma.rn.f32 	%f967, %f966, %f964, 0fBEAAA9ED;
	fma.rn.f32 	%f968, %f967, %f964, 0f00000000;
	fma.rn.f32 	%f969, %f968, %f955, %f955;
	setp.ge.f32 	%p55, %f956, 0f3F19999A;
	selp.f32 	%f970, %f963, %f969, %p55;
	add.f32 	%f971, %f970, 0f3F800000;
	mul.f32 	%f972, %f951, %f971;
	mul.f32 	%f973, %f972, %f11;
	st.global.f32 	[%rd8+12], %f973;
	bra.uni 	$L__BB23_33;
$L__BB23_43:
	setp.lt.u32 	%p8, %r1, 128;
	sub.s32 	%r23, %r53, %r202;
	min.s32 	%r24, %r23, 32;
	mov.u32 	%r206, %r1;
	@%p8 bra 	$L__BB23_44;
	bra.uni 	$L__BB23_54;
$L__BB23_44:
	setp.ge.s32 	%p9, %r12, %r6;
	setp.ge.s32 	%p10, %r74, %r24;
	or.pred  	%p11, %p9, %p10;
	@%p11 bra 	$L__BB23_46;
	ld.param.u64 	%rd90, [_Z24moe_gate_up_small_kernelI13__nv_bfloat16Lb1EEvPKT_S3_S3_PKiS5_Pfiii_param_0];
	shl.b32 	%r105, %r12, 2;
	mov.u32 	%r106, _ZZ24moe_gate_up_small_kernelI13__nv_bfloat16Lb1EEvPKT_S3_S3_PKiS5_PfiiiE14smem_token_ids;
	add.s32 	%r107, %r106, %r105;
	ld.shared.u32 	%r108, [%r107];
	mul.lo.s32 	%r109, %r108, %r53;
	cvt.s64.s32 	%rd33, %r109;
	add.s32 	%r110, %r13, %r202;
	cvt.u64.u32 	%rd34, %r110;
	add.s64 	%rd35, %rd34, %rd33;
	cvta.to.global.u64 	%rd36, %rd90;
	shl.b64 	%rd37, %rd35, 1;
	add.s64 	%rd38, %rd36, %rd37;
	ld.global.nc.v2.u32 	{%r111, %r112}, [%rd38];
	mov.b32 	{%rs2, %rs3}, %r111;
	mov.b32 	{%rs4, %rs5}, %r112;
	// begin inline asm
	{ cvt.f32.bf16 %f52, %rs2;}

	// end inline asm
	// begin inline asm
	{ cvt.f32.bf16 %f53, %rs3;}

	// end inline asm
	// begin inline asm
	{ cvt.f32.bf16 %f54, %rs4;}

	// end inline asm
	// begin inline asm
	{ cvt.f32.bf16 %f55, %rs5;}

	// end inline asm
	mov.u32 	%r113, _ZZ24moe_gate_up_small_kernelI13__nv_bfloat16Lb1EEvPKT_S3_S3_PKiS5_PfiiiE10smem_input;
	mad.lo.s32 	%r114, %r12, 132, %r113;
	shl.b32 	%r115, %r13, 2;
	add.s32 	%r116, %r114, %r115;
	st.shared.f32 	[%r116], %f52;
	st.shared.f32 	[%r116+4], %f53;
	st.shared.f32 	[%r116+8], %f54;
	st.shared.f32 	[%r116+12], %f55;
	mov.u32 	%r206, %r1;
	bra.uni 	$L__BB23_54;
$L__BB23_46:
	setp.lt.s32 	%p12, %r12, %r6;
	@%p12 bra 	$L__BB23_49;
	mov.u32 	%r76, _ZZ24moe_gate_up_small_kernelI13__nv_bfloat16Lb1EEvPKT_S3_S3_PKiS5_PfiiiE10smem_input;
	mad.lo.s32 	%r77, %r12, 132, %r76;
	shl.b32 	%r78, %r13, 2;
	add.s32 	%r205, %r77, %r78;
	mov.b32 	%r204, 1;
$L__BB23_48:
	add.s32 	%r79, %r204, -1;
	mov.b32 	%r80, 0;
	st.shared.u32 	[%r205], %r80;
	setp.lt.u32 	%p13, %r79, 3;
	setp.lt.u32 	%p14, %r204, %r104;
	and.pred  	%p15, %p13, %p14;
	add.s32 	%r205, %r205, 4;
	add.s32 	%r204, %r204, 1;
	mov.u32 	%r206, %r1;
	@%p15 bra 	$L__BB23_48;
	bra.uni 	$L__BB23_54;
$L__BB23_49:
	mov.b32 	%r203, 0;
$L__BB23_50:
	add.s32 	%r27, %r203, %r13;
	setp.le.s32 	%p16, %r23, %r27;
	@%p16 bra 	$L__BB23_52;
	ld.param.u64 	%rd89, [_Z24moe_gate_up_small_kernelI13__nv_bfloat16Lb1EEvPKT_S3_S3_PKiS5_Pfiii_param_0];
	shl.b32 	%r91, %r12, 2;
	mov.u32 	%r92, _ZZ24moe_gate_up_small_kernelI13__nv_bfloat16Lb1EEvPKT_S3_S3_PKiS5_PfiiiE14smem_token_ids;
	add.s32 	%r93, %r92, %r91;
	ld.shared.u32 	%r94, [%r93];
	add.s32 	%r95, %r27, %r202;
	mad.lo.s32 	%r96, %r94, %r53, %r95;
	cvta.to.global.u64 	%rd30, %rd89;
	mul.wide.s32 	%rd31, %r96, 2;
	add.s64 	%rd32, %rd30, %rd31;
	ld.global.nc.u16 	%rs1, [%rd32];
	// begin inline asm
	{ cvt.f32.bf16 %f51, %rs1;}

	// end inline asm
	shl.b32 	%r97, %r203, 2;
	mov.u32 	%r98, _ZZ24moe_gate_up_small_kernelI13__nv_bfloat16Lb1EEvPKT_S3_S3_PKiS5_PfiiiE10smem_input;
	mad.lo.s32 	%r99, %r12, 132, %r98;
	shl.b32 	%r100, %r13, 2;
	add.s32 	%r101, %r99, %r100;
	add.s32 	%r102, %r101, %r97;
	st.shared.f32 	[%r102], %f51;
	bra.uni 	$L__BB23_53;
$L__BB23_52:
	shl.b32 	%r84, %r203, 2;
	mov.u32 	%r85, _ZZ24moe_gate_up_small_kernelI13__nv_bfloat16Lb1EEvPKT_S3_S3_PKiS5_PfiiiE10smem_input;
	mad.lo.s32 	%r86, %r12, 132, %r85;
	shl.b32 	%r87, %r13, 2;
	add.s32 	%r88, %r86, %r87;
	add.s32 	%r89, %r88, %r84;
	mov.b32 	%r90, 0;
	st.shared.u32 	[%r89], %r90;
$L__BB23_53:
	add.s32 	%r28, %r203, 1;
	setp.lt.u32 	%p17, %r203, 3;
	setp.lt.u32 	%p18, %r28, %r104;
	and.pred  	%p19, %p17, %p18;
	mov.u32 	%r203, %r28;
	mov.u32 	%r206, %r1;
	@%p19 bra 	$L__BB23_50;
$L__BB23_54:
	setp.lt.s32 	%p20, %r118, %r8;
	shr.u32 	%r34, %r206, 5;
	setp.lt.s32 	%p21, %r34, %r24;
	and.pred  	%p22, %p21, %p20;
	@%p22 bra 	$L__BB23_89;
	add.s32 	%r120, %r11, %r5;
	mov.u32 	%r121, _ZZ24moe_gate_up_small_kernelI13__nv_bfloat16Lb1EEvPKT_S3_S3_PKiS5_PfiiiE9smem_gate;
	mad.lo.s32 	%r35, %r34, 516, %r121;
	add.s32 	%r122, %r34, %r202;
	mad.lo.s32 	%r36, %r122, %r56, %r120;
	mov.b32 	%r207, 0;
$L__BB23_56:
	setp.ge.s32 	%p23, %r34, %r24;
	add.s32 	%r38, %r207, %r11;
	setp.le.s32 	%p24, %r7, %r38;
	or.pred  	%p25, %p23, %p24;
	@%p25 bra 	$L__BB23_58;
	add.s32 	%r127, %r36, %r207;
	mul.wide.s32 	%rd39, %r127, 2;
	add.s64 	%rd40, %rd3, %rd39;
	ld.global.nc.u16 	%rs6, [%rd40];
	// begin inline asm
	{ cvt.f32.bf16 %f56, %rs6;}

	// end inline asm
	shl.b32 	%r128, %r38, 2;
	add.s32 	%r129, %r35, %r128;
	st.shared.f32 	[%r129], %f56;
	bra.uni 	$L__BB23_59;
$L__BB23_58:
	shl.b32 	%r124, %r38, 2;
	add.s32 	%r125, %r35, %r124;
	mov.b32 	%r126, 0;
	st.shared.u32 	[%r125], %r126;
$L__BB23_59:
	add.s32 	%r39, %r207, 1;
	setp.lt.u32 	%p26, %r207, 3;
	setp.lt.u32 	%p27, %r39, %r14;
	and.pred  	%p28, %p26, %p27;
	mov.u32 	%r207, %r39;
	@%p28 bra 	$L__BB23_56;
$L__BB23_60:
	add.s32 	%r40, %r206, 256;
	setp.lt.u32 	%p29, %r206, 768;
	mov.u32 	%r206, %r40;
	@%p29 bra 	$L__BB23_54;
	mov.u32 	%r208, %r1;
$L__BB23_62:
	shr.u32 	%r42, %r208, 5;
	setp.lt.s32 	%p31, %r42, %r24;
	and.pred  	%p32, %p31, %p20;
	@%p32 bra 	$L__BB23_90;
	add.s32 	%r143, %r11, %r5;
	mov.u32 	%r144, _ZZ24moe_gate_up_small_kernelI13__nv_bfloat16Lb1EEvPKT_S3_S3_PKiS5_PfiiiE7smem_up;
	mad.lo.s32 	%r43, %r42, 516, %r144;
	add.s32 	%r145, %r42, %r202;
	mad.lo.s32 	%r44, %r145, %r56, %r143;
	mov.b32 	%r209, 0;
$L__BB23_64:
	setp.ge.s32 	%p33, %r42, %r24;
	add.s32 	%r46, %r209, %r11;
	setp.le.s32 	%p34, %r7, %r46;
	or.pred  	%p35, %p33, %p34;
	@%p35 bra 	$L__BB23_66;
	add.s32 	%r150, %r44, %r209;
	mul.wide.s32 	%rd46, %r150, 2;
	add.s64 	%rd47, %rd4, %rd46;
	ld.global.nc.u16 	%rs11, [%rd47];
	// begin inline asm
	{ cvt.f32.bf16 %f61, %rs11;}

	// end inline asm
	shl.b32 	%r151, %r46, 2;
	add.s32 	%r152, %r43, %r151;
	st.shared.f32 	[%r152], %f61;
	bra.uni 	$L__BB23_67;
$L__BB23_66:
	shl.b32 	%r147, %r46, 2;
	add.s32 	%r148, %r43, %r147;
	mov.b32 	%r149, 0;
	st.shared.u32 	[%r148], %r149;
$L__BB23_67:
	add.s32 	%r47, %r209, 1;
	setp.lt.u32 	%p36, %r209, 3;
	setp.lt.u32 	%p37, %r47, %r14;
	and.pred  	%p38, %p36, %p37;
	mov.u32 	%r209, %r47;
	@%p38 bra 	$L__BB23_64;
$L__BB23_68:
	add.s32 	%r48, %r208, 256;
	setp.lt.u32 	%p39, %r208, 768;
	mov.u32 	%r208, %r48;
	@%p39 bra 	$L__BB23_62;
	bar.sync 	0;
	mov.u32 	%r163, _ZZ24moe_gate_up_small_kernelI13__nv_bfloat16Lb1EEvPKT_S3_S3_PKiS5_PfiiiE10smem_input;
	mad.lo.s32 	%r164, %r9, 132, %r163;
	ld.shared.f32 	%f66, [%r164];
	ld.shared.f32 	%f67, [%r164+132];
	shl.b32 	%r165, %r11, 2;
	mov.u32 	%r166, _ZZ24moe_gate_up_small_kernelI13__nv_bfloat16Lb1EEvPKT_S3_S3_PKiS5_PfiiiE7smem_up;
	add.s32 	%r167, %r166, %r165;
	ld.shared.f32 	%f68, [%r167];
	mov.u32 	%r168, _ZZ24moe_gate_up_small_kernelI13__nv_bfloat16Lb1EEvPKT_S3_S3_PKiS5_PfiiiE9smem_gate;
	add.s32 	%r169, %r168, %r165;
	ld.shared.f32 	%f69, [%r169];
	fma.rn.f32 	%f70, %f69, %f66, %f6;
	fma.rn.f32 	%f71, %f68, %f66, %f14;
	fma.rn.f32 	%f72, %f69, %f67, %f1139;
	fma.rn.f32 	%f73, %f68, %f67, %f1147;
	ld.shared.f32 	%f74, [%r167+4];
	ld.shared.f32 	%f75, [%r169+4];
	fma.rn.f32 	%f76, %f75, %f66, %f5;
	fma.rn.f32 	%f77, %f74, %f66, %f13;
	fma.rn.f32 	%f78, %f75, %f67, %f1138;
	fma.rn.f32 	%f79, %f74, %f67, %f1146;
	ld.shared.f32 	%f80, [%r167+8];
	ld.shared.f32 	%f81, [%r169+8];
	fma.rn.f32 	%f82, %f81, %f66, %f4;
	fma.rn.f32 	%f83, %f80, %f66, %f12;
	fma.rn.f32 	%f84, %f81, %f67, %f1152;
	fma.rn.f32 	%f85, %f80, %f67, %f1145;
	ld.shared.f32 	%f86, [%r167+12];
	ld.shared.f32 	%f87, [%r169+12];
	fma.rn.f32 	%f88, %f87, %f66, %f3;
	fma.rn.f32 	%f89, %f86, %f66, %f11;
	fma.rn.f32 	%f90, %f87, %f67, %f1153;
	fma.rn.f32 	%f91, %f86, %f67, %f1144;
	ld.shared.f32 	%f92, [%r164+4];
	ld.shared.f32 	%f93, [%r164+136];
	ld.shared.f32 	%f94, [%r167+516];
	ld.shared.f32 	%f95, [%r169+516];
	fma.rn.f32 	%f96, %f95, %f92, %f70;
	fma.rn.f32 	%f97, %f94, %f92, %f71;
	fma.rn.f32 	%f98, %f95, %f93, %f72;
	fma.rn.f32 	%f99, %f94, %f93, %f73;
	ld.shared.f32 	%f100, [%r167+520];
	ld.shared.f32 	%f101, [%r169+520];
	fma.rn.f32 	%f102, %f101, %f92, %f76;
	fma.rn.f32 	%f103, %f100, %f92, %f77;
	fma.rn.f32 	%f104, %f101, %f93, %f78;
	fma.rn.f32 	%f105, %f100, %f93, %f79;
	ld.shared.f32 	%f106, [%r167+524];
	ld.shared.f32 	%f107, [%r169+524];
	fma.rn.f32 	%f108, %f107, %f92, %f82;
	fma.rn.f32 	%f109, %f106, %f92, %f83;
	fma.rn.f32 	%f110, %f107, %f93, %f84;
	fma.rn.f32 	%f111, %f106, %f93, %f85;
	ld.shared.f32 	%f112, [%r167+528];
	ld.shared.f32 	%f113, [%r169+528];
	fma.rn.f32 	%f114, %f113, %f92, %f88;
	fma.rn.f32 	%f115, %f112, %f92, %f89;
	fma.rn.f32 	%f116, %f113, %f93, %f90;
	fma.rn.f32 	%f117, %f112, %f93, %f91;
	ld.shared.f32 	%f118, [%r164+8];
	ld.shared.f32 	%f119, [%r164+140];
	ld.shared.f32 	%f120, [%r167+1032];
	ld.shared.f32 	%f121, [%r169+1032];
	fma.rn.f32 	%f122, %f121, %f118, %f96;
	fma.rn.f32 	%f123, %f120, %f118, %f97;
	fma.rn.f32 	%f124, %f121, %f119, %f98;
	fma.rn.f32 	%f125, %f120, %f119, %f99;
	ld.shared.f32 	%f126, [%r167+1036];
	ld.shared.f32 	%f127, [%r169+1036];
	fma.rn.f32 	%f128, %f127, %f118, %f102;
	fma.rn.f32 	%f129, %f126, %f118, %f103;
	fma.rn.f32 	%f130, %f127, %f119, %f104;
	fma.rn.f32 	%f131, %f126, %f119, %f105;
	ld.shared.f32 	%f132, [%r167+1040];
	ld.shared.f32 	%f133, [%r169+1040];
	fma.rn.f32 	%f134, %f133, %f118, %f108;
	fma.rn.f32 	%f135, %f132, %f118, %f109;
	fma.rn.f32 	%f136, %f133, %f119, %f110;
	fma.rn.f32 	%f137, %f132, %f119, %f111;
	ld.shared.f32 	%f138, [%r167+1044];
	ld.shared.f32 	%f139, [%r169+1044];
	fma.rn.f32 	%f140, %f139, %f118, %f114;
	fma.rn.f32 	%f141, %f138, %f118, %f115;
	fma.rn.f32 	%f142, %f139, %f119, %f116;
	fma.rn.f32 	%f143, %f138, %f119, %f117;
	ld.shared.f32 	%f144, [%r164+12];
	ld.shared.f32 	%f145, [%r164+144];
	ld.shared.f32 	%f146, [%r167+1548];
	ld.shared.f32 	%f147, [%r169+1548];
	fma.rn.f32 	%f148, %f147, %f144, %f122;
	fma.rn.f32 	%f149, %f146, %f144, %f123;
	fma.rn.f32 	%f150, %f147, %f145, %f124;
	fma.rn.f32 	%f151, %f146, %f145, %f125;
	ld.shared.f32 	%f152, [%r167+1552];
	ld.shared.f32 	%f153, [%r169+1552];
	fma.rn.f32 	%f154, %f153, %f144, %f128;
	fma.rn.f32 	%f155, %f152, %f144, %f129;
	fma.rn.f32 	%f156, %f153, %f145, %f130;
	fma.rn.f32 	%f157, %f152, %f145, %f131;
	ld.shared.f32 	%f158, [%r167+1556];
	ld.shared.f32 	%f159, [%r169+1556];
	fma.rn.f32 	%f160, %f159, %f144, %f134;
	fma.rn.f32 	%f161, %f158, %f144, %f135;
	fma.rn.f32 	%f162, %f159, %f145, %f136;
	fma.rn.f32 	%f163, %f158, %f145, %f137;
	ld.shared.f32 	%f164, [%r167+1560];
	ld.shared.f32 	%f165, [%r169+1560];
	fma.rn.f32 	%f166, %f165, %f144, %f140;
	fma.rn.f32 	%f167, %f164, %f144, %f141;
	fma.rn.f32 	%f168, %f165, %f145, %f142;
	fma.rn.f32 	%f169, %f164, %f145, %f143;
	ld.shared.f32 	%f170, [%r164+16];
	ld.shared.f32 	%f171, [%r164+148];
	ld.shared.f32 	%f172, [%r167+2064];
	ld.shared.f32 	%f173, [%r169+2064];
	fma.rn.f32 	%f174, %f173, %f170, %f148;
	fma.rn.f32 	%f175, %f172, %f170, %f149;
	fma.rn.f32 	%f176, %f173, %f171, %f150;
	fma.rn.f32 	%f177, %f172, %f171, %f151;
	ld.shared.f32 	%f178, [%r167+2068];
	ld.shared.f32 	%f179, [%r169+2068];
	fma.rn.f32 	%f180, %f179, %f170, %f154;
	fma.rn.f32 	%f181, %f178, %f170, %f155;
	fma.rn.f32 	%f182, %f179, %f171, %f156;
	fma.rn.f32 	%f183, %f178, %f171, %f157;
	ld.shared.f32 	%f184, [%r167+2072];
	ld.shared.f32 	%f185, [%r169+2072];
	fma.rn.f32 	%f186, %f185, %f170, %f160;
	fma.rn.f32 	%f187, %f184, %f170, %f161;
	fma.rn.f32 	%f188, %f185, %f171, %f162;
	fma.rn.f32 	%f189, %f184, %f171, %f163;
	ld.shared.f32 	%f190, [%r167+2076];
	ld.shared.f32 	%f191, [%r169+2076];
	fma.rn.f32 	%f192, %f191, %f170, %f166;
	fma.rn.f32 	%f193, %f190, %f170, %f167;
	fma.rn.f32 	%f194, %f191, %f171, %f168;
	fma.rn.f32 	%f195, %f190, %f171, %f169;
	ld.shared.f32 	%f196, [%r164+20];
	ld.shared.f32 	%f197, [%r164+152];
	ld.shared.f32 	%f198, [%r167+2580];
	ld.shared.f32 	%f199, [%r169+2580];
	fma.rn.f32 	%f200, %f199, %f196, %f174;
	fma.rn.f32 	%f201, %f198, %f196, %f175;
	fma.rn.f32 	%f202, %f199, %f197, %f176;
	fma.rn.f32 	%f203, %f198, %f197, %f177;
	ld.shared.f32 	%f204, [%r167+2584];
	ld.shared.f32 	%f205, [%r169+2584];
	fma.rn.f32 	%f206, %f205, %f196, %f180;
	fma.rn.f32 	%f207, %f204, %f196, %f181;
	fma.rn.f32 	%f208, %f205, %f197, %f182;
	fma.rn.f32 	%f209, %f204, %f197, %f183;
	ld.shared.f32 	%f210, [%r167+2588];
	ld.shared.f32 	%f211, [%r169+2588];
	fma.rn.f32 	%f212, %f211, %f196, %f186;
	fma.rn.f32 	%f213, %f210, %f196, %f187;
	fma.rn.f32 	%f214, %f211, %f197, %f188;
	fma.rn.f32 	%f215, %f210, %f197, %f189;
	ld.shared.f32 	%f216, [%r167+2592];
	ld.shared.f32 	%f217, [%r169+2592];
	fma.rn.f32 	%f218, %f217, %f196, %f192;
	fma.rn.f32 	%f219, %f216, %f196, %f193;
	fma.rn.f32 	%f220, %f217, %f197, %f194;
	fma.rn.f32 	%f221, %f216, %f197, %f195;
	ld.shared.f32 	%f222, [%r164+24];
	ld.shared.f32 	%f223, [%r164+156];
	ld.shared.f32 	%f224, [%r167+3096];
	ld.shared.f32 	%f225, [%r169+3096];
	fma.rn.f32 	%f226, %f225, %f222, %f200;
	fma.rn.f32 	%f227, %f224, %f222, %f201;
	fma.rn.f32 	%f228, %f225, %f223, %f202;
	fma.rn.f32 	%f229, %f224, %f223, %f203;
	ld.shared.f32 	%f230, [%r167+3100];
	ld.shared.f32 	%f231, [%r169+3100];
	fma.rn.f32 	%f232, %f231, %f222, %f206;
	fma.rn.f32 	%f233, %f230, %f222, %f207;
	fma.rn.f32 	%f234, %f231, %f223, %f208;
	fma.rn.f32 	%f235, %f230, %f223, %f209;
	ld.shared.f32 	%f236, [%r167+3104];
	ld.shared.f32 	%f237, [%r169+3104];
	fma.rn.f32 	%f238, %f237, %f222, %f212;
	fma.rn.f32 	%f239, %f236, %f222, %f213;
	fma.rn.f32 	%f240, %f237, %f223, %f214;
	fma.rn.f32 	%f241, %f236, %f223, %f215;
	ld.shared.f32 	%f242, [%r167+3108];
	ld.shared.f32 	%f243, [%r169+3108];
	fma.rn.f32 	%f244, %f243, %f222, %f218;
	fma.rn.f32 	%f245, %f242, %f222, %f219;
	fma.rn.f32 	%f246, %f243, %f223, %f220;
	fma.rn.f32 	%f247, %f242, %f223, %f221;
	ld.shared.f32 	%f248, [%r164+28];
	ld.shared.f32 	%f249, [%r164+160];
	ld.shared.f32 	%f250, [%r167+3612];
	ld.shared.f32 	%f251, [%r169+3612];
	fma.rn.f32 	%f252, %f251, %f248, %f226;
	fma.rn.f32 	%f253, %f250, %f248, %f227;
	fma.rn.f32 	%f254, %f251, %f249, %f228;
	fma.rn.f32 	%f255, %f250, %f249, %f229;
	ld.shared.f32 	%f256, [%r167+3616];
	ld.shared.f32 	%f257, [%r169+3616];
	fma.rn.f32 	%f258, %f257, %f248, %f232;
	fma.rn.f32 	%f259, %f256, %f248, %f233;
	fma.rn.f32 	%f260, %f257, %f249, %f234;
	fma.rn.f32 	%f261, %f256, %f249, %f235;
	ld.shared.f32 	%f262, [%r167+3620];
	ld.shared.f32 	%f263, [%r169+3620];
	fma.rn.f32 	%f264, %f263, %f248, %f238;
	fma.rn.f32 	%f265, %f262, %f248, %f239;
	fma.rn.f32 	%f266, %f263, %f249, %f240;
	fma.rn.f32 	%f267, %f262, %f249, %f241;
	ld.shared.f32 	%f268, [%r167+3624];
	ld.shared.f32 	%f269, [%r169+3624];
	fma.rn.f32 	%f270, %f269, %f248, %f244;
	fma.rn.f32 	%f271, %f268, %f248, %f245;
	fma.rn.f32 	%f272, %f269, %f249, %f246;
	fma.rn.f32 	%f273, %f268, %f249, %f247;
	ld.shared.f32 	%f274, [%r164+32];
	ld.shared.f32 	%f275, [%r164+164];
	ld.shared.f32 	%f276, [%r167+4128];
	ld.shared.f32 	%f277, [%r169+4128];
	fma.rn.f32 	%f278, %f277, %f274, %f252;
	fma.rn.f32 	%f279, %f276, %f274, %f253;
	fma.rn.f32 	%f280, %f277, %f275, %f254;
	fma.rn.f32 	%f281, %f276, %f275, %f255;
	ld.shared.f32 	%f282, [%r167+4132];
	ld.shared.f32 	%f283, [%r169+4132];
	fma.rn.f32 	%f284, %f283, %f274, %f258;
	fma.rn.f32 	%f285, %f282, %f274, %f259;
	fma.rn.f32 	%f286, %f283, %f275, %f260;
	fma.rn.f32 	%f287, %f282, %f275, %f261;
	ld.shared.f32 	%f288, [%r167+4136];
	ld.shared.f32 	%f289, [%r169+4136];
	fma.rn.f32 	%f290, %f289, %f274, %f264;
	fma.rn.f32 	%f291, %f288, %f274, %f265;
	fma.rn.f32 	%f292, %f289, %f275, %f266;
	fma.rn.f32 	%f293, %f288, %f275, %f267;
	ld.shared.f32 	%f294, [%r167+4140];
	ld.shared.f32 	%f295, [%r169+4140];
	fma.rn.f32 	%f296, %f295, %f274, %f270;
	fma.rn.f32 	%f297, %f294, %f274, %f271;
	fma.rn.f32 	%f298, %f295, %f275, %f272;
	fma.rn.f32 	%f299, %f294, %f275, %f273;
	ld.shared.f32 	%f300, [%r164+36];
	ld.shared.f32 	%f301, [%r164+168];
	ld.shared.f32 	%f302, [%r167+4644];
	ld.shared.f32 	%f303, [%r169+4644];
	fma.rn.f32 	%f304, %f303, %f300, %f278;
	fma.rn.f32 	%f305, %f302, %f300, %f279;
	fma.rn.f32 	%f306, %f303, %f301, %f280;
	fma.rn.f32 	%f307, %f302, %f301, %f281;
	ld.shared.f32 	%f308, [%r167+4648];
	ld.shared.f32 	%f309, [%r169+4648];
	fma.rn.f32 	%f310, %f309, %f300, %f284;
	fma.rn.f32 	%f311, %f308, %f300, %f285;
	fma.rn.f32 	%f312, %f309, %f301, %f286;
	fma.rn.f32 	%f313, %f308, %f301, %f287;
	ld.shared.f32 	%f314, [%r167+4652];
	ld.shared.f32 	%f315, [%r169+4652];
	fma.rn.f32 	%f316, %f315, %f300, %f290;
	fma.rn.f32 	%f317, %f314, %f300, %f291;
	fma.rn.f32 	%f318, %f315, %f301, %f292;
	fma.rn.f32 	%f319, %f314, %f301, %f293;
	ld.shared.f32 	%f320, [%r167+4656];
	ld.shared.f32 	%f321, [%r169+4656];
	fma.rn.f32 	%f322, %f321, %f300, %f296;
	fma.rn.f32 	%f323, %f320, %f300, %f297;
	fma.rn.f32 	%f324, %f321, %f301, %f298;
	fma.rn.f32 	%f325, %f320, %f301, %f299;
	ld.shared.f32 	%f326, [%r164+40];
	ld.shared.f32 	%f327, [%r164+172];
	ld.shared.f32 	%f328, [%r167+5160];
	ld.shared.f32 	%f329, [%r169+5160];
	fma.rn.f32 	%f330, %f329, %f326, %f304;
	fma.rn.f32 	%f331, %f328, %f326, %f305;
	fma.rn.f32 	%f332, %f329, %f327, %f306;
	fma.rn.f32 	%f333, %f328, %f327, %f307;
	ld.shared.f32 	%f334, [%r167+5164];
	ld.shared.f32 	%f335, [%r169+5164];
	fma.rn.f32 	%f336, %f335, %f326, %f310;
	fma.rn.f32 	%f337, %f334, %f326, %f311;
	fma.rn.f32 	%f338, %f335, %f327, %f312;
	fma.rn.f32 	%f339, %f334, %f327, %f313;
	ld.shared.f32 	%f340, [%r167+5168];
	ld.shared.f32 	%f341, [%r169+5168];
	fma.rn.f32 	%f342, %f341, %f326, %f316;
	fma.rn.f32 	%f343, %f340, %f326, %f317;
	fma.rn.f32 	%f344, %f341, %f327, %f318;
	fma.rn.f32 	%f345, %f340, %f327, %f319;
	ld.shared.f32 	%f346, [%r167+5172];
	ld.shared.f32 	%f347, [%r169+5172];
	fma.rn.f32 	%f348, %f347, %f326, %f322;
	fma.rn.f32 	%f349, %f346, %f326, %f323;
	fma.rn.f32 	%f350, %f347, %f327, %f324;
	fma.rn.f32 	%f351, %f346, %f327, %f325;
	ld.shared.f32 	%f352, [%r164+44];
	ld.shared.f32 	%f353, [%r164+176];
	ld.shared.f32 	%f354, [%r167+5676];
	ld.shared.f32 	%f355, [%r169+5676];
	fma.rn.f32 	%f356, %f355, %f352, %f330;
	fma.rn.f32 	%f357, %f354, %f352, %f331;
	fma.rn.f32 	%f358, %f355, %f353, %f332;
	fma.rn.f32 	%f359, %f354, %f353, %f333;
	ld.shared.f32 	%f360, [%r167+5680];
	ld.shared.f32 	%f361, [%r169+5680];
	fma.rn.f32 	%f362, %f361, %f352, %f336;
	fma.rn.f32 	%f363, %f360, %f352, %f337;
	fma.rn.f32 	%f364, %f361, %f353, %f338;
	fma.rn.f32 	%f365, %f360, %f353, %f339;
	ld.shared.f32 	%f366, [%r167+5684];
	ld.shared.f32 	%f367, [%r169+5684];
	fma.rn.f32 	%f368, %f367, %f352, %f342;
	fma.rn.f32 	%f369, %f366, %f352, %f343;
	fma.rn.f32 	%f370, %f367, %f353, %f344;
	fma.rn.f32 	%f371, %f366, %f353, %f345;
	ld.shared.f32 	%f372, [%r167+5688];
	ld.shared.f32 	%f373, [%r169+5688];
	fma.rn.f32 	%f374, %f373, %f352, %f348;
	fma.rn.f32 	%f375, %f372, %f352, %f349;
	fma.rn.f32 	%f376, %f373, %f353, %f350;
	fma.rn.f32 	%f377, %f372, %f353, %f351;
	ld.shared.f32 	%f378, [%r164+48];
	ld.shared.f32 	%f379, [%r164+180];
	ld.shared.f32 	%f380, [%r167+6192];
	ld.shared.f32 	%f381, [%r169+6192];
	fma.rn.f32 	%f382, %f381, %f378, %f356;
	fma.rn.f32 	%f383, %f380, %f378, %f357;
	fma.rn.f32 	%f384, %f381, %f379, %f358;
	fma.rn.f32 	%f385, %f380, %f379, %f359;
	ld.shared.f32 	%f386, [%r167+6196];
	ld.shared.f32 	%f387, [%r169+6196];
	fma.rn.f32 	%f388, %f387, %f378, %f362;
	fma.rn.f32 	%f389, %f386, %f378, %f363;
	fma.rn.f32 	%f390, %f387, %f379, %f364;
	fma.rn.f32 	%f391, %f386, %f379, %f365;
	ld.shared.f32 	%f392, [%r167+6200];
	ld.shared.f32 	%f393, [%r169+6200];
	fma.rn.f32 	%f394, %f393, %f378, %f368;
	fma.rn.f32 	%f395, %f392, %f378, %f369;
	fma.rn.f32 	%f396, %f393, %f379, %f370;
	fma.rn.f32 	%f397, %f392, %f379, %f371;
	ld.shared.f32 	%f398, [%r167+6204];
	ld.shared.f32 	%f399, [%r169+6204];
	fma.rn.f32 	%f400, %f399, %f378, %f374;
	fma.rn.f32 	%f401, %f398, %f378, %f375;
	fma.rn.f32 	%f402, %f399, %f379, %f376;
	fma.rn.f32 	%f403, %f398, %f379, %f377;
	ld.shared.f32 	%f404, [%r164+52];
	ld.shared.f32 	%f405, [%r164+184];
	ld.shared.f32 	%f406, [%r167+6708];
	ld.shared.f32 	%f407, [%r169+6708];
	fma.rn.f32 	%f408, %f407, %f404, %f382;
	fma.rn.f32 	%f409, %f406, %f404, %f383;
	fma.rn.f32 	%f410, %f407, %f405, %f384;
	fma.rn.f32 	%f411, %f406, %f405, %f385;
	ld.shared.f32 	%f412, [%r167+6712];
	ld.shared.f32 	%f413, [%r169+6712];
	fma.rn.f32 	%f414, %f413, %f404, %f388;
	fma.rn.f32 	%f415, %f412, %f404, %f389;
	fma.rn.f32 	%f416, %f413, %f405, %f390;
	fma.rn.f32 	%f417, %f412, %f405, %f391;
	ld.shared.f32 	%f418, [%r167+6716];
	ld.shared.f32 	%f419, [%r169+6716];
	fma.rn.f32 	%f420, %f419, %f404, %f394;
	fma.rn.f32 	%f421, %f418, %f404, %f395;
	fma.rn.f32 	%f422, %f419, %f405, %f396;
	fma.rn.f32 	%f423, %f418, %f405, %f397;
	ld.shared.f32 	%f424, [%r167+6720];
	ld.shared.f32 	%f425, [%r169+6720];
	fma.rn.f32 	%f426, %f425, %f404, %f400;
	fma.rn.f32 	%f427, %f424, %f404, %f401;
	fma.rn.f32 	%f428, %f425, %f405, %f402;
	fma.rn.f32 	%f429, %f424, %f405, %f403;
	ld.shared.f32 	%f430, [%r164+56];
	ld.shared.f32 	%f431, [%r164+188];
	ld.shared.f32 	%f432, [%r167+7224];
	ld.shared.f32 	%f433, [%r169+7224];
	fma.rn.f32 	%f434, %f433, %f430, %f408;
	fma.rn.f32 	%f435, %f432, %f430, %f409;
	fma.rn.f32 	%f436, %f433, %f431, %f410;
	fma.rn.f32 	%f437, %f432, %f431, %f411;
	ld.shared.f32 	%f438, [%r167+7228];
	ld.shared.f32 	%f439, [%r169+7228];
	fma.rn.f32 	%f440, %f439, %f430, %f414;
	fma.rn.f32 	%f441, %f438, %f430, %f415;
	fma.rn.f32 	%f442, %f439, %f431, %f416;
	fma.rn.f32 	%f443, %f438, %f431, %f417;
	ld.shared.f32 	%f444, [%r167+7232];
	ld.shared.f32 	%f445, [%r169+7232];
	fma.rn.f32 	%f446, %f445, %f430, %f420;
	fma.rn.f32 	%f447, %f444, %f430, %f421;
	fma.rn.f32 	%f448, %f445, %f431, %f422;
	fma.rn.f32 	%f449, %f444, %f431, %f423;
	ld.shared.f32 	%f450, [%r167+7236];
	ld.shared.f32 	%f451, [%r169+7236];
	fma.rn.f32 	%f452, %f451, %f430, %f426;
	fma.rn.f32 	%f453, %f450, %f430, %f427;
	fma.rn.f32 	%f454, %f451, %f431, %f428;
	fma.rn.f32 	%f455, %f450, %f431, %f429;
	ld.shared.f32 	%f456, [%r164+60];
	ld.shared.f32 	%f457, [%r164+192];
	ld.shared.f32 	%f458, [%r167+7740];
	ld.shared.f32 	%f459, [%r169+7740];
	fma.rn.f32 	%f460, %f459, %f456, %f434;
	fma.rn.f32 	%f461, %f458, %f456, %f435;
	fma.rn.f32 	%f462, %f459, %f457, %f436;
	fma.rn.f32 	%f463, %f458, %f457, %f437;
	ld.shared.f32 	%f464, [%r167+7744];
	ld.shared.f32 	%f465, [%r169+7744];
	fma.rn.f32 	%f466, %f465, %f456, %f440;
	fma.rn.f32 	%f467, %f464, %f456, %f441;
	fma.rn.f32 	%f468, %f465, %f457, %f442;
	fma.rn.f32 	%f469, %f464, %f457, %f443;
	ld.shared.f32 	%f470, [%r167+7748];
	ld.shared.f32 	%f471, [%r169+7748];
	fma.rn.f32 	%f472, %f471, %f456, %f446;
	fma.rn.f32 	%f473, %f470, %f456, %f447;
	fma.rn.f32 	%f474, %f471, %f457, %f448;
	fma.rn.f32 	%f475, %f470, %f457, %f449;
	ld.shared.f32 	%f476, [%r167+7752];
	ld.shared.f32 	%f477, [%r169+7752];
	fma.rn.f32 	%f478, %f477, %f456, %f452;
	fma.rn.f32 	%f479, %f476, %f456, %f453;
	fma.rn.f32 	%f480, %f477, %f457, %f454;
	fma.rn.f32 	%f481, %f476, %f457, %f455;
	ld.shared.f32 	%f482, [%r164+64];
	ld.shared.f32 	%f483, [%r164+196];
	ld.shared.f32 	%f484, [%r167+8256];
	ld.shared.f32 	%f485, [%r169+8256];
	fma.rn.f32 	%f486, %f485, %f482, %f460;
	fma.rn.f32 	%f487, %f484, %f482, %f461;
	fma.rn.f32 	%f488, %f485, %f483, %f462;
	fma.rn.f32 	%f489, %f484, %f483, %f463;
	ld.shared.f32 	%f490, [%r167+8260];
	ld.shared.f32 	%f491, [%r169+8260];
	fma.rn.f32 	%f492, %f491, %f482, %f466;
	fma.rn.f32 	%f493, %f490, %f482, %f467;
	fma.rn.f32 	%f494, %f491, %f483, %f468;
	fma.rn.f32 	%f495, %f490, %f483, %f469;
	ld.shared.f32 	%f496, [%r167+8264];
	ld.shared.f32 	%f497, [%r169+8264];
	fma.rn.f32 	%f498, %f497, %f482, %f472;
	fma.rn.f32 	%f499, %f496, %f482, %f473;
	fma.rn.f32 	%f500, %f497, %f483, %f474;
	fma.rn.f32 	%f501, %f496, %f483, %f475;
	ld.shared.f32 	%f502, [%r167+8268];
	ld.shared.f32 	%f503, [%r169+8268];
	fma.rn.f32 	%f504, %f503, %f482, %f478;
	fma.rn.f32 	%f505, %f502, %f482, %f479;
	fma.rn.f32 	%f506, %f503, %f483, %f480;
	fma.rn.f32 	%f507, %f502, %f483, %f481;
	ld.shared.f32 	%f508, [%r164+68];
	ld.shared.f32 	%f509, [%r164+200];
	ld.shared.f32 	%f510, [%r167+8772];
	ld.shared.f32 	%f511, [%r169+8772];
	fma.rn.f32 	%f512, %f511, %f508, %f486;
	fma.rn.f32 	%f513, %f510, %f508, %f487;
	fma.rn.f32 	%f514, %f511, %f509, %f488;
	fma.rn.f32 	%f515, %f510, %f509, %f489;
	ld.shared.f32 	%f516, [%r167+8776];
	ld.shared.f32 	%f517, [%r169+8776];
	fma.rn.f32 	%f518, %f517, %f508, %f492;
	fma.rn.f32 	%f519, %f516, %f508, %f493;
	fma.rn.f32 	%f520, %f517, %f509, %f494;
	fma.rn.f32 	%f521, %f516, %f509, %f495;
	ld.shared.f32 	%f522, [%r167+8780];
	ld.shared.f32 	%f523, [%r169+8780];
	fma.rn.f32 	%f524, %f523, %f508, %f498;
	fma.rn.f32 	%f525, %f522, %f508, %f499;
	fma.rn.f32 	%f526, %f523, %f509, %f500;
	fma.rn.f32 	%f527, %f522, %f509, %f501;
	ld.shared.f32 	%f528, [%r167+8784];
	ld.shared.f32 	%f529, [%r169+8784];
	fma.rn.f32 	%f530, %f529, %f508, %f504;
	fma.rn.f32 	%f531, %f528, %f508, %f505;
	fma.rn.f32 	%f532, %f529, %f509, %f506;
	fma.rn.f32 	%f533, %f528, %f509, %f507;
	ld.shared.f32 	%f534, [%r164+72];
	ld.shared.f32 	%f535, [%r164+204];
	ld.shared.f32 	%f536, [%r167+9288];
	ld.shared.f32 	%f537, [%r169+9288];
	fma.rn.f32 	%f538, %f537, %f534, %f512;
	fma.rn.f32 	%f539, %f536, %f534, %f513;
	fma.rn.f32 	%f540, %f537, %f535, %f514;
	fma.rn.f32 	%f541, %f536, %f535, %f515;
	ld.shared.f32 	%f542, [%r167+9292];
	ld.shared.f32 	%f543, [%r169+9292];
	fma.rn.f32 	%f544, %f543, %f534, %f518;
	fma.rn.f32 	%f545, %f542, %f534, %f519;
	fma.rn.f32 	%f546, %f543, %f535, %f520;
	fma.rn.f32 	%f547, %f542, %f535, %f521;
	ld.shared.f32 	%f548, [%r167+9296];
	ld.shared.f32 	%f549, [%r169+9296];
	fma.rn.f32 	%f550, %f549, %f534, %f524;
	fma.rn.f32 	%f551, %f548, %f534, %f525;
	fma.rn.f32 	%f552, %f549, %f535, %f526;
	fma.rn.f32 	%f553, %f548, %f535, %f527;
	ld.shared.f32 	%f554, [%r167+9300];
	ld.shared.f32 	%f555, [%r169+9300];
	fma.rn.f32 	%f556, %f555, %f534, %f530;
	fma.rn.f32 	%f557, %f554, %f534, %f531;
	fma.rn.f32 	%f558, %f555, %f535, %f532;
	fma.rn.f32 	%f559, %f554, %f535, %f533;
	ld.shared.f32 	%f560, [%r164+76];
	ld.shared.f32 	%f561, [%r164+208];
	ld.shared.f32 	%f562, [%r167+9804];
	ld.shared.f32 	%f563, [%r169+9804];
	fma.rn.f32 	%f564, %f563, %f560, %f538;
	fma.rn.f32 	%f565, %f562, %f560, %f539;
	fma.rn.f32 	%f566, %f563, %f561, %f540;
	fma.rn.f32 	%f567, %f562, %f561, %f541;
	ld.shared.f32 	%f568, [%r167+9808];
	ld.shared.f32 	%f569, [%r169+9808];
	fma.rn.f32 	%f570, %f569, %f560, %f544;
	fma.rn.f32 	%f571, %f568, %f560, %f545;
	fma.rn.f32 	%f572, %f569, %f561, %f546;
	fma.rn.f32 	%f573, %f568, %f561, %f547;
	ld.shared.f32 	%f574, [%r167+9812];
	ld.shared.f32 	%f575, [%r169+9812];
	fma.rn.f32 	%f576, %f575, %f560, %f550;
	fma.rn.f32 	%f577, %f574, %f560, %f551;
	fma.rn.f32 	%f578, %f575, %f561, %f552;
	fma.rn.f32 	%f579, %f574, %f561, %f553;
	ld.shared.f32 	%f580, [%r167+9816];
	ld.shared.f32 	%f581, [%r169+9816];
	fma.rn.f32 	%f582, %f581, %f560, %f556;
	fma.rn.f32 	%f583, %f580, %f560, %f557;
	fma.rn.f32 	%f584, %f581, %f561, %f558;
	fma.rn.f32 	%f585, %f580, %f561, %f559;
	ld.shared.f32 	%f586, [%r164+80];
	ld.shared.f32 	%f587, [%r164+212];
	ld.shared.f32 	%f588, [%r167+10320];
	ld.shared.f32 	%f589, [%r169+10320];
	fma.rn.f32 	%f590, %f589, %f586, %f564;
	fma.rn.f32 	%f591, %f588, %f586, %f565;
	fma.rn.f32 	%f592, %f589, %f587, %f566;
	fma.rn.f32 	%f593, %f588, %f587, %f567;
	ld.shared.f32 	%f594, [%r167+10324];
	ld.shared.f32 	%f595, [%r169+10324];
	fma.rn.f32 	%f596, %f595, %f586, %f570;
	fma.rn.f32 	%f597, %f594, %f586, %f571;
	fma.rn.f32 	%f598, %f595, %f587, %f572;
	fma.rn.f32 	%f599, %f594, %f587, %f573;
	ld.shared.f32 	%f600, [%r167+10328];
	ld.shared.f32 	%f601, [%r169+10328];
	fma.rn.f32 	%f602, %f601, %f586, %f576;
	fma.rn.f32 	%f603, %f600, %f586, %f577;
	fma.rn.f32 	%f604, %f601, %f587, %f578;
	fma.rn.f32 	%f605, %f600, %f587, %f579;
	ld.shared.f32 	%f606, [%r167+10332];
	ld.shared.f32 	%f607, [%r169+10332];
	fma.rn.f32 	%f608, %f607, %f586, %f582;
	fma.rn.f32 	%f609, %f606, %f586, %f583;
	fma.rn.f32 	%f610, %f607, %f587, %f584;
	fma.rn.f32 	%f611, %f606, %f587, %f585;
	ld.shared.f32 	%f612, [%r164+84];
	ld.shared.f32 	%f613, [%r164+216];
	ld.shared.f32 	%f614, [%r167+10836];
	ld.shared.f32 	%f615, [%r169+10836];
	fma.rn.f32 	%f616, %f615, %f612, %f590;
	fma.rn.f32 	%f617, %f614, %f612, %f591;
	fma.rn.f32 	%f618, %f615, %f613, %f592;
	fma.rn.f32 	%f619, %f614, %f613, %f593;
	ld.shared.f32 	%f620, [%r167+10840];
	ld.shared.f32 	%f621, [%r169+10840];
	fma.rn.f32 	%f622, %f621, %f612, %f596;
	fma.rn.f32 	%f623, %f620, %f612, %f597;
	fma.rn.f32 	%f624, %f621, %f613, %f598;
	fma.rn.f32 	%f625, %f620, %f613, %f599;
	ld.shared.f32 	%f626, [%r167+10844];
	ld.shared.f32 	%f627, [%r169+10844];
	fma.rn.f32 	%f628, %f627, %f612, %f602;
	fma.rn.f32 	%f629, %f626, %f612, %f603;
	fma.rn.f32 	%f630, %f627, %f613, %f604;
	fma.rn.f32 	%f631, %f626, %f613, %f605;
	ld.shared.f32 	%f632, [%r167+10848];
	ld.shared.f32 	%f633, [%r169+10848];
	fma.rn.f32 	%f634, %f633, %f612, %f608;
	fma.rn.f32 	%f635, %f632, %f612, %f609;
	fma.rn.f32 	%f636, %f633, %f613, %f610;
	fma.rn.f32 	%f637, %f632, %f613, %f611;
	ld.shared.f32 	%f638, [%r164+88];
	ld.shared.f32 	%f639, [%r164+220];
	ld.shared.f32 	%f640, [%r167+11352];
	ld.shared.f32 	%f641, [%r169+11352];
	fma.rn.f32 	%f642, %f641, %f638, %f616;
	fma.rn.f32 	%f643, %f640, %f638, %f617;
	fma.rn.f32 	%f644, %f641, %f639, %f618;
	fma.rn.f32 	%f645, %f640, %f639, %f619;
	ld.shared.f32 	%f646, [%r167+11356];
	ld.shared.f32 	%f647, [%r169+11356];
	fma.rn.f32 	%f648, %f647, %f638, %f622;
	fma.rn.f32 	%f649, %f646, %f638, %f623;
	fma.rn.f32 	%f650, %f647, %f639, %f624;
	fma.rn.f32 	%f651, %f646, %f639, %f625;
	ld.shared.f32 	%f652, [%r167+11360];
	ld.shared.f32 	%f653, [%r169+11360];
	fma.rn.f32 	%f654, %f653, %f638, %f628;
	fma.rn.f32 	%f655, %f652, %f638, %f629;
	fma.rn.f32 	%f656, %f653, %f639, %f630;
	fma.rn.f32 	%f657, %f652, %f639, %f631;
	ld.shared.f32 	%f658, [%r167+11364];
	ld.shared.f32 	%f659, [%r169+11364];
	fma.rn.f32 	%f660, %f659, %f638, %f634;
	fma.rn.f32 	%f661, %f658, %f638, %f635;
	fma.rn.f32 	%f662, %f659, %f639, %f636;
	fma.rn.f32 	%f663, %f658, %f639, %f637;
	ld.shared.f32 	%f664, [%r164+92];
	ld.shared.f32 	%f665, [%r164+224];
	ld.shared.f32 	%f666, [%r167+11868];
	ld.shared.f32 	%f667, [%r169+11868];
	fma.rn.f32 	%f668, %f667, %f664, %f642;
	fma.rn.f32 	%f669, %f666, %f664, %f643;
	fma.rn.f32 	%f670, %f667, %f665, %f644;
	fma.rn.f32 	%f671, %f666, %f665, %f645;
	ld.shared.f32 	%f672, [%r167+11872];
	ld.shared.f32 	%f673, [%r169+11872];
	fma.rn.f32 	%f674, %f673, %f664, %f648;
	fma.rn.f32 	%f675, %f672, %f664, %f649;
	fma.rn.f32 	%f676, %f673, %f665, %f650;
	fma.rn.f32 	%f677, %f672, %f665, %f651;
	ld.shared.f32 	%f678, [%r167+11876];
	ld.shared.f32 	%f679, [%r169+11876];
	fma.rn.f32 	%f680, %f679, %f664, %f654;
	fma.rn.f32 	%f681, %f678, %f664, %f655;
	fma.rn.f32 	%f682, %f679, %f665, %f656;
	fma.rn.f32 	%f683, %f678, %f665, %f657;
	ld.shared.f32 	%f684, [%r167+11880];
	ld.shared.f32 	%f685, [%r169+11880];
	fma.rn.f32 	%f686, %f685, %f664, %f660;
	fma.rn.f32 	%f687, %f684, %f664, %f661;
	fma.rn.f32 	%f688, %f685, %f665, %f662;
	fma.rn.f32 	%f689, %f684, %f665, %f663;
	ld.shared.f32 	%f690, [%r164+96];
	ld.shared.f32 	%f691, [%r164+228];
	ld.shared.f32 	%f692, [%r167+12384];
	ld.shared.f32 	%f693, [%r169+12384];
	fma.rn.f32 	%f694, %f693, %f690, %f668;
	fma.rn.f32 	%f695, %f692, %f690, %f669;
	fma.rn.f32 	%f696, %f693, %f691, %f670;
	fma.rn.f32 	%f697, %f692, %f691, %f671;
	ld.shared.f32 	%f698, [%r167+12388];
	ld.shared.f32 	%f699, [%r169+12388];
	fma.rn.f32 	%f700, %f699, %f690, %f674;
	fma.rn.f32 	%f701, %f698, %f690, %f675;
	fma.rn.f32 	%f702, %f699, %f691, %f676;
	fma.rn.f32 	%f703, %f698, %f691, %f677;
	ld.shared.f32 	%f704, [%r167+12392];
	ld.shared.f32 	%f705, [%r169+12392];
	fma.rn.f32 	%f706, %f705, %f690, %f680;
	fma.rn.f32 	%f707, %f704, %f690, %f681;
	fma.rn.f32 	%f708, %f705, %f691, %f682;
	fma.rn.f32 	%f709, %f704, %f691, %f683;
	ld.shared.f32 	%f710, [%r167+12396];
	ld.shared.f32 	%f711, [%r169+12396];
	fma.rn.f32 	%f712, %f711, %f690, %f686;
	fma.rn.f32 	%f713, %f710, %f690, %f687;
	fma.rn.f32 	%f714, %f711, %f691, %f688;
	fma.rn.f32 	%f715, %f710, %f691, %f689;
	ld.shared.f32 	%f716, [%r164+100];
	ld.shared.f32 	%f717, [%r164+232];
	ld.shared.f32 	%f718, [%r167+12900];
	ld.shared.f32 	%f719, [%r169+12900];
	fma.rn.f32 	%f720, %f719, %f716, %f694;
	fma.rn.f32 	%f721, %f718, %f716, %f695;
	fma.rn.f32 	%f722, %f719, %f717, %f696;
	fma.rn.f32 	%f723, %f718, %f717, %f697;
	ld.shared.f32 	%f724, [%r167+12904];
	ld.shared.f32 	%f725, [%r169+12904];
	fma.rn.f32 	%f726, %f725, %f716, %f700;
	fma.rn.f32 	%f727, %f724, %f716, %f701;
	fma.rn.f32 	%f728, %f725, %f717, %f702;
	fma.rn.f32 	%f729, %f724, %f717, %f703;
	ld.shared.f32 	%f730, [%r167+12908];
	ld.shared.f32 	%f731, [%r169+12908];
	fma.rn.f32 	%f732, %f731, %f716, %f706;
	fma.rn.f32 	%f733, %f730, %f716, %f707;
	fma.rn.f32 	%f734, %f731, %f717, %f708;
	fma.rn.f32 	%f735, %f730, %f717, %f709;
	ld.shared.f32 	%f736, [%r167+12912];
	ld.shared.f32 	%f737, [%r169+12912];
	fma.rn.f32 	%f738, %f737, %f716, %f712;
	fma.rn.f32 	%f739, %f736, %f716, %f713;
	fma.rn.f32 	%f740, %f737, %f717, %f714;
	fma.rn.f32 	%f741, %f736, %f717, %f715;
	ld.shared.f32 	%f742, [%r164+104];
	ld.shared.f32 	%f743, [%r164+236];
	ld.shared.f32 	%f744, [%r167+13416];
	ld.shared.f32 	%f745, [%r169+13416];
	fma.rn.f32 	%f746, %f745, %f742, %f720;
	fma.rn.f32 	%f747, %f744, %f742, %f721;
	fma.rn.f32 	%f748, %f745, %f743, %f722;
	fma.rn.f32 	%f749, %f744, %f743, %f723;
	ld.shared.f32 	%f750, [%r167+13420];
	ld.shared.f32 	%f751, [%r169+13420];
	fma.rn.f32 	%f752, %f751, %f742, %f726;
	fma.rn.f32 	%f753, %f750, %f742, %f727;
	fma.rn.f32 	%f754, %f751, %f743, %f728;
	fma.rn.f32 	%f755, %f750, %f743, %f729;
	ld.shared.f32 	%f756, [%r167+13424];
	ld.shared.f32 	%f757, [%r169+13424];
	fma.rn.f32 	%f758, %f757, %f742, %f732;
	fma.rn.f32 	%f759, %f756, %f742, %f733;
	fma.rn.f32 	%f760, %f757, %f743, %f734;
	fma.rn.f32 	%f761, %f756, %f743, %f735;
	ld.shared.f32 	%f762, [%r167+13428];
	ld.shared.f32 	%f763, [%r169+13428];
	fma.rn.f32 	%f764, %f763, %f742, %f738;
	fma.rn.f32 	%f765, %f762, %f742, %f739;
	fma.rn.f32 	%f766, %f763, %f743, %f740;
	fma.rn.f32 	%f767, %f762, %f743, %f741;
	ld.shared.f32 	%f768, [%r164+108];
	ld.shared.f32 	%f769, [%r164+240];
	ld.shared.f32 	%f770, [%r167+13932];
	ld.shared.f32 	%f771, [%r169+13932];
	fma.rn.f32 	%f772, %f771, %f768, %f746;
	fma.rn.f32 	%f773, %f770, %f768, %f747;
	fma.rn.f32 	%f774, %f771, %f769, %f748;
	fma.rn.f32 	%f775, %f770, %f769, %f749;
	ld.shared.f32 	%f776, [%r167+13936];
	ld.shared.f32 	%f777, [%r169+13936];
	fma.rn.f32 	%f778, %f777, %f768, %f752;
	fma.rn.f32 	%f779, %f776, %f768, %f753;
	fma.rn.f32 	%f780, %f777, %f769, %f754;
	fma.rn.f32 	%f781, %f776, %f769, %f755;
	ld.shared.f32 	%f782, [%r167+13940];
	ld.shared.f32 	%f783, [%r169+13940];
	fma.rn.f32 	%f784, %f783, %f768, %f758;
	fma.rn.f32 	%f785, %f782, %f768, %f759;
	fma.rn.f32 	%f786, %f783, %f769, %f760;
	fma.rn.f32 	%f787, %f782, %f769, %f761;
	ld.shared.f32 	%f788, [%r167+13944];
	ld.shared.f32 	%f789, [%r169+13944];
	fma.rn.f32 	%f790, %f789, %f768, %f764;
	fma.rn.f32 	%f791, %f788, %f768, %f765;
	fma.rn.f32 	%f792, %f789, %f769, %f766;
	fma.rn.f32 	%f793, %f788, %f769, %f767;
	ld.shared.f32 	%f794, [%r164+112];
	ld.shared.f32 	%f795, [%r164+244];
	ld.shared.f32 	%f796, [%r167+14448];
	ld.shared.f32 	%f797, [%r169+14448];
	fma.rn.f32 	%f798, %f797, %f794, %f772;
	fma.rn.f32 	%f799, %f796, %f794, %f773;
	fma.rn.f32 	%f800, %f797, %f795, %f774;
	fma.rn.f32 	%f801, %f796, %f795, %f775;
	ld.shared.f32 	%f802, [%r167+14452];
	ld.shared.f32 	%f803, [%r169+14452];
	fma.rn.f32 	%f804, %f803, %f794, %f778;
	fma.rn.f32 	%f805, %f802, %f794, %f779;
	fma.rn.f32 	%f806, %f803, %f795, %f780;
	fma.rn.f32 	%f807, %f802, %f795, %f781;
	ld.shared.f32 	%f808, [%r167+14456];
	ld.shared.f32 	%f809, [%r169+14456];
	fma.rn.f32 	%f810, %f809, %f794, %f784;
	fma.rn.f32 	%f811, %f808, %f794, %f785;
	fma.rn.f32 	%f812, %f809, %f795, %f786;
	fma.rn.f32 	%f813, %f808, %f795, %f787;
	ld.shared.f32 	%f814, [%r167+14460];
	ld.shared.f32 	%f815, [%r169+14460];
	fma.rn.f32 	%f816, %f815, %f794, %f790;
	fma.rn.f32 	%f817, %f814, %f794, %f791;
	fma.rn.f32 	%f818, %f815, %f795, %f792;
	fma.rn.f32 	%f819, %f814, %f795, %f793;
	ld.shared.f32 	%f820, [%r164+116];
	ld.shared.f32 	%f821, [%r164+248];
	ld.shared.f32 	%f822, [%r167+14964];
	ld.shared.f32 	%f823, [%r169+14964];
	fma.rn.f32 	%f824, %f823, %f820, %f798;
	fma.rn.f32 	%f825, %f822, %f820, %f799;
	fma.rn.f32 	%f826, %f823, %f821, %f800;
	fma.rn.f32 	%f827, %f822, %f821, %f801;
	ld.shared.f32 	%f828, [%r167+14968];
	ld.shared.f32 	%f829, [%r169+14968];
	fma.rn.f32 	%f830, %f829, %f820, %f804;
	fma.rn.f32 	%f831, %f828, %f820, %f805;
	fma.rn.f32 	%f832, %f829, %f821, %f806;
	fma.rn.f32 	%f833, %f828, %f821, %f807;
	ld.shared.f32 	%f834, [%r167+14972];
	ld.shared.f32 	%f835, [%r169+14972];
	fma.rn.f32 	%f836, %f835, %f820, %f810;
	fma.rn.f32 	%f837, %f834, %f820, %f811;
	fma.rn.f32 	%f838, %f835, %f821, %f812;
	fma.rn.f32 	%f839, %f834, %f821, %f813;
	ld.shared.f32 	%f840, [%r167+14976];
	ld.shared.f32 	%f841, [%r169+14976];
	fma.rn.f32 	%f842, %f841, %f820, %f816;
	fma.rn.f32 	%f843, %f840, %f820, %f817;
	fma.rn.f32 	%f844, %f841, %f821, %f818;
	fma.rn.f32 	%f845, %f840, %f821, %f819;
	ld.shared.f32 	%f846, [%r164+120];
	ld.shared.f32 	%f847, [%r164+252];
	ld.shared.f32 	%f848, [%r167+15480];
	ld.shared.f32 	%f849, [%r169+15480];
	fma.rn.f32 	%f850, %f849, %f846, %f824;
	fma.rn.f32 	%f851, %f848, %f846, %f825;
	fma.rn.f32 	%f852, %f849, %f847, %f826;
	fma.rn.f32 	%f853, %f848, %f847, %f827;
	ld.shared.f32 	%f854, [%r167+15484];
	ld.shared.f32 	%f855, [%r169+15484];
	fma.rn.f32 	%f856, %f855, %f846, %f830;
	fma.rn.f32 	%f857, %f854, %f846, %f831;
	fma.rn.f32 	%f858, %f855, %f847, %f832;
	fma.rn.f32 	%f859, %f854, %f847, %f833;
	ld.shared.f32 	%f860, [%r167+15488];
	ld.shared.f32 	%f861, [%r169+15488];
	fma.rn.f32 	%f862, %f861, %f846, %f836;
	fma.rn.f32 	%f863, %f860, %f846, %f837;
	fma.rn.f32 	%f864, %f861, %f847, %f838;
	fma.rn.f32 	%f865, %f860, %f847, %f839;
	ld.shared.f32 	%f866, [%r167+15492];
	ld.shared.f32 	%f867, [%r169+15492];
	fma.rn.f32 	%f868, %f867, %f846, %f842;
	fma.rn.f32 	%f869, %f866, %f846, %f843;
	fma.rn.f32 	%f870, %f867, %f847, %f844;
	fma.rn.f32 	%f871, %f866, %f847, %f845;
	ld.shared.f32 	%f872, [%r164+124];
	ld.shared.f32 	%f873, [%r164+256];
	ld.shared.f32 	%f874, [%r167+15996];
	ld.shared.f32 	%f875, [%r169+15996];
	fma.rn.f32 	%f6, %f875, %f872, %f850;
	fma.rn.f32 	%f14, %f874, %f872, %f851;
	fma.rn.f32 	%f1139, %f875, %f873, %f852;
	fma.rn.f32 	%f1147, %f874, %f873, %f853;
	ld.shared.f32 	%f876, [%r167+16000];
	ld.shared.f32 	%f877, [%r169+16000];
	fma.rn.f32 	%f5, %f877, %f872, %f856;
	fma.rn.f32 	%f13, %f876, %f872, %f857;
	fma.rn.f32 	%f1138, %f877, %f873, %f858;
	fma.rn.f32 	%f1146, %f876, %f873, %f859;
	ld.shared.f32 	%f878, [%r167+16004];
	ld.shared.f32 	%f879, [%r169+16004];
	fma.rn.f32 	%f4, %f879, %f872, %f862;
	fma.rn.f32 	%f12, %f878, %f872, %f863;
	fma.rn.f32 	%f1152, %f879, %f873, %f864;
	fma.rn.f32 	%f1145, %f878, %f873, %f865;
	ld.shared.f32 	%f880, [%r167+16008];
	ld.shared.f32 	%f881, [%r169+16008];
	fma.rn.f32 	%f3, %f881, %f872, %f868;
	fma.rn.f32 	%f11, %f880, %f872, %f869;
	fma.rn.f32 	%f1153, %f881, %f873, %f870;
	fma.rn.f32 	%f1144, %f880, %f873, %f871;
	bar.sync 	0;
	add.s32 	%r202, %r202, 32;
	setp.lt.s32 	%p40, %r202, %r53;
	@%p40 bra 	$L__BB23_43;
	bra.uni 	$L__BB23_5;
$L__BB23_70:
	setp.ge.s32 	%p79, %r9, %r6;
	@%p79 bra 	$L__BB23_79;
	add.s32 	%r190, %r15, %r9;
	mad.lo.s32 	%r50, %r190, %r56, %r5;
	setp.le.s32 	%p80, %r7, %r11;
	@%p80 bra 	$L__BB23_73;
	max.f32 	%f1106, %f6, 0f00000000;
	mul.f32 	%f1107, %f1106, %f14;
	add.s32 	%r191, %r50, %r11;
	mul.wide.s32 	%rd77, %r191, 4;
	add.s64 	%rd78, %rd1, %rd77;
	st.global.f32 	[%rd78], %f1107;
$L__BB23_73:
	add.s32 	%r192, %r11, 1;
	setp.ge.s32 	%p81, %r192, %r8;
	cvt.u64.u32 	%rd79, %r11;
	cvt.s64.s32 	%rd80, %r50;
	add.s64 	%rd81, %rd80, %rd79;
	shl.b64 	%rd82, %rd81, 2;
	add.s64 	%rd9, %rd1, %rd82;
	@%p81 bra 	$L__BB23_75;
	max.f32 	%f1108, %f5, 0f00000000;
	mul.f32 	%f1109, %f1108, %f13;
	st.global.f32 	[%rd9+4], %f1109;
$L__BB23_75:
	add.s32 	%r193, %r11, 2;
	setp.ge.s32 	%p82, %r193, %r8;
	@%p82 bra 	$L__BB23_77;
	max.f32 	%f1110, %f4, 0f00000000;
	mul.f32 	%f1111, %f1110, %f12;
	st.global.f32 	[%rd9+8], %f1111;
$L__BB23_77:
	add.s32 	%r194, %r11, 3;
	setp.ge.s32 	%p83, %r194, %r8;
	@%p83 bra 	$L__BB23_79;
	max.f32 	%f1112, %f3, 0f00000000;
	mul.f32 	%f1113, %f1112, %f11;
	st.global.f32 	[%rd9+12], %f1113;
$L__BB23_79:
	add.s32 	%r51, %r9, 1;
	setp.ge.s32 	%p84, %r51, %r6;
	@%p84 bra 	$L__BB23_88;
	add.s32 	%r195, %r15, %r51;
	mad.lo.s32 	%r52, %r195, %r56, %r5;
	setp.le.s32 	%p85, %r7, %r11;
	@%p85 bra 	$L__BB23_82;
	max.f32 	%f1114, %f1139, 0f00000000;
	mul.f32 	%f1115, %f1114, %f1147;
	add.s32 	%r196, %r52, %r11;
	mul.wide.s32 	%rd83, %r196, 4;
	add.s64 	%rd84, %rd1, %rd83;
	st.global.f32 	[%rd84], %f1115;
$L__BB23_82:
	add.s32 	%r197, %r11, 1;
	setp.ge.s32 	%p86, %r197, %r8;
	cvt.u64.u32 	%rd85, %r11;
	cvt.s64.s32 	%rd86, %r52;
	add.s64 	%rd87, %rd86, %rd85;
	shl.b64 	%rd88, %rd87, 2;
	add.s64 	%rd10, %rd1, %rd88;
	@%p86 bra 	$L__BB23_84;
	max.f32 	%f1116, %f1138, 0f00000000;
	mul.f32 	%f1117, %f1116, %f1146;
	st.global.f32 	[%rd10+4], %f1117;
$L__BB23_84:
	add.s32 	%r198, %r11, 2;
	setp.ge.s32 	%p87, %r198, %r8;
	@%p87 bra 	$L__BB23_86;
	max.f32 	%f1118, %f1152, 0f00000000;
	mul.f32 	%f1119, %f1118, %f1145;
	st.global.f32 	[%rd10+8], %f1119;
$L__BB23_86:
	add.s32 	%r199, %r11, 3;
	setp.ge.s32 	%p88, %r199, %r8;
	@%p88 bra 	$L__BB23_88;
	max.f32 	%f1120, %f1153, 0f00000000;
	mul.f32 	%f1121, %f1120, %f1144;
	st.global.f32 	[%rd10+12], %f1121;
$L__BB23_88:
	ret;
$L__BB23_89:
	add.s32 	%r131, %r34, %r202;
	mul.lo.s32 	%r132, %r131, %r56;
	cvt.s64.s32 	%rd41, %r132;
	add.s32 	%r133, %r11, %r5;
	cvt.u64.u32 	%rd42, %r133;
	add.s64 	%rd43, %rd42, %rd41;
	shl.b64 	%rd44, %rd43, 1;
	add.s64 	%rd45, %rd3, %rd44;
	ld.global.nc.v2.u32 	{%r134, %r135}, [%rd45];
	mov.b32 	{%rs7, %rs8}, %r134;
	mov.b32 	{%rs9, %rs10}, %r135;
	// begin inline asm
	{ cvt.f32.bf16 %f57, %rs7;}

	// end inline asm
	// begin inline asm
	{ cvt.f32.bf16 %f58, %rs8;}

	// end inline asm
	// begin inline asm
	{ cvt.f32.bf16 %f59, %rs9;}

	// end inline asm
	// begin inline asm
	{ cvt.f32.bf16 %f60, %rs10;}

	// end inline asm
	mov.u32 	%r136, _ZZ24moe_gate_up_small_kernelI13__nv_bfloat16Lb1EEvPKT_S3_S3_PKiS5_PfiiiE9smem_gate;
	mad.lo.s32 	%r137, %r34, 516, %r136;
	shl.b32 	%r138, %r11, 2;
	add.s32 	%r139, %r137, %r138;
	st.shared.f32 	[%r139], %f57;
	st.shared.f32 	[%r139+4], %f58;
	st.shared.f32 	[%r139+8], %f59;
	st.shared.f32 	[%r139+12], %f60;
	bra.uni 	$L__BB23_60;
$L__BB23_90:
	add.s32 	%r154, %r42, %r202;
	mul.lo.s32 	%r155, %r154, %r56;
	cvt.s64.s32 	%rd48, %r155;
	add.s32 	%r156, %r11, %r5;
	cvt.u64.u32 	%rd49, %r156;
	add.s64 	%rd50, %rd49, %rd48;
	shl.b64 	%rd51, %rd50, 1;
	add.s64 	%rd52, %rd4, %rd51;
	ld.global.nc.v2.u32 	{%r157, %r158}, [%rd52];
	mov.b32 	{%rs12, %rs13}, %r157;
	mov.b32 	{%rs14, %rs15}, %r158;
	// begin inline asm
	{ cvt.f32.bf16 %f62, %rs12;}

	// end inline asm
	// begin inline asm
	{ cvt.f32.bf16 %f63, %rs13;}

	// end inline asm
	// begin inline asm
	{ cvt.f32.bf16 %f64, %rs14;}

	// end inline asm
	// begin inline asm
	{ cvt.f32.bf16 %f65, %rs15;}

	// end inline asm
	mov.u32 	%r159, _ZZ24moe_gate_up_small_kernelI13__nv_bfloat16Lb1EEvPKT_S3_S3_PKiS5_PfiiiE7smem_up;
	mad.lo.s32 	%r160, %r42, 516, %r159;
	shl.b32 	%r161, %r11, 2;
	add.s32 	%r162, %r160, %r161;
	st.shared.f32 	[%r162], %f62;
	st.shared.f32 	[%r162+4], %f63;
	st.shared.f32 	[%r162+8], %f64;
	st.shared.f32 	[%r162+12], %f65;
	bra.uni 	$L__BB23_68;

}
	// .globl	_Z23moe_output_small_kernelI13__nv_bfloat16Lb1EEvPKfPKT_PKiS7_S2_PS3_ii
.visible .entry _Z23moe_output_small_kernelI13__nv_bfloat16Lb1EEvPKfPKT_PKiS7_S2_PS3_ii(
	.param .u64 .ptr .align 1 _Z23moe_output_small_kernelI13__nv_bfloat16Lb1EEvPKfPKT_PKiS7_S2_PS3_ii_param_0,
	.param .u64 .ptr .align 1 _Z23moe_output_small_kernelI13__nv_bfloat16Lb1EEvPKfPKT_PKiS7_S2_PS3_ii_param_1,
	.param .u64 .ptr .align 1 _Z23moe_output_small_kernelI13__nv_bfloat16Lb1EEvPKfPKT_PKiS7_S2_PS3_ii_param_2,
	.param .u64 .ptr .align 1 _Z23moe_output_small_kernelI13__nv_bfloat16Lb1EEvPKfPKT_PKiS7_S2_PS3_ii_param_3,
	.param .u64 .ptr .align 1 _Z23moe_output_small_kernelI13__nv_bfloat16Lb1EEvPKfPKT_PKiS7_S2_PS3_ii_param_4,
	.param .u64 .ptr .align 1 _Z23moe_output_small_kernelI13__nv_bfloat16Lb1EEvPKfPKT_PKiS7_S2_PS3_ii_param_5,
	.param .u32 _Z23moe_output_small_kernelI13__nv_bfloat16Lb1EEvPKfPKT_PKiS7_S2_PS3_ii_param_6,
	.param .u32 _Z23moe_output_small_kernelI13__nv_bfloat16Lb1EEvPKfPKT_PKiS7_S2_PS3_ii_param_7
)
{
	.reg .pred 	%p<39>;
	.reg .b16 	%rs<30>;
	.reg .b32 	%r<125>;
	.reg .b32 	%f<504>;
	.reg .b64 	%rd<59>;
	// demoted variable
	.shared .align 4 .b8 _ZZ23moe_output_small_kernelI13__nv_bfloat16Lb1EEvPKfPKT_PKiS7_S2_PS3_iiE10smem_inter[2112];
	// demoted variable
	.shared .align 4 .b8 _ZZ23moe_output_small_kernelI13__nv_bfloat16Lb1EEvPKfPKT_PKiS7_S2_PS3_iiE9smem_proj[16512];
	// demoted variable
	.shared .align 4 .b8 _ZZ23moe_output_small_kernelI13__nv_bfloat16Lb1EEvPKfPKT_PKiS7_S2_PS3_iiE14smem_token_ids[64];
	// demoted variable
	.shared .align 4 .b8 _ZZ23moe_output_small_kernelI13__nv_bfloat16Lb1EEvPKfPKT_PKiS7_S2_PS3_iiE12smem_routing[64];
	ld.param.u64 	%rd12, [_Z23moe_output_small_kernelI13__nv_bfloat16Lb1EEvPKfPKT_PKiS7_S2_PS3_ii_param_0];
	ld.param.u64 	%rd8, [_Z23moe_output_small_kernelI13__nv_bfloat16Lb1EEvPKfPKT_PKiS7_S2_PS3_ii_param_1];
	ld.param.u64 	%rd13, [_Z23moe_output_small_kernelI13__nv_bfloat16Lb1EEvPKfPKT_PKiS7_S2_PS3_ii_param_2];
	ld.param.u64 	%rd9, [_Z23moe_output_small_kernelI13__nv_bfloat16Lb1EEvPKfPKT_PKiS7_S2_PS3_ii_param_3];
	ld.param.u64 	%rd10, [_Z23moe_output_small_kernelI13__nv_bfloat16Lb1EEvPKfPKT_PKiS7_S2_PS3_ii_param_4];
	ld.param.u32 	%r42, [_Z23moe_output_small_kernelI13__nv_bfloat16Lb1EEvPKfPKT_PKiS7_S2_PS3_ii_param_6];
	ld.param.u32 	%r41, [_Z23moe_output_small_kernelI13__nv_bfloat16Lb1EEvPKfPKT_PKiS7_S2_PS3_ii_param_7];
	cvta.to.global.u64 	%rd1, %rd12;
	cvta.to.global.u64 	%rd14, %rd13;
	mov.u32 	%r43, %ctaid.z;
	mov.u32 	%r44, %ctaid.y;
	mov.u32 	%r45, %ctaid.x;
	mov.u32 	%r1, %tid.x;
	cvt.u64.u32 	%rd2, %r43;
	mul.wide.u32 	%rd15, %r43, 4;
	add.s64 	%rd16, %rd14, %rd15;
	ld.global.nc.u32 	%r2, [%rd16];
	ld.global.nc.u32 	%r47, [%rd16+4];
	sub.s32 	%r3, %r47, %r2;
	shl.b32 	%r4, %r44, 4;
	shl.b32 	%r5, %r45, 7;
	setp.le.s32 	%p1, %r3, %r4;
	setp.le.s32 	%p2, %r42, %r5;
	or.pred  	%p3, %p1, %p2;
	@%p3 bra 	$L__BB24_38;
	sub.s32 	%r49, %r3, %r4;
	min.s32 	%r6, %r49, 16;
	sub.s32 	%r7, %r42, %r5;
	min.s32 	%r8, %r7, 128;
	setp.gt.u32 	%p4, %r1, 15;
	setp.ge.s32 	%p5, %r1, %r6;
	or.pred  	%p6, %p4, %p5;
	@%p6 bra 	$L__BB24_3;
	add.s32 	%r51, %r4, %r1;
	add.s32 	%r52, %r51, %r2;
	cvta.to.global.u64 	%rd17, %rd9;
	mul.wide.s32 	%rd18, %r52, 4;
	add.s64 	%rd19, %rd17, %rd18;
	ld.global.nc.u32 	%r53, [%rd19];
	shl.b32 	%r54, %r1, 2;
	mov.u32 	%r55, _ZZ23moe_output_small_kernelI13__nv_bfloat16Lb1EEvPKfPKT_PKiS7_S2_PS3_iiE14smem_token_ids;
	add.s32 	%r56, %r55, %r54;
	st.shared.u32 	[%r56], %r53;
	cvta.to.global.u64 	%rd20, %rd10;
	add.s64 	%rd21, %rd20, %rd18;
	ld.global.nc.f32 	%f27, [%rd21];
	mov.u32 	%r57, _ZZ23moe_output_small_kernelI13__nv_bfloat16Lb1EEvPKfPKT_PKiS7_S2_PS3_iiE12smem_routing;
	add.s32 	%r58, %r57, %r54;
	st.shared.f32 	[%r58], %f27;
$L__BB24_3:
	bar.sync 	0;
	mul.lo.s32 	%r59, %r41, %r42;
	cvt.s64.s32 	%rd22, %r59;
	mul.lo.s64 	%rd23, %rd22, %rd2;
	cvta.to.global.u64 	%rd24, %rd8;
	shl.b64 	%rd25, %rd23, 1;
	add.s64 	%rd3, %rd24, %rd25;
	shr.u32 	%r60, %r1, 4;
	and.b32  	%r9, %r60, 62;
	shl.b32 	%r10, %r1, 2;
	and.b32  	%r11, %r10, 124;
	setp.lt.s32 	%p7, %r41, 1;
	mov.f32 	%f496, 0f00000000;
	mov.f32 	%f497, %f496;
	mov.f32 	%f498, %f496;
	mov.f32 	%f499, %f496;
	mov.f32 	%f500, %f496;
	mov.f32 	%f501, %f496;
	mov.f32 	%f502, %f496;
	mov.f32 	%f503, %f496;
	@%p7 bra 	$L__BB24_20;
	shr.u32 	%r12, %r1, 3;
	and.b32  	%r13, %r10, 28;
	add.s32 	%r62, %r2, %r4;
	add.s32 	%r63, %r62, %r12;
	mul.lo.s32 	%r64, %r63, %r41;
	add.s32 	%r14, %r13, %r64;
	cvt.s64.s32 	%rd4, %r64;
	sub.s32 	%r15, 128, %r11;
	mov.b32 	%r118, 0;
	mov.f32 	%f496, 0f00000000;
	sub.s32 	%r74, 32, %r13;
	add.s32 	%r77, %r11, 3;
$L__BB24_5:
	setp.lt.u32 	%p8, %r1, 128;
	sub.s32 	%r19, %r41, %r118;
	min.s32 	%r20, %r19, 32;
	mov.u32 	%r123, %r1;
	@%p8 bra 	$L__BB24_6;
	bra.uni 	$L__BB24_12;
$L__BB24_6:
	mov.u32 	%r65, _ZZ23moe_output_small_kernelI13__nv_bfloat16Lb1EEvPKfPKT_PKiS7_S2_PS3_iiE10smem_inter;
	mad.lo.s32 	%r66, %r12, 132, %r65;
	shl.b32 	%r68, %r13, 2;
	add.s32 	%r122, %r66, %r68;
	setp.lt.s32 	%p9, %r12, %r6;
	add.s32 	%r69, %r13, 3;
	setp.lt.s32 	%p10, %r69, %r20;
	and.pred  	%p11, %p9, %p10;
	@%p11 bra 	$L__BB24_39;
	add.s32 	%r119, %r118, %r14;
	mov.b32 	%r121, 1;
	mov.u32 	%r120, %r13;
$L__BB24_8:
	setp.ge.s32 	%p12, %r12, %r6;
	setp.le.s32 	%p13, %r19, %r120;
	or.pred  	%p14, %p12, %p13;
	@%p14 bra 	$L__BB24_10;
	mul.wide.s32 	%rd26, %r119, 4;
	add.s64 	%rd27, %rd1, %rd26;
	ld.global.nc.f32 	%f30, [%rd27];
	st.shared.f32 	[%r122], %f30;
	bra.uni 	$L__BB24_11;
$L__BB24_10:
	mov.b32 	%r71, 0;
	st.shared.u32 	[%r122], %r71;
$L__BB24_11:
	add.s32 	%r72, %r121, -1;
	setp.lt.u32 	%p15, %r72, 3;
	setp.lt.u32 	%p16, %r121, %r74;
	and.pred  	%p17, %p15, %p16;
	add.s32 	%r122, %r122, 4;
	add.s32 	%r121, %r121, 1;
	add.s32 	%r120, %r120, 1;
	add.s32 	%r119, %r119, 1;
	mov.u32 	%r123, %r1;
	@%p17 bra 	$L__BB24_8;
$L__BB24_12:
	setp.lt.s32 	%p18, %r77, %r8;
	shr.u32 	%r32, %r123, 5;
	setp.lt.s32 	%p19, %r32, %r20;
	and.pred  	%p20, %p19, %p18;
	@%p20 bra 	$L__BB24_40;
	add.s32 	%r79, %r11, %r5;
	mov.u32 	%r80, _ZZ23moe_output_small_kernelI13__nv_bfloat16Lb1EEvPKfPKT_PKiS7_S2_PS3_iiE9smem_proj;
	mad.lo.s32 	%r33, %r32, 516, %r80;
	add.s32 	%r81, %r32, %r118;
	mad.lo.s32 	%r34, %r81, %r42, %r79;
	mov.b32 	%r124, 0;
$L__BB24_14:
	setp.ge.s32 	%p21, %r32, %r20;
	add.s32 	%r36, %r124, %r11;
	setp.le.s32 	%p22, %r7, %r36;
	or.pred  	%p23, %p21, %p22;
	@%p23 bra 	$L__BB24_16;
	add.s32 	%r86, %r34, %r124;
	mul.wide.s32 	%rd32, %r86, 2;
	add.s64 	%rd33, %rd3, %rd32;
	ld.global.nc.u16 	%rs1, [%rd33];
	// begin inline asm
	{ cvt.f32.bf16 %f35, %rs1;}

	// end inline asm
	shl.b32 	%r87, %r36, 2;
	add.s32 	%r88, %r33, %r87;
	st.shared.f32 	[%r88], %f35;
	bra.uni 	$L__BB24_17;
$L__BB24_16:
	shl.b32 	%r83, %r36, 2;
	add.s32 	%r84, %r33, %r83;
	mov.b32 	%r85, 0;
	st.shared.u32 	[%r84], %r85;
$L__BB24_17:
	add.s32 	%r37, %r124, 1;
	setp.lt.u32 	%p24, %r124, 3;
	setp.lt.u32 	%p25, %r37, %r15;
	and.pred  	%p26, %p24, %p25;
	mov.u32 	%r124, %r37;
	@%p26 bra 	$L__BB24_14;
$L__BB24_18:
	add.s32 	%r38, %r123, 256;
	setp.lt.u32 	%p27, %r123, 768;
	mov.u32 	%r123, %r38;
	@%p27 bra 	$L__BB24_12;
	bar.sync 	0;
	mov.u32 	%r99, _ZZ23moe_output_small_kernelI13__nv_bfloat16Lb1EEvPKfPKT_PKiS7_S2_PS3_iiE10smem_inter;
	mad.lo.s32 	%r100, %r9, 132, %r99;
	ld.shared.f32 	%f40, [%r100];
	ld.shared.f32 	%f41, [%r100+132];
	shl.b32 	%r101, %r11, 2;
	mov.u32 	%r102, _ZZ23moe_output_small_kernelI13__nv_bfloat16Lb1EEvPKfPKT_PKiS7_S2_PS3_iiE9smem_proj;
	add.s32 	%r103, %r102, %r101;
	ld.shared.f32 	%f42, [%r103];
	fma.rn.f32 	%f43, %f42, %f40, %f501;
	fma.rn.f32 	%f44, %f42, %f41, %f497;
	ld.shared.f32 	%f45, [%r103+4];
	fma.rn.f32 	%f46, %f45, %f40, %f500;
	fma.rn.f32 	%f47, %f45, %f41, %f496;
	ld.shared.f32 	%f48, [%r103+8];
	fma.rn.f32 	%f49, %f48, %f40, %f499;
	fma.rn.f32 	%f50, %f48, %f41, %f502;
	ld.shared.f32 	%f51, [%r103+12];
	fma.rn.f32 	%f52, %f51, %f40, %f498;
	fma.rn.f32 	%f53, %f51, %f41, %f503;
	ld.shared.f32 	%f54, [%r100+4];
	ld.shared.f32 	%f55, [%r100+136];
	ld.shared.f32 	%f56, [%r103+516];
	fma.rn.f32 	%f57, %f56, %f54, %f43;
	fma.rn.f32 	%f58, %f56, %f55, %f44;
	ld.shared.f32 	%f59, [%r103+520];
	fma.rn.f32 	%f60, %f59, %f54, %f46;
	fma.rn.f32 	%f61, %f59, %f55, %f47;
	ld.shared.f32 	%f62, [%r103+524];
	fma.rn.f32 	%f63, %f62, %f54, %f49;
	fma.rn.f32 	%f64, %f62, %f55, %f50;
	ld.shared.f32 	%f65, [%r103+528];
	fma.rn.f32 	%f66, %f65, %f54, %f52;
	fma.rn.f32 	%f67, %f65, %f55, %f53;
	ld.shared.f32 	%f68, [%r100+8];
	ld.shared.f32 	%f69, [%r100+140];
	ld.shared.f32 	%f70, [%r103+1032];
	fma.rn.f32 	%f71, %f70, %f68, %f57;
	fma.rn.f32 	%f72, %f70, %f69, %f58;
	ld.shared.f32 	%f73, [%r103+1036];
	fma.rn.f32 	%f74, %f73, %f68, %f60;
	fma.rn.f32 	%f75, %f73, %f69, %f61;
	ld.shared.f32 	%f76, [%r103+1040];
	fma.rn.f32 	%f77, %f76, %f68, %f63;
	fma.rn.f32 	%f78, %f76, %f69, %f64;
	ld.shared.f32 	%f79, [%r103+1044];
	fma.rn.f32 	%f80, %f79, %f68, %f66;
	fma.rn.f32 	%f81, %f79, %f69, %f67;
	ld.shared.f32 	%f82, [%r100+12];
	ld.shared.f32 	%f83, [%r100+144];
	ld.shared.f32 	%f84, [%r103+1548];
	fma.rn.f32 	%f85, %f84, %f82, %f71;
	fma.rn.f32 	%f86, %f84, %f83, %f72;
	ld.shared.f32 	%f87, [%r103+1552];
	fma.rn.f32 	%f88, %f87, %f82, %f74;
	fma.rn.f32 	%f89, %f87, %f83, %f75;
	ld.shared.f32 	%f90, [%r103+1556];
	fma.rn.f32 	%f91, %f90, %f82, %f77;
	fma.rn.f32 	%f92, %f90, %f83, %f78;
	ld.shared.f32 	%f93, [%r103+1560];
	fma.rn.f32 	%f94, %f93, %f82, %f80;
	fma.rn.f32 	%f95, %f93, %f83, %f81;
	ld.shared.f32 	%f96, [%r100+16];
	ld.shared.f32 	%f97, [%r100+148];
	ld.shared.f32 	%f98, [%r103+2064];
	fma.rn.f32 	%f99, %f98, %f96, %f85;
	fma.rn.f32 	%f100, %f98, %f97, %f86;
	ld.shared.f32 	%f101, [%r103+2068];
	fma.rn.f32 	%f102, %f101, %f96, %f88;
	fma.rn.f32 	%f103, %f101, %f97, %f89;
	ld.shared.f32 	%f104, [%r103+2072];
	fma.rn.f32 	%f105, %f104, %f96, %f91;
	fma.rn.f32 	%f106, %f104, %f97, %f92;
	ld.shared.f32 	%f107, [%r103+2076];
	fma.rn.f32 	%f108, %f107, %f96, %f94;
	fma.rn.f32 	%f109, %f107, %f97, %f95;
	ld.shared.f32 	%f110, [%r100+20];
	ld.shared.f32 	%f111, [%r100+152];
	ld.shared.f32 	%f112, [%r103+2580];
	fma.rn.f32 	%f113, %f112, %f110, %f99;
	fma.rn.f32 	%f114, %f112, %f111, %f100;
	ld.shared.f32 	%f115, [%r103+2584];
	fma.rn.f32 	%f116, %f115, %f110, %f102;
	fma.rn.f32 	%f117, %f115, %f111, %f103;
	ld.shared.f32 	%f118, [%r103+2588];
	fma.rn.f32 	%f119, %f118, %f110, %f105;
	fma.rn.f32 	%f120, %f118, %f111, %f106;
	ld.shared.f32 	%f121, [%r103+2592];
	fma.rn.f32 	%f122, %f121, %f110, %f108;
	fma.rn.f32 	%f123, %f121, %f111, %f109;
	ld.shared.f32 	%f124, [%r100+24];
	ld.shared.f32 	%f125, [%r100+156];
	ld.shared.f32 	%f126, [%r103+3096];
	fma.rn.f32 	%f127, %f126, %f124, %f113;
	fma.rn.f32 	%f128, %f126, %f125, %f114;
	ld.shared.f32 	%f129, [%r103+3100];
	fma.rn.f32 	%f130, %f129, %f124, %f116;
	fma.rn.f32 	%f131, %f129, %f125, %f117;
	ld.shared.f32 	%f132, [%r103+3104];
	fma.rn.f32 	%f133, %f132, %f124, %f119;
	fma.rn.f32 	%f134, %f132, %f125, %f120;
	ld.shared.f32 	%f135, [%r103+3108];
	fma.rn.f32 	%f136, %f135, %f124, %f122;
	fma.rn.f32 	%f137, %f135, %f125, %f123;
	ld.shared.f32 	%f138, [%r100+28];
	ld.shared.f32 	%f139, [%r100+160];
	ld.shared.f32 	%f140, [%r103+3612];
	fma.rn.f32 	%f141, %f140, %f138, %f127;
	fma.rn.f32 	%f142, %f140, %f139, %f128;
	ld.shared.f32 	%f143, [%r103+3616];
	fma.rn.f32 	%f144, %f143, %f138, %f130;
	fma.rn.f32 	%f145, %f143, %f139, %f131;
	ld.shared.f32 	%f146, [%r103+3620];
	fma.rn.f32 	%f147, %f146, %f138, %f133;
	fma.rn.f32 	%f148, %f146, %f139, %f134;
	ld.shared.f32 	%f149, [%r103+3624];
	fma.rn.f32 	%f150, %f149, %f138, %f136;
	fma.rn.f32 	%f151, %f149, %f139, %f137;
	ld.shared.f32 	%f152, [%r100+32];
	ld.shared.f32 	%f153, [%r100+164];
	ld.shared.f32 	%f154, [%r103+4128];
	fma.rn.f32 	%f155, %f154, %f152, %f141;
	fma.rn.f32 	%f156, %f154, %f153, %f142;
	ld.shared.f32 	%f157, [%r103+4132];
	fma.rn.f32 	%f158, %f157, %f152, %f144;
	fma.rn.f32 	%f159, %f157, %f153, %f145;
	ld.shared.f32 	%f160, [%r103+4136];
	fma.rn.f32 	%f161, %f160, %f152, %f147;
	fma.rn.f32 	%f162, %f160, %f153, %f148;
	ld.shared.f32 	%f163, [%r103+4140];
	fma.rn.f32 	%f164, %f163, %f152, %f150;
	fma.rn.f32 	%f165, %f163, %f153, %f151;
	ld.shared.f32 	%f166, [%r100+36];
	ld.shared.f32 	%f167, [%r100+168];
	ld.shared.f32 	%f168, [%r103+4644];
	fma.rn.f32 	%f169, %f168, %f166, %f155;
	fma.rn.f32 	%f170, %f168, %f167, %f156;
	ld.shared.f32 	%f171, [%r103+4648];
	fma.rn.f32 	%f172, %f171, %f166, %f158;
	fma.rn.f32 	%f173, %f171, %f167, %f159;
	ld.shared.f32 	%f174, [%r103+4652];
	fma.rn.f32 	%f175, %f174, %f166, %f161;
	fma.rn.f32 	%f176, %f174, %f167, %f162;
	ld.shared.f32 	%f177, [%r103+4656];
	fma.rn.f32 	%f178, %f177, %f166, %f164;
	fma.rn.f32 	%f179, %f177, %f167, %f165;
	ld.shared.f32 	%f180, [%r100+40];
	ld.shared.f32 	%f181, [%r100+172];
	ld.shared.f32 	%f182, [%r103+5160];
	fma.rn.f32 	%f183, %f182, %f180, %f169;
	fma.rn.f32 	%f184, %f182, %f181, %f170;
	ld.shared.f32 	%f185, [%r103+5164];
	fma.rn.f32 	%f186, %f185, %f180, %f172;
	fma.rn.f32 	%f187, %f185, %f181, %f173;
	ld.shared.f32 	%f188, [%r103+5168];
	fma.rn.f32 	%f189, %f188, %f180, %f175;
	fma.rn.f32 	%f190, %f188, %f181, %f176;
	ld.shared.f32 	%f191, [%r103+5172];
	fma.rn.f32 	%f192, %f191, %f180, %f178;
	fma.rn.f32 	%f193, %f191, %f181, %f179;
	ld.shared.f32 	%f194, [%r100+44];
	ld.shared.f32 	%f195, [%r100+176];
	ld.shared.f32 	%f196, [%r103+5676];
	fma.rn.f32 	%f197, %f196, %f194, %f183;
	fma.rn.f32 	%f198, %f196, %f195, %f184;
	ld.shared.f32 	%f199, [%r103+5680];
	fma.rn.f32 	%f200, %f199, %f194, %f186;
	fma.rn.f32 	%f201, %f199, %f195, %f187;
	ld.shared.f32 	%f202, [%r103+5684];
	fma.rn.f32 	%f203, %f202, %f194, %f189;
	fma.rn.f32 	%f204, %f202, %f195, %f190;
	ld.shared.f32 	%f205, [%r103+5688];
	fma.rn.f32 	%f206, %f205, %f194, %f192;
	fma.rn.f32 	%f207, %f205, %f195, %f193;
	ld.shared.f32 	%f208, [%r100+48];
	ld.shared.f32 	%f209, [%r100+180];
	ld.shared.f32 	%f210, [%r103+6192];
	fma.rn.f32 	%f211, %f210, %f208, %f197;
	fma.rn.f32 	%f212, %f210, %f209, %f198;
	ld.shared.f32 	%f213, [%r103+6196];
	fma.rn.f32 	%f214, %f213, %f208, %f200;
	fma.rn.f32 	%f215, %f213, %f209, %f201;
	ld.shared.f32 	%f216, [%r103+6200];
	fma.rn.f32 	%f217, %f216, %f208, %f203;
	fma.rn.f32 	%f218, %f216, %f209, %f204;
	ld.shared.f32 	%f219, [%r103+6204];
	fma.rn.f32 	%f220, %f219, %f208, %f206;
	fma.rn.f32 	%f221, %f219, %f209, %f207;
	ld.shared.f32 	%f222, [%r100+52];
	ld.shared.f32 	%f223, [%r100+184];
	ld.shared.f32 	%f224, [%r103+6708];
	fma.rn.f32 	%f225, %f224, %f222, %f211;
	fma.rn.f32 	%f226, %f224, %f223, %f212;
	ld.shared.f32 	%f227, [%r103+6712];
	fma.rn.f32 	%f228, %f227, %f222, %f214;
	fma.rn.f32 	%f229, %f227, %f223, %f215;
	ld.shared.f32 	%f230, [%r103+6716];
	fma.rn.f32 	%f231, %f230, %f222, %f217;
	fma.rn.f32 	%f232, %f230, %f223, %f218;
	ld.shared.f32 	%f233, [%r103+6720];
	fma.rn.f32 	%f234, %f233, %f222, %f220;
	fma.rn.f32 	%f235, %f233, %f223, %f221;
	ld.shared.f32 	%f236, [%r100+56];
	ld.shared.f32 	%f237, [%r100+188];
	ld.shared.f32 	%f238, [%r103+7224];
	fma.rn.f32 	%f239, %f238, %f236, %f225;
	fma.rn.f32 	%f240, %f238, %f237, %f226;
	ld.shared.f32 	%f241, [%r103+7228];
	fma.rn.f32 	%f242, %f241, %f236, %f228;
	fma.rn.f32 	%f243, %f241, %f237, %f229;
	ld.shared.f32 	%f244, [%r103+7232];
	fma.rn.f32 	%f245, %f244, %f236, %f231;
	fma.rn.f32 	%f246, %f244, %f237, %f232;
	ld.shared.f32 	%f247, [%r103+7236];
	fma.rn.f32 	%f248, %f247, %f236, %f234;
	fma.rn.f32 	%f249, %f247, %f237, %f235;
	ld.shared.f32 	%f250, [%r100+60];
	ld.shared.f32 	%f251, [%r100+192];
	ld.shared.f32 	%f252, [%r103+7740];
	fma.rn.f32 	%f253, %f252, %f250, %f239;
	fma.rn.f32 	%f254, %f252, %f251, %f240;
	ld.shared.f32 	%f255, [%r103+7744];
	fma.rn.f32 	%f256, %f255, %f250, %f242;
	fma.rn.f32 	%f257, %f255, %f251, %f243;
	ld.shared.f32 	%f258, [%r103+7748];
	fma.rn.f32 	%f259, %f258, %f250, %f245;
	fma.rn.f32 	%f260, %f258, %f251, %f246;
	ld.shared.f32 	%f261, [%r103+7752];
	fma.rn.f32 	%f262, %f261, %f250, %f248;
	fma.rn.f32 	%f263, %f261, %f251, %f249;
	ld.shared.f32 	%f264, [%r100+64];
	ld.shared.f32 	%f265, [%r100+196];
	ld.shared.f32 	%f266, [%r103+8256];
	fma.rn.f32 	%f267, %f266, %f264, %f253;
	fma.rn.f32 	%f268, %f266, %f265, %f254;
	ld.shared.f32 	%f269, [%r103+8260];
	fma.rn.f32 	%f270, %f269, %f264, %f256;
	fma.rn.f32 	%f271, %f269, %f265, %f257;
	ld.shared.f32 	%f272, [%r103+8264];
	fma.rn.f32 	%f273, %f272, %f264, %f259;
	fma.rn.f32 	%f274, %f272, %f265, %f260;
	ld.shared.f32 	%f275, [%r103+8268];
	fma.rn.f32 	%f276, %f275, %f264, %f262;
	fma.rn.f32 	%f277, %f275, %f265, %f263;
	ld.shared.f32 	%f278, [%r100+68];
	ld.shared.f32 	%f279, [%r100+200];
	ld.shared.f32 	%f280, [%r103+8772];
	fma.rn.f32 	%f281, %f280, %f278, %f267;
	fma.rn.f32 	%f282, %f280, %f279, %f268;
	ld.shared.f32 	%f283, [%r103+8776];
	fma.rn.f32 	%f284, %f283, %f278, %f270;
	fma.rn.f32 	%f285, %f283, %f279, %f271;
	ld.shared.f32 	%f286, [%r103+8780];
	fma.rn.f32 	%f287, %f286, %f278, %f273;
	fma.rn.f32 	%f288, %f286, %f279, %f274;
	ld.shared.f32 	%f289, [%r103+8784];
	fma.rn.f32 	%f290, %f289, %f278, %f276;
	fma.rn.f32 	%f291, %f289, %f279, %f277;
	ld.shared.f32 	%f292, [%r100+72];
	ld.shared.f32 	%f293, [%r100+204];
	ld.shared.f32 	%f294, [%r103+9288];
	fma.rn.f32 	%f295, %f294, %f292, %f281;
	fma.rn.f32 	%f296, %f294, %f293, %f282;
	ld.shared.f32 	%f297, [%r103+9292];
	fma.rn.f32 	%f298, %f297, %f292, %f284;
	fma.rn.f32 	%f299, %f297, %f293, %f285;
	ld.shared.f32 	%f300, [%r103+9296];
	fma.rn.f32 	%f301, %f300, %f292, %f287;
	fma.rn.f32 	%f302, %f300, %f293, %f288;
	ld.shared.f32 	%f303, [%r103+9300];
	fma.rn.f32 	%f304, %f303, %f292, %f290;
	fma.rn.f32 	%f305, %f303, %f293, %f291;
	ld.shared.f32 	%f306, [%r100+76];
	ld.shared.f32 	%f307, [%r100+208];
	ld.shared.f32 	%f308, [%r103+9804];
	fma.rn.f32 	%f309, %f308, %f306, %f295;
	fma.rn.f32 	%f310, %f308, %f307, %f296;
	ld.shared.f32 	%f311, [%r103+9808];
	fma.rn.f32 	%f312, %f311, %f306, %f298;
	fma.rn.f32 	%f313, %f311, %f307, %f299;
	ld.shared.f32 	%f314, [%r103+9812];
	fma.rn.f32 	%f315, %f314, %f306, %f301;
	fma.rn.f32 	%f316, %f314, %f307, %f302;
	ld.shared.f32 	%f317, [%r103+9816];
	fma.rn.f32 	%f318, %f317, %f306, %f304;
	fma.rn.f32 	%f319, %f317, %f307, %f305;
	ld.shared.f32 	%f320, [%r100+80];
	ld.shared.f32 	%f321, [%r100+212];
	ld.shared.f32 	%f322, [%r103+10320];
	fma.rn.f32 	%f323, %f322, %f320, %f309;
	fma.rn.f32 	%f324, %f322, %f321, %f310;
	ld.shared.f32 	%f325, [%r103+10324];
	fma.rn.f32 	%f326, %f325, %f320, %f312;
	fma.rn.f32 	%f327, %f325, %f321, %f313;
	ld.shared.f32 	%f328, [%r103+10328];
	fma.rn.f32 	%f329, %f328, %f320, %f315;
	fma.rn.f32 	%f330, %f328, %f321, %f316;
	ld.shared.f32 	%f331, [%r103+10332];
	fma.rn.f32 	%f332, %f331, %f320, %f318;
	fma.rn.f32 	%f333, %f331, %f321, %f319;
	ld.shared.f32 	%f334, [%r100+84];
	ld.shared.f32 	%f335, [%r100+216];
	ld.shared.f32 	%f336, [%r103+10836];
	fma.rn.f32 	%f337, %f336, %f334, %f323;
	fma.rn.f32 	%f338, %f336, %f335, %f324;
	ld.shared.f32 	%f339, [%r103+10840];
	fma.rn.f32 	%f340, %f339, %f334, %f326;
	fma.rn.f32 	%f341, %f339, %f335, %f327;
	ld.shared.f32 	%f342, [%r103+10844];
	fma.rn.f32 	%f343, %f342, %f334, %f329;
	fma.rn.f32 	%f344, %f342, %f335, %f330;
	ld.shared.f32 	%f345, [%r103+10848];
	fma.rn.f32 	%f346, %f345, %f334, %f332;
	fma.rn.f32 	%f347, %f345, %f335, %f333;
	ld.shared.f32 	%f348, [%r100+88];
	ld.shared.f32 	%f349, [%r100+220];
	ld.shared.f32 	%f350, [%r103+11352];
	fma.rn.f32 	%f351, %f350, %f348, %f337;
	fma.rn.f32 	%f352, %f350, %f349, %f338;
	ld.shared.f32 	%f353, [%r103+11356];
	fma.rn.f32 	%f354, %f353, %f348, %f340;
	fma.rn.f32 	%f355, %f353, %f349, %f341;
	ld.shared.f32 	%f356, [%r103+11360];
	fma.rn.f32 	%f357, %f356, %f348, %f343;
	fma.rn.f32 	%f358, %f356, %f349, %f344;
	ld.shared.f32 	%f359, [%r103+11364];
	fma.rn.f32 	%f360, %f359, %f348, %f346;
	fma.rn.f32 	%f361, %f359, %f349, %f347;
	ld.shared.f32 	%f362, [%r100+92];
	ld.shared.f32 	%f363, [%r100+224];
	ld.shared.f32 	%f364, [%r103+11868];
	fma.rn.f32 	%f365, %f364, %f362, %f351;
	fma.rn.f32 	%f366, %f364, %f363, %f352;
	ld.shared.f32 	%f367, [%r103+11872];
	fma.rn.f32 	%f368, %f367, %f362, %f354;
	fma.rn.f32 	%f369, %f367, %f363, %f355;
	ld.shared.f32 	%f370, [%r103+11876];
	fma.rn.f32 	%f371, %f370, %f362, %f357;
	fma.rn.f32 	%f372, %f370, %f363, %f358;
	ld.shared.f32 	%f373, [%r103+11880];
	fma.rn.f32 	%f374, %f373, %f362, %f360;
	fma.rn.f32 	%f375, %f373, %f363, %f361;
	ld.shared.f32 	%f376, [%r100+96];
	ld.shared.f32 	%f377, [%r100+228];
	ld.shared.f32 	%f378, [%r103+12384];
	fma.rn.f32 	%f379, %f378, %f376, %f365;
	fma.rn.f32 	%f380, %f378, %f377, %f366;
	ld.shared.f32 	%f381, [%r103+12388];
	fma.rn.f32 	%f382, %f381, %f376, %f368;
	fma.rn.f32 	%f383, %f381, %f377, %f369;
	ld.shared.f32 	%f384, [%r103+12392];
	fma.rn.f32 	%f385, %f384, %f376, %f371;
	fma.rn.f32 	%f386, %f384, %f377, %f372;
	ld.shared.f32 	%f387, [%r103+12396];
	fma.rn.f32 	%f388, %f387, %f376, %f374;
	fma.rn.f32 	%f389, %f387, %f377, %f375;
	ld.shared.f32 	%f390, [%r100+100];
	ld.shared.f32 	%f391, [%r100+232];
	ld.shared.f32 	%f392, [%r103+12900];
	fma.rn.f32 	%f393, %f392, %f390, %f379;
	fma.rn.f32 	%f394, %f392, %f391, %f380;
	ld.shared.f32 	%f395, [%r103+12904];
	fma.rn.f32 	%f396, %f395, %f390, %f382;
	fma.rn.f32 	%f397, %f395, %f391, %f383;
	ld.shared.f32 	%f398, [%r103+12908];
	fma.rn.f32 	%f399, %f398, %f390, %f385;
	fma.rn.f32 	%f400, %f398, %f391, %f386;
	ld.shared.f32 	%f401, [%r103+12912];
	fma.rn.f32 	%f402, %f401, %f390, %f388;
	fma.rn.f32 	%f403, %f401, %f391, %f389;
	ld.shared.f32 	%f404, [%r100+104];
	ld.shared.f32 	%f405, [%r100+236];
	ld.shared.f32 	%f406, [%r103+13416];
	fma.rn.f32 	%f407, %f406, %f404, %f393;
	fma.rn.f32 	%f408, %f406, %f405, %f394;
	ld.shared.f32 	%f409, [%r103+13420];
	fma.rn.f32 	%f410, %f409, %f404, %f396;
	fma.rn.f32 	%f411, %f409, %f405, %f397;
	ld.shared.f32 	%f412, [%r103+13424];
	fma.rn.f32 	%f413, %f412, %f404, %f399;
	fma.rn.f32 	%f414, %f412, %f405, %f400;
	ld.shared.f32 	%f415, [%r103+13428];
	fma.rn.f32 	%f416, %f415, %f404, %f402;
	fma.rn.f32 	%f417, %f415, %f405, %f403;
	ld.shared.f32 	%f418, [%r100+108];
	ld.shared.f32 	%f419, [%r100+240];
	ld.shared.f32 	%f420, [%r103+13932];
	fma.rn.f32 	%f421, %f420, %f418, %f407;
	fma.rn.f32 	%f422, %f420, %f419, %f408;
	ld.shared.f32 	%f423, [%r103+13936];
	fma.rn.f32 	%f424, %f423, %f418, %f410;
	fma.rn.f32 	%f425, %f423, %f419, %f411;
	ld.shared.f32 	%f426, [%r103+13940];
	fma.rn.f32 	%f427, %f426, %f418, %f413;
	fma.rn.f32 	%f428, %f426, %f419, %f414;
	ld.shared.f32 	%f429, [%r103+13944];
	fma.rn.f32 	%f430, %f429, %f418, %f416;
	fma.rn.f32 	%f431, %f429, %f419, %f417;
	ld.shared.f32 	%f432, [%r100+112];
	ld.shared.f32 	%f433, [%r100+244];
	ld.shared.f32 	%f434, [%r103+14448];
	fma.rn.f32 	%f435, %f434, %f432, %f421;
	fma.rn.f32 	%f436, %f434, %f433, %f422;
	ld.shared.f32 	%f437, [%r103+14452];
	fma.rn.f32 	%f438, %f437, %f432, %f424;
	fma.rn.f32 	%f439, %f437, %f433, %f425;
	ld.shared.f32 	%f440, [%r103+14456];
	fma.rn.f32 	%f441, %f440, %f432, %f427;
	fma.rn.f32 	%f442, %f440, %f433, %f428;
	ld.shared.f32 	%f443, [%r103+14460];
	fma.rn.f32 	%f444, %f443, %f432, %f430;
	fma.rn.f32 	%f445, %f443, %f433, %f431;
	ld.shared.f32 	%f446, [%r100+116];
	ld.shared.f32 	%f447, [%r100+248];
	ld.shared.f32 	%f448, [%r103+14964];
	fma.rn.f32 	%f449, %f448, %f446, %f435;
	fma.rn.f32 	%f450, %f448, %f447, %f436;
	ld.shared.f32 	%f451, [%r103+14968];
	fma.rn.f32 	%f452, %f451, %f446, %f438;
	fma.rn.f32 	%f453, %f451, %f447, %f439;
	ld.shared.f32 	%f454, [%r103+14972];
	fma.rn.f32 	%f455, %f454, %f446, %f441;
	fma.rn.f32 	%f456, %f454, %f447, %f442;
	ld.shared.f32 	%f457, [%r103+14976];
	fma.rn.f32 	%f458, %f457, %f446, %f444;
	fma.rn.f32 	%f459, %f457, %f447, %f445;
	ld.shared.f32 	%f460, [%r100+120];
	ld.shared.f32 	%f461, [%r100+252];
	ld.shared.f32 	%f462, [%r103+15480];
	fma.rn.f32 	%f463, %f462, %f460, %f449;
	fma.rn.f32 	%f464, %f462, %f461, %f450;
	ld.shared.f32 	%f465, [%r103+15484];
	fma.rn.f32 	%f466, %f465, %f460, %f452;
	fma.rn.f32 	%f467, %f465, %f461, %f453;
	ld.shared.f32 	%f468, [%r103+15488];
	fma.rn.f32 	%f469, %f468, %f460, %f455;
	fma.rn.f32 	%f470, %f468, %f461, %f456;
	ld.shared.f32 	%f471, [%r103+15492];
	fma.rn.f32 	%f472, %f471, %f460, %f458;
	fma.rn.f32 	%f473, %f471, %f461, %f459;
	ld.shared.f32 	%f474, [%r100+124];
	ld.shared.f32 	%f475, [%r100+256];
	ld.shared.f32 	%f476, [%r103+15996];
	fma.rn.f32 	%f501, %f476, %f474, %f463;
	fma.rn.f32 	%f497, %f476, %f475, %f464;
	ld.shared.f32 	%f477, [%r103+16000];
	fma.rn.f32 	%f500, %f477, %f474, %f466;
	fma.rn.f32 	%f496, %f477, %f475, %f467;
	ld.shared.f32 	%f478, [%r103+16004];
	fma.rn.f32 	%f499, %f478, %f474, %f469;
	fma.rn.f32 	%f502, %f478, %f475, %f470;
	ld.shared.f32 	%f479, [%r103+16008];
	fma.rn.f32 	%f498, %f479, %f474, %f472;
	fma.rn.f32 	%f503, %f479, %f475, %f473;
	bar.sync 	0;
	add.s32 	%r118, %r118, 32;
	setp.lt.s32 	%p28, %r118, %r41;
	@%p28 bra 	$L__BB24_5;
$L__BB24_20:
	cvt.u64.u32 	%rd5, %r5;
	setp.lt.s32 	%p29, %r9, %r6;
	shl.b32 	%r104, %r9, 2;
	mov.u32 	%r105, _ZZ23moe_output_small_kernelI13__nv_bfloat16Lb1EEvPKfPKT_PKiS7_S2_PS3_iiE14smem_token_ids;
	add.s32 	%r16, %r105, %r104;
	mov.u32 	%r106, _ZZ23moe_output_small_kernelI13__nv_bfloat16Lb1EEvPKfPKT_PKiS7_S2_PS3_iiE12smem_routing;
	add.s32 	%r17, %r106, %r104;
	@%p29 bra 	$L__BB24_21;
	bra.uni 	$L__BB24_29;
$L__BB24_21:
	ld.param.u64 	%rd57, [_Z23moe_output_small_kernelI13__nv_bfloat16Lb1EEvPKfPKT_PKiS7_S2_PS3_ii_param_5];
	ld.shared.u32 	%r107, [%r16];
	ld.shared.f32 	%f25, [%r17];
	mul.lo.s32 	%r108, %r107, %r42;
	cvt.s64.s32 	%rd39, %r108;
	add.s64 	%rd40, %rd39, %rd5;
	setp.le.s32 	%p30, %r7, %r11;
	cvt.u64.u32 	%rd41, %r11;
	add.s64 	%rd42, %rd40, %rd41;
	shl.b64 	%rd43, %rd42, 1;
	add.s64 	%rd6, %rd57, %rd43;
	@%p30 bra 	$L__BB24_23;
	mul.f32 	%f480, %f25, %f501;
	// begin inline asm
	{  cvt.rn.bf16.f32 %rs6, %f480;}

	// end inline asm
	// begin inline asm
	{ atom.add.noftz.bf16 %rs7,[%rd6],%rs6; }

	// end inline asm
$L__BB24_23:
	add.s32 	%r109, %r11, 1;
	setp.ge.s32 	%p31, %r109, %r8;
	@%p31 bra 	$L__BB24_25;
	add.s64 	%rd45, %rd6, 2;
	mul.f32 	%f481, %f25, %f500;
	// begin inline asm
	{  cvt.rn.bf16.f32 %rs9, %f481;}

	// end inline asm
	// begin inline asm
	{ atom.add.noftz.bf16 %rs10,[%rd45],%rs9; }

	// end inline asm
$L__BB24_25:
	add.s32 	%r110, %r11, 2;
	setp.ge.s32 	%p32, %r110, %r8;
	@%p32 bra 	$L__BB24_27;
	add.s64 	%rd46, %rd6, 4;
	mul.f32 	%f482, %f25, %f499;
	// begin inline asm
	{  cvt.rn.bf16.f32 %rs12, %f482;}

	// end inline asm
	// begin inline asm
	{ atom.add.noftz.bf16 %rs13,[%rd46],%rs12; }

	// end inline asm
$L__BB24_27:
	add.s32 	%r111, %r11, 3;
	setp.ge.s32 	%p33, %r111, %r8;
	@%p33 bra 	$L__BB24_29;
	add.s64 	%rd47, %rd6, 6;
	mul.f32 	%f483, %f25, %f498;
	// begin inline asm
	{  cvt.rn.bf16.f32 %rs15, %f483;}

	// end inline asm
	// begin inline asm
	{ atom.add.noftz.bf16 %rs16,[%rd47],%rs15; }

	// end inline asm
$L__BB24_29:
	add.s32 	%r112, %r9, 1;
	setp.ge.s32 	%p34, %r112, %r6;
	@%p34 bra 	$L__BB24_38;
	ld.param.u64 	%rd58, [_Z23moe_output_small_kernelI13__nv_bfloat16Lb1EEvPKfPKT_PKiS7_S2_PS3_ii_param_5];
	ld.shared.u32 	%r113, [%r16+4];
	ld.shared.f32 	%f26, [%r17+4];
	mul.lo.s32 	%r114, %r113, %r42;
	cvt.s64.s32 	%rd48, %r114;
	add.s64 	%rd49, %rd48, %rd5;
	setp.le.s32 	%p35, %r7, %r11;
	cvt.u64.u32 	%rd50, %r11;
	add.s64 	%rd51, %rd49, %rd50;
	shl.b64 	%rd52, %rd51, 1;
	add.s64 	%rd7, %rd58, %rd52;
	@%p35 bra 	$L__BB24_32;
	mul.f32 	%f484, %f26, %f497;
	// begin inline asm
	{  cvt.rn.bf16.f32 %rs18, %f484;}

	// end inline asm
	// begin inline asm
	{ atom.add.noftz.bf16 %rs19,[%rd7],%rs18; }

	// end inline asm
$L__BB24_32:
	add.s32 	%r115, %r11, 1;
	setp.ge.s32 	%p36, %r115, %r8;
	@%p36 bra 	$L__BB24_34;
	add.s64 	%rd54, %rd7, 2;
	mul.f32 	%f485, %f26, %f496;
	// begin inline asm
	{  cvt.rn.bf16.f32 %rs21, %f485;}

	// end inline asm
	// begin inline asm
	{ atom.add.noftz.bf16 %rs22,[%rd54],%rs21; }

	// end inline asm
$L__BB24_34:
	add.s32 	%r116, %r11, 2;
	setp.ge.s32 	%p37, %r116, %r8;
	@%p37 bra 	$L__BB24_36;
	add.s64 	%rd55, %rd7, 4;
	mul.f32 	%f486, %f26, %f502;
	// begin inline asm
	{  cvt.rn.bf16.f32 %rs24, %f486;}

	// end inline asm
	// begin inline asm
	{ atom.add.noftz.bf16 %rs25,[%rd55],%rs24; }

	// end inline asm
$L__BB24_36:
	add.s32 	%r117, %r11, 3;
	setp.ge.s32 	%p38, %r117, %r8;
	@%p38 bra 	$L__BB24_38;
	add.s64 	%rd56, %rd7, 6;
	mul.f32 	%f487, %f26, %f503;
	// begin inline asm
	{  cvt.rn.bf16.f32 %rs27, %f487;}

	// end inline asm
	// begin inline asm
	{ atom.add.noftz.bf16 %rs28,[%rd56],%rs27; }

	// end inline asm
$L__BB24_38:
	ret;
$L__BB24_39:
	add.s32 	%r75, %r13, %r118;
	cvt.u64.u32 	%rd28, %r75;
	add.s64 	%rd29, %rd28, %rd4;
	shl.b64 	%rd30, %rd29, 2;
	add.s64 	%rd31, %rd1, %rd30;
	ld.global.nc.v4.f32 	{%f31, %f32, %f33, %f34}, [%rd31];
	st.shared.f32 	[%r122], %f31;
	st.shared.f32 	[%r122+4], %f32;
	st.shared.f32 	[%r122+8], %f33;
	st.shared.f32 	[%r122+12], %f34;
	mov.u32 	%r123, %r1;
	bra.uni 	$L__BB24_12;
$L__BB24_40:
	add.s32 	%r90, %r32, %r118;
	mul.lo.s32 	%r91, %r90, %r42;
	cvt.s64.s32 	%rd34, %r91;
	add.s32 	%r92, %r11, %r5;
	cvt.u64.u32 	%rd35, %r92;
	add.s64 	%rd36, %rd35, %rd34;
	shl.b64 	%rd37, %rd36, 1;
	add.s64 	%rd38, %rd3, %rd37;
	ld.global.nc.v2.u32 	{%r93, %r94}, [%rd38];
	mov.b32 	{%rs2, %rs3}, %r93;
	mov.b32 	{%rs4, %rs5}, %r94;
	// begin inline asm
	{ cvt.f32.bf16 %f36, %rs2;}

	// end inline asm
	// begin inline asm
	{ cvt.f32.bf16 %f37, %rs3;}

	// end inline asm
	// begin inline asm
	{ cvt.f32.bf16 %f38, %rs4;}

	// end inline asm
	// begin inline asm
	{ cvt.f32.bf16 %f39, %rs5;}

	// end inline asm
	mov.u32 	%r95, _ZZ23moe_output_small_kernelI13__nv_bfloat16Lb1EEvPKfPKT_PKiS7_S2_PS3_iiE9smem_proj;
	mad.lo.s32 	%r96, %r32, 516, %r95;
	shl.b32 	%r97, %r11, 2;
	add.s32 	%r98, %r96, %r97;
	st.shared.f32 	[%r98], %f36;
	st.shared.f32 	[%r98+4], %f37;
	st.shared.f32 	[%r98+8], %f38;
	st.shared.f32 	[%r98+12], %f39;
	bra.uni 	$L__BB24_18;

}
	// .globl	_Z24moe_gate_up_small_kernelI13__nv_bfloat16Lb0EEvPKT_S3_S3_PKiS5_Pfiii
.visible .entry _Z24moe_gate_up_small_kernelI13__nv_bfloat16Lb0EEvPKT_S3_S3_PKiS5_Pfiii(
	.param .u64 .ptr .align 1 _Z24moe_gate_up_small_kernelI13__nv_bfloat16Lb0EEvPKT_S3_S3_PKiS5_Pfiii_param_0,
	.param .u64 .ptr .align 1 _Z24moe_gate_up_small_kernelI13__nv_bfloat16Lb0EEvPKT_S3_S3_PKiS5_Pfiii_param_1,
	.param .u64 .ptr .align 1 _Z24moe_gate_up_small_kernelI13__nv_bfloat16Lb0EEvPKT_S3_S3_PKiS5_Pfiii_param_2,
	.param .u64 .ptr .align 1 _Z24moe_gate_up_small_kernelI13__nv_bfloat16Lb0EEvPKT_S3_S3_PKiS5_Pfiii_param_3,
	.param .u64 .ptr .align 1 _Z24moe_gate_up_small_kernelI13__nv_bfloat16Lb0EEvPKT_S3_S3_PKiS5_Pfiii_param_4,
	.param .u64 .ptr .align 1 _Z24moe_gate_up_small_kernelI13__nv_bfloat16Lb0EEvPKT_S3_S3_PKiS5_Pfiii_param_5,
	.param .u32 _Z24moe_gate_up_small_kernelI13__nv_bfloat16Lb0EEvPKT_S3_S3_PKiS5_Pfiii_param_6,
	.param .u32 _Z24moe_gate_up_small_kernelI13__nv_bfloat16Lb0EEvPKT_S3_S3_PKiS5_Pfiii_param_7,
	.param .u32 _Z24moe_gate_up_small_kernelI13__nv_bfloat16Lb0EEvPKT_S3_S3_PKiS5_Pfiii_param_8
)
{
	.reg .pred 	%p<79>;
	.reg .b16 	%rs<11>;
	.reg .b32 	%r<159>;
	.reg .b32 	%f<709>;
	.reg .b64 	%rd<78>;
	// demoted variable
	.shared .align 4 .b8 _ZZ24moe_gate_up_small_kernelI13__nv_bfloat16Lb0EEvPKT_S3_S3_PKiS5_PfiiiE10smem_input[2112];
	// demoted variable
	.shared .align 4 .b8 _ZZ24moe_gate_up_small_kernelI13__nv_bfloat16Lb0EEvPKT_S3_S3_PKiS5_PfiiiE9smem_gate[16512];
	// demoted variable
	.shared .align 4 .b8 _ZZ24moe_gate_up_small_kernelI13__nv_bfloat16Lb0EEvPKT_S3_S3_PKiS5_PfiiiE14smem_token_ids[64];
	ld.param.u64 	%rd14, [_Z24moe_gate_up_small_kernelI13__nv_bfloat16Lb0EEvPKT_S3_S3_PKiS5_Pfiii_param_0];
	ld.param.u64 	%rd12, [_Z24moe_gate_up_small_kernelI13__nv_bfloat16Lb0EEvPKT_S3_S3_PKiS5_Pfiii_param_1];
	ld.param.u64 	%rd15, [_Z24moe_gate_up_small_kernelI13__nv_bfloat16Lb0EEvPKT_S3_S3_PKiS5_Pfiii_param_3];
	ld.param.u64 	%rd13, [_Z24moe_gate_up_small_kernelI13__nv_bfloat16Lb0EEvPKT_S3_S3_PKiS5_Pfiii_param_4];
	ld.param.u64 	%rd16, [_Z24moe_gate_up_small_kernelI13__nv_bfloat16Lb0EEvPKT_S3_S3_PKiS5_Pfiii_param_5];
	ld.param.u32 	%r49, [_Z24moe_gate_up_small_kernelI13__nv_bfloat16Lb0EEvPKT_S3_S3_PKiS5_Pfiii_param_6];
	ld.param.u32 	%r52, [_Z24moe_gate_up_small_kernelI13__nv_bfloat16Lb0EEvPKT_S3_S3_PKiS5_Pfiii_param_7];
	ld.param.u32 	%r51, [_Z24moe_gate_up_small_kernelI13__nv_bfloat16Lb0EEvPKT_S3_S3_PKiS5_Pfiii_param_8];
	cvta.to.global.u64 	%rd1, %rd14;
	cvta.to.global.u64 	%rd2, %rd16;
	cvta.to.global.u64 	%rd17, %rd15;
	mov.u32 	%r53, %ctaid.z;
	mov.u32 	%r54, %ctaid.y;
	mov.u32 	%r55, %ctaid.x;
	mov.u32 	%r1, %tid.x;
	cvt.u64.u32 	%rd3, %r53;
	mul.wide.u32 	%rd18, %r53, 4;
	add.s64 	%rd19, %rd17, %rd18;
	ld.global.nc.u32 	%r2, [%rd19];
	ld.global.nc.u32 	%r57, [%rd19+4];
	sub.s32 	%r3, %r57, %r2;
	shl.b32 	%r4, %r54, 4;
	shl.b32 	%r5, %r55, 7;
	setp.le.s32 	%p1, %r3, %r4;
	setp.le.s32 	%p2, %r52, %r5;
	or.pred  	%p3, %p1, %p2;
	@%p3 bra 	$L__BB25_80;
	sub.s32 	%r59, %r3, %r4;
	min.s32 	%r6, %r59, 16;
	sub.s32 	%r7, %r52, %r5;
	min.s32 	%r8, %r7, 128;
	setp.gt.u32 	%p4, %r1, 15;
	setp.ge.s32 	%p5, %r1, %r6;
	or.pred  	%p6, %p4, %p5;
	@%p6 bra 	$L__BB25_3;
	add.s32 	%r61, %r4, %r1;
	add.s32 	%r62, %r61, %r2;
	cvta.to.global.u64 	%rd20, %rd13;
	mul.wide.s32 	%rd21, %r62, 4;
	add.s64 	%rd22, %rd20, %rd21;
	ld.global.nc.u32 	%r63, [%rd22];
	shl.b32 	%r64, %r1, 2;
	mov.u32 	%r65, _ZZ24moe_gate_up_small_kernelI13__nv_bfloat16Lb0EEvPKT_S3_S3_PKiS5_PfiiiE14smem_token_ids;
	add.s32 	%r66, %r65, %r64;
	st.shared.u32 	[%r66], %r63;
$L__BB25_3:
	bar.sync 	0;
	cvt.s64.s32 	%rd23, %r49;
	mul.lo.s64 	%rd24, %rd23, %rd3;
	cvt.u64.u32 	%rd25, %r52;
	mul.lo.s64 	%rd26, %rd24, %rd25;
	cvta.to.global.u64 	%rd27, %rd12;
	shl.b64 	%rd28, %rd26, 1;
	add.s64 	%rd4, %rd27, %rd28;
	shr.u32 	%r67, %r1, 4;
	and.b32  	%r9, %r67, 62;
	shl.b32 	%r10, %r1, 2;
	and.b32  	%r11, %r10, 124;
	setp.lt.s32 	%p7, %r49, 1;
	mov.f32 	%f701, 0f00000000;
	mov.f32 	%f702, %f701;
	mov.f32 	%f3, %f701;
	mov.f32 	%f4, %f701;
	mov.f32 	%f5, %f701;
	mov.f32 	%f6, %f701;
	mov.f32 	%f707, %f701;
	mov.f32 	%f708, %f701;
	@%p7 bra 	$L__BB25_5;
	shr.u32 	%r12, %r1, 3;
	and.b32  	%r13, %r10, 28;
	mov.u32 	%r69, _ZZ24moe_gate_up_small_kernelI13__nv_bfloat16Lb0EEvPKT_S3_S3_PKiS5_PfiiiE10smem_input;
	mad.lo.s32 	%r70, %r12, 132, %r69;
	sub.s32 	%r14, 32, %r13;
	shl.b32 	%r71, %r12, 2;
	mov.u32 	%r72, _ZZ24moe_gate_up_small_kernelI13__nv_bfloat16Lb0EEvPKT_S3_S3_PKiS5_PfiiiE14smem_token_ids;
	add.s32 	%r15, %r72, %r71;
	shl.b32 	%r73, %r10, 2;
	and.b32  	%r74, %r73, 112;
	add.s32 	%r16, %r70, %r74;
	add.s32 	%r17, %r11, 3;
	shl.b32 	%r75, %r11, 2;
	mov.u32 	%r76, _ZZ24moe_gate_up_small_kernelI13__nv_bfloat16Lb0EEvPKT_S3_S3_PKiS5_PfiiiE9smem_gate;
	add.s32 	%r77, %r76, %r75;
	add.s32 	%r18, %r77, 15996;
	add.s32 	%r78, %r11, %r5;
	sub.s32 	%r19, 128, %r11;
	cvt.u64.u32 	%rd5, %r78;
	mov.b32 	%r153, 0;
	mov.f32 	%f701, 0f00000000;
	add.s32 	%r80, %r13, 3;
	bra.uni 	$L__BB25_43;
$L__BB25_5:
	add.s32 	%r20, %r2, %r4;
	setp.eq.s32 	%p31, %r51, 1;
	@%p31 bra 	$L__BB25_25;
	setp.ne.s32 	%p32, %r51, 0;
	@%p32 bra 	$L__BB25_62;
	setp.ge.s32 	%p59, %r9, %r6;
	@%p59 bra 	$L__BB25_15;
	add.s32 	%r133, %r20, %r9;
	mad.lo.s32 	%r21, %r133, %r52, %r5;
	setp.gt.s32 	%p60, %r7, %r11;
	@%p60 bra 	$L__BB25_9;
	bra.uni 	$L__BB25_10;
$L__BB25_9:
	mul.f32 	%f653, %f6, 0fBFB8AA3B;
	ex2.approx.f32 	%f654, %f653;
	add.f32 	%f655, %f654, 0f3F800000;
	div.rn.f32 	%f656, %f6, %f655;
	add.s32 	%r134, %r21, %r11;
	mul.wide.s32 	%rd54, %r134, 4;
	add.s64 	%rd55, %rd2, %rd54;
	st.global.f32 	[%rd55], %f656;
$L__BB25_10:
	add.s32 	%r135, %r11, 1;
	setp.ge.s32 	%p61, %r135, %r8;
	cvt.u64.u32 	%rd56, %r11;
	cvt.s64.s32 	%rd57, %r21;
	add.s64 	%rd58, %rd57, %rd56;
	shl.b64 	%rd59, %rd58, 2;
	add.s64 	%rd7, %rd2, %rd59;
	@%p61 bra 	$L__BB25_12;
	mul.f32 	%f657, %f5, 0fBFB8AA3B;
	ex2.approx.f32 	%f658, %f657;
	add.f32 	%f659, %f658, 0f3F800000;
	div.rn.f32 	%f660, %f5, %f659;
	st.global.f32 	[%rd7+4], %f660;
$L__BB25_12:
	add.s32 	%r136, %r11, 2;
	setp.ge.s32 	%p62, %r136, %r8;
	@%p62 bra 	$L__BB25_14;
	mul.f32 	%f661, %f4, 0fBFB8AA3B;
	ex2.approx.f32 	%f662, %f661;
	add.f32 	%f663, %f662, 0f3F800000;
	div.rn.f32 	%f664, %f4, %f663;
	st.global.f32 	[%rd7+8], %f664;
$L__BB25_14:
	add.s32 	%r137, %r11, 3;
	setp.ge.s32 	%p63, %r137, %r8;
	@%p63 bra 	$L__BB25_15;
	bra.uni 	$L__BB25_24;
$L__BB25_15:
	add.s32 	%r22, %r9, 1;
	setp.ge.s32 	%p64, %r22, %r6;
	@%p64 bra 	$L__BB25_80;
	add.s32 	%r138, %r20, %r22;
	mad.lo.s32 	%r23, %r138, %r52, %r5;
	setp.le.s32 	%p65, %r7, %r11;
	@%p65 bra 	$L__BB25_18;
	mul.f32 	%f669, %f702, 0fBFB8AA3B;
	ex2.approx.f32 	%f670, %f669;
	add.f32 	%f671, %f670, 0f3F800000;
	div.rn.f32 	%f672, %f702, %f671;
	add.s32 	%r139, %r23, %r11;
	mul.wide.s32 	%rd60, %r139, 4;
	add.s64 	%rd61, %rd2, %rd60;
	st.global.f32 	[%rd61], %f672;
$L__BB25_18:
	add.s32 	%r140, %r11, 1;
	setp.ge.s32 	%p66, %r140, %r8;
	cvt.u64.u32 	%rd62, %r11;
	cvt.s64.s32 	%rd63, %r23;
	add.s64 	%rd64, %rd63, %rd62;
	shl.b64 	%rd65, %rd64, 2;
	add.s64 	%rd6, %rd2, %rd65;
	@%p66 bra 	$L__BB25_20;
	mul.f32 	%f673, %f701, 0fBFB8AA3B;
	ex2.approx.f32 	%f674, %f673;
	add.f32 	%f675, %f674, 0f3F800000;
	div.rn.f32 	%f676, %f701, %f675;
	st.global.f32 	[%rd6+4], %f676;
$L__BB25_20:
	add.s32 	%r141, %r11, 2;
	setp.ge.s32 	%p67, %r141, %r8;
	@%p67 bra 	$L__BB25_22;
	mul.f32 	%f677, %f707, 0fBFB8AA3B;
	ex2.approx.f32 	%f678, %f677;
	add.f32 	%f679, %f678, 0f3F800000;
	div.rn.f32 	%f680, %f707, %f679;
	st.global.f32 	[%rd6+8], %f680;
$L__BB25_22:
	add.s32 	%r142, %r11, 3;
	setp.ge.s32 	%p68, %r142, %r8;
	@%p68 bra 	$L__BB25_80;
	mul.f32 	%f681, %f708, 0fBFB8AA3B;
	ex2.approx.f32 	%f682, %f681;
	add.f32 	%f683, %f682, 0f3F800000;
	div.rn.f32 	%f684, %f708, %f683;
	st.global.f32 	[%rd6+12], %f684;
	bra.uni 	$L__BB25_80;
$L__BB25_24:
	mul.f32 	%f665, %f3, 0fBFB8AA3B;
	ex2.approx.f32 	%f666, %f665;
	add.f32 	%f667, %f666, 0f3F800000;
	div.rn.f32 	%f668, %f3, %f667;
	st.global.f32 	[%rd7+12], %f668;
	bra.uni 	$L__BB25_15;
$L__BB25_25:
	setp.ge.s32 	%p33, %r9, %r6;
	@%p33 bra 	$L__BB25_33;
	add.s32 	%r123, %r20, %r9;
	mad.lo.s32 	%r24, %r123, %r52, %r5;
	setp.gt.s32 	%p34, %r7, %r11;
	@%p34 bra 	$L__BB25_27;
	bra.uni 	$L__BB25_28;
$L__BB25_27:
	mul.f32 	%f477, %f6, 0f3F000000;
	mul.f32 	%f478, %f6, 0f3D372713;
	mul.f32 	%f479, %f6, %f478;
	fma.rn.f32 	%f480, %f6, %f479, %f6;
	mul.f32 	%f481, %f480, 0f3F4C422A;
	abs.f32 	%f482, %f481;
	mul.f32 	%f483, %f482, 0f4038AA3B;
	ex2.approx.ftz.f32 	%f484, %f483;
	add.f32 	%f485, %f484, 0f3F800000;
	rcp.approx.ftz.f32 	%f486, %f485;
	fma.rn.f32 	%f487, %f486, 0fC0000000, 0f3F800000;
	setp.ge.f32 	%p35, %f482, 0f41102CB4;
	selp.f32 	%f488, 0f3F800000, %f487, %p35;
	copysign.f32 	%f489, %f481, %f488;
	mul.f32 	%f490, %f481, %f481;
	fma.rn.f32 	%f491, %f490, 0f3C80F082, 0fBD563CAE;
	fma.rn.f32 	%f492, %f491, %f490, 0f3E085941;
	fma.rn.f32 	%f493, %f492, %f490, 0fBEAAA9ED;
	fma.rn.f32 	%f494, %f493, %f490, 0f00000000;
	fma.rn.f32 	%f495, %f494, %f481, %f481;
	setp.ge.f32 	%p36, %f482, 0f3F19999A;
	selp.f32 	%f496, %f489, %f495, %p36;
	add.f32 	%f497, %f496, 0f3F800000;
	mul.f32 	%f498, %f477, %f497;
	add.s32 	%r124, %r24, %r11;
	mul.wide.s32 	%rd42, %r124, 4;
	add.s64 	%rd43, %rd2, %rd42;
	st.global.f32 	[%rd43], %f498;
$L__BB25_28:
	add.s32 	%r125, %r11, 1;
	setp.ge.s32 	%p37, %r125, %r8;
	cvt.u64.u32 	%rd44, %r11;
	cvt.s64.s32 	%rd45, %r24;
	add.s64 	%rd46, %rd45, %rd44;
	shl.b64 	%rd47, %rd46, 2;
	add.s64 	%rd9, %rd2, %rd47;
	@%p37 bra 	$L__BB25_30;
	mul.f32 	%f499, %f5, 0f3F000000;
	mul.f32 	%f500, %f5, 0f3D372713;
	mul.f32 	%f501, %f5, %f500;
	fma.rn.f32 	%f502, %f5, %f501, %f5;
	mul.f32 	%f503, %f502, 0f3F4C422A;
	abs.f32 	%f504, %f503;
	mul.f32 	%f505, %f504, 0f4038AA3B;
	ex2.approx.ftz.f32 	%f506, %f505;
	add.f32 	%f507, %f506, 0f3F800000;
	rcp.approx.ftz.f32 	%f508, %f507;
	fma.rn.f32 	%f509, %f508, 0fC0000000, 0f3F800000;
	setp.ge.f32 	%p38, %f504, 0f41102CB4;
	selp.f32 	%f510, 0f3F800000, %f509, %p38;
	copysign.f32 	%f511, %f503, %f510;
	mul.f32 	%f512, %f503, %f503;
	fma.rn.f32 	%f513, %f512, 0f3C80F082, 0fBD563CAE;
	fma.rn.f32 	%f514, %f513, %f512, 0f3E085941;
	fma.rn.f32 	%f515, %f514, %f512, 0fBEAAA9ED;
	fma.rn.f32 	%f516, %f515, %f512, 0f00000000;
	fma.rn.f32 	%f517, %f516, %f503, %f503;
	setp.ge.f32 	%p39, %f504, 0f3F19999A;
	selp.f32 	%f518, %f511, %f517, %p39;
	add.f32 	%f519, %f518, 0f3F800000;
	mul.f32 	%f520, %f499, %f519;
	st.global.f32 	[%rd9+4], %f520;
$L__BB25_30:
	add.s32 	%r126, %r11, 2;
	setp.ge.s32 	%p40, %r126, %r8;
	@%p40 bra 	$L__BB25_32;
	mul.f32 	%f521, %f4, 0f3F000000;
	mul.f32 	%f522, %f4, 0f3D372713;
	mul.f32 	%f523, %f4, %f522;
	fma.rn.f32 	%f524, %f4, %f523, %f4;
	mul.f32 	%f525, %f524, 0f3F4C422A;
	abs.f32 	%f526, %f525;
	mul.f32 	%f527, %f526, 0f4038AA3B;
	ex2.approx.ftz.f32 	%f528, %f527;
	add.f32 	%f529, %f528, 0f3F800000;
	rcp.approx.ftz.f32 	%f530, %f529;
	fma.rn.f32 	%f531, %f530, 0fC0000000, 0f3F800000;
	setp.ge.f32 	%p41, %f526, 0f41102CB4;
	selp.f32 	%f532, 0f3F800000, %f531, %p41;
	copysign.f32 	%f533, %f525, %f532;
	mul.f32 	%f534, %f525, %f525;
	fma.rn.f32 	%f535, %f534, 0f3C80F082, 0fBD563CAE;
	fma.rn.f32 	%f536, %f535, %f534, 0f3E085941;
	fma.rn.f32 	%f537, %f536, %f534, 0fBEAAA9ED;
	fma.rn.f32 	%f538, %f537, %f534, 0f00000000;
	fma.rn.f32 	%f539, %f538, %f525, %f525;
	setp.ge.f32 	%p42, %f526, 0f3F19999A;
	selp.f32 	%f540, %f533, %f539, %p42;
	add.f32 	%f541, %f540, 0f3F800000;
	mul.f32 	%f542, %f521, %f541;
	st.global.f32 	[%rd9+8], %f542;
$L__BB25_32:
	add.s32 	%r127, %r11, 3;
	setp.ge.s32 	%p43, %r127, %r8;
	@%p43 bra 	$L__BB25_33;
	bra.uni 	$L__BB25_42;
$L__BB25_33:
	add.s32 	%r25, %r9, 1;
	setp.ge.s32 	%p46, %r25, %r6;
	@%p46 bra 	$L__BB25_80;
	add.s32 	%r128, %r20, %r25;
	mad.lo.s32 	%r26, %r128, %r52, %r5;
	setp.le.s32 	%p47, %r7, %r11;
	@%p47 bra 	$L__BB25_36;
	mul.f32 	%f565, %f702, 0f3F000000;
	mul.f32 	%f566, %f702, 0f3D372713;
	mul.f32 	%f567, %f702, %f566;
	fma.rn.f32 	%f568, %f702, %f567, %f702;
	mul.f32 	%f569, %f568, 0f3F4C422A;
	abs.f32 	%f570, %f569;
	mul.f32 	%f571, %f570, 0f4038AA3B;
	ex2.approx.ftz.f32 	%f572, %f571;
	add.f32 	%f573, %f572, 0f3F800000;
	rcp.approx.ftz.f32 	%f574, %f573;
	fma.rn.f32 	%f575, %f574, 0fC0000000, 0f3F800000;
	setp.ge.f32 	%p48, %f570, 0f41102CB4;
	selp.f32 	%f576, 0f3F800000, %f575, %p48;
	copysign.f32 	%f577, %f569, %f576;
	mul.f32 	%f578, %f569, %f569;
	fma.rn.f32 	%f579, %f578, 0f3C80F082, 0fBD563CAE;
	fma.rn.f32 	%f580, %f579, %f578, 0f3E085941;
	fma.rn.f32 	%f581, %f580, %f578, 0fBEAAA9ED;
	fma.rn.f32 	%f582, %f581, %f578, 0f00000000;
	fma.rn.f32 	%f583, %f582, %f569, %f569;
	setp.ge.f32 	%p49, %f570, 0f3F19999A;
	selp.f32 	%f584, %f577, %f583, %p49;
	add.f32 	%f585, %f584, 0f3F800000;
	mul.f32 	%f586, %f565, %f585;
	add.s32 	%r129, %r26, %r11;
	mul.wide.s32 	%rd48, %r129, 4;
	add.s64 	%rd49, %rd2, %rd48;
	st.global.f32 	[%rd49], %f586;
$L__BB25_36:
	add.s32 	%r130, %r11, 1;
	setp.ge.s32 	%p50, %r130, %r8;
	cvt.u64.u32 	%rd50, %r11;
	cvt.s64.s32 	%rd51, %r26;
	add.s64 	%rd52, %rd51, %rd50;
	shl.b64 	%rd53, %rd52, 2;
	add.s64 	%rd8, %rd2, %rd53;
	@%p50 bra 	$L__BB25_38;
	mul.f32 	%f587, %f701, 0f3F000000;
	mul.f32 	%f588, %f701, 0f3D372713;
	mul.f32 	%f589, %f701, %f588;
	fma.rn.f32 	%f590, %f701, %f589, %f701;
	mul.f32 	%f591, %f590, 0f3F4C422A;
	abs.f32 	%f592, %f591;
	mul.f32 	%f593, %f592, 0f4038AA3B;
	ex2.approx.ftz.f32 	%f594, %f593;
	add.f32 	%f595, %f594, 0f3F800000;
	rcp.approx.ftz.f32 	%f596, %f595;
	fma.rn.f32 	%f597, %f596, 0fC0000000, 0f3F800000;
	setp.ge.f32 	%p51, %f592, 0f41102CB4;
	selp.f32 	%f598, 0f3F800000, %f597, %p51;
	copysign.f32 	%f599, %f591, %f598;
	mul.f32 	%f600, %f591, %f591;
	fma.rn.f32 	%f601, %f600, 0f3C80F082, 0fBD563CAE;
	fma.rn.f32 	%f602, %f601, %f600, 0f3E085941;
	fma.rn.f32 	%f603, %f602, %f600, 0fBEAAA9ED;
	fma.rn.f32 	%f604, %f603, %f600, 0f00000000;
	fma.rn.f32 	%f605, %f604, %f591, %f591;
	setp.ge.f32 	%p52, %f592, 0f3F19999A;
	selp.f32 	%f606, %f599, %f605, %p52;
	add.f32 	%f607, %f606, 0f3F800000;
	mul.f32 	%f608, %f587, %f607;
	st.global.f32 	[%rd8+4], %f608;
$L__BB25_38:
	add.s32 	%r131, %r11, 2;
	setp.ge.s32 	%p53, %r131, %r8;
	@%p53 bra 	$L__BB25_40;
	mul.f32 	%f609, %f707, 0f3F000000;
	mul.f32 	%f610, %f707, 0f3D372713;
	mul.f32 	%f611, %f707, %f610;
	fma.rn.f32 	%f612, %f707, %f611, %f707;
	mul.f32 	%f613, %f612, 0f3F4C422A;
	abs.f32 	%f614, %f613;
	mul.f32 	%f615, %f614, 0f4038AA3B;
	ex2.approx.ftz.f32 	%f616, %f615;
	add.f32 	%f617, %f616, 0f3F800000;
	rcp.approx.ftz.f32 	%f618, %f617;
	fma.rn.f32 	%f619, %f618, 0fC0000000, 0f3F800000;
	setp.ge.f32 	%p54, %f614, 0f41102CB4;
	selp.f32 	%f620, 0f3F800000, %f619, %p54;
	copysign.f32 	%f621, %f613, %f620;
	mul.f32 	%f622, %f613, %f613;
	fma.rn.f32 	%f623, %f622, 0f3C80F082, 0fBD563CAE;
	fma.rn.f32 	%f624, %f623, %f622, 0f3E085941;
	fma.rn.f32 	%f625, %f624, %f622, 0fBEAAA9ED;
	fma.rn.f32 	%f626, %f625, %f622, 0f00000000;
	fma.rn.f32 	%f627, %f626, %f613, %f613;
	setp.ge.f32 	%p55, %f614, 0f3F19999A;
	selp.f32 	%f628, %f621, %f627, %p55;
	add.f32 	%f629, %f628, 0f3F800000;
	mul.f32 	%f630, %f609, %f629;
	st.global.f32 	[%rd8+8], %f630;
$L__BB25_40:
	add.s32 	%r132, %r11, 3;
	setp.ge.s32 	%p56, %r132, %r8;
	@%p56 bra 	$L__BB25_80;
	mul.f32 	%f631, %f708, 0f3F000000;
	mul.f32 	%f632, %f708, 0f3D372713;
	mul.f32 	%f633, %f708, %f632;
	fma.rn.f32 	%f634, %f708, %f633, %f708;
	mul.f32 	%f635, %f634, 0f3F4C422A;
	abs.f32 	%f636, %f635;
	mul.f32 	%f637, %f636, 0f4038AA3B;
	ex2.approx.ftz.f32 	%f638, %f637;
	add.f32 	%f639, %f638, 0f3F800000;
	rcp.approx.ftz.f32 	%f640, %f639;
	fma.rn.f32 	%f641, %f640, 0fC0000000, 0f3F800000;
	setp.ge.f32 	%p57, %f636, 0f41102CB4;
	selp.f32 	%f642, 0f3F800000, %f641, %p57;
	copysign.f32 	%f643, %f635, %f642;
	mul.f32 	%f644, %f635, %f635;
	fma.rn.f32 	%f645, %f644, 0f3C80F082, 0fBD563CAE;
	fma.rn.f32 	%f646, %f645, %f644, 0f3E085941;
	fma.rn.f32 	%f647, %f646, %f644, 0fBEAAA9ED;
	fma.rn.f32 	%f648, %f647, %f644, 0f00000000;
	fma.rn.f32 	%f649, %f648, %f635, %f635;
	setp.ge.f32 	%p58, %f636, 0f3F19999A;
	selp.f32 	%f650, %f643, %f649, %p58;
	add.f32 	%f651, %f650, 0f3F800000;
	mul.f32 	%f652, %f631, %f651;
	st.global.f32 	[%rd8+12], %f652;
	bra.uni 	$L__BB25_80;
$L__BB25_42:
	mul.f32 	%f543, %f3, 0f3F000000;
	mul.f32 	%f544, %f3, 0f3D372713;
	mul.f32 	%f545, %f3, %f544;
	fma.rn.f32 	%f546, %f3, %f545, %f3;
	mul.f32 	%f547, %f546, 0f3F4C422A;
	abs.f32 	%f548, %f547;
	mul.f32 	%f549, %f548, 0f4038AA3B;
	ex2.approx.ftz.f32 	%f550, %f549;
	add.f32 	%f551, %f550, 0f3F800000;
	rcp.approx.ftz.f32 	%f552, %f551;
	fma.rn.f32 	%f553, %f552, 0fC0000000, 0f3F800000;
	setp.ge.f32 	%p44, %f548, 0f41102CB4;
	selp.f32 	%f554, 0f3F800000, %f553, %p44;
	copysign.f32 	%f555, %f547, %f554;
	mul.f32 	%f556, %f547, %f547;
	fma.rn.f32 	%f557, %f556, 0f3C80F082, 0fBD563CAE;
	fma.rn.f32 	%f558, %f557, %f556, 0f3E085941;
	fma.rn.f32 	%f559, %f558, %f556, 0fBEAAA9ED;
	fma.rn.f32 	%f560, %f559, %f556, 0f00000000;
	fma.rn.f32 	%f561, %f560, %f547, %f547;
	setp.ge.f32 	%p45, %f548, 0f3F19999A;
	selp.f32 	%f562, %f555, %f561, %p45;
	add.f32 	%f563, %f562, 0f3F800000;
	mul.f32 	%f564, %f543, %f563;
	st.global.f32 	[%rd9+12], %f564;
	bra.uni 	$L__BB25_33;
$L__BB25_43:
	setp.lt.u32 	%p8, %r1, 128;
	sub.s32 	%r28, %r49, %r153;
	min.s32 	%r29, %r28, 32;
	mov.u32 	%r157, %r1;
	@%p8 bra 	$L__BB25_44;
	bra.uni 	$L__BB25_54;
$L__BB25_44:
	setp.ge.s32 	%p9, %r12, %r6;
	setp.ge.s32 	%p10, %r80, %r29;
	or.pred  	%p11, %p9, %p10;
	@%p11 bra 	$L__BB25_46;
	ld.shared.u32 	%r95, [%r15];
	mul.lo.s32 	%r96, %r95, %r49;
	cvt.s64.s32 	%rd31, %r96;
	add.s32 	%r97, %r13, %r153;
	cvt.u64.u32 	%rd32, %r97;
	add.s64 	%rd33, %rd32, %rd31;
	shl.b64 	%rd34, %rd33, 1;
	add.s64 	%rd35, %rd1, %rd34;
	ld.global.nc.v2.u32 	{%r98, %r99}, [%rd35];
	mov.b32 	{%rs2, %rs3}, %r98;
	mov.b32 	{%rs4, %rs5}, %r99;
	// begin inline asm
	{ cvt.f32.bf16 %f28, %rs2;}

	// end inline asm
	// begin inline asm
	{ cvt.f32.bf16 %f29, %rs3;}

	// end inline asm
	// begin inline asm
	{ cvt.f32.bf16 %f30, %rs4;}

	// end inline asm
	// begin inline asm
	{ cvt.f32.bf16 %f31, %rs5;}

	// end inline asm
	st.shared.f32 	[%r16], %f28;
	st.shared.f32 	[%r16+4], %f29;
	st.shared.f32 	[%r16+8], %f30;
	st.shared.f32 	[%r16+12], %f31;
	mov.u32 	%r157, %r1;
	bra.uni 	$L__BB25_54;
$L__BB25_46:
	setp.lt.s32 	%p12, %r12, %r6;
	@%p12 bra 	$L__BB25_49;
	mov.b32 	%r155, 1;
	mov.u32 	%r156, %r16;
$L__BB25_48:
	add.s32 	%r82, %r155, -1;
	mov.b32 	%r83, 0;
	st.shared.u32 	[%r156], %r83;
	setp.lt.u32 	%p13, %r82, 3;
	setp.lt.u32 	%p14, %r155, %r14;
	and.pred  	%p15, %p13, %p14;
	add.s32 	%r156, %r156, 4;
	add.s32 	%r155, %r155, 1;
	mov.u32 	%r157, %r1;
	@%p15 bra 	$L__BB25_48;
	bra.uni 	$L__BB25_54;
$L__BB25_49:
	mov.b32 	%r154, 0;
$L__BB25_50:
	add.s32 	%r31, %r154, %r13;
	setp.le.s32 	%p16, %r28, %r31;
	@%p16 bra 	$L__BB25_52;
	ld.shared.u32 	%r89, [%r15];
	add.s32 	%r90, %r31, %r153;
	mad.lo.s32 	%r91, %r89, %r49, %r90;
	mul.wide.s32 	%rd29, %r91, 2;
	add.s64 	%rd30, %rd1, %rd29;
	ld.global.nc.u16 	%rs1, [%rd30];
	// begin inline asm
	{ cvt.f32.bf16 %f27, %rs1;}

	// end inline asm
	shl.b32 	%r92, %r154, 2;
	add.s32 	%r93, %r16, %r92;
	st.shared.f32 	[%r93], %f27;
	bra.uni 	$L__BB25_53;
$L__BB25_52:
	shl.b32 	%r86, %r154, 2;
	add.s32 	%r87, %r16, %r86;
	mov.b32 	%r88, 0;
	st.shared.u32 	[%r87], %r88;
$L__BB25_53:
	add.s32 	%r32, %r154, 1;
	setp.lt.u32 	%p17, %r154, 3;
	setp.lt.u32 	%p18, %r32, %r14;
	and.pred  	%p19, %p17, %p18;
	mov.u32 	%r154, %r32;
	mov.u32 	%r157, %r1;
	@%p19 bra 	$L__BB25_50;
$L__BB25_54:
	setp.lt.s32 	%p20, %r17, %r8;
	shr.u32 	%r38, %r157, 5;
	setp.lt.s32 	%p21, %r38, %r29;
	and.pred  	%p22, %p21, %p20;
	@%p22 bra 	$L__BB25_81;
	cvt.u32.u64 	%r102, %rd5;
	mov.u32 	%r103, _ZZ24moe_gate_up_small_kernelI13__nv_bfloat16Lb0EEvPKT_S3_S3_PKiS5_PfiiiE9smem_gate;
	mad.lo.s32 	%r39, %r38, 516, %r103;
	add.s32 	%r104, %r38, %r153;
	mad.lo.s32 	%r40, %r104, %r52, %r102;
	mov.b32 	%r158, 0;
$L__BB25_56:
	setp.ge.s32 	%p23, %r38, %r29;
	add.s32 	%r42, %r158, %r11;
	setp.le.s32 	%p24, %r7, %r42;
	or.pred  	%p25, %p23, %p24;
	@%p25 bra 	$L__BB25_58;
	add.s32 	%r109, %r40, %r158;
	mul.wide.s32 	%rd36, %r109, 2;
	add.s64 	%rd37, %rd4, %rd36;
	ld.global.nc.u16 	%rs6, [%rd37];
	// begin inline asm
	{ cvt.f32.bf16 %f32, %rs6;}

	// end inline asm
	shl.b32 	%r110, %r42, 2;
	add.s32 	%r111, %r39, %r110;
	st.shared.f32 	[%r111], %f32;
	bra.uni 	$L__BB25_59;
$L__BB25_58:
	shl.b32 	%r106, %r42, 2;
	add.s32 	%r107, %r39, %r106;
	mov.b32 	%r108, 0;
	st.shared.u32 	[%r107], %r108;
$L__BB25_59:
	add.s32 	%r43, %r158, 1;
	setp.lt.u32 	%p26, %r158, 3;
	setp.lt.u32 	%p27, %r43, %r19;
	and.pred  	%p28, %p26, %p27;
	mov.u32 	%r158, %r43;
	@%p28 bra 	$L__BB25_56;
$L__BB25_60:
	add.s32 	%r44, %r157, 256;
	setp.lt.u32 	%p29, %r157, 768;
	mov.u32 	%r157, %r44;
	@%p29 bra 	$L__BB25_54;
	bar.sync 	0;
	mov.u32 	%r121, _ZZ24moe_gate_up_small_kernelI13__nv_bfloat16Lb0EEvPKT_S3_S3_PKiS5_PfiiiE10smem_input;
	mad.lo.s32 	%r122, %r9, 132, %r121;
	ld.shared.f32 	%f37, [%r122];
	ld.shared.f32 	%f38, [%r122+132];
	ld.shared.f32 	%f39, [%r18+-15996];
	fma.rn.f32 	%f40, %f39, %f37, %f6;
	fma.rn.f32 	%f41, %f39, %f38, %f702;
	ld.shared.f32 	%f42, [%r18+-15992];
	fma.rn.f32 	%f43, %f42, %f37, %f5;
	fma.rn.f32 	%f44, %f42, %f38, %f701;
	ld.shared.f32 	%f45, [%r18+-15988];
	fma.rn.f32 	%f46, %f45, %f37, %f4;
	fma.rn.f32 	%f47, %f45, %f38, %f707;
	ld.shared.f32 	%f48, [%r18+-15984];
	fma.rn.f32 	%f49, %f48, %f37, %f3;
	fma.rn.f32 	%f50, %f48, %f38, %f708;
	ld.shared.f32 	%f51, [%r122+4];
	ld.shared.f32 	%f52, [%r122+136];
	ld.shared.f32 	%f53, [%r18+-15480];
	fma.rn.f32 	%f54, %f53, %f51, %f40;
	fma.rn.f32 	%f55, %f53, %f52, %f41;
	ld.shared.f32 	%f56, [%r18+-15476];
	fma.rn.f32 	%f57, %f56, %f51, %f43;
	fma.rn.f32 	%f58, %f56, %f52, %f44;
	ld.shared.f32 	%f59, [%r18+-15472];
	fma.rn.f32 	%f60, %f59, %f51, %f46;
	fma.rn.f32 	%f61, %f59, %f52, %f47;
	ld.shared.f32 	%f62, [%r18+-15468];
	fma.rn.f32 	%f63, %f62, %f51, %f49;
	fma.rn.f32 	%f64, %f62, %f52, %f50;
	ld.shared.f32 	%f65, [%r122+8];
	ld.shared.f32 	%f66, [%r122+140];
	ld.shared.f32 	%f67, [%r18+-14964];
	fma.rn.f32 	%f68, %f67, %f65, %f54;
	fma.rn.f32 	%f69, %f67, %f66, %f55;
	ld.shared.f32 	%f70, [%r18+-14960];
	fma.rn.f32 	%f71, %f70, %f65, %f57;
	fma.rn.f32 	%f72, %f70, %f66, %f58;
	ld.shared.f32 	%f73, [%r18+-14956];
	fma.rn.f32 	%f74, %f73, %f65, %f60;
	fma.rn.f32 	%f75, %f73, %f66, %f61;
	ld.shared.f32 	%f76, [%r18+-14952];
	fma.rn.f32 	%f77, %f76, %f65, %f63;
	fma.rn.f32 	%f78, %f76, %f66, %f64;
	ld.shared.f32 	%f79, [%r122+12];
	ld.shared.f32 	%f80, [%r122+144];
	ld.shared.f32 	%f81, [%r18+-14448];
	fma.rn.f32 	%f82, %f81, %f79, %f68;
	fma.rn.f32 	%f83, %f81, %f80, %f69;
	ld.shared.f32 	%f84, [%r18+-14444];
	fma.rn.f32 	%f85, %f84, %f79, %f71;
	fma.rn.f32 	%f86, %f84, %f80, %f72;
	ld.shared.f32 	%f87, [%r18+-14440];
	fma.rn.f32 	%f88, %f87, %f79, %f74;
	fma.rn.f32 	%f89, %f87, %f80, %f75;
	ld.shared.f32 	%f90, [%r18+-14436];
	fma.rn.f32 	%f91, %f90, %f79, %f77;
	fma.rn.f32 	%f92, %f90, %f80, %f78;
	ld.shared.f32 	%f93, [%r122+16];
	ld.shared.f32 	%f94, [%r122+148];
	ld.shared.f32 	%f95, [%r18+-13932];
	fma.rn.f32 	%f96, %f95, %f93, %f82;
	fma.rn.f32 	%f97, %f95, %f94, %f83;
	ld.shared.f32 	%f98, [%r18+-13928];
	fma.rn.f32 	%f99, %f98, %f93, %f85;
	fma.rn.f32 	%f100, %f98, %f94, %f86;
	ld.shared.f32 	%f101, [%r18+-13924];
	fma.rn.f32 	%f102, %f101, %f93, %f88;
	fma.rn.f32 	%f103, %f101, %f94, %f89;
	ld.shared.f32 	%f104, [%r18+-13920];
	fma.rn.f32 	%f105, %f104, %f93, %f91;
	fma.rn.f32 	%f106, %f104, %f94, %f92;
	ld.shared.f32 	%f107, [%r122+20];
	ld.shared.f32 	%f108, [%r122+152];
	ld.shared.f32 	%f109, [%r18+-13416];
	fma.rn.f32 	%f110, %f109, %f107, %f96;
	fma.rn.f32 	%f111, %f109, %f108, %f97;
	ld.shared.f32 	%f112, [%r18+-13412];
	fma.rn.f32 	%f113, %f112, %f107, %f99;
	fma.rn.f32 	%f114, %f112, %f108, %f100;
	ld.shared.f32 	%f115, [%r18+-13408];
	fma.rn.f32 	%f116, %f115, %f107, %f102;
	fma.rn.f32 	%f117, %f115, %f108, %f103;
	ld.shared.f32 	%f118, [%r18+-13404];
	fma.rn.f32 	%f119, %f118, %f107, %f105;
	fma.rn.f32 	%f120, %f118, %f108, %f106;
	ld.shared.f32 	%f121, [%r122+24];
	ld.shared.f32 	%f122, [%r122+156];
	ld.shared.f32 	%f123, [%r18+-12900];
	fma.rn.f32 	%f124, %f123, %f121, %f110;
	fma.rn.f32 	%f125, %f123, %f122, %f111;
	ld.shared.f32 	%f126, [%r18+-12896];
	fma.rn.f32 	%f127, %f126, %f121, %f113;
	fma.rn.f32 	%f128, %f126, %f122, %f114;
	ld.shared.f32 	%f129, [%r18+-12892];
	fma.rn.f32 	%f130, %f129, %f121, %f116;
	fma.rn.f32 	%f131, %f129, %f122, %f117;
	ld.shared.f32 	%f132, [%r18+-12888];
	fma.rn.f32 	%f133, %f132, %f121, %f119;
	fma.rn.f32 	%f134, %f132, %f122, %f120;
	ld.shared.f32 	%f135, [%r122+28];
	ld.shared.f32 	%f136, [%r122+160];
	ld.shared.f32 	%f137, [%r18+-12384];
	fma.rn.f32 	%f138, %f137, %f135, %f124;
	fma.rn.f32 	%f139, %f137, %f136, %f125;
	ld.shared.f32 	%f140, [%r18+-12380];
	fma.rn.f32 	%f141, %f140, %f135, %f127;
	fma.rn.f32 	%f142, %f140, %f136, %f128;
	ld.shared.f32 	%f143, [%r18+-12376];
	fma.rn.f32 	%f144, %f143, %f135, %f130;
	fma.rn.f32 	%f145, %f143, %f136, %f131;
	ld.shared.f32 	%f146, [%r18+-12372];
	fma.rn.f32 	%f147, %f146, %f135, %f133;
	fma.rn.f32 	%f148, %f146, %f136, %f134;
	ld.shared.f32 	%f149, [%r122+32];
	ld.shared.f32 	%f150, [%r122+164];
	ld.shared.f32 	%f151, [%r18+-11868];
	fma.rn.f32 	%f152, %f151, %f149, %f138;
	fma.rn.f32 	%f153, %f151, %f150, %f139;
	ld.shared.f32 	%f154, [%r18+-11864];
	fma.rn.f32 	%f155, %f154, %f149, %f141;
	fma.rn.f32 	%f156, %f154, %f150, %f142;
	ld.shared.f32 	%f157, [%r18+-11860];
	fma.rn.f32 	%f158, %f157, %f149, %f144;
	fma.rn.f32 	%f159, %f157, %f150, %f145;
	ld.shared.f32 	%f160, [%r18+-11856];
	fma.rn.f32 	%f161, %f160, %f149, %f147;
	fma.rn.f32 	%f162, %f160, %f150, %f148;
	ld.shared.f32 	%f163, [%r122+36];
	ld.shared.f32 	%f164, [%r122+168];
	ld.shared.f32 	%f165, [%r18+-11352];
	fma.rn.f32 	%f166, %f165, %f163, %f152;
	fma.rn.f32 	%f167, %f165, %f164, %f153;
	ld.shared.f32 	%f168, [%r18+-11348];
	fma.rn.f32 	%f169, %f168, %f163, %f155;
	fma.rn.f32 	%f170, %f168, %f164, %f156;
	ld.shared.f32 	%f171, [%r18+-11344];
	fma.rn.f32 	%f172, %f171, %f163, %f158;
	fma.rn.f32 	%f173, %f171, %f164, %f159;
	ld.shared.f32 	%f174, [%r18+-11340];
	fma.rn.f32 	%f175, %f174, %f163, %f161;
	fma.rn.f32 	%f176, %f174, %f164, %f162;
	ld.shared.f32 	%f177, [%r122+40];
	ld.shared.f32 	%f178, [%r122+172];
	ld.shared.f32 	%f179, [%r18+-10836];
	fma.rn.f32 	%f180, %f179, %f177, %f166;
	fma.rn.f32 	%f181, %f179, %f178, %f167;
	ld.shared.f32 	%f182, [%r18+-10832];
	fma.rn.f32 	%f183, %f182, %f177, %f169;
	fma.rn.f32 	%f184, %f182, %f178, %f170;
	ld.shared.f32 	%f185, [%r18+-10828];
	fma.rn.f32 	%f186, %f185, %f177, %f172;
	fma.rn.f32 	%f187, %f185, %f178, %f173;
	ld.shared.f32 	%f188, [%r18+-10824];
	fma.rn.f32 	%f189, %f188, %f177, %f175;
	fma.rn.f32 	%f190, %f188, %f178, %f176;
	ld.shared.f32 	%f191, [%r122+44];
	ld.shared.f32 	%f192, [%r122+176];
	ld.shared.f32 	%f193, [%r18+-10320];
	fma.rn.f32 	%f194, %f193, %f191, %f180;
	fma.rn.f32 	%f195, %f193, %f192, %f181;
	ld.shared.f32 	%f196, [%r18+-10316];
	fma.rn.f32 	%f197, %f196, %f191, %f183;
	fma.rn.f32 	%f198, %f196, %f192, %f184;
	ld.shared.f32 	%f199, [%r18+-10312];
	fma.rn.f32 	%f200, %f199, %f191, %f186;
	fma.rn.f32 	%f201, %f199, %f192, %f187;
	ld.shared.f32 	%f202, [%r18+-10308];
	fma.rn.f32 	%f203, %f202, %f191, %f189;
	fma.rn.f32 	%f204, %f202, %f192, %f190;
	ld.shared.f32 	%f205, [%r122+48];
	ld.shared.f32 	%f206, [%r122+180];
	ld.shared.f32 	%f207, [%r18+-9804];
	fma.rn.f32 	%f208, %f207, %f205, %f194;
	fma.rn.f32 	%f209, %f207, %f206, %f195;
	ld.shared.f32 	%f210, [%r18+-9800];
	fma.rn.f32 	%f211, %f210, %f205, %f197;
	fma.rn.f32 	%f212, %f210, %f206, %f198;
	ld.shared.f32 	%f213, [%r18+-9796];
	fma.rn.f32 	%f214, %f213, %f205, %f200;
	fma.rn.f32 	%f215, %f213, %f206, %f201;
	ld.shared.f32 	%f216, [%r18+-9792];
	fma.rn.f32 	%f217, %f216, %f205, %f203;
	fma.rn.f32 	%f218, %f216, %f206, %f204;
	ld.shared.f32 	%f219, [%r122+52];
	ld.shared.f32 	%f220, [%r122+184];
	ld.shared.f32 	%f221, [%r18+-9288];
	fma.rn.f32 	%f222, %f221, %f219, %f208;
	fma.rn.f32 	%f223, %f221, %f220, %f209;
	ld.shared.f32 	%f224, [%r18+-9284];
	fma.rn.f32 	%f225, %f224, %f219, %f211;
	fma.rn.f32 	%f226, %f224, %f220, %f212;
	ld.shared.f32 	%f227, [%r18+-9280];
	fma.rn.f32 	%f228, %f227, %f219, %f214;
	fma.rn.f32 	%f229, %f227, %f220, %f215;
	ld.shared.f32 	%f230, [%r18+-9276];
	fma.rn.f32 	%f231, %f230, %f219, %f217;
	fma.rn.f32 	%f232, %f230, %f220, %f218;
	ld.shared.f32 	%f233, [%r122+56];
	ld.shared.f32 	%f234, [%r122+188];
	ld.shared.f32 	%f235, [%r18+-8772];
	fma.rn.f32 	%f236, %f235, %f233, %f222;
	fma.rn.f32 	%f237, %f235, %f234, %f223;
	ld.shared.f32 	%f238, [%r18+-8768];
	fma.rn.f32 	%f239, %f238, %f233, %f225;
	fma.rn.f32 	%f240, %f238, %f234, %f226;
	ld.shared.f32 	%f241, [%r18+-8764];
	fma.rn.f32 	%f242, %f241, %f233, %f228;
	fma.rn.f32 	%f243, %f241, %f234, %f229;
	ld.shared.f32 	%f244, [%r18+-8760];
	fma.rn.f32 	%f245, %f244, %f233, %f231;
	fma.rn.f32 	%f246, %f244, %f234, %f232;
	ld.shared.f32 	%f247, [%r122+60];
	ld.shared.f32 	%f248, [%r122+192];
	ld.shared.f32 	%f249, [%r18+-8256];
	fma.rn.f32 	%f250, %f249, %f247, %f236;
	fma.rn.f32 	%f251, %f249, %f248, %f237;
	ld.shared.f32 	%f252, [%r18+-8252];
	fma.rn.f32 	%f253, %f252, %f247, %f239;
	fma.rn.f32 	%f254, %f252, %f248, %f240;
	ld.shared.f32 	%f255, [%r18+-8248];
	fma.rn.f32 	%f256, %f255, %f247, %f242;
	fma.rn.f32 	%f257, %f255, %f248, %f243;
	ld.shared.f32 	%f258, [%r18+-8244];
	fma.rn.f32 	%f259, %f258, %f247, %f245;
	fma.rn.f32 	%f260, %f258, %f248, %f246;
	ld.shared.f32 	%f261, [%r122+64];
	ld.shared.f32 	%f262, [%r122+196];
	ld.shared.f32 	%f263, [%r18+-7740];
	fma.rn.f32 	%f264, %f263, %f261, %f250;
	fma.rn.f32 	%f265, %f263, %f262, %f251;
	ld.shared.f32 	%f266, [%r18+-7736];
	fma.rn.f32 	%f267, %f266, %f261, %f253;
	fma.rn.f32 	%f268, %f266, %f262, %f254;
	ld.shared.f32 	%f269, [%r18+-7732];
	fma.rn.f32 	%f270, %f269, %f261, %f256;
	fma.rn.f32 	%f271, %f269, %f262, %f257;
	ld.shared.f32 	%f272, [%r18+-7728];
	fma.rn.f32 	%f273, %f272, %f261, %f259;
	fma.rn.f32 	%f274, %f272, %f262, %f260;
	ld.shared.f32 	%f275, [%r122+68];
	ld.shared.f32 	%f276, [%r122+200];
	ld.shared.f32 	%f277, [%r18+-7224];
	fma.rn.f32 	%f278, %f277, %f275, %f264;
	fma.rn.f32 	%f279, %f277, %f276, %f265;
	ld.shared.f32 	%f280, [%r18+-7220];
	fma.rn.f32 	%f281, %f280, %f275, %f267;
	fma.rn.f32 	%f282, %f280, %f276, %f268;
	ld.shared.f32 	%f283, [%r18+-7216];
	fma.rn.f32 	%f284, %f283, %f275, %f270;
	fma.rn.f32 	%f285, %f283, %f276, %f271;
	ld.shared.f32 	%f286, [%r18+-7212];
	fma.rn.f32 	%f287, %f286, %f275, %f273;
	fma.rn.f32 	%f288, %f286, %f276, %f274;
	ld.shared.f32 	%f289, [%r122+72];
	ld.shared.f32 	%f290, [%r122+204];
	ld.shared.f32 	%f291, [%r18+-6708];
	fma.rn.f32 	%f292, %f291, %f289, %f278;
	fma.rn.f32 	%f293, %f291, %f290, %f279;
	ld.shared.f32 	%f294, [%r18+-6704];
	fma.rn.f32 	%f295, %f294, %f289, %f281;
	fma.rn.f32 	%f296, %f294, %f290, %f282;
	ld.shared.f32 	%f297, [%r18+-6700];
	fma.rn.f32 	%f298, %f297, %f289, %f284;
	fma.rn.f32 	%f299, %f297, %f290, %f285;
	ld.shared.f32 	%f300, [%r18+-6696];
	fma.rn.f32 	%f301, %f300, %f289, %f287;
	fma.rn.f32 	%f302, %f300, %f290, %f288;
	ld.shared.f32 	%f303, [%r122+76];
	ld.shared.f32 	%f304, [%r122+208];
	ld.shared.f32 	%f305, [%r18+-6192];
	fma.rn.f32 	%f306, %f305, %f303, %f292;
	fma.rn.f32 	%f307, %f305, %f304, %f293;
	ld.shared.f32 	%f308, [%r18+-6188];
	fma.rn.f32 	%f309, %f308, %f303, %f295;
	fma.rn.f32 	%f310, %f308, %f304, %f296;
	ld.shared.f32 	%f311, [%r18+-6184];
	fma.rn.f32 	%f312, %f311, %f303, %f298;
	fma.rn.f32 	%f313, %f311, %f304, %f299;
	ld.shared.f32 	%f314, [%r18+-6180];
	fma.rn.f32 	%f315, %f314, %f303, %f301;
	fma.rn.f32 	%f316, %f314, %f304, %f302;
	ld.shared.f32 	%f317, [%r122+80];
	ld.shared.f32 	%f318, [%r122+212];
	ld.shared.f32 	%f319, [%r18+-5676];
	fma.rn.f32 	%f320, %f319, %f317, %f306;
	fma.rn.f32 	%f321, %f319, %f318, %f307;
	ld.shared.f32 	%f322, [%r18+-5672];
	fma.rn.f32 	%f323, %f322, %f317, %f309;
	fma.rn.f32 	%f324, %f322, %f318, %f310;
	ld.shared.f32 	%f325, [%r18+-5668];
	fma.rn.f32 	%f326, %f325, %f317, %f312;
	fma.rn.f32 	%f327, %f325, %f318, %f313;
	ld.shared.f32 	%f328, [%r18+-5664];
	fma.rn.f32 	%f329, %f328, %f317, %f315;
	fma.rn.f32 	%f330, %f328, %f318, %f316;
	ld.shared.f32 	%f331, [%r122+84];
	ld.shared.f32 	%f332, [%r122+216];
	ld.shared.f32 	%f333, [%r18+-5160];
	fma.rn.f32 	%f334, %f333, %f331, %f320;
	fma.rn.f32 	%f335, %f333, %f332, %f321;
	ld.shared.f32 	%f336, [%r18+-5156];
	fma.rn.f32 	%f337, %f336, %f331, %f323;
	fma.rn.f32 	%f338, %f336, %f332, %f324;
	ld.shared.f32 	%f339, [%r18+-5152];
	fma.rn.f32 	%f340, %f339, %f331, %f326;
	fma.rn.f32 	%f341, %f339, %f332, %f327;
	ld.shared.f32 	%f342, [%r18+-5148];
	fma.rn.f32 	%f343, %f342, %f331, %f329;
	fma.rn.f32 	%f344, %f342, %f332, %f330;
	ld.shared.f32 	%f345, [%r122+88];
	ld.shared.f32 	%f346, [%r122+220];
	ld.shared.f32 	%f347, [%r18+-4644];
	fma.rn.f32 	%f348, %f347, %f345, %f334;
	fma.rn.f32 	%f349, %f347, %f346, %f335;
	ld.shared.f32 	%f350, [%r18+-4640];
	fma.rn.f32 	%f351, %f350, %f345, %f337;
	fma.rn.f32 	%f352, %f350, %f346, %f338;
	ld.shared.f32 	%f353, [%r18+-4636];
	fma.rn.f32 	%f354, %f353, %f345, %f340;
	fma.rn.f32 	%f355, %f353, %f346, %f341;
	ld.shared.f32 	%f356, [%r18+-4632];
	fma.rn.f32 	%f357, %f356, %f345, %f343;
	fma.rn.f32 	%f358, %f356, %f346, %f344;
	ld.shared.f32 	%f359, [%r122+92];
	ld.shared.f32 	%f360, [%r122+224];
	ld.shared.f32 	%f361, [%r18+-4128];
	fma.rn.f32 	%f362, %f361, %f359, %f348;
	fma.rn.f32 	%f363, %f361, %f360, %f349;
	ld.shared.f32 	%f364, [%r18+-4124];
	fma.rn.f32 	%f365, %f364, %f359, %f351;
	fma.rn.f32 	%f366, %f364, %f360, %f352;
	ld.shared.f32 	%f367, [%r18+-4120];
	fma.rn.f32 	%f368, %f367, %f359, %f354;
	fma.rn.f32 	%f369, %f367, %f360, %f355;
	ld.shared.f32 	%f370, [%r18+-4116];
	fma.rn.f32 	%f371, %f370, %f359, %f357;
	fma.rn.f32 	%f372, %f370, %f360, %f358;
	ld.shared.f32 	%f373, [%r122+96];
	ld.shared.f32 	%f374, [%r122+228];
	ld.shared.f32 	%f375, [%r18+-3612];
	fma.rn.f32 	%f376, %f375, %f373, %f362;
	fma.rn.f32 	%f377, %f375, %f374, %f363;
	ld.shared.f32 	%f378, [%r18+-3608];
	fma.rn.f32 	%f379, %f378, %f373, %f365;
	fma.rn.f32 	%f380, %f378, %f374, %f366;
	ld.shared.f32 	%f381, [%r18+-3604];
	fma.rn.f32 	%f382, %f381, %f373, %f368;
	fma.rn.f32 	%f383, %f381, %f374, %f369;
	ld.shared.f32 	%f384, [%r18+-3600];
	fma.rn.f32 	%f385, %f384, %f373, %f371;
	fma.rn.f32 	%f386, %f384, %f374, %f372;
	ld.shared.f32 	%f387, [%r122+100];
	ld.shared.f32 	%f388, [%r122+232];
	ld.shared.f32 	%f389, [%r18+-3096];
	fma.rn.f32 	%f390, %f389, %f387, %f376;
	fma.rn.f32 	%f391, %f389, %f388, %f377;
	ld.shared.f32 	%f392, [%r18+-3092];
	fma.rn.f32 	%f393, %f392, %f387, %f379;
	fma.rn.f32 	%f394, %f392, %f388, %f380;
	ld.shared.f32 	%f395, [%r18+-3088];
	fma.rn.f32 	%f396, %f395, %f387, %f382;
	fma.rn.f32 	%f397, %f395, %f388, %f383;
	ld.shared.f32 	%f398, [%r18+-3084];
	fma.rn.f32 	%f399, %f398, %f387, %f385;
	fma.rn.f32 	%f400, %f398, %f388, %f386;
	ld.shared.f32 	%f401, [%r122+104];
	ld.shared.f32 	%f402, [%r122+236];
	ld.shared.f32 	%f403, [%r18+-2580];
	fma.rn.f32 	%f404, %f403, %f401, %f390;
	fma.rn.f32 	%f405, %f403, %f402, %f391;
	ld.shared.f32 	%f406, [%r18+-2576];
	fma.rn.f32 	%f407, %f406, %f401, %f393;
	fma.rn.f32 	%f408, %f406, %f402, %f394;
	ld.shared.f32 	%f409, [%r18+-2572];
	fma.rn.f32 	%f410, %f409, %f401, %f396;
	fma.rn.f32 	%f411, %f409, %f402, %f397;
	ld.shared.f32 	%f412, [%r18+-2568];
	fma.rn.f32 	%f413, %f412, %f401, %f399;
	fma.rn.f32 	%f414, %f412, %f402, %f400;
	ld.shared.f32 	%f415, [%r122+108];
	ld.shared.f32 	%f416, [%r122+240];
	ld.shared.f32 	%f417, [%r18+-2064];
	fma.rn.f32 	%f418, %f417, %f415, %f404;
	fma.rn.f32 	%f419, %f417, %f416, %f405;
	ld.shared.f32 	%f420, [%r18+-2060];
	fma.rn.f32 	%f421, %f420, %f415, %f407;
	fma.rn.f32 	%f422, %f420, %f416, %f408;
	ld.shared.f32 	%f423, [%r18+-2056];
	fma.rn.f32 	%f424, %f423, %f415, %f410;
	fma.rn.f32 	%f425, %f423, %f416, %f411;
	ld.shared.f32 	%f426, [%r18+-2052];
	fma.rn.f32 	%f427, %f426, %f415, %f413;
	fma.rn.f32 	%f428, %f426, %f416, %f414;
	ld.shared.f32 	%f429, [%r122+112];
	ld.shared.f32 	%f430, [%r122+244];
	ld.shared.f32 	%f431, [%r18+-1548];
	fma.rn.f32 	%f432, %f431, %f429, %f418;
	fma.rn.f32 	%f433, %f431, %f430, %f419;
	ld.shared.f32 	%f434, [%r18+-1544];
	fma.rn.f32 	%f435, %f434, %f429, %f421;
	fma.rn.f32 	%f436, %f434, %f430, %f422;
	ld.shared.f32 	%f437, [%r18+-1540];
	fma.rn.f32 	%f438, %f437, %f429, %f424;
	fma.rn.f32 	%f439, %f437, %f430, %f425;
	ld.shared.f32 	%f440, [%r18+-1536];
	fma.rn.f32 	%f441, %f440, %f429, %f427;
	fma.rn.f32 	%f442, %f440, %f430, %f428;
	ld.shared.f32 	%f443, [%r122+116];
	ld.shared.f32 	%f444, [%r122+248];
	ld.shared.f32 	%f445, [%r18+-1032];
	fma.rn.f32 	%f446, %f445, %f443, %f432;
	fma.rn.f32 	%f447, %f445, %f444, %f433;
	ld.shared.f32 	%f448, [%r18+-1028];
	fma.rn.f32 	%f449, %f448, %f443, %f435;
	fma.rn.f32 	%f450, %f448, %f444, %f436;
	ld.shared.f32 	%f451, [%r18+-1024];
	fma.rn.f32 	%f452, %f451, %f443, %f438;
	fma.rn.f32 	%f453, %f451, %f444, %f439;
	ld.shared.f32 	%f454, [%r18+-1020];
	fma.rn.f32 	%f455, %f454, %f443, %f441;
	fma.rn.f32 	%f456, %f454, %f444, %f442;
	ld.shared.f32 	%f457, [%r122+120];
	ld.shared.f32 	%f458, [%r122+252];
	ld.shared.f32 	%f459, [%r18+-516];
	fma.rn.f32 	%f460, %f459, %f457, %f446;
	fma.rn.f32 	%f461, %f459, %f458, %f447;
	ld.shared.f32 	%f462, [%r18+-512];
	fma.rn.f32 	%f463, %f462, %f457, %f449;
	fma.rn.f32 	%f464, %f462, %f458, %f450;
	ld.shared.f32 	%f465, [%r18+-508];
	fma.rn.f32 	%f466, %f465, %f457, %f452;
	fma.rn.f32 	%f467, %f465, %f458, %f453;
	ld.shared.f32 	%f468, [%r18+-504];
	fma.rn.f32 	%f469, %f468, %f457, %f455;
	fma.rn.f32 	%f470, %f468, %f458, %f456;
	ld.shared.f32 	%f471, [%r122+124];
	ld.shared.f32 	%f472, [%r122+256];
	ld.shared.f32 	%f473, [%r18];
	fma.rn.f32 	%f6, %f473, %f471, %f460;
	fma.rn.f32 	%f702, %f473, %f472, %f461;
	ld.shared.f32 	%f474, [%r18+4];
	fma.rn.f32 	%f5, %f474, %f471, %f463;
	fma.rn.f32 	%f701, %f474, %f472, %f464;
	ld.shared.f32 	%f475, [%r18+8];
	fma.rn.f32 	%f4, %f475, %f471, %f466;
	fma.rn.f32 	%f707, %f475, %f472, %f467;
	ld.shared.f32 	%f476, [%r18+12];
	fma.rn.f32 	%f3, %f476, %f471, %f469;
	fma.rn.f32 	%f708, %f476, %f472, %f470;
	bar.sync 	0;
	add.s32 	%r153, %r153, 32;
	setp.lt.s32 	%p30, %r153, %r49;
	@%p30 bra 	$L__BB25_43;
	bra.uni 	$L__BB25_5;
$L__BB25_62:
	setp.ge.s32 	%p69, %r9, %r6;
	@%p69 bra 	$L__BB25_71;
	add.s32 	%r143, %r20, %r9;
	mad.lo.s32 	%r46, %r143, %r52, %r5;
	setp.le.s32 	%p70, %r7, %r11;
	@%p70 bra 	$L__BB25_65;
	max.f32 	%f685, %f6, 0f00000000;
	add.s32 	%r144, %r46, %r11;
	mul.wide.s32 	%rd66, %r144, 4;
	add.s64 	%rd67, %rd2, %rd66;
	st.global.f32 	[%rd67], %f685;
$L__BB25_65:
	add.s32 	%r145, %r11, 1;
	setp.ge.s32 	%p71, %r145, %r8;
	cvt.u64.u32 	%rd68, %r11;
	cvt.s64.s32 	%rd69, %r46;
	add.s64 	%rd70, %rd69, %rd68;
	shl.b64 	%rd71, %rd70, 2;
	add.s64 	%rd10, %rd2, %rd71;
	@%p71 bra 	$L__BB25_67;
	max.f32 	%f686, %f5, 0f00000000;
	st.global.f32 	[%rd10+4], %f686;
$L__BB25_67:
	add.s32 	%r146, %r11, 2;
	setp.ge.s32 	%p72, %r146, %r8;
	@%p72 bra 	$L__BB25_69;
	max.f32 	%f687, %f4, 0f00000000;
	st.global.f32 	[%rd10+8], %f687;
$L__BB25_69:
	add.s32 	%r147, %r11, 3;
	setp.ge.s32 	%p73, %r147, %r8;
	@%p73 bra 	$L__BB25_71;
	max.f32 	%f688, %f3, 0f00000000;
	st.global.f32 	[%rd10+12], %f688;
$L__BB25_71:
	add.s32 	%r47, %r9, 1;
	setp.ge.s32 	%p74, %r47, %r6;
	@%p74 bra 	$L__BB25_80;
	add.s32 	%r148, %r20, %r47;
	mad.lo.s32 	%r48, %r148, %r52, %r5;
	setp.le.s32 	%p75, %r7, %r11;
	@%p75 bra 	$L__BB25_74;
	max.f32 	%f689, %f702, 0f00000000;
	add.s32 	%r149, %r48, %r11;
	mul.wide.s32 	%rd72, %r149, 4;
	add.s64 	%rd73, %rd2, %rd72;
	st.global.f32 	[%rd73], %f689;
$L__BB25_74:
	add.s32 	%r150, %r11, 1;
	setp.ge.s32 	%p76, %r150, %r8;
	cvt.u64.u32 	%rd74, %r11;
	cvt.s64.s32 	%rd75, %r48;
	add.s64 	%rd76, %rd75, %rd74;
	shl.b64 	%rd77, %rd76, 2;
	add.s64 	%rd11, %rd2, %rd77;
	@%p76 bra 	$L__BB25_76;
	max.f32 	%f690, %f701, 0f00000000;
	st.global.f32 	[%rd11+4], %f690;
$L__BB25_76:
	add.s32 	%r151, %r11, 2;
	setp.ge.s32 	%p77, %r151, %r8;
	@%p77 bra 	$L__BB25_78;
	max.f32 	%f691, %f707, 0f00000000;
	st.global.f32 	[%rd11+8], %f691;
$L__BB25_78:
	add.s32 	%r152, %r11, 3;
	setp.ge.s32 	%p78, %r152, %r8;
	@%p78 bra 	$L__BB25_80;
	max.f32 	%f692, %f708, 0f00000000;
	st.global.f32 	[%rd11+12], %f692;
$L__BB25_80:
	ret;
$L__BB25_81:
	add.s32 	%r113, %r38, %r153;
	mul.lo.s32 	%r114, %r113, %r52;
	cvt.s64.s32 	%rd38, %r114;
	add.s64 	%rd39, %rd5, %rd38;
	shl.b64 	%rd40, %rd39, 1;
	add.s64 	%rd41, %rd4, %rd40;
	ld.global.nc.v2.u32 	{%r115, %r116}, [%rd41];
	mov.b32 	{%rs7, %rs8}, %r115;
	mov.b32 	{%rs9, %rs10}, %r116;
	// begin inline asm
	{ cvt.f32.bf16 %f33, %rs7;}

	// end inline asm
	// begin inline asm
	{ cvt.f32.bf16 %f34, %rs8;}

	// end inline asm
	// begin inline asm
	{ cvt.f32.bf16 %f35, %rs9;}

	// end inline asm
	// begin inline asm
	{ cvt.f32.bf16 %f36, %rs10;}

	// end inline asm
	mov.u32 	%r117, _ZZ24moe_gate_up_small_kernelI13__nv_bfloat16Lb0EEvPKT_S3_S3_PKiS5_PfiiiE9smem_gate;
	mad.lo.s32 	%r118, %r38, 516, %r117;
	shl.b32 	%r119, %r11, 2;
	add.s32 	%r120, %r118, %r119;
	st.shared.f32 	[%r120], %f33;
	st.shared.f32 	[%r120+4], %f34;
	st.shared.f32 	[%r120+8], %f35;
	st.shared.f32 	[%r120+12], %f36;
	bra.uni 	$L__BB25_60;

}
	// .globl	_Z23moe_output_small_kernelI13__nv_bfloat16Lb0EEvPKfPKT_PKiS7_S2_PS3_ii
.visible .entry _Z23moe_output_small_kernelI13__nv_bfloat16Lb0EEvPKfPKT_PKiS7_S2_PS3_ii(
	.param .u64 .ptr .align 1 _Z23moe_output_small_kernelI13__nv_bfloat16Lb0EEvPKfPKT_PKiS7_S2_PS3_ii_param_0,
	.param .u64 .ptr .align 1 _Z23moe_output_small_kernelI13__nv_bfloat16Lb0EEvPKfPKT_PKiS7_S2_PS3_ii_param_1,
	.param .u64 .ptr .align 1 _Z23moe_output_small_kernelI13__nv_bfloat16Lb0EEvPKfPKT_PKiS7_S2_PS3_ii_param_2,
	.param .u64 .ptr .align 1 _Z23moe_output_small_kernelI13__nv_bfloat16Lb0EEvPKfPKT_PKiS7_S2_PS3_ii_param_3,
	.param .u64 .ptr .align 1 _Z23moe_output_small_kernelI13__nv_bfloat16Lb0EEvPKfPKT_PKiS7_S2_PS3_ii_param_4,
	.param .u64 .ptr .align 1 _Z23moe_output_small_kernelI13__nv_bfloat16Lb0EEvPKfPKT_PKiS7_S2_PS3_ii_param_5,
	.param .u32 _Z23moe_output_small_kernelI13__nv_bfloat16Lb0EEvPKfPKT_PKiS7_S2_PS3_ii_param_6,
	.param .u32 _Z23moe_output_small_kernelI13__nv_bfloat16Lb0EEvPKfPKT_PKiS7_S2_PS3_ii_param_7
)
{
	.reg .pred 	%p<39>;
	.reg .b16 	%rs<30>;
	.reg .b32 	%r<127>;
	.reg .b32 	%f<504>;
	.reg .b64 	%rd<56>;
	// demoted variable
	.shared .align 4 .b8 _ZZ23moe_output_small_kernelI13__nv_bfloat16Lb0EEvPKfPKT_PKiS7_S2_PS3_iiE10smem_inter[2112];
	// demoted variable
	.shared .align 4 .b8 _ZZ23moe_output_small_kernelI13__nv_bfloat16Lb0EEvPKfPKT_PKiS7_S2_PS3_iiE9smem_proj[16512];
	// demoted variable
	.shared .align 4 .b8 _ZZ23moe_output_small_kernelI13__nv_bfloat16Lb0EEvPKfPKT_PKiS7_S2_PS3_iiE14smem_token_ids[64];
	// demoted variable
	.shared .align 4 .b8 _ZZ23moe_output_small_kernelI13__nv_bfloat16Lb0EEvPKfPKT_PKiS7_S2_PS3_iiE12smem_routing[64];
	ld.param.u64 	%rd12, [_Z23moe_output_small_kernelI13__nv_bfloat16Lb0EEvPKfPKT_PKiS7_S2_PS3_ii_param_0];
	ld.param.u64 	%rd8, [_Z23moe_output_small_kernelI13__nv_bfloat16Lb0EEvPKfPKT_PKiS7_S2_PS3_ii_param_1];
	ld.param.u64 	%rd13, [_Z23moe_output_small_kernelI13__nv_bfloat16Lb0EEvPKfPKT_PKiS7_S2_PS3_ii_param_2];
	ld.param.u64 	%rd9, [_Z23moe_output_small_kernelI13__nv_bfloat16Lb0EEvPKfPKT_PKiS7_S2_PS3_ii_param_3];
	ld.param.u64 	%rd10, [_Z23moe_output_small_kernelI13__nv_bfloat16Lb0EEvPKfPKT_PKiS7_S2_PS3_ii_param_4];
	ld.param.u32 	%r42, [_Z23moe_output_small_kernelI13__nv_bfloat16Lb0EEvPKfPKT_PKiS7_S2_PS3_ii_param_6];
	ld.param.u32 	%r41, [_Z23moe_output_small_kernelI13__nv_bfloat16Lb0EEvPKfPKT_PKiS7_S2_PS3_ii_param_7];
	cvta.to.global.u64 	%rd1, %rd12;
	cvta.to.global.u64 	%rd14, %rd13;
	mov.u32 	%r43, %ctaid.z;
	mov.u32 	%r44, %ctaid.y;
	mov.u32 	%r45, %ctaid.x;
	mov.u32 	%r1, %tid.x;
	cvt.u64.u32 	%rd2, %r43;
	mul.wide.u32 	%rd15, %r43, 4;
	add.s64 	%rd16, %rd14, %rd15;
	ld.global.nc.u32 	%r2, [%rd16];
	ld.global.nc.u32 	%r47, [%rd16+4];
	sub.s32 	%r3, %r47, %r2;
	shl.b32 	%r4, %r44, 4;
	shl.b32 	%r5, %r45, 7;
	setp.le.s32 	%p1, %r3, %r4;
	setp.le.s32 	%p2, %r42, %r5;
	or.pred  	%p3, %p1, %p2;
	@%p3 bra 	$L__BB26_38;
	sub.s32 	%r49, %r3, %r4;
	min.s32 	%r6, %r49, 16;
	sub.s32 	%r7, %r42, %r5;
	min.s32 	%r8, %r7, 128;
	setp.gt.u32 	%p4, %r1, 15;
	setp.ge.s32 	%p5, %r1, %r6;
	or.pred  	%p6, %p4, %p5;
	@%p6 bra 	$L__BB26_3;
	add.s32 	%r51, %r4, %r1;
	add.s32 	%r52, %r51, %r2;
	cvta.to.global.u64 	%rd17, %rd9;
	mul.wide.s32 	%rd18, %r52, 4;
	add.s64 	%rd19, %rd17, %rd18;
	ld.global.nc.u32 	%r53, [%rd19];
	shl.b32 	%r54, %r1, 2;
	mov.u32 	%r55, _ZZ23moe_output_small_kernelI13__nv_bfloat16Lb0EEvPKfPKT_PKiS7_S2_PS3_iiE14smem_token_ids;
	add.s32 	%r56, %r55, %r54;
	st.shared.u32 	[%r56], %r53;
	cvta.to.global.u64 	%rd20, %rd10;
	add.s64 	%rd21, %rd20, %rd18;
	ld.global.nc.f32 	%f27, [%rd21];
	mov.u32 	%r57, _ZZ23moe_output_small_kernelI13__nv_bfloat16Lb0EEvPKfPKT_PKiS7_S2_PS3_iiE12smem_routing;
	add.s32 	%r58, %r57, %r54;
	st.shared.f32 	[%r58], %f27;
$L__BB26_3:
	bar.sync 	0;
	mul.lo.s32 	%r59, %r41, %r42;
	cvt.s64.s32 	%rd22, %r59;
	mul.lo.s64 	%rd23, %rd22, %rd2;
	cvta.to.global.u64 	%rd24, %rd8;
	shl.b64 	%rd25, %rd23, 1;
	add.s64 	%rd3, %rd24, %rd25;
	shr.u32 	%r60, %r1, 4;
	and.b32  	%r9, %r60, 62;
	shl.b32 	%r10, %r1, 2;
	and.b32  	%r11, %r10, 124;
	setp.lt.s32 	%p7, %r41, 1;
	mov.f32 	%f496, 0f00000000;
	mov.f32 	%f497, %f496;
	mov.f32 	%f498, %f496;
	mov.f32 	%f499, %f496;
	mov.f32 	%f500, %f496;
	mov.f32 	%f501, %f496;
	mov.f32 	%f502, %f496;
	mov.f32 	%f503, %f496;
	@%p7 bra 	$L__BB26_20;
	shr.u32 	%r12, %r1, 3;
	and.b32  	%r13, %r10, 28;
	add.s32 	%r62, %r2, %r4;
	add.s32 	%r63, %r62, %r12;
	mul.lo.s32 	%r64, %r63, %r41;
	add.s32 	%r14, %r13, %r64;
	sub.s32 	%r15, 32, %r13;
	cvt.s64.s32 	%rd4, %r64;
	mov.b32 	%r120, 0;
	mov.f32 	%f496, 0f00000000;
	add.s32 	%r66, %r13, 3;
$L__BB26_5:
	setp.lt.u32 	%p8, %r1, 128;
	sub.s32 	%r19, %r41, %r120;
	min.s32 	%r20, %r19, 32;
	mov.u32 	%r125, %r1;
	@%p8 bra 	$L__BB26_6;
	bra.uni 	$L__BB26_12;
$L__BB26_6:
	setp.lt.s32 	%p9, %r12, %r6;
	setp.lt.s32 	%p10, %r66, %r20;
	and.pred  	%p11, %p9, %p10;
	@%p11 bra 	$L__BB26_39;
	mov.u32 	%r68, _ZZ23moe_output_small_kernelI13__nv_bfloat16Lb0EEvPKfPKT_PKiS7_S2_PS3_iiE10smem_inter;
	mad.lo.s32 	%r69, %r12, 132, %r68;
	shl.b32 	%r70, %r13, 2;
	add.s32 	%r124, %r69, %r70;
	add.s32 	%r121, %r120, %r14;
	mov.b32 	%r123, 1;
	mov.u32 	%r122, %r13;
$L__BB26_8:
	setp.ge.s32 	%p12, %r12, %r6;
	setp.le.s32 	%p13, %r19, %r122;
	or.pred  	%p14, %p12, %p13;
	@%p14 bra 	$L__BB26_10;
	mul.wide.s32 	%rd26, %r121, 4;
	add.s64 	%rd27, %rd1, %rd26;
	ld.global.nc.f32 	%f30, [%rd27];
	st.shared.f32 	[%r124], %f30;
	bra.uni 	$L__BB26_11;
$L__BB26_10:
	mov.b32 	%r71, 0;
	st.shared.u32 	[%r124], %r71;
$L__BB26_11:
	add.s32 	%r72, %r123, -1;
	setp.lt.u32 	%p15, %r72, 3;
	setp.lt.u32 	%p16, %r123, %r15;
	and.pred  	%p17, %p15, %p16;
	add.s32 	%r124, %r124, 4;
	add.s32 	%r123, %r123, 1;
	add.s32 	%r122, %r122, 1;
	add.s32 	%r121, %r121, 1;
	mov.u32 	%r125, %r1;
	@%p17 bra 	$L__BB26_8;
$L__BB26_12:
	setp.lt.s32 	%p18, %r66, %r20;
	shr.u32 	%r32, %r125, 3;
	setp.lt.s32 	%p19, %r32, %r8;
	and.pred  	%p20, %p19, %p18;
	@%p20 bra 	$L__BB26_40;
	shl.b32 	%r82, %r32, 2;
	mov.u32 	%r83, _ZZ23moe_output_small_kernelI13__nv_bfloat16Lb0EEvPKfPKT_PKiS7_S2_PS3_iiE9smem_proj;
	add.s32 	%r33, %r83, %r82;
	add.s32 	%r84, %r5, %r32;
	add.s32 	%r85, %r13, %r120;
	mad.lo.s32 	%r34, %r84, %r41, %r85;
	mov.b32 	%r126, 0;
$L__BB26_14:
	setp.ge.s32 	%p21, %r32, %r8;
	add.s32 	%r36, %r126, %r13;
	setp.le.s32 	%p22, %r19, %r36;
	or.pred  	%p23, %p21, %p22;
	@%p23 bra 	$L__BB26_16;
	add.s32 	%r89, %r34, %r126;
	mul.wide.s32 	%rd32, %r89, 2;
	add.s64 	%rd33, %rd3, %rd32;
	ld.global.nc.u16 	%rs1, [%rd33];
	// begin inline asm
	{ cvt.f32.bf16 %f35, %rs1;}

	// end inline asm
	mad.lo.s32 	%r90, %r36, 516, %r33;
	st.shared.f32 	[%r90], %f35;
	bra.uni 	$L__BB26_17;
$L__BB26_16:
	mad.lo.s32 	%r87, %r36, 516, %r33;
	mov.b32 	%r88, 0;
	st.shared.u32 	[%r87], %r88;
$L__BB26_17:
	add.s32 	%r37, %r126, 1;
	setp.lt.u32 	%p24, %r126, 3;
	setp.lt.u32 	%p25, %r37, %r15;
	and.pred  	%p26, %p24, %p25;
	mov.u32 	%r126, %r37;
	@%p26 bra 	$L__BB26_14;
$L__BB26_18:
	add.s32 	%r38, %r125, 256;
	setp.lt.u32 	%p27, %r125, 768;
	mov.u32 	%r125, %r38;
	@%p27 bra 	$L__BB26_12;
	bar.sync 	0;
	mov.u32 	%r101, _ZZ23moe_output_small_kernelI13__nv_bfloat16Lb0EEvPKfPKT_PKiS7_S2_PS3_iiE10smem_inter;
	mad.lo.s32 	%r102, %r9, 132, %r101;
	ld.shared.f32 	%f40, [%r102];
	ld.shared.f32 	%f41, [%r102+132];
	shl.b32 	%r103, %r11, 2;
	mov.u32 	%r104, _ZZ23moe_output_small_kernelI13__nv_bfloat16Lb0EEvPKfPKT_PKiS7_S2_PS3_iiE9smem_proj;
	add.s32 	%r105, %r104, %r103;
	ld.shared.f32 	%f42, [%r105];
	fma.rn.f32 	%f43, %f42, %f40, %f501;
	fma.rn.f32 	%f44, %f42, %f41, %f497;
	ld.shared.f32 	%f45, [%r105+4];
	fma.rn.f32 	%f46, %f45, %f40, %f500;
	fma.rn.f32 	%f47, %f45, %f41, %f496;
	ld.shared.f32 	%f48, [%r105+8];
	fma.rn.f32 	%f49, %f48, %f40, %f499;
	fma.rn.f32 	%f50, %f48, %f41, %f502;
	ld.shared.f32 	%f51, [%r105+12];
	fma.rn.f32 	%f52, %f51, %f40, %f498;
	fma.rn.f32 	%f53, %f51, %f41, %f503;
	ld.shared.f32 	%f54, [%r102+4];
	ld.shared.f32 	%f55, [%r102+136];
	ld.shared.f32 	%f56, [%r105+516];
	fma.rn.f32 	%f57, %f56, %f54, %f43;
	fma.rn.f32 	%f58, %f56, %f55, %f44;
	ld.shared.f32 	%f59, [%r105+520];
	fma.rn.f32 	%f60, %f59, %f54, %f46;
	fma.rn.f32 	%f61, %f59, %f55, %f47;
	ld.shared.f32 	%f62, [%r105+524];
	fma.rn.f32 	%f63, %f62, %f54, %f49;
	fma.rn.f32 	%f64, %f62, %f55, %f50;
	ld.shared.f32 	%f65, [%r105+528];
	fma.rn.f32 	%f66, %f65, %f54, %f52;
	fma.rn.f32 	%f67, %f65, %f55, %f53;
	ld.shared.f32 	%f68, [%r102+8];
	ld.shared.f32 	%f69, [%r102+140];
	ld.shared.f32 	%f70, [%r105+1032];
	fma.rn.f32 	%f71, %f70, %f68, %f57;
	fma.rn.f32 	%f72, %f70, %f69, %f58;
	ld.shared.f32 	%f73, [%r105+1036];
	fma.rn.f32 	%f74, %f73, %f68, %f60;
	fma.rn.f32 	%f75, %f73, %f69, %f61;
	ld.shared.f32 	%f76, [%r105+1040];
	fma.rn.f32 	%f77, %f76, %f68, %f63;
	fma.rn.f32 	%f78, %f76, %f69, %f64;
	ld.shared.f32 	%f79, [%r105+1044];
	fma.rn.f32 	%f80, %f79, %f68, %f66;
	fma.rn.f32 	%f81, %f79, %f69, %f67;
	ld.shared.f32 	%f82, [%r102+12];
	ld.shared.f32 	%f83, [%r102+144];
	ld.shared.f32 	%f84, [%r105+1548];
	fma.rn.f32 	%f85, %f84, %f82, %f71;
	fma.rn.f32 	%f86, %f84, %f83, %f72;
	ld.shared.f32 	%f87, [%r105+1552];
	fma.rn.f32 	%f88, %f87, %f82, %f74;
	fma.rn.f32 	%f89, %f87, %f83, %f75;
	ld.shared.f32 	%f90, [%r105+1556];
	fma.rn.f32 	%f91, %f90, %f82, %f77;
	fma.rn.f32 	%f92, %f90, %f83, %f78;
	ld.shared.f32 	%f93, [%r105+1560];
	fma.rn.f32 	%f94, %f93, %f82, %f80;
	fma.rn.f32 	%f95, %f93, %f83, %f81;
	ld.shared.f32 	%f96, [%r102+16];
	ld.shared.f32 	%f97, [%r102+148];
	ld.shared.f32 	%f98, [%r105+2064];
	fma.rn.f32 	%f99, %f98, %f96, %f85;
	fma.rn.f32 	%f100, %f98, %f97, %f86;
	ld.shared.f32 	%f101, [%r105+2068];
	fma.rn.f32 	%f102, %f101, %f96, %f88;
	fma.rn.f32 	%f103, %f101, %f97, %f89;
	ld.shared.f32 	%f104, [%r105+2072];
	fma.rn.f32 	%f105, %f104, %f96, %f91;
	fma.rn.f32 	%f106, %f104, %f97, %f92;
	ld.shared.f32 	%f107, [%r105+2076];
	fma.rn.f32 	%f108, %f107, %f96, %f94;
	fma.rn.f32 	%f109, %f107, %f97, %f95;
	ld.shared.f32 	%f110, [%r102+20];
	ld.shared.f32 	%f111, [%r102+152];
	ld.shared.f32 	%f112, [%r105+2580];
	fma.rn.f32 	%f113, %f112, %f110, %f99;
	fma.rn.f32 	%f114, %f112, %f111, %f100;
	ld.shared.f32 	%f115, [%r105+2584];
	fma.rn.f32 	%f116, %f115, %f110, %f102;
	fma.rn.f32 	%f117, %f115, %f111, %f103;
	ld.shared.f32 	%f118, [%r105+2588];
	fma.rn.f32 	%f119, %f118, %f110, %f105;
	fma.rn.f32 	%f120, %f118, %f111, %f106;
	ld.shared.f32 	%f121, [%r105+2592];
	fma.rn.f32 	%f122, %f121, %f110, %f108;
	fma.rn.f32 	%f123, %f121, %f111, %f109;
	ld.shared.f32 	%f124, [%r102+24];
	ld.shared.f32 	%f125, [%r102+156];
	ld.shared.f32 	%f126, [%r105+3096];
	fma.rn.f32 	%f127, %f126, %f124, %f113;
	fma.rn.f32 	%f128, %f126, %f125, %f114;
	ld.shared.f32 	%f129, [%r105+3100];
	fma.rn.f32 	%f130, %f129, %f124, %f116;
	fma.rn.f32 	%f131, %f129, %f125, %f117;
	ld.shared.f32 	%f132, [%r105+3104];
	fma.rn.f32 	%f133, %f132, %f124, %f119;
	fma.rn.f32 	%f134, %f132, %f125, %f120;
	ld.shared.f32 	%f135, [%r105+3108];
	fma.rn.f32 	%f136, %f135, %f124, %f122;
	fma.rn.f32 	%f137, %f135, %f125, %f123;
	ld.shared.f32 	%f138, [%r102+28];
	ld.shared.f32 	%f139, [%r102+160];
	ld.shared.f32 	%f140, [%r105+3612];
	fma.rn.f32 	%f141, %f140, %f138, %f127;
	fma.rn.f32 	%f142, %f140, %f139, %f128;
	ld.shared.f32 	%f143, [%r105+3616];
	fma.rn.f32 	%f144, %f143, %f138, %f130;
	fma.rn.f32 	%f145, %f143, %f139, %f131;
	ld.shared.f32 	%f146, [%r105+3620];
	fma.rn.f32 	%f147, %f146, %f138, %f133;
	fma.rn.f32 	%f148, %f146, %f139, %f134;
	ld.shared.f32 	%f149, [%r105+3624];
	fma.rn.f32 	%f150, %f149, %f138, %f136;
	fma.rn.f32 	%f151, %f149, %f139, %f137;
	ld.shared.f32 	%f152, [%r102+32];
	ld.shared.f32 	%f153, [%r102+164];
	ld.shared.f32 	%f154, [%r105+4128];
	fma.rn.f32 	%f155, %f154, %f152, %f141;
	fma.rn.f32 	%f156, %f154, %f153, %f142;
	ld.shared.f32 	%f157, [%r105+4132];
	fma.rn.f32 	%f158, %f157, %f152, %f144;
	fma.rn.f32 	%f159, %f157, %f153, %f145;
	ld.shared.f32 	%f160, [%r105+4136];
	fma.rn.f32 	%f161, %f160, %f152, %f147;
	fma.rn.f32 	%f162, %f160, %f153, %f148;
	ld.shared.f32 	%f163, [%r105+4140];
	fma.rn.f32 	%f164, %f163, %f152, %f150;
	fma.rn.f32 	%f165, %f163, %f153, %f151;
	ld.shared.f32 	%f166, [%r102+36];
	ld.shared.f32 	%f167, [%r102+168];
	ld.shared.f32 	%f168, [%r105+4644];
	fma.rn.f32 	%f169, %f168, %f166, %f155;
	fma.rn.f32 	%f170, %f168, %f167, %f156;
	ld.shared.f32 	%f171, [%r105+4648];
	fma.rn.f32 	%f172, %f171, %f166, %f158;
	fma.rn.f32 	%f173, %f171, %f167, %f159;
	ld.shared.f32 	%f174, [%r105+4652];
	fma.rn.f32 	%f175, %f174, %f166, %f161;
	fma.rn.f32 	%f176, %f174, %f167, %f162;
	ld.shared.f32 	%f177, [%r105+4656];
	fma.rn.f32 	%f178, %f177, %f166, %f164;
	fma.rn.f32 	%f179, %f177, %f167, %f165;
	ld.shared.f32 	%f180, [%r102+40];
	ld.shared.f32 	%f181, [%r102+172];
	ld.shared.f32 	%f182, [%r105+5160];
	fma.rn.f32 	%f183, %f182, %f180, %f169;
	fma.rn.f32 	%f184, %f182, %f181, %f170;
	ld.shared.f32 	%f185, [%r105+5164];
	fma.rn.f32 	%f186, %f185, %f180, %f172;
	fma.rn.f32 	%f187, %f185, %f181, %f173;
	ld.shared.f32 	%f188, [%r105+5168];
	fma.rn.f32 	%f189, %f188, %f180, %f175;
	fma.rn.f32 	%f190, %f188, %f181, %f176;
	ld.shared.f32 	%f191, [%r105+5172];
	fma.rn.f32 	%f192, %f191, %f180, %f178;
	fma.rn.f32 	%f193, %f191, %f181, %f179;
	ld.shared.f32 	%f194, [%r102+44];
	ld.shared.f32 	%f195, [%r102+176];
	ld.shared.f32 	%f196, [%r105+5676];
	fma.rn.f32 	%f197, %f196, %f194, %f183;
	fma.rn.f32 	%f198, %f196, %f195, %f184;
	ld.shared.f32 	%f199, [%r105+5680];
	fma.rn.f32 	%f200, %f199, %f194, %f186;
	fma.rn.f32 	%f201, %f199, %f195, %f187;
	ld.shared.f32 	%f202, [%r105+5684];
	fma.rn.f32 	%f203, %f202, %f194, %f189;
	fma.rn.f32 	%f204, %f202, %f195, %f190;
	ld.shared.f32 	%f205, [%r105+5688];
	fma.rn.f32 	%f206, %f205, %f194, %f192;
	fma.rn.f32 	%f207, %f205, %f195, %f193;
	ld.shared.f32 	%f208, [%r102+48];
	ld.shared.f32 	%f209, [%r102+180];
	ld.shared.f32 	%f210, [%r105+6192];
	fma.rn.f32 	%f211, %f210, %f208, %f197;
	fma.rn.f32 	%f212, %f210, %f209, %f198;
	ld.shared.f32 	%f213, [%r105+6196];
	fma.rn.f32 	%f214, %f213, %f208, %f200;
	fma.rn.f32 	%f215, %f213, %f209, %f201;
	ld.shared.f32 	%f216, [%r105+6200];
	fma.rn.f32 	%f217, %f216, %f208, %f203;
	fma.rn.f32 	%f218, %f216, %f209, %f204;
	ld.shared.f32 	%f219, [%r105+6204];
	fma.rn.f32 	%f220, %f219, %f208, %f206;
	fma.rn.f32 	%f221, %f219, %f209, %f207;
	ld.shared.f32 	%f222, [%r102+52];
	ld.shared.f32 	%f223, [%r102+184];
	ld.shared.f32 	%f224, [%r105+6708];
	fma.rn.f32 	%f225, %f224, %f222, %f211;
	fma.rn.f32 	%f226, %f224, %f223, %f212;
	ld.shared.f32 	%f227, [%r105+6712];
	fma.rn.f32 	%f228, %f227, %f222, %f214;
	fma.rn.f32 	%f229, %f227, %f223, %f215;
	ld.shared.f32 	%f230, [%r105+6716];
	fma.rn.f32 	%f231, %f230, %f222, %f217;
	fma.rn.f32 	%f232, %f230, %f223, %f218;
	ld.shared.f32 	%f233, [%r105+6720];
	fma.rn.f32 	%f234, %f233, %f222, %f220;
	fma.rn.f32 	%f235, %f233, %f223, %f221;
	ld.shared.f32 	%f236, [%r102+56];
	ld.shared.f32 	%f237, [%r102+188];
	ld.shared.f32 	%f238, [%r105+7224];
	fma.rn.f32 	%f239, %f238, %f236, %f225;
	fma.rn.f32 	%f240, %f238, %f237, %f226;
	ld.shared.f32 	%f241, [%r105+7228];
	fma.rn.f32 	%f242, %f241, %f236, %f228;
	fma.rn.f32 	%f243, %f241, %f237, %f229;
	ld.shared.f32 	%f244, [%r105+7232];
	fma.rn.f32 	%f245, %f244, %f236, %f231;
	fma.rn.f32 	%f246, %f244, %f237, %f232;
	ld.shared.f32 	%f247, [%r105+7236];
	fma.rn.f32 	%f248, %f247, %f236, %f234;
	fma.rn.f32 	%f249, %f247, %f237, %f235;
	ld.shared.f32 	%f250, [%r102+60];
	ld.shared.f32 	%f251, [%r102+192];
	ld.shared.f32 	%f252, [%r105+7740];
	fma.rn.f32 	%f253, %f252, %f250, %f239;
	fma.rn.f32 	%f254, %f252, %f251, %f240;
	ld.shared.f32 	%f255, [%r105+7744];
	fma.rn.f32 	%f256, %f255, %f250, %f242;
	fma.rn.f32 	%f257, %f255, %f251, %f243;
	ld.shared.f32 	%f258, [%r105+7748];
	fma.rn.f32 	%f259, %f258, %f250, %f245;
	fma.rn.f32 	%f260, %f258, %f251, %f246;
	ld.shared.f32 	%f261, [%r105+7752];
	fma.rn.f32 	%f262, %f261, %f250, %f248;
	fma.rn.f32 	%f263, %f261, %f251, %f249;
	ld.shared.f32 	%f264, [%r102+64];
	ld.shared.f32 	%f265, [%r102+196];
	ld.shared.f32 	%f266, [%r105+8256];
	fma.rn.f32 	%f267, %f266, %f264, %f253;
	fma.rn.f32 	%f268, %f266, %f265, %f254;
	ld.shared.f32 	%f269, [%r105+8260];
	fma.rn.f32 	%f270, %f269, %f264, %f256;
	fma.rn.f32 	%f271, %f269, %f265, %f257;
	ld.shared.f32 	%f272, [%r105+8264];
	fma.rn.f32 	%f273, %f272, %f264, %f259;
	fma.rn.f32 	%f274, %f272, %f265, %f260;
	ld.shared.f32 	%f275, [%r105+8268];
	fma.rn.f32 	%f276, %f275, %f264, %f262;
	fma.rn.f32 	%f277, %f275, %f265, %f263;
	ld.shared.f32 	%f278, [%r102+68];
	ld.shared.f32 	%f279, [%r102+200];
	ld.shared.f32 	%f280, [%r105+8772];
	fma.rn.f32 	%f281, %f280, %f278, %f267;
	fma.rn.f32 	%f282, %f280, %f279, %f268;
	ld.shared.f32 	%f283, [%r105+8776];
	fma.rn.f32 	%f284, %f283, %f278, %f270;
	fma.rn.f32 	%f285, %f283, %f279, %f271;
	ld.shared.f32 	%f286, [%r105+8780];
	fma.rn.f32 	%f287, %f286, %f278, %f273;
	fma.rn.f32 	%f288, %f286, %f279, %f274;
	ld.shared.f32 	%f289, [%r105+8784];
	fma.rn.f32 	%f290, %f289, %f278, %f276;
	fma.rn.f32 	%f291, %f289, %f279, %f277;
	ld.shared.f32 	%f292, [%r102+72];
	ld.shared.f32 	%f293, [%r102+204];
	ld.shared.f32 	%f294, [%r105+9288];
	fma.rn.f32 	%f295, %f294, %f292, %f281;
	fma.rn.f32 	%f296, %f294, %f293, %f282;
	ld.shared.f32 	%f297, [%r105+9292];
	fma.rn.f32 	%f298, %f297, %f292, %f284;
	fma.rn.f32 	%f299, %f297, %f293, %f285;
	ld.shared.f32 	%f300, [%r105+9296];
	fma.rn.f32 	%f301, %f300, %f292, %f287;
	fma.rn.f32 	%f302, %f300, %f293, %f288;
	ld.shared.f32 	%f303, [%r105+9300];
	fma.rn.f32 	%f304, %f303, %f292, %f290;
	fma.rn.f32 	%f305, %f303, %f293, %f291;
	ld.shared.f32 	%f306, [%r102+76];
	ld.shared.f32 	%f307, [%r102+208];
	ld.shared.f32 	%f308, [%r105+9804];
	fma.rn.f32 	%f309, %f308, %f306, %f295;
	fma.rn.f32 	%f310, %f308, %f307, %f296;
	ld.shared.f32 	%f311, [%r105+9808];
	fma.rn.f32 	%f312, %f311, %f306, %f298;
	fma.rn.f32 	%f313, %f311, %f307, %f299;
	ld.shared.f32 	%f314, [%r105+9812];
	fma.rn.f32 	%f315, %f314, %f306, %f301;
	fma.rn.f32 	%f316, %f314, %f307, %f302;
	ld.shared.f32 	%f317, [%r105+9816];
	fma.rn.f32 	%f318, %f317, %f306, %f304;
	fma.rn.f32 	%f319, %f317, %f307, %f305;
	ld.shared.f32 	%f320, [%r102+80];
	ld.shared.f32 	%f321, [%r102+212];
	ld.shared.f32 	%f322, [%r105+10320];
	fma.rn.f32 	%f323, %f322, %f320, %f309;
	fma.rn.f32 	%f324, %f322, %f321, %f310;
	ld.shared.f32 	%f325, [%r105+10324];
	fma.rn.f32 	%f326, %f325, %f320, %f312;
	fma.rn.f32 	%f327, %f325, %f321, %f313;
	ld.shared.f32 	%f328, [%r105+10328];
	fma.rn.f32 	%f329, %f328, %f320, %f315;
	fma.rn.f32 	%f330, %f328, %f321, %f316;
	ld.shared.f32 	%f331, [%r105+10332];
	fma.rn.f32 	%f332, %f331, %f320, %f318;
	fma.rn.f32 	%f333, %f331, %f321, %f319;
	ld.shared.f32 	%f334, [%r102+84];
	ld.shared.f32 	%f335, [%r102+216];
	ld.shared.f32 	%f336, [%r105+10836];
	fma.rn.f32 	%f337, %f336, %f334, %f323;
	fma.rn.f32 	%f338, %f336, %f335, %f324;
	ld.shared.f32 	%f339, [%r105+10840];
	fma.rn.f32 	%f340, %f339, %f334, %f326;
	fma.rn.f32 	%f341, %f339, %f335, %f327;
	ld.shared.f32 	%f342, [%r105+10844];
	fma.rn.f32 	%f343, %f342, %f334, %f329;
	fma.rn.f32 	%f344, %f342, %f335, %f330;
	ld.shared.f32 	%f345, [%r105+10848];
	fma.rn.f32 	%f346, %f345, %f334, %f332;
	fma.rn.f32 	%f347, %f345, %f335, %f333;
	ld.shared.f32 	%f348, [%r102+88];
	ld.shared.f32 	%f349, [%r102+220];
	ld.shared.f32 	%f350, [%r105+11352];
	fma.rn.f32 	%f351, %f350, %f348, %f337;
	fma.rn.f32 	%f352, %f350, %f349, %f338;
	ld.shared.f32 	%f353, [%r105+11356];
	fma.rn.f32 	%f354, %f353, %f348, %f340;
	fma.rn.f32 	%f355, %f353, %f349, %f341;
	ld.shared.f32 	%f356, [%r105+11360];
	fma.rn.f32 	%f357, %f356, %f348, %f343;
	fma.rn.f32 	%f358, %f356, %f349, %f344;
	ld.shared.f32 	%f359, [%r105+11364];
	fma.rn.f32 	%f360, %f359, %f348, %f346;
	fma.rn.f32 	%f361, %f359, %f349, %f347;
	ld.shared.f32 	%f362, [%r102+92];
	ld.shared.f32 	%f363, [%r102+224];
	ld.shared.f32 	%f364, [%r105+11868];
	fma.rn.f32 	%f365, %f364, %f362, %f351;
	fma.rn.f32 	%f366, %f364, %f363, %f352;
	ld.shared.f32 	%f367, [%r105+11872];
	fma.rn.f32 	%f368, %f367, %f362, %f354;
	fma.rn.f32 	%f369, %f367, %f363, %f355;
	ld.shared.f32 	%f370, [%r105+11876];
	fma.rn.f32 	%f371, %f370, %f362, %f357;
	fma.rn.f32 	%f372, %f370, %f363, %f358;
	ld.shared.f32 	%f373, [%r105+11880];
	fma.rn.f32 	%f374, %f373, %f362, %f360;
	fma.rn.f32 	%f375, %f373, %f363, %f361;
	ld.shared.f32 	%f376, [%r102+96];
	ld.shared.f32 	%f377, [%r102+228];
	ld.shared.f32 	%f378, [%r105+12384];
	fma.rn.f32 	%f379, %f378, %f376, %f365;
	fma.rn.f32 	%f380, %f378, %f377, %f366;
	ld.shared.f32 	%f381, [%r105+12388];
	fma.rn.f32 	%f382, %f381, %f376, %f368;
	fma.rn.f32 	%f383, %f381, %f377, %f369;
	ld.shared.f32 	%f384, [%r105+12392];
	fma.rn.f32 	%f385, %f384, %f376, %f371;
	fma.rn.f32 	%f386, %f384, %f377, %f372;
	ld.shared.f32 	%f387, [%r105+12396];
	fma.rn.f32 	%f388, %f387, %f376, %f374;
	fma.rn.f32 	%f389, %f387, %f377, %f375;
	ld.shared.f32 	%f390, [%r102+100];
	ld.shared.f32 	%f391, [%r102+232];
	ld.shared.f32 	%f392, [%r105+12900];
	fma.rn.f32 	%f393, %f392, %f390, %f379;
	fma.rn.f32 	%f394, %f392, %f391, %f380;
	ld.shared.f32 	%f395, [%r105+12904];
	fma.rn.f32 	%f396, %f395, %f390, %f382;
	fma.rn.f32 	%f397, %f395, %f391, %f383;
	ld.shared.f32 	%f398, [%r105+12908];
	fma.rn.f32 	%f399, %f398, %f390, %f385;
	fma.rn.f32 	%f400, %f398, %f391, %f386;
	ld.shared.f32 	%f401, [%r105+12912];
	fma.rn.f32 	%f402, %f401, %f390, %f388;
	fma.rn.f32 	%f403, %f401, %f391, %f389;
	ld.shared.f32 	%f404, [%r102+104];
	ld.shared.f32 	%f405, [%r102+236];
	ld.shared.f32 	%f406, [%r105+13416];
	fma.rn.f32 	%f407, %f406, %f404, %f393;
	fma.rn.f32 	%f408, %f406, %f405, %f394;
	ld.shared.f32 	%f409, [%r105+13420];
	fma.rn.f32 	%f410, %f409, %f404, %f396;
	fma.rn.f32 	%f411, %f409, %f405, %f397;
	ld.shared.f32 	%f412, [%r105+13424];
	fma.rn.f32 	%f413, %f412, %f404, %f399;
	fma.rn.f32 	%f414, %f412, %f405, %f400;
	ld.shared.f32 	%f415, [%r105+13428];
	fma.rn.f32 	%f416, %f415, %f404, %f402;
	fma.rn.f32 	%f417, %f415, %f405, %f403;
	ld.shared.f32 	%f418, [%r102+108];
	ld.shared.f32 	%f419, [%r102+240];
	ld.shared.f32 	%f420, [%r105+13932];
	fma.rn.f32 	%f421, %f420, %f418, %f407;
	fma.rn.f32 	%f422, %f420, %f419, %f408;
	ld.shared.f32 	%f423, [%r105+13936];
	fma.rn.f32 	%f424, %f423, %f418, %f410;
	fma.rn.f32 	%f425, %f423, %f419, %f411;
	ld.shared.f32 	%f426, [%r105+13940];
	fma.rn.f32 	%f427, %f426, %f418, %f413;
	fma.rn.f32 	%f428, %f426, %f419, %f414;
	ld.shared.f32 	%f429, [%r105+13944];
	fma.rn.f32 	%f430, %f429, %f418, %f416;
	fma.rn.f32 	%f431, %f429, %f419, %f417;
	ld.shared.f32 	%f432, [%r102+112];
	ld.shared.f32 	%f433, [%r102+244];
	ld.shared.f32 	%f434, [%r105+14448];
	fma.rn.f32 	%f435, %f434, %f432, %f421;
	fma.rn.f32 	%f436, %f434, %f433, %f422;
	ld.shared.f32 	%f437, [%r105+14452];
	fma.rn.f32 	%f438, %f437, %f432, %f424;
	fma.rn.f32 	%f439, %f437, %f433, %f425;
	ld.shared.f32 	%f440, [%r105+14456];
	fma.rn.f32 	%f441, %f440, %f432, %f427;
	fma.rn.f32 	%f442, %f440, %f433, %f428;
	ld.shared.f32 	%f443, [%r105+14460];
	fma.rn.f32 	%f444, %f443, %f432, %f430;
	fma.rn.f32 	%f445, %f443, %f433, %f431;
	ld.shared.f32 	%f446, [%r102+116];
	ld.shared.f32 	%f447, [%r102+248];
	ld.shared.f32 	%f448, [%r105+14964];
	fma.rn.f32 	%f449, %f448, %f446, %f435;
	fma.rn.f32 	%f450, %f448, %f447, %f436;
	ld.shared.f32 	%f451, [%r105+14968];
	fma.rn.f32 	%f452, %f451, %f446, %f438;
	fma.rn.f32 	%f453, %f451, %f447, %f439;
	ld.shared.f32 	%f454, [%r105+14972];
	fma.rn.f32 	%f455, %f454, %f446, %f441;
	fma.rn.f32 	%f456, %f454, %f447, %f442;
	ld.shared.f32 	%f457, [%r105+14976];
	fma.rn.f32 	%f458, %f457, %f446, %f444;
	fma.rn.f32 	%f459, %f457, %f447, %f445;
	ld.shared.f32 	%f460, [%r102+120];
	ld.shared.f32 	%f461, [%r102+252];
	ld.shared.f32 	%f462, [%r105+15480];
	fma.rn.f32 	%f463, %f462, %f460, %f449;
	fma.rn.f32 	%f464, %f462, %f461, %f450;
	ld.shared.f32 	%f465, [%r105+15484];
	fma.rn.f32 	%f466, %f465, %f460, %f452;
	fma.rn.f32 	%f467, %f465, %f461, %f453;
	ld.shared.f32 	%f468, [%r105+15488];
	fma.rn.f32 	%f469, %f468, %f460, %f455;
	fma.rn.f32 	%f470, %f468, %f461, %f456;
	ld.shared.f32 	%f471, [%r105+15492];
	fma.rn.f32 	%f472, %f471, %f460, %f458;
	fma.rn.f32 	%f473, %f471, %f461, %f459;
	ld.shared.f32 	%f474, [%r102+124];
	ld.shared.f32 	%f475, [%r102+256];
	ld.shared.f32 	%f476, [%r105+15996];
	fma.rn.f32 	%f501, %f476, %f474, %f463;
	fma.rn.f32 	%f497, %f476, %f475, %f464;
	ld.shared.f32 	%f477, [%r105+16000];
	fma.rn.f32 	%f500, %f477, %f474, %f466;
	fma.rn.f32 	%f496, %f477, %f475, %f467;
	ld.shared.f32 	%f478, [%r105+16004];
	fma.rn.f32 	%f499, %f478, %f474, %f469;
	fma.rn.f32 	%f502, %f478, %f475, %f470;
	ld.shared.f32 	%f479, [%r105+16008];
	fma.rn.f32 	%f498, %f479, %f474, %f472;
	fma.rn.f32 	%f503, %f479, %f475, %f473;
	bar.sync 	0;
	add.s32 	%r120, %r120, 32;
	setp.lt.s32 	%p28, %r120, %r41;
	@%p28 bra 	$L__BB26_5;
$L__BB26_20:
	cvt.u64.u32 	%rd5, %r5;
	setp.lt.s32 	%p29, %r9, %r6;
	shl.b32 	%r106, %r9, 2;
	mov.u32 	%r107, _ZZ23moe_output_small_kernelI13__nv_bfloat16Lb0EEvPKfPKT_PKiS7_S2_PS3_iiE14smem_token_ids;
	add.s32 	%r16, %r107, %r106;
	mov.u32 	%r108, _ZZ23moe_output_small_kernelI13__nv_bfloat16Lb0EEvPKfPKT_PKiS7_S2_PS3_iiE12smem_routing;
	add.s32 	%r17, %r108, %r106;
	@%p29 bra 	$L__BB26_21;
	bra.uni 	$L__BB26_29;
$L__BB26_21:
	ld.param.u64 	%rd54, [_Z23moe_output_small_kernelI13__nv_bfloat16Lb0EEvPKfPKT_PKiS7_S2_PS3_ii_param_5];
	ld.shared.u32 	%r109, [%r16];
	ld.shared.f32 	%f25, [%r17];
	mul.lo.s32 	%r110, %r109, %r42;
	cvt.s64.s32 	%rd36, %r110;
	add.s64 	%rd37, %rd36, %rd5;
	setp.le.s32 	%p30, %r7, %r11;
	cvt.u64.u32 	%rd38, %r11;
	add.s64 	%rd39, %rd37, %rd38;
	shl.b64 	%rd40, %rd39, 1;
	add.s64 	%rd6, %rd54, %rd40;
	@%p30 bra 	$L__BB26_23;
	mul.f32 	%f480, %f25, %f501;
	// begin inline asm
	{  cvt.rn.bf16.f32 %rs6, %f480;}

	// end inline asm
	// begin inline asm
	{ atom.add.noftz.bf16 %rs7,[%rd6],%rs6; }

	// end inline asm
$L__BB26_23:
	add.s32 	%r111, %r11, 1;
	setp.ge.s32 	%p31, %r111, %r8;
	@%p31 bra 	$L__BB26_25;
	add.s64 	%rd42, %rd6, 2;
	mul.f32 	%f481, %f25, %f500;
	// begin inline asm
	{  cvt.rn.bf16.f32 %rs9, %f481;}

	// end inline asm
	// begin inline asm
	{ atom.add.noftz.bf16 %rs10,[%rd42],%rs9; }

	// end inline asm
$L__BB26_25:
	add.s32 	%r112, %r11, 2;
	setp.ge.s32 	%p32, %r112, %r8;
	@%p32 bra 	$L__BB26_27;
	add.s64 	%rd43, %rd6, 4;
	mul.f32 	%f482, %f25, %f499;
	// begin inline asm
	{  cvt.rn.bf16.f32 %rs12, %f482;}

	// end inline asm
	// begin inline asm
	{ atom.add.noftz.bf16 %rs13,[%rd43],%rs12; }

	// end inline asm
$L__BB26_27:
	add.s32 	%r113, %r11, 3;
	setp.ge.s32 	%p33, %r113, %r8;
	@%p33 bra 	$L__BB26_29;
	add.s64 	%rd44, %rd6, 6;
	mul.f32 	%f483, %f25, %f498;
	// begin inline asm
	{  cvt.rn.bf16.f32 %rs15, %f483;}

	// end inline asm
	// begin inline asm
	{ atom.add.noftz.bf16 %rs16,[%rd44],%rs15; }

	// end inline asm
$L__BB26_29:
	add.s32 	%r114, %r9, 1;
	setp.ge.s32 	%p34, %r114, %r6;
	@%p34 bra 	$L__BB26_38;
	ld.param.u64 	%rd55, [_Z23moe_output_small_kernelI13__nv_bfloat16Lb0EEvPKfPKT_PKiS7_S2_PS3_ii_param_5];
	ld.shared.u32 	%r115, [%r16+4];
	ld.shared.f32 	%f26, [%r17+4];
	mul.lo.s32 	%r116, %r115, %r42;
	cvt.s64.s32 	%rd45, %r116;
	add.s64 	%rd46, %rd45, %rd5;
	setp.le.s32 	%p35, %r7, %r11;
	cvt.u64.u32 	%rd47, %r11;
	add.s64 	%rd48, %rd46, %rd47;
	shl.b64 	%rd49, %rd48, 1;
	add.s64 	%rd7, %rd55, %rd49;
	@%p35 bra 	$L__BB26_32;
	mul.f32 	%f484, %f26, %f497;
	// begin inline asm
	{  cvt.rn.bf16.f32 %rs18, %f484;}

	// end inline asm
	// begin inline asm
	{ atom.add.noftz.bf16 %rs19,[%rd7],%rs18; }

	// end inline asm
$L__BB26_32:
	add.s32 	%r117, %r11, 1;
	setp.ge.s32 	%p36, %r117, %r8;
	@%p36 bra 	$L__BB26_34;
	add.s64 	%rd51, %rd7, 2;
	mul.f32 	%f485, %f26, %f496;
	// begin inline asm
	{  cvt.rn.bf16.f32 %rs21, %f485;}

	// end inline asm
	// begin inline asm
	{ atom.add.noftz.bf16 %rs22,[%rd51],%rs21; }

	// end inline asm
$L__BB26_34:
	add.s32 	%r118, %r11, 2;
	setp.ge.s32 	%p37, %r118, %r8;
	@%p37 bra 	$L__BB26_36;
	add.s64 	%rd52, %rd7, 4;
	mul.f32 	%f486, %f26, %f502;
	// begin inline asm
	{  cvt.rn.bf16.f32 %rs24, %f486;}

	// end inline asm
	// begin inline asm
	{ atom.add.noftz.bf16 %rs25,[%rd52],%rs24; }

	// end inline asm
$L__BB26_36:
	add.s32 	%r119, %r11, 3;
	setp.ge.s32 	%p38, %r119, %r8;
	@%p38 bra 	$L__BB26_38;
	add.s64 	%rd53, %rd7, 6;
	mul.f32 	%f487, %f26, %f503;
	// begin inline asm
	{  cvt.rn.bf16.f32 %rs27, %f487;}

	// end inline asm
	// begin inline asm
	{ atom.add.noftz.bf16 %rs28,[%rd53],%rs27; }

	// end inline asm
$L__BB26_38:
	ret;
$L__BB26_39:
	add.s32 	%r74, %r13, %r120;
	cvt.u64.u32 	%rd28, %r74;
	add.s64 	%rd29, %rd28, %rd4;
	shl.b64 	%rd30, %rd29, 2;
	add.s64 	%rd31, %rd1, %rd30;
	ld.global.nc.v4.f32 	{%f31, %f32, %f33, %f34}, [%rd31];
	mov.u32 	%r75, _ZZ23moe_output_small_kernelI13__nv_bfloat16Lb0EEvPKfPKT_PKiS7_S2_PS3_iiE10smem_inter;
	mad.lo.s32 	%r76, %r12, 132, %r75;
	shl.b32 	%r77, %r13, 2;
	add.s32 	%r78, %r76, %r77;
	st.shared.f32 	[%r78], %f31;
	st.shared.f32 	[%r78+4], %f32;
	st.shared.f32 	[%r78+8], %f33;
	st.shared.f32 	[%r78+12], %f34;
	mov.u32 	%r125, %r1;
	bra.uni 	$L__BB26_12;
$L__BB26_40:
	add.s32 	%r92, %r5, %r32;
	add.s32 	%r93, %r13, %r120;
	mad.lo.s32 	%r94, %r92, %r41, %r93;
	mul.wide.u32 	%rd34, %r94, 2;
	add.s64 	%rd35, %rd3, %rd34;
	ld.global.nc.v2.u32 	{%r95, %r96}, [%rd35];
	mov.b32 	{%rs2, %rs3}, %r95;
	mov.b32 	{%rs4, %rs5}, %r96;
	// begin inline asm
	{ cvt.f32.bf16 %f36, %rs2;}

	// end inline asm
	// begin inline asm
	{ cvt.f32.bf16 %f37, %rs3;}

	// end inline asm
	// begin inline asm
	{ cvt.f32.bf16 %f38, %rs4;}

	// end inline asm
	// begin inline asm
	{ cvt.f32.bf16 %f39, %rs5;}

	// end inline asm
	mov.u32 	%r97, _ZZ23moe_output_small_kernelI13__nv_bfloat16Lb0EEvPKfPKT_PKiS7_S2_PS3_iiE9smem_proj;
	mad.lo.s32 	%r98, %r13, 516, %r97;
	shl.b32 	%r99, %r32, 2;
	add.s32 	%r100, %r98, %r99;
	st.shared.f32 	[%r100], %f36;
	st.shared.f32 	[%r100+516], %f37;
	st.shared.f32 	[%r100+1032], %f38;
	st.shared.f32 	[%r100+1548], %f39;
	bra.uni 	$L__BB26_18;

}
	// .globl	_Z24moe_gate_up_small_kernelIfLb1EEvPKT_S2_S2_PKiS4_Pfiii
.visible .entry _Z24moe_gate_up_small_kernelIfLb1EEvPKT_S2_S2_PKiS4_Pfiii(
	.param .u64 .ptr .align 1 _Z24moe_gate_up_small_kernelIfLb1EEvPKT_S2_S2_PKiS4_Pfiii_param_0,
	.param .u64 .ptr .align 1 _Z24moe_gate_up_small_kernelIfLb1EEvPKT_S2_S2_PKiS4_Pfiii_param_1,
	.param .u64 .ptr .align 1 _Z24moe_gate_up_small_kernelIfLb1EEvPKT_S2_S2_PKiS4_Pfiii_param_2,
	.param .u64 .ptr .align 1 _Z24moe_gate_up_small_kernelIfLb1EEvPKT_S2_S2_PKiS4_Pfiii_param_3,
	.param .u64 .ptr .align 1 _Z24moe_gate_up_small_kernelIfLb1EEvPKT_S2_S2_PKiS4_Pfiii_param_4,
	.param .u64 .ptr .align 1 _Z24moe_gate_up_small_kernelIfLb1EEvPKT_S2_S2_PKiS4_Pfiii_param_5,
	.param .u32 _Z24moe_gate_up_small_kernelIfLb1EEvPKT_S2_S2_PKiS4_Pfiii_param_6,
	.param .u32 _Z24moe_gate_up_small_kernelIfLb1EEvPKT_S2_S2_PKiS4_Pfiii_param_7,
	.param .u32 _Z24moe_gate_up_small_kernelIfLb1EEvPKT_S2_S2_PKiS4_Pfiii_param_8
)
{
	.reg .pred 	%p<89>;
	.reg .b32 	%r<204>;
	.reg .b32 	%f<1154>;
	.reg .b64 	%rd<91>;
	// demoted variable
	.shared .align 4 .b8 _ZZ24moe_gate_up_small_kernelIfLb1EEvPKT_S2_S2_PKiS4_PfiiiE10smem_input[2112];
	// demoted variable
	.shared .align 4 .b8 _ZZ24moe_gate_up_small_kernelIfLb1EEvPKT_S2_S2_PKiS4_PfiiiE9smem_gate[16512];
	// demoted variable
	.shared .align 4 .b8 _ZZ24moe_gate_up_small_kernelIfLb1EEvPKT_S2_S2_PKiS4_PfiiiE7smem_up[16512];
	// demoted variable
	.shared .align 4 .b8 _ZZ24moe_gate_up_small_kernelIfLb1EEvPKT_S2_S2_PKiS4_PfiiiE14smem_token_ids[64];
	ld.param.u64 	%rd12, [_Z24moe_gate_up_small_kernelIfLb1EEvPKT_S2_S2_PKiS4_Pfiii_param_1];
	ld.param.u64 	%rd13, [_Z24moe_gate_up_small_kernelIfLb1EEvPKT_S2_S2_PKiS4_Pfiii_param_2];
	ld.param.u64 	%rd15, [_Z24moe_gate_up_small_kernelIfLb1EEvPKT_S2_S2_PKiS4_Pfiii_param_3];
	ld.param.u64 	%rd14, [_Z24moe_gate_up_small_kernelIfLb1EEvPKT_S2_S2_PKiS4_Pfiii_param_4];
	ld.param.u64 	%rd16, [_Z24moe_gate_up_small_kernelIfLb1EEvPKT_S2_S2_PKiS4_Pfiii_param_5];
	ld.param.u32 	%r53, [_Z24moe_gate_up_small_kernelIfLb1EEvPKT_S2_S2_PKiS4_Pfiii_param_6];
	ld.param.u32 	%r56, [_Z24moe_gate_up_small_kernelIfLb1EEvPKT_S2_S2_PKiS4_Pfiii_param_7];
	cvta.to.global.u64 	%rd1, %rd16;
	cvta.to.global.u64 	%rd17, %rd15;
	mov.u32 	%r57, %ctaid.z;
	mov.u32 	%r58, %ctaid.y;
	mov.u32 	%r59, %ctaid.x;
	mov.u32 	%r1, %tid.x;
	cvt.u64.u32 	%rd2, %r57;
	mul.wide.u32 	%rd18, %r57, 4;
	add.s64 	%rd19, %rd17, %rd18;
	ld.global.nc.u32 	%r2, [%rd19];
	ld.global.nc.u32 	%r61, [%rd19+4];
	sub.s32 	%r3, %r61, %r2;
	shl.b32 	%r4, %r58, 4;
	shl.b32 	%r5, %r59, 7;
	setp.le.s32 	%p1, %r3, %r4;
	setp.le.s32 	%p2, %r56, %r5;
	or.pred  	%p3, %p1, %p2;
	@%p3 bra 	$L__BB27_88;
	sub.s32 	%r63, %r3, %r4;
	min.s32 	%r6, %r63, 16;
	sub.s32 	%r7, %r56, %r5;
	min.s32 	%r8, %r7, 128;
	setp.gt.u32 	%p4, %r1, 15;
	setp.ge.s32 	%p5, %r1, %r6;
	or.pred  	%p6, %p4, %p5;
	@%p6 bra 	$L__BB27_3;
	add.s32 	%r65, %r4, %r1;
	add.s32 	%r66, %r65, %r2;
	cvta.to.global.u64 	%rd20, %rd14;
	mul.wide.s32 	%rd21, %r66, 4;
	add.s64 	%rd22, %rd20, %rd21;
	ld.global.nc.u32 	%r67, [%rd22];
	shl.b32 	%r68, %r1, 2;
	mov.u32 	%r69, _ZZ24moe_gate_up_small_kernelIfLb1EEvPKT_S2_S2_PKiS4_PfiiiE14smem_token_ids;
	add.s32 	%r70, %r69, %r68;
	st.shared.u32 	[%r70], %r67;
$L__BB27_3:
	bar.sync 	0;
	cvt.s64.s32 	%rd23, %r53;
	mul.lo.s64 	%rd24, %rd23, %rd2;
	cvt.u64.u32 	%rd25, %r56;
	mul.lo.s64 	%rd26, %rd24, %rd25;
	cvta.to.global.u64 	%rd27, %rd12;
	shl.b64 	%rd28, %rd26, 2;
	add.s64 	%rd3, %rd27, %rd28;
	cvta.to.global.u64 	%rd29, %rd13;
	add.s64 	%rd4, %rd29, %rd28;
	shr.u32 	%r71, %r1, 4;
	and.b32  	%r9, %r71, 62;
	shl.b32 	%r10, %r1, 2;
	and.b32  	%r11, %r10, 124;
	setp.lt.s32 	%p7, %r53, 1;
	mov.f32 	%f1138, 0f00000000;
	mov.f32 	%f1139, %f1138;
	mov.f32 	%f3, %f1138;
	mov.f32 	%f4, %f1138;
	mov.f32 	%f5, %f1138;
	mov.f32 	%f6, %f1138;
	mov.f32 	%f1144, %f1138;
	mov.f32 	%f1145, %f1138;
	mov.f32 	%f1146, %f1138;
	mov.f32 	%f1147, %f1138;
	mov.f32 	%f11, %f1138;
	mov.f32 	%f12, %f1138;
	mov.f32 	%f13, %f1138;
	mov.f32 	%f14, %f1138;
	mov.f32 	%f1152, %f1138;
	mov.f32 	%f1153, %f1138;
	@%p7 bra 	$L__BB27_5;
	shr.u32 	%r12, %r1, 3;
	and.b32  	%r13, %r10, 28;
	sub.s32 	%r14, 128, %r11;
	mov.b32 	%r196, 0;
	mov.f32 	%f1138, 0f00000000;
	add.s32 	%r74, %r13, 3;
	sub.s32 	%r104, 32, %r13;
	add.s32 	%r116, %r11, 3;
	bra.uni 	$L__BB27_43;
$L__BB27_5:
	ld.param.u32 	%r194, [_Z24moe_gate_up_small_kernelIfLb1EEvPKT_S2_S2_PKiS4_Pfiii_param_8];
	add.s32 	%r15, %r2, %r4;
	setp.eq.s32 	%p41, %r194, 1;
	@%p41 bra 	$L__BB27_25;
	ld.param.u32 	%r195, [_Z24moe_gate_up_small_kernelIfLb1EEvPKT_S2_S2_PKiS4_Pfiii_param_8];
	setp.ne.s32 	%p42, %r195, 0;
	@%p42 bra 	$L__BB27_70;
	setp.ge.s32 	%p69, %r9, %r6;
	@%p69 bra 	$L__BB27_15;
	add.s32 	%r174, %r15, %r9;
	mad.lo.s32 	%r16, %r174, %r56, %r5;
	setp.gt.s32 	%p70, %r7, %r11;
	@%p70 bra 	$L__BB27_9;
	bra.uni 	$L__BB27_10;
$L__BB27_9:
	mul.f32 	%f1066, %f6, 0fBFB8AA3B;
	ex2.approx.f32 	%f1067, %f1066;
	add.f32 	%f1068, %f1067, 0f3F800000;
	div.rn.f32 	%f1069, %f6, %f1068;
	mul.f32 	%f1070, %f1069, %f14;
	add.s32 	%r175, %r16, %r11;
	mul.wide.s32 	%rd65, %r175, 4;
	add.s64 	%rd66, %rd1, %rd65;
	st.global.f32 	[%rd66], %f1070;
$L__BB27_10:
	add.s32 	%r176, %r11, 1;
	setp.ge.s32 	%p71, %r176, %r8;
	cvt.u64.u32 	%rd67, %r11;
	cvt.s64.s32 	%rd68, %r16;
	add.s64 	%rd69, %rd68, %rd67;
	shl.b64 	%rd70, %rd69, 2;
	add.s64 	%rd6, %rd1, %rd70;
	@%p71 bra 	$L__BB27_12;
	mul.f32 	%f1071, %f5, 0fBFB8AA3B;
	ex2.approx.f32 	%f1072, %f1071;
	add.f32 	%f1073, %f1072, 0f3F800000;
	div.rn.f32 	%f1074, %f5, %f1073;
	mul.f32 	%f1075, %f1074, %f13;
	st.global.f32 	[%rd6+4], %f1075;
$L__BB27_12:
	add.s32 	%r177, %r11, 2;
	setp.ge.s32 	%p72, %r177, %r8;
	@%p72 bra 	$L__BB27_14;
	mul.f32 	%f1076, %f4, 0fBFB8AA3B;
	ex2.approx.f32 	%f1077, %f1076;
	add.f32 	%f1078, %f1077, 0f3F800000;
	div.rn.f32 	%f1079, %f4, %f1078;
	mul.f32 	%f1080, %f1079, %f12;
	st.global.f32 	[%rd6+8], %f1080;
$L__BB27_14:
	add.s32 	%r178, %r11, 3;
	setp.ge.s32 	%p73, %r178, %r8;
	@%p73 bra 	$L__BB27_15;
	bra.uni 	$L__BB27_24;
$L__BB27_15:
	add.s32 	%r17, %r9, 1;
	setp.ge.s32 	%p74, %r17, %r6;
	@%p74 bra 	$L__BB27_88;
	add.s32 	%r179, %r15, %r17;
	mad.lo.s32 	%r18, %r179, %r56, %r5;
	setp.le.s32 	%p75, %r7, %r11;
	@%p75 bra 	$L__BB27_18;
	mul.f32 	%f1086, %f1139, 0fBFB8AA3B;
	ex2.approx.f32 	%f1087, %f1086;
	add.f32 	%f1088, %f1087, 0f3F800000;
	div.rn.f32 	%f1089, %f1139, %f1088;
	mul.f32 	%f1090, %f1089, %f1147;
	add.s32 	%r180, %r18, %r11;
	mul.wide.s32 	%rd71, %r180, 4;
	add.s64 	%rd72, %rd1, %rd71;
	st.global.f32 	[%rd72], %f1090;
$L__BB27_18:
	add.s32 	%r181, %r11, 1;
	setp.ge.s32 	%p76, %r181, %r8;
	cvt.u64.u32 	%rd73, %r11;
	cvt.s64.s32 	%rd74, %r18;
	add.s64 	%rd75, %rd74, %rd73;
	shl.b64 	%rd76, %rd75, 2;
	add.s64 	%rd5, %rd1, %rd76;
	@%p76 bra 	$L__BB27_20;
	mul.f32 	%f1091, %f1138, 0fBFB8AA3B;
	ex2.approx.f32 	%f1092, %f1091;
	add.f32 	%f1093, %f1092, 0f3F800000;
	div.rn.f32 	%f1094, %f1138, %f1093;
	mul.f32 	%f1095, %f1094, %f1146;
	st.global.f32 	[%rd5+4], %f1095;
$L__BB27_20:
	add.s32 	%r182, %r11, 2;
	setp.ge.s32 	%p77, %r182, %r8;
	@%p77 bra 	$L__BB27_22;
	mul.f32 	%f1096, %f1152, 0fBFB8AA3B;
	ex2.approx.f32 	%f1097, %f1096;
	add.f32 	%f1098, %f1097, 0f3F800000;
	div.rn.f32 	%f1099, %f1152, %f1098;
	mul.f32 	%f1100, %f1099, %f1145;
	st.global.f32 	[%rd5+8], %f1100;
$L__BB27_22:
	add.s32 	%r183, %r11, 3;
	setp.ge.s32 	%p78, %r183, %r8;
	@%p78 bra 	$L__BB27_88;
	mul.f32 	%f1101, %f1153, 0fBFB8AA3B;
	ex2.approx.f32 	%f1102, %f1101;
	add.f32 	%f1103, %f1102, 0f3F800000;
	div.rn.f32 	%f1104, %f1153, %f1103;
	mul.f32 	%f1105, %f1104, %f1144;
	st.global.f32 	[%rd5+12], %f1105;
	bra.uni 	$L__BB27_88;
$L__BB27_24:
	mul.f32 	%f1081, %f3, 0fBFB8AA3B;
	ex2.approx.f32 	%f1082, %f1081;
	add.f32 	%f1083, %f1082, 0f3F800000;
	div.rn.f32 	%f1084, %f3, %f1083;
	mul.f32 	%f1085, %f1084, %f11;
	st.global.f32 	[%rd6+12], %f1085;
	bra.uni 	$L__BB27_15;
$L__BB27_25:
	setp.ge.s32 	%p43, %r9, %r6;
	@%p43 bra 	$L__BB27_33;
	add.s32 	%r164, %r15, %r9;
	mad.lo.s32 	%r19, %r164, %r56, %r5;
	setp.gt.s32 	%p44, %r7, %r11;
	@%p44 bra 	$L__BB27_27;
	bra.uni 	$L__BB27_28;
$L__BB27_27:
	mul.f32 	%f882, %f6, 0f3F000000;
	mul.f32 	%f883, %f6, 0f3D372713;
	mul.f32 	%f884, %f6, %f883;
	fma.rn.f32 	%f885, %f6, %f884, %f6;
	mul.f32 	%f886, %f885, 0f3F4C422A;
	abs.f32 	%f887, %f886;
	mul.f32 	%f888, %f887, 0f4038AA3B;
	ex2.approx.ftz.f32 	%f889, %f888;
	add.f32 	%f890, %f889, 0f3F800000;
	rcp.approx.ftz.f32 	%f891, %f890;
	fma.rn.f32 	%f892, %f891, 0fC0000000, 0f3F800000;
	setp.ge.f32 	%p45, %f887, 0f41102CB4;
	selp.f32 	%f893, 0f3F800000, %f892, %p45;
	copysign.f32 	%f894, %f886, %f893;
	mul.f32 	%f895, %f886, %f886;
	fma.rn.f32 	%f896, %f895, 0f3C80F082, 0fBD563CAE;
	fma.rn.f32 	%f897, %f896, %f895, 0f3E085941;
	fma.rn.f32 	%f898, %f897, %f895, 0fBEAAA9ED;
	fma.rn.f32 	%f899, %f898, %f895, 0f00000000;
	fma.rn.f32 	%f900, %f899, %f886, %f886;
	setp.ge.f32 	%p46, %f887, 0f3F19999A;
	selp.f32 	%f901, %f894, %f900, %p46;
	add.f32 	%f902, %f901, 0f3F800000;
	mul.f32 	%f903, %f882, %f902;
	mul.f32 	%f904, %f903, %f14;
	add.s32 	%r165, %r19, %r11;
	mul.wide.s32 	%rd53, %r165, 4;
	add.s64 	%rd54, %rd1, %rd53;
	st.global.f32 	[%rd54], %f904;
$L__BB27_28:
	add.s32 	%r166, %r11, 1;
	setp.ge.s32 	%p47, %r166, %r8;
	cvt.u64.u32 	%rd55, %r11;
	cvt.s64.s32 	%rd56, %r19;
	add.s64 	%rd57, %rd56, %rd55;
	shl.b64 	%rd58, %rd57, 2;
	add.s64 	%rd8, %rd1, %rd58;
	@%p47 bra 	$L__BB27_30;
	mul.f32 	%f905, %f5, 0f3F000000;
	mul.f32 	%f906, %f5, 0f3D372713;
	mul.f32 	%f907, %f5, %f906;
	fma.rn.f32 	%f908, %f5, %f907, %f5;
	mul.f32 	%f909, %f908, 0f3F4C422A;
	abs.f32 	%f910, %f909;
	mul.f32 	%f911, %f910, 0f4038AA3B;
	ex2.approx.ftz.f32 	%f912, %f911;
	add.f32 	%f913, %f912, 0f3F800000;
	rcp.approx.ftz.f32 	%f914, %f913;
	fma.rn.f32 	%f915, %f914, 0fC0000000, 0f3F800000;
	setp.ge.f32 	%p48, %f910, 0f41102CB4;
	selp.f32 	%f916, 0f3F800000, %f915, %p48;
	copysign.f32 	%f917, %f909, %f916;
	mul.f32 	%f918, %f909, %f909;
	fma.rn.f32 	%f919, %f918, 0f3C80F082, 0fBD563CAE;
	fma.rn.f32 	%f920, %f919, %f918, 0f3E085941;
	fma.rn.f32 	%f921, %f920, %f918, 0fBEAAA9ED;
	fma.rn.f32 	%f922, %f921, %f918, 0f00000000;
	fma.rn.f32 	%f923, %f922, %f909, %f909;
	setp.ge.f32 	%p49, %f910, 0f3F19999A;
	selp.f32 	%f924, %f917, %f923, %p49;
	add.f32 	%f925, %f924, 0f3F800000;
	mul.f32 	%f926, %f905, %f925;
	mul.f32 	%f927, %f926, %f13;
	st.global.f32 	[%rd8+4], %f927;
$L__BB27_30:
	add.s32 	%r167, %r11, 2;
	setp.ge.s32 	%p50, %r167, %r8;
	@%p50 bra 	$L__BB27_32;
	mul.f32 	%f928, %f4, 0f3F000000;
	mul.f32 	%f929, %f4, 0f3D372713;
	mul.f32 	%f930, %f4, %f929;
	fma.rn.f32 	%f931, %f4, %f930, %f4;
	mul.f32 	%f932, %f931, 0f3F4C422A;
	abs.f32 	%f933, %f932;
	mul.f32 	%f934, %f933, 0f4038AA3B;
	ex2.approx.ftz.f32 	%f935, %f934;
	add.f32 	%f936, %f935, 0f3F800000;
	rcp.approx.ftz.f32 	%f937, %f936;
	fma.rn.f32 	%f938, %f937, 0fC0000000, 0f3F800000;
	setp.ge.f32 	%p51, %f933, 0f41102CB4;
	selp.f32 	%f939, 0f3F800000, %f938, %p51;
	copysign.f32 	%f940, %f932, %f939;
	mul.f32 	%f941, %f932, %f932;
	fma.rn.f32 	%f942, %f941, 0f3C80F082, 0fBD563CAE;
	fma.rn.f32 	%f943, %f942, %f941, 0f3E085941;
	fma.rn.f32 	%f944, %f943, %f941, 0fBEAAA9ED;
	fma.rn.f32 	%f945, %f944, %f941, 0f00000000;
	fma.rn.f32 	%f946, %f945, %f932, %f932;
	setp.ge.f32 	%p52, %f933, 0f3F19999A;
	selp.f32 	%f947, %f940, %f946, %p52;
	add.f32 	%f948, %f947, 0f3F800000;
	mul.f32 	%f949, %f928, %f948;
	mul.f32 	%f950, %f949, %f12;
	st.global.f32 	[%rd8+8], %f950;
$L__BB27_32:
	add.s32 	%r168, %r11, 3;
	setp.ge.s32 	%p53, %r168, %r8;
	@%p53 bra 	$L__BB27_33;
	bra.uni 	$L__BB27_42;
$L__BB27_33:
	add.s32 	%r20, %r9, 1;
	setp.ge.s32 	%p56, %r20, %r6;
	@%p56 bra 	$L__BB27_88;
	add.s32 	%r169, %r15, %r20;
	mad.lo.s32 	%r21, %r169, %r56, %r5;
	setp.le.s32 	%p57, %r7, %r11;
	@%p57 bra 	$L__BB27_36;
	mul.f32 	%f974, %f1139, 0f3F000000;
	mul.f32 	%f975, %f1139, 0f3D372713;
	mul.f32 	%f976, %f1139, %f975;
	fma.rn.f32 	%f977, %f1139, %f976, %f1139;
	mul.f32 	%f978, %f977, 0f3F4C422A;
	abs.f32 	%f979, %f978;
	mul.f32 	%f980, %f979, 0f4038AA3B;
	ex2.approx.ftz.f32 	%f981, %f980;
	add.f32 	%f982, %f981, 0f3F800000;
	rcp.approx.ftz.f32 	%f983, %f982;
	fma.rn.f32 	%f984, %f983, 0fC0000000, 0f3F800000;
	setp.ge.f32 	%p58, %f979, 0f41102CB4;
	selp.f32 	%f985, 0f3F800000, %f984, %p58;
	copysign.f32 	%f986, %f978, %f985;
	mul.f32 	%f987, %f978, %f978;
	fma.rn.f32 	%f988, %f987, 0f3C80F082, 0fBD563CAE;
	fma.rn.f32 	%f989, %f988, %f987, 0f3E085941;
	fma.rn.f32 	%f990, %f989, %f987, 0fBEAAA9ED;
	fma.rn.f32 	%f991, %f990, %f987, 0f00000000;
	fma.rn.f32 	%f992, %f991, %f978, %f978;
	setp.ge.f32 	%p59, %f979, 0f3F19999A;
	selp.f32 	%f993, %f986, %f992, %p59;
	add.f32 	%f994, %f993, 0f3F800000;
	mul.f32 	%f995, %f974, %f994;
	mul.f32 	%f996, %f995, %f1147;
	add.s32 	%r170, %r21, %r11;
	mul.wide.s32 	%rd59, %r170, 4;
	add.s64 	%rd60, %rd1, %rd59;
	st.global.f32 	[%rd60], %f996;
$L__BB27_36:
	add.s32 	%r171, %r11, 1;
	setp.ge.s32 	%p60, %r171, %r8;
	cvt.u64.u32 	%rd61, %r11;
	cvt.s64.s32 	%rd62, %r21;
	add.s64 	%rd63, %rd62, %rd61;
	shl.b64 	%rd64, %rd63, 2;
	add.s64 	%rd7, %rd1, %rd64;
	@%p60 bra 	$L__BB27_38;
	mul.f32 	%f997, %f1138, 0f3F000000;
	mul.f32 	%f998, %f1138, 0f3D372713;
	mul.f32 	%f999, %f1138, %f998;
	fma.rn.f32 	%f1000, %f1138, %f999, %f1138;
	mul.f32 	%f1001, %f1000, 0f3F4C422A;
	abs.f32 	%f1002, %f1001;
	mul.f32 	%f1003, %f1002, 0f4038AA3B;
	ex2.approx.ftz.f32 	%f1004, %f1003;
	add.f32 	%f1005, %f1004, 0f3F800000;
	rcp.approx.ftz.f32 	%f1006, %f1005;
	fma.rn.f32 	%f1007, %f1006, 0fC0000000, 0f3F800000;
	setp.ge.f32 	%p61, %f1002, 0f41102CB4;
	selp.f32 	%f1008, 0f3F800000, %f1007, %p61;
	copysign.f32 	%f1009, %f1001, %f1008;
	mul.f32 	%f1010, %f1001, %f1001;
	fma.rn.f32 	%f1011, %f1010, 0f3C80F082, 0fBD563CAE;
	fma.rn.f32 	%f1012, %f1011, %f1010, 0f3E085941;
	fma.rn.f32 	%f1013, %f1012, %f1010, 0fBEAAA9ED;
	fma.rn.f32 	%f1014, %f1013, %f1010, 0f00000000;
	fma.rn.f32 	%f1015, %f1014, %f1001, %f1001;
	setp.ge.f32 	%p62, %f1002, 0f3F19999A;
	selp.f32 	%f1016, %f1009, %f1015, %p62;
	add.f32 	%f1017, %f1016, 0f3F800000;
	mul.f32 	%f1018, %f997, %f1017;
	mul.f32 	%f1019, %f1018, %f1146;
	st.global.f32 	[%rd7+4], %f1019;
$L__BB27_38:
	add.s32 	%r172, %r11, 2;
	setp.ge.s32 	%p63, %r172, %r8;
	@%p63 bra 	$L__BB27_40;
	mul.f32 	%f1020, %f1152, 0f3F000000;
	mul.f32 	%f1021, %f1152, 0f3D372713;
	mul.f32 	%f1022, %f1152, %f1021;
	fma.rn.f32 	%f1023, %f1152, %f1022, %f1152;
	mul.f32 	%f1024, %f1023, 0f3F4C422A;
	abs.f32 	%f1025, %f1024;
	mul.f32 	%f1026, %f1025, 0f4038AA3B;
	ex2.approx.ftz.f32 	%f1027, %f1026;
	add.f32 	%f1028, %f1027, 0f3F800000;
	rcp.approx.ftz.f32 	%f1029, %f1028;
	fma.rn.f32 	%f1030, %f1029, 0fC0000000, 0f3F800000;
	setp.ge.f32 	%p64, %f1025, 0f41102CB4;
	selp.f32 	%f1031, 0f3F800000, %f1030, %p64;
	copysign.f32 	%f1032, %f1024, %f1031;
	mul.f32 	%f1033, %f1024, %f1024;
	fma.rn.f32 	%f1034, %f1033, 0f3C80F082, 0fBD563CAE;
	fma.rn.f32 	%f1035, %f1034, %f1033, 0f3E085941;
	fma.rn.f32 	%f1036, %f1035, %f1033, 0fBEAAA9ED;
	fma.rn.f32 	%f1037, %f1036, %f1033, 0f00000000;
	fma.rn.f32 	%f1038, %f1037, %f1024, %f1024;
	setp.ge.f32 	%p65, %f1025, 0f3F19999A;
	selp.f32 	%f1039, %f1032, %f1038, %p65;
	add.f32 	%f1040, %f1039, 0f3F800000;
	mul.f32 	%f1041, %f1020, %f1040;
	mul.f32 	%f1042, %f1041, %f1145;
	st.global.f32 	[%rd7+8], %f1042;
$L__BB27_40:
	add.s32 	%r173, %r11, 3;
	setp.ge.s32 	%p66, %r173, %r8;
	@%p66 bra 	$L__BB27_88;
	mul.f32 	%f1043, %f1153, 0f3F000000;
	mul.f32 	%f1044, %f1153, 0f3D372713;
	mul.f32 	%f1045, %f1153, %f1044;
	fma.rn.f32 	%f1046, %f1153, %f1045, %f1153;
	mul.f32 	%f1047, %f1046, 0f3F4C422A;
	abs.f32 	%f1048, %f1047;
	mul.f32 	%f1049, %f1048, 0f4038AA3B;
	ex2.approx.ftz.f32 	%f1050, %f1049;
	add.f32 	%f1051, %f1050, 0f3F800000;
	rcp.approx.ftz.f32 	%f1052, %f1051;
	fma.rn.f32 	%f1053, %f1052, 0fC0000000, 0f3F800000;
	setp.ge.f32 	%p67, %f1048, 0f41102CB4;
	selp.f32 	%f1054, 0f3F800000, %f1053, %p67;
	copysign.f32 	%f1055, %f1047, %f1054;
	mul.f32 	%f1056, %f1047, %f1047;
	fma.rn.f32 	%f1057, %f1056, 0f3C80F082, 0fBD563CAE;
	fma.rn.f32 	%f1058, %f1057, %f1056, 0f3E085941;
	fma.rn.f32 	%f1059, %f1058, %f1056, 0fBEAAA9ED;
	fma.rn.f32 	%f1060, %f1059, %f1056, 0f00000000;
	fma.rn.f32 	%f1061, %f1060, %f1047, %f1047;
	setp.ge.f32 	%p68, %f1048, 0f3F19999A;
	selp.f32 	%f1062, %f1055, %f1061, %p68;
	add.f32 	%f1063, %f1062, 0f3F800000;
	mul.f32 	%f1064, %f1043, %f1063;
	mul.f32 	%f1065, %f1064, %f1144;
	st.global.f32 	[%rd7+12], %f1065;
	bra.uni 	$L__BB27_88;
$L__BB27_42:
	mul.f32 	%f951, %f3, 0f3F000000;
	mul.f32 	%f952, %f3, 0f3D372713;
	mul.f32 	%f953, %f3, %f952;
	fma.rn.f32 	%f954, %f3, %f953, %f3;
	mul.f32 	%f955, %f954, 0f3F4C422A;
	abs.f32 	%f956, %f955;
	mul.f32 	%f957, %f956, 0f4038AA3B;
	ex2.approx.ftz.f32 	%f958, %f957;
	add.f32 	%f959, %f958, 0f3F800000;
	rcp.approx.ftz.f32 	%f960, %f959;
	fma.rn.f32 	%f961, %f960, 0fC0000000, 0f3F800000;
	setp.ge.f32 	%p54, %f956, 0f41102CB4;
	selp.f32 	%f962, 0f3F800000, %f961, %p54;
	copysign.f32 	%f963, %f955, %f962;
	mul.f32 	%f964, %f955, %f955;
	fma.rn.f32 	%f965, %f964, 0f3C80F082, 0fBD563CAE;
	fma.rn.f32 	%f966, %f965, %f964, 0f3E085941;
	fma.rn.f32 	%f967, %f966, %f964, 0fBEAAA9ED;
	fma.rn.f32 	%f968, %f967, %f964, 0f00000000;
	fma.rn.f32 	%f969, %f968, %f955, %f955;
	setp.ge.f32 	%p55, %f956, 0f3F19999A;
	selp.f32 	%f970, %f963, %f969, %p55;
	add.f32 	%f971, %f970, 0f3F800000;
	mul.f32 	%f972, %f951, %f971;
	mul.f32 	%f973, %f972, %f11;
	st.global.f32 	[%rd8+12], %f973;
	bra.uni 	$L__BB27_33;
$L__BB27_43:
	setp.lt.u32 	%p8, %r1, 128;
	sub.s32 	%r23, %r53, %r196;
	min.s32 	%r24, %r23, 32;
	mov.u32 	%r200, %r1;
	@%p8 bra 	$L__BB27_44;
	bra.uni 	$L__BB27_54;
$L__BB27_44:
	setp.ge.s32 	%p9, %r12, %r6;
	setp.ge.s32 	%p10, %r74, %r24;
	or.pred  	%p11, %p9, %p10;
	@%p11 bra 	$L__BB27_46;
	ld.param.u64 	%rd90, [_Z24moe_gate_up_small_kernelIfLb1EEvPKT_S2_S2_PKiS4_Pfiii_param_0];
	shl.b32 	%r105, %r12, 2;
	mov.u32 	%r106, _ZZ24moe_gate_up_small_kernelIfLb1EEvPKT_S2_S2_PKiS4_PfiiiE14smem_token_ids;
	add.s32 	%r107, %r106, %r105;
	ld.shared.u32 	%r108, [%r107];
	mul.lo.s32 	%r109, %r108, %r53;
	cvt.s64.s32 	%rd33, %r109;
	add.s32 	%r110, %r13, %r196;
	cvt.u64.u32 	%rd34, %r110;
	add.s64 	%rd35, %rd34, %rd33;
	cvta.to.global.u64 	%rd36, %rd90;
	shl.b64 	%rd37, %rd35, 2;
	add.s64 	%rd38, %rd36, %rd37;
	ld.global.nc.v4.f32 	{%f52, %f53, %f54, %f55}, [%rd38];
	mov.u32 	%r111, _ZZ24moe_gate_up_small_kernelIfLb1EEvPKT_S2_S2_PKiS4_PfiiiE10smem_input;
	mad.lo.s32 	%r112, %r12, 132, %r111;
	shl.b32 	%r113, %r13, 2;
	add.s32 	%r114, %r112, %r113;
	st.shared.f32 	[%r114], %f52;
	st.shared.f32 	[%r114+4], %f53;
	st.shared.f32 	[%r114+8], %f54;
	st.shared.f32 	[%r114+12], %f55;
	mov.u32 	%r200, %r1;
	bra.uni 	$L__BB27_54;
$L__BB27_46:
	setp.lt.s32 	%p12, %r12, %r6;
	@%p12 bra 	$L__BB27_49;
	mov.u32 	%r76, _ZZ24moe_gate_up_small_kernelIfLb1EEvPKT_S2_S2_PKiS4_PfiiiE10smem_input;
	mad.lo.s32 	%r77, %r12, 132, %r76;
	shl.b32 	%r78, %r13, 2;
	add.s32 	%r199, %r77, %r78;
	mov.b32 	%r198, 1;
$L__BB27_48:
	add.s32 	%r79, %r198, -1;
	mov.b32 	%r80, 0;
	st.shared.u32 	[%r199], %r80;
	setp.lt.u32 	%p13, %r79, 3;
	setp.lt.u32 	%p14, %r198, %r104;
	and.pred  	%p15, %p13, %p14;
	add.s32 	%r199, %r199, 4;
	add.s32 	%r198, %r198, 1;
	mov.u32 	%r200, %r1;
	@%p15 bra 	$L__BB27_48;
	bra.uni 	$L__BB27_54;
$L__BB27_49:
	mov.b32 	%r197, 0;
$L__BB27_50:
	add.s32 	%r27, %r197, %r13;
	setp.le.s32 	%p16, %r23, %r27;
	@%p16 bra 	$L__BB27_52;
	ld.param.u64 	%rd89, [_Z24moe_gate_up_small_kernelIfLb1EEvPKT_S2_S2_PKiS4_Pfiii_param_0];
	shl.b32 	%r91, %r12, 2;
	mov.u32 	%r92, _ZZ24moe_gate_up_small_kernelIfLb1EEvPKT_S2_S2_PKiS4_PfiiiE14smem_token_ids;
	add.s32 	%r93, %r92, %r91;
	ld.shared.u32 	%r94, [%r93];
	add.s32 	%r95, %r27, %r196;
	mad.lo.s32 	%r96, %r94, %r53, %r95;
	cvta.to.global.u64 	%rd30, %rd89;
	mul.wide.s32 	%rd31, %r96, 4;
	add.s64 	%rd32, %rd30, %rd31;
	ld.global.nc.f32 	%f51, [%rd32];
	shl.b32 	%r97, %r197, 2;
	mov.u32 	%r98, _ZZ24moe_gate_up_small_kernelIfLb1EEvPKT_S2_S2_PKiS4_PfiiiE10smem_input;
	mad.lo.s32 	%r99, %r12, 132, %r98;
	shl.b32 	%r100, %r13, 2;
	add.s32 	%r101, %r99, %r100;
	add.s32 	%r102, %r101, %r97;
	st.shared.f32 	[%r102], %f51;
	bra.uni 	$L__BB27_53;
$L__BB27_52:
	shl.b32 	%r84, %r197, 2;
	mov.u32 	%r85, _ZZ24moe_gate_up_small_kernelIfLb1EEvPKT_S2_S2_PKiS4_PfiiiE10smem_input;
	mad.lo.s32 	%r86, %r12, 132, %r85;
	shl.b32 	%r87, %r13, 2;
	add.s32 	%r88, %r86, %r87;
	add.s32 	%r89, %r88, %r84;
	mov.b32 	%r90, 0;
	st.shared.u32 	[%r89], %r90;
$L__BB27_53:
	add.s32 	%r28, %r197, 1;
	setp.lt.u32 	%p17, %r197, 3;
	setp.lt.u32 	%p18, %r28, %r104;
	and.pred  	%p19, %p17, %p18;
	mov.u32 	%r197, %r28;
	mov.u32 	%r200, %r1;
	@%p19 bra 	$L__BB27_50;
$L__BB27_54:
	setp.lt.s32 	%p20, %r116, %r8;
	shr.u32 	%r34, %r200, 5;
	setp.lt.s32 	%p21, %r34, %r24;
	and.pred  	%p22, %p21, %p20;
	@%p22 bra 	$L__BB27_89;
	add.s32 	%r118, %r11, %r5;
	mov.u32 	%r119, _ZZ24moe_gate_up_small_kernelIfLb1EEvPKT_S2_S2_PKiS4_PfiiiE9smem_gate;
	mad.lo.s32 	%r35, %r34, 516, %r119;
	add.s32 	%r120, %r34, %r196;
	mad.lo.s32 	%r36, %r120, %r56, %r118;
	mov.b32 	%r201, 0;
$L__BB27_56:
	setp.ge.s32 	%p23, %r34, %r24;
	add.s32 	%r38, %r201, %r11;
	setp.le.s32 	%p24, %r7, %r38;
	or.pred  	%p25, %p23, %p24;
	@%p25 bra 	$L__BB27_58;
	add.s32 	%r125, %r36, %r201;
	mul.wide.s32 	%rd39, %r125, 4;
	add.s64 	%rd40, %rd3, %rd39;
	ld.global.nc.f32 	%f56, [%rd40];
	shl.b32 	%r126, %r38, 2;
	add.s32 	%r127, %r35, %r126;
	st.shared.f32 	[%r127], %f56;
	bra.uni 	$L__BB27_59;
$L__BB27_58:
	shl.b32 	%r122, %r38, 2;
	add.s32 	%r123, %r35, %r122;
	mov.b32 	%r124, 0;
	st.shared.u32 	[%r123], %r124;
$L__BB27_59:
	add.s32 	%r39, %r201, 1;
	setp.lt.u32 	%p26, %r201, 3;
	setp.lt.u32 	%p27, %r39, %r14;
	and.pred  	%p28, %p26, %p27;
	mov.u32 	%r201, %r39;
	@%p28 bra 	$L__BB27_56;
$L__BB27_60:
	add.s32 	%r40, %r200, 256;
	setp.lt.u32 	%p29, %r200, 768;
	mov.u32 	%r200, %r40;
	@%p29 bra 	$L__BB27_54;
	mov.u32 	%r202, %r1;
$L__BB27_62:
	shr.u32 	%r42, %r202, 5;
	setp.lt.s32 	%p31, %r42, %r24;
	and.pred  	%p32, %p31, %p20;
	@%p32 bra 	$L__BB27_90;
	add.s32 	%r139, %r11, %r5;
	mov.u32 	%r140, _ZZ24moe_gate_up_small_kernelIfLb1EEvPKT_S2_S2_PKiS4_PfiiiE7smem_up;
	mad.lo.s32 	%r43, %r42, 516, %r140;
	add.s32 	%r141, %r42, %r196;
	mad.lo.s32 	%r44, %r141, %r56, %r139;
	mov.b32 	%r203, 0;
$L__BB27_64:
	setp.ge.s32 	%p33, %r42, %r24;
	add.s32 	%r46, %r203, %r11;
	setp.le.s32 	%p34, %r7, %r46;
	or.pred  	%p35, %p33, %p34;
	@%p35 bra 	$L__BB27_66;
	add.s32 	%r146, %r44, %r203;
	mul.wide.s32 	%rd46, %r146, 4;
	add.s64 	%rd47, %rd4, %rd46;
	ld.global.nc.f32 	%f61, [%rd47];
	shl.b32 	%r147, %r46, 2;
	add.s32 	%r148, %r43, %r147;
	st.shared.f32 	[%r148], %f61;
	bra.uni 	$L__BB27_67;
$L__BB27_66:
	shl.b32 	%r143, %r46, 2;
	add.s32 	%r144, %r43, %r143;
	mov.b32 	%r145, 0;
	st.shared.u32 	[%r144], %r145;
$L__BB27_67:
	add.s32 	%r47, %r203, 1;
	setp.lt.u32 	%p36, %r203, 3;
	setp.lt.u32 	%p37, %r47, %r14;
	and.pred  	%p38, %p36, %p37;
	mov.u32 	%r203, %r47;
	@%p38 bra 	$L__BB27_64;
$L__BB27_68:
	add.s32 	%r48, %r202, 256;
	setp.lt.u32 	%p39, %r202, 768;
	mov.u32 	%r202, %r48;
	@%p39 bra 	$L__BB27_62;
	bar.sync 	0;
	mov.u32 	%r157, _ZZ24moe_gate_up_small_kernelIfLb1EEvPKT_S2_S2_PKiS4_PfiiiE10smem_input;
	mad.lo.s32 	%r158, %r9, 132, %r157;
	ld.shared.f32 	%f66, [%r158];
	ld.shared.f32 	%f67, [%r158+132];
	shl.b32 	%r159, %r11, 2;
	mov.u32 	%r160, _ZZ24moe_gate_up_small_kernelIfLb1EEvPKT_S2_S2_PKiS4_PfiiiE7smem_up;
	add.s32 	%r161, %r160, %r159;
	ld.shared.f32 	%f68, [%r161];
	mov.u32 	%r162, _ZZ24moe_gate_up_small_kernelIfLb1EEvPKT_S2_S2_PKiS4_PfiiiE9smem_gate;
	add.s32 	%r163, %r162, %r159;
	ld.shared.f32 	%f69, [%r163];
	fma.rn.f32 	%f70, %f69, %f66, %f6;
	fma.rn.f32 	%f71, %f68, %f66, %f14;
	fma.rn.f32 	%f72, %f69, %f67, %f1139;
	fma.rn.f32 	%f73, %f68, %f67, %f1147;
	ld.shared.f32 	%f74, [%r161+4];
	ld.shared.f32 	%f75, [%r163+4];
	fma.rn.f32 	%f76, %f75, %f66, %f5;
	fma.rn.f32 	%f77, %f74, %f66, %f13;
	fma.rn.f32 	%f78, %f75, %f67, %f1138;
	fma.rn.f32 	%f79, %f74, %f67, %f1146;
	ld.shared.f32 	%f80, [%r161+8];
	ld.shared.f32 	%f81, [%r163+8];
	fma.rn.f32 	%f82, %f81, %f66, %f4;
	fma.rn.f32 	%f83, %f80, %f66, %f12;
	fma.rn.f32 	%f84, %f81, %f67, %f1152;
	fma.rn.f32 	%f85, %f80, %f67, %f1145;
	ld.shared.f32 	%f86, [%r161+12];
	ld.shared.f32 	%f87, [%r163+12];
	fma.rn.f32 	%f88, %f87, %f66, %f3;
	fma.rn.f32 	%f89, %f86, %f66, %f11;
	fma.rn.f32 	%f90, %f87, %f67, %f1153;
	fma.rn.f32 	%f91, %f86, %f67, %f1144;
	ld.shared.f32 	%f92, [%r158+4];
	ld.shared.f32 	%f93, [%r158+136];
	ld.shared.f32 	%f94, [%r161+516];
	ld.shared.f32 	%f95, [%r163+516];
	fma.rn.f32 	%f96, %f95, %f92, %f70;
	fma.rn.f32 	%f97, %f94, %f92, %f71;
	fma.rn.f32 	%f98, %f95, %f93, %f72;
	fma.rn.f32 	%f99, %f94, %f93, %f73;
	ld.shared.f32 	%f100, [%r161+520];
	ld.shared.f32 	%f101, [%r163+520];
	fma.rn.f32 	%f102, %f101, %f92, %f76;
	fma.rn.f32 	%f103, %f100, %f92, %f77;
	fma.rn.f32 	%f104, %f101, %f93, %f78;
	fma.rn.f32 	%f105, %f100, %f93, %f79;
	ld.shared.f32 	%f106, [%r161+524];
	ld.shared.f32 	%f107, [%r163+524];
	fma.rn.f32 	%f108, %f107, %f92, %f82;
	fma.rn.f32 	%f109, %f106, %f92, %f83;
	fma.rn.f32 	%f110, %f107, %f93, %f84;
	fma.rn.f32 	%f111, %f106, %f93, %f85;
	ld.shared.f32 	%f112, [%r161+528];
	ld.shared.f32 	%f113, [%r163+528];
	fma.rn.f32 	%f114, %f113, %f92, %f88;
	fma.rn.f32 	%f115, %f112, %f92, %f89;
	fma.rn.f32 	%f116, %f113, %f93, %f90;
	fma.rn.f32 	%f117, %f112, %f93, %f91;
	ld.shared.f32 	%f118, [%r158+8];
	ld.shared.f32 	%f119, [%r158+140];
	ld.shared.f32 	%f120, [%r161+1032];
	ld.shared.f32 	%f121, [%r163+1032];
	fma.rn.f32 	%f122, %f121, %f118, %f96;
	fma.rn.f32 	%f123, %f120, %f118, %f97;
	fma.rn.f32 	%f124, %f121, %f119, %f98;
	fma.rn.f32 	%f125, %f120, %f119, %f99;
	ld.shared.f32 	%f126, [%r161+1036];
	ld.shared.f32 	%f127, [%r163+1036];
	fma.rn.f32 	%f128, %f127, %f118, %f102;
	fma.rn.f32 	%f129, %f126, %f118, %f103;
	fma.rn.f32 	%f130, %f127, %f119, %f104;
	fma.rn.f32 	%f131, %f126, %f119, %f105;
	ld.shared.f32 	%f132, [%r161+1040];
	ld.shared.f32 	%f133, [%r163+1040];
	fma.rn.f32 	%f134, %f133, %f118, %f108;
	fma.rn.f32 	%f135, %f132, %f118, %f109;
	fma.rn.f32 	%f136, %f133, %f119, %f110;
	fma.rn.f32 	%f137, %f132, %f119, %f111;
	ld.shared.f32 	%f138, [%r161+1044];
	ld.shared.f32 	%f139, [%r163+1044];
	fma.rn.f32 	%f140, %f139, %f118, %f114;
	fma.rn.f32 	%f141, %f138, %f118, %f115;
	fma.rn.f32 	%f142, %f139, %f119, %f116;
	fma.rn.f32 	%f143, %f138, %f119, %f117;
	ld.shared.f32 	%f144, [%r158+12];
	ld.shared.f32 	%f145, [%r158+144];
	ld.shared.f32 	%f146, [%r161+1548];
	ld.shared.f32 	%f147, [%r163+1548];
	fma.rn.f32 	%f148, %f147, %f144, %f122;
	fma.rn.f32 	%f149, %f146, %f144, %f123;
	fma.rn.f32 	%f150, %f147, %f145, %f124;
	fma.rn.f32 	%f151, %f146, %f145, %f125;
	ld.shared.f32 	%f152, [%r161+1552];
	ld.shared.f32 	%f153, [%r163+1552];
	fma.rn.f32 	%f154, %f153, %f144, %f128;
	fma.rn.f32 	%f155, %f152, %f144, %f129;
	fma.rn.f32 	%f156, %f153, %f145, %f130;
	fma.rn.f32 	%f157, %f152, %f145, %f131;
	ld.shared.f32 	%f158, [%r161+1556];
	ld.shared.f32 	%f159, [%r163+1556];
	fma.rn.f32 	%f160, %f159, %f144, %f134;
	fma.rn.f32 	%f161, %f158, %f144, %f135;
	fma.rn.f32 	%f162, %f159, %f145, %f136;
	fma.rn.f32 	%f163, %f158, %f145, %f137;
	ld.shared.f32 	%f164, [%r161+1560];
	ld.shared.f32 	%f165, [%r163+1560];
	fma.rn.f32 	%f166, %f165, %f144, %f140;
	fma.rn.f32 	%f167, %f164, %f144, %f141;
	fma.rn.f32 	%f168, %f165, %f145, %f142;
	fma.rn.f32 	%f169, %f164, %f145, %f143;
	ld.shared.f32 	%f170, [%r158+16];
	ld.shared.f32 	%f171, [%r158+148];
	ld.shared.f32 	%f172, [%r161+2064];
	ld.shared.f32 	%f173, [%r163+2064];
	fma.rn.f32 	%f174, %f173, %f170, %f148;
	fma.rn.f32 	%f175, %f172, %f170, %f149;
	fma.rn.f32 	%f176, %f173, %f171, %f150;
	fma.rn.f32 	%f177, %f172, %f171, %f151;
	ld.shared.f32 	%f178, [%r161+2068];
	ld.shared.f32 	%f179, [%r163+2068];
	fma.rn.f32 	%f180, %f179, %f170, %f154;
	fma.rn.f32 	%f181, %f178, %f170, %f155;
	fma.rn.f32 	%f182, %f179, %f171, %f156;
	fma.rn.f32 	%f183, %f178, %f171, %f157;
	ld.shared.f32 	%f184, [%r161+2072];
	ld.shared.f32 	%f185, [%r163+2072];
	fma.rn.f32 	%f186, %f185, %f170, %f160;
	fma.rn.f32 	%f187, %f184, %f170, %f161;
	fma.rn.f32 	%f188, %f185, %f171, %f162;
	fma.rn.f32 	%f189, %f184, %f171, %f163;
	ld.shared.f32 	%f190, [%r161+2076];
	ld.shared.f32 	%f191, [%r163+2076];
	fma.rn.f32 	%f192, %f191, %f170, %f166;
	fma.rn.f32 	%f193, %f190, %f170, %f167;
	fma.rn.f32 	%f194, %f191, %f171, %f168;
	fma.rn.f32 	%f195, %f190, %f171, %f169;
	ld.shared.f32 	%f196, [%r158+20];
	ld.shared.f32 	%f197, [%r158+152];
	ld.shared.f32 	%f198, [%r161+2580];
	ld.shared.f32 	%f199, [%r163+2580];
	fma.rn.f32 	%f200, %f199, %f196, %f174;
	fma.rn.f32 	%f201, %f198, %f196, %f175;
	fma.rn.f32 	%f202, %f199, %f197, %f176;
	fma.rn.f32 	%f203, %f198, %f197, %f177;
	ld.shared.f32 	%f204, [%r161+2584];
	ld.shared.f32 	%f205, [%r163+2584];
	fma.rn.f32 	%f206, %f205, %f196, %f180;
	fma.rn.f32 	%f207, %f204, %f196, %f181;
	fma.rn.f32 	%f208, %f205, %f197, %f182;
	fma.rn.f32 	%f209, %f204, %f197, %f183;
	ld.shared.f32 	%f210, [%r161+2588];
	ld.shared.f32 	%f211, [%r163+2588];
	fma.rn.f32 	%f212, %f211, %f196, %f186;
	fma.rn.f32 	%f213, %f210, %f196, %f187;
	fma.rn.f32 	%f214, %f211, %f197, %f188;
	fma.rn.f32 	%f215, %f210, %f197, %f189;
	ld.shared.f32 	%f216, [%r161+2592];
	ld.shared.f32 	%f217, [%r163+2592];
	fma.rn.f32 	%f218, %f217, %f196, %f192;
	fma.rn.f32 	%f219, %f216, %f196, %f193;
	fma.rn.f32 	%f220, %f217, %f197, %f194;
	fma.rn.f32 	%f221, %f216, %f197, %f195;
	ld.shared.f32 	%f222, [%r158+24];
	ld.shared.f32 	%f223, [%r158+156];
	ld.shared.f32 	%f224, [%r161+3096];
	ld.shared.f32 	%f225, [%r163+3096];
	fma.rn.f32 	%f226, %f225, %f222, %f200;
	fma.rn.f32 	%f227, %f224, %f222, %f201;
	fma.rn.f32 	%f228, %f225, %f223, %f202;
	fma.rn.f32 	%f229, %f224, %f223, %f203;
	ld.shared.f32 	%f230, [%r161+3100];
	ld.shared.f32 	%f231, [%r163+3100];
	fma.rn.f32 	%f232, %f231, %f222, %f206;
	fma.rn.f32 	%f233, %f230, %f222, %f207;
	fma.rn.f32 	%f234, %f231, %f223, %f208;
	fma.rn.f32 	%f235, %f230, %f223, %f209;
	ld.shared.f32 	%f236, [%r161+3104];
	ld.shared.f32 	%f237, [%r163+3104];
	fma.rn.f32 	%f238, %f237, %f222, %f212;
	fma.rn.f32 	%f239, %f236, %f222, %f213;
	fma.rn.f32 	%f240, %f237, %f223, %f214;
	fma.rn.f32 	%f241, %f236, %f223, %f215;
	ld.shared.f32 	%f242, [%r161+3108];
	ld.shared.f32 	%f243, [%r163+3108];
	fma.rn.f32 	%f244, %f243, %f222, %f218;
	fma.rn.f32 	%f245, %f242, %f222, %f219;
	fma.rn.f32 	%f246, %f243, %f223, %f220;
	fma.rn.f32 	%f247, %f242, %f223, %f221;
	ld.shared.f32 	%f248, [%r158+28];
	ld.shared.f32 	%f249, [%r158+160];
	ld.shared.f32 	%f250, [%r161+3612];
	ld.shared.f32 	%f251, [%r163+3612];
	fma.rn.f32 	%f252, %f251, %f248, %f226;
	fma.rn.f32 	%f253, %f250, %f248, %f227;
	fma.rn.f32 	%f254, %f251, %f249, %f228;
	fma.rn.f32 	%f255, %f250, %f249, %f229;
	ld.shared.f32 	%f256, [%r161+3616];
	ld.shared.f32 	%f257, [%r163+3616];
	fma.rn.f32 	%f258, %f257, %f248, %f232;
	fma.rn.f32 	%f259, %f256, %f248, %f233;
	fma.rn.f32 	%f260, %f257, %f249, %f234;
	fma.rn.f32 	%f261, %f256, %f249, %f235;
	ld.shared.f32 	%f262, [%r161+3620];
	ld.shared.f32 	%f263, [%r163+3620];
	fma.rn.f32 	%f264, %f263, %f248, %f238;
	fma.rn.f32 	%f265, %f262, %f248, %f239;
	fma.rn.f32 	%f266, %f263, %f249, %f240;
	fma.rn.f32 	%f267, %f262, %f249, %f241;
	ld.shared.f32 	%f268, [%r161+3624];
	ld.shared.f32 	%f269, [%r163+3624];
	fma.rn.f32 	%f270, %f269, %f248, %f244;
	fma.rn.f32 	%f271, %f268, %f248, %f245;
	fma.rn.f32 	%f272, %f269, %f249, %f246;
	fma.rn.f32 	%f273, %f268, %f249, %f247;
	ld.shared.f32 	%f274, [%r158+32];
	ld.shared.f32 	%f275, [%r158+164];
	ld.shared.f32 	%f276, [%r161+4128];
	ld.shared.f32 	%f277, [%r163+4128];
	fma.rn.f32 	%f278, %f277, %f274, %f252;
	fma.rn.f32 	%f279, %f276, %f274, %f253;
	fma.rn.f32 	%f280, %f277, %f275, %f254;
	fma.rn.f32 	%f281, %f276, %f275, %f255;
	ld.shared.f32 	%f282, [%r161+4132];
	ld.shared.f32 	%f283, [%r163+4132];
	fma.rn.f32 	%f284, %f283, %f274, %f258;
	fma.rn.f32 	%f285, %f282, %f274, %f259;
	fma.rn.f32 	%f286, %f283, %f275, %f260;
	fma.rn.f32 	%f287, %f282, %f275, %f261;
	ld.shared.f32 	%f288, [%r161+4136];
	ld.shared.f32 	%f289, [%r163+4136];
	fma.rn.f32 	%f290, %f289, %f274, %f264;
	fma.rn.f32 	%f291, %f288, %f274, %f265;
	fma.rn.f32 	%f292, %f289, %f275, %f266;
	fma.rn.f32 	%f293, %f288, %f275, %f267;
	ld.shared.f32 	%f294, [%r161+4140];
	ld.shared.f32 	%f295, [%r163+4140];
	fma.rn.f32 	%f296, %f295, %f274, %f270;
	fma.rn.f32 	%f297, %f294, %f274, %f271;
	fma.rn.f32 	%f298, %f295, %f275, %f272;
	fma.rn.f32 	%f299, %f294, %f275, %f273;
	ld.shared.f32 	%f300, [%r158+36];
	ld.shared.f32 	%f301, [%r158+168];
	ld.shared.f32 	%f302, [%r161+4644];
	ld.shared.f32 	%f303, [%r163+4644];
	fma.rn.f32 	%f304, %f303, %f300, %f278;
	fma.rn.f32 	%f305, %f302, %f300, %f279;
	fma.rn.f32 	%f306, %f303, %f301, %f280;
	fma.rn.f32 	%f307, %f302, %f301, %f281;
	ld.shared.f32 	%f308, [%r161+4648];
	ld.shared.f32 	%f309, [%r163+4648];
	fma.rn.f32 	%f310, %f309, %f300, %f284;
	fma.rn.f32 	%f311, %f308, %f300, %f285;
	fma.rn.f32 	%f312, %f309, %f301, %f286;
	fma.rn.f32 	%f313, %f308, %f301, %f287;
	ld.shared.f32 	%f314, [%r161+4652];
	ld.shared.f32 	%f315, [%r163+4652];
	fma.rn.f32 	%f316, %f315, %f300, %f290;
	fma.rn.f32 	%f317, %f314, %f300, %f291;
	fma.rn.f32 	%f318, %f315, %f301, %f292;
	fma.rn.f32 	%f319, %f314, %f301, %f293;
	ld.shared.f32 	%f320, [%r161+4656];
	ld.shared.f32 	%f321, [%r163+4656];
	fma.rn.f32 	%f322, %f321, %f300, %f296;
	fma.rn.f32 	%f323, %f320, %f300, %f297;
	fma.rn.f32 	%f324, %f321, %f301, %f298;
	fma.rn.f32 	%f325, %f320, %f301, %f299;
	ld.shared.f32 	%f326, [%r158+40];
	ld.shared.f32 	%f327, [%r158+172];
	ld.shared.f32 	%f328, [%r161+5160];
	ld.shared.f32 	%f329, [%r163+5160];
	fma.rn.f32 	%f330, %f329, %f326, %f304;
	fma.rn.f32 	%f331, %f328, %f326, %f305;
	fma.rn.f32 	%f332, %f329, %f327, %f306;
	fma.rn.f32 	%f333, %f328, %f327, %f307;
	ld.shared.f32 	%f334, [%r161+5164];
	ld.shared.f32 	%f335, [%r163+5164];
	fma.rn.f32 	%f336, %f335, %f326, %f310;
	fma.rn.f32 	%f337, %f334, %f326, %f311;
	fma.rn.f32 	%f338, %f335, %f327, %f312;
	fma.rn.f32 	%f339, %f334, %f327, %f313;
	ld.shared.f32 	%f340, [%r161+5168];
	ld.shared.f32 	%f341, [%r163+5168];
	fma.rn.f32 	%f342, %f341, %f326, %f316;
	fma.rn.f32 	%f343, %f340, %f326, %f317;
	fma.rn.f32 	%f344, %f341, %f327, %f318;
	fma.rn.f32 	%f345, %f340, %f327, %f319;
	ld.shared.f32 	%f346, [%r161+5172];
	ld.shared.f32 	%f347, [%r163+5172];
	fma.rn.f32 	%f348, %f347, %f326, %f322;
	fma.rn.f32 	%f349, %f346, %f326, %f323;
	fma.rn.f32 	%f350, %f347, %f327, %f324;
	fma.rn.f32 	%f351, %f346, %f327, %f325;
	ld.shared.f32 	%f352, [%r158+44];
	ld.shared.f32 	%f353, [%r158+176];
	ld.shared.f32 	%f354, [%r161+5676];
	ld.shared.f32 	%f355, [%r163+5676];
	fma.rn.f32 	%f356, %f355, %f352, %f330;
	fma.rn.f32 	%f357, %f354, %f352, %f331;
	fma.rn.f32 	%f358, %f355, %f353, %f332;
	fma.rn.f32 	%f359, %f354, %f353, %f333;
	ld.shared.f32 	%f360, [%r161+5680];
	ld.shared.f32 	%f361, [%r163+5680];
	fma.rn.f32 	%f362, %f361, %f352, %f336;
	fma.rn.f32 	%f363, %f360, %f352, %f337;
	fma.rn.f32 	%f364, %f361, %f353, %f338;
	fma.rn.f32 	%f365, %f360, %f353, %f339;
	ld.shared.f32 	%f366, [%r161+5684];
	ld.shared.f32 	%f367, [%r163+5684];
	fma.rn.f32 	%f368, %f367, %f352, %f342;
	fma.rn.f32 	%f369, %f366, %f352, %f343;
	fma.rn.f32 	%f370, %f367, %f353, %f344;
	fma.rn.f32 	%f371, %f366, %f353, %f345;
	ld.shared.f32 	%f372, [%r161+5688];
	ld.shared.f32 	%f373, [%r163+5688];
	fma.rn.f32 	%f374, %f373, %f352, %f348;
	fma.rn.f32 	%f375, %f372, %f352, %f349;
	fma.rn.f32 	%f376, %f373, %f353, %f350;
	fma.rn.f32 	%f377, %f372, %f353, %f351;
	ld.shared.f32 	%f378, [%r158+48];
	ld.shared.f32 	%f379, [%r158+180];
	ld.shared.f32 	%f380, [%r161+6192];
	ld.shared.f32 	%f381, [%r163+6192];
	fma.rn.f32 	%f382, %f381, %f378, %f356;
	fma.rn.f32 	%f383, %f380, %f378, %f357;
	fma.rn.f32 	%f384, %f381, %f379, %f358;
	fma.rn.f32 	%f385, %f380, %f379, %f359;
	ld.shared.f32 	%f386, [%r161+6196];
	ld.shared.f32 	%f387, [%r163+6196];
	fma.rn.f32 	%f388, %f387, %f378, %f362;
	fma.rn.f32 	%f389, %f386, %f378, %f363;
	fma.rn.f32 	%f390, %f387, %f379, %f364;
	fma.rn.f32 	%f391, %f386, %f379, %f365;
	ld.shared.f32 	%f392, [%r161+6200];
	ld.shared.f32 	%f393, [%r163+6200];
	fma.rn.f32 	%f394, %f393, %f378, %f368;
	fma.rn.f32 	%f395, %f392, %f378, %f369;
	fma.rn.f32 	%f396, %f393, %f379, %f370;
	fma.rn.f32 	%f397, %f392, %f379, %f371;
	ld.shared.f32 	%f398, [%r161+6204];
	ld.shared.f32 	%f399, [%r163+6204];
	fma.rn.f32 	%f400, %f399, %f378, %f374;
	fma.rn.f32 	%f401, %f398, %f378, %f375;
	fma.rn.f32 	%f402, %f399, %f379, %f376;
	fma.rn.f32 	%f403, %f398, %f379, %f377;
	ld.shared.f32 	%f404, [%r158+52];
	ld.shared.f32 	%f405, [%r158+184];
	ld.shared.f32 	%f406, [%r161+6708];
	ld.shared.f32 	%f407, [%r163+6708];
	fma.rn.f32 	%f408, %f407, %f404, %f382;
	fma.rn.f32 	%f409, %f406, %f404, %f383;
	fma.rn.f32 	%f410, %f407, %f405, %f384;
	fma.rn.f32 	%f411, %f406, %f405, %f385;
	ld.shared.f32 	%f412, [%r161+6712];
	ld.shared.f32 	%f413, [%r163+6712];
	fma.rn.f32 	%f414, %f413, %f404, %f388;
	fma.rn.f32 	%f415, %f412, %f404, %f389;
	fma.rn.f32 	%f416, %f413, %f405, %f390;
	fma.rn.f32 	%f417, %f412, %f405, %f391;
	ld.shared.f32 	%f418, [%r161+6716];
	ld.shared.f32 	%f419, [%r163+6716];
	fma.rn.f32 	%f420, %f419, %f404, %f394;
	fma.rn.f32 	%f421, %f418, %f404, %f395;
	fma.rn.f32 	%f422, %f419, %f405, %f396;
	fma.rn.f32 	%f423, %f418, %f405, %f397;
	ld.shared.f32 	%f424, [%r161+6720];
	ld.shared.f32 	%f425, [%r163+6720];
	fma.rn.f32 	%f426, %f425, %f404, %f400;
	fma.rn.f32 	%f427, %f424, %f404, %f401;
	fma.rn.f32 	%f428, %f425, %f405, %f402;
	fma.rn.f32 	%f429, %f424, %f405, %f403;
	ld.shared.f32 	%f430, [%r158+56];
	ld.shared.f32 	%f431, [%r158+188];
	ld.shared.f32 	%f432, [%r161+7224];
	ld.shared.f32 	%f433, [%r163+7224];
	fma.rn.f32 	%f434, %f433, %f430, %f408;
	fma.rn.f32 	%f435, %f432, %f430, %f409;
	fma.rn.f32 	%f436, %f433, %f431, %f410;
	fma.rn.f32 	%f437, %f432, %f431, %f411;
	ld.shared.f32 	%f438, [%r161+7228];
	ld.shared.f32 	%f439, [%r163+7228];
	fma.rn.f32 	%f440, %f439, %f430, %f414;
	fma.rn.f32 	%f441, %f438, %f430, %f415;
	fma.rn.f32 	%f442, %f439, %f431, %f416;
	fma.rn.f32 	%f443, %f438, %f431, %f417;
	ld.shared.f32 	%f444, [%r161+7232];
	ld.shared.f32 	%f445, [%r163+7232];
	fma.rn.f32 	%f446, %f445, %f430, %f420;
	fma.rn.f32 	%f447, %f444, %f430, %f421;
	fma.rn.f32 	%f448, %f445, %f431, %f422;
	fma.rn.f32 	%f449, %f444, %f431, %f423;
	ld.shared.f32 	%f450, [%r161+7236];
	ld.shared.f32 	%f451, [%r163+7236];
	fma.rn.f32 	%f452, %f451, %f430, %f426;
	fma.rn.f32 	%f453, %f450, %f430, %f427;
	fma.rn.f32 	%f454, %f451, %f431, %f428;
	fma.rn.f32 	%f455, %f450, %f431, %f429;
	ld.shared.f32 	%f456, [%r158+60];
	ld.shared.f32 	%f457, [%r158+192];
	ld.shared.f32 	%f458, [%r161+7740];
	ld.shared.f32 	%f459, [%r163+7740];
	fma.rn.f32 	%f460, %f459, %f456, %f434;
	fma.rn.f32 	%f461, %f458, %f456, %f435;
	fma.rn.f32 	%f462, %f459, %f457, %f436;
	fma.rn.f32 	%f463, %f458, %f457, %f437;
	ld.shared.f32 	%f464, [%r161+7744];
	ld.shared.f32 	%f465, [%r163+7744];
	fma.rn.f32 	%f466, %f465, %f456, %f440;
	fma.rn.f32 	%f467, %f464, %f456, %f441;
	fma.rn.f32 	%f468, %f465, %f457, %f442;
	fma.rn.f32 	%f469, %f464, %f457, %f443;
	ld.shared.f32 	%f470, [%r161+7748];
	ld.shared.f32 	%f471, [%r163+7748];
	fma.rn.f32 	%f472, %f471, %f456, %f446;
	fma.rn.f32 	%f473, %f470, %f456, %f447;
	fma.rn.f32 	%f474, %f471, %f457, %f448;
	fma.rn.f32 	%f475, %f470, %f457, %f449;
	ld.shared.f32 	%f476, [%r161+7752];
	ld.shared.f32 	%f477, [%r163+7752];
	fma.rn.f32 	%f478, %f477, %f456, %f452;
	fma.rn.f32 	%f479, %f476, %f456, %f453;
	fma.rn.f32 	%f480, %f477, %f457, %f454;
	fma.rn.f32 	%f481, %f476, %f457, %f455;
	ld.shared.f32 	%f482, [%r158+64];
	ld.shared.f32 	%f483, [%r158+196];
	ld.shared.f32 	%f484, [%r161+8256];
	ld.shared.f32 	%f485, [%r163+8256];
	fma.rn.f32 	%f486, %f485, %f482, %f460;
	fma.rn.f32 	%f487, %f484, %f482, %f461;
	fma.rn.f32 	%f488, %f485, %f483, %f462;
	fma.rn.f32 	%f489, %f484, %f483, %f463;
	ld.shared.f32 	%f490, [%r161+8260];
	ld.shared.f32 	%f491, [%r163+8260];
	fma.rn.f32 	%f492, %f491, %f482, %f466;
	fma.rn.f32 	%f493, %f490, %f482, %f467;
	fma.rn.f32 	%f494, %f491, %f483, %f468;
	fma.rn.f32 	%f495, %f490, %f483, %f469;
	ld.shared.f32 	%f496, [%r161+8264];
	ld.shared.f32 	%f497, [%r163+8264];
	fma.rn.f32 	%f498, %f497, %f482, %f472;
	fma.rn.f32 	%f499, %f496, %f482, %f473;
	fma.rn.f32 	%f500, %f497, %f483, %f474;
	fma.rn.f32 	%f501, %f496, %f483, %f475;
	ld.shared.f32 	%f502, [%r161+8268];
	ld.shared.f32 	%f503, [%r163+8268];
	fma.rn.f32 	%f504, %f503, %f482, %f478;
	fma.rn.f32 	%f505, %f502, %f482, %f479;
	fma.rn.f32 	%f506, %f503, %f483, %f480;
	fma.rn.f32 	%f507, %f502, %f483, %f481;
	ld.shared.f32 	%f508, [%r158+68];
	ld.shared.f32 	%f509, [%r158+200];
	ld.shared.f32 	%f510, [%r161+8772];
	ld.shared.f32 	%f511, [%r163+8772];
	fma.rn.f32 	%f512, %f511, %f508, %f486;
	fma.rn.f32 	%f513, %f510, %f508, %f487;
	fma.rn.f32 	%f514, %f511, %f509, %f488;
	fma.rn.f32 	%f515, %f510, %f509, %f489;
	ld.shared.f32 	%f516, [%r161+8776];
	ld.shared.f32 	%f517, [%r163+8776];
	fma.rn.f32 	%f518, %f517, %f508, %f492;
	fma.rn.f32 	%f519, %f516, %f508, %f493;
	fma.rn.f32 	%f520, %f517, %f509, %f494;
	fma.rn.f32 	%f521, %f516, %f509, %f495;
	ld.shared.f32 	%f522, [%r161+8780];
	ld.shared.f32 	%f523, [%r163+8780];
	fma.rn.f32 	%f524, %f523, %f508, %f498;
	fma.rn.f32 	%f525, %f522, %f508, %f499;
	fma.rn.f32 	%f526, %f523, %f509, %f500;
	fma.rn.f32 	%f527, %f522, %f509, %f501;
	ld.shared.f32 	%f528, [%r161+8784];
	ld.shared.f32 	%f529, [%r163+8784];
	fma.rn.f32 	%f530, %f529, %f508, %f504;
	fma.rn.f32 	%f531, %f528, %f508, %f505;
	fma.rn.f32 	%f532, %f529, %f509, %f506;
	fma.rn.f32 	%f533, %f528, %f509, %f507;
	ld.shared.f32 	%f534, [%r158+72];
	ld.shared.f32 	%f535, [%r158+204];
	ld.shared.f32 	%f536, [%r161+9288];
	ld.shared.f32 	%f537, [%r163+9288];
	fma.rn.f32 	%f538, %f537, %f534, %f512;
	fma.rn.f32 	%f539, %f536, %f534, %f513;
	fma.rn.f32 	%f540, %f537, %f535, %f514;
	fma.rn.f32 	%f541, %f536, %f535, %f515;
	ld.shared.f32 	%f542, [%r161+9292];
	ld.shared.f32 	%f543, [%r163+9292];
	fma.rn.f32 	%f544, %f543, %f534, %f518;
	fma.rn.f32 	%f545, %f542, %f534, %f519;
	fma.rn.f32 	%f546, %f543, %f535, %f520;
	fma.rn.f32 	%f547, %f542, %f535, %f521;
	ld.shared.f32 	%f548, [%r161+9296];
	ld.shared.f32 	%f549, [%r163+9296];
	fma.rn.f32 	%f550, %f549, %f534, %f524;
	fma.rn.f32 	%f551, %f548, %f534, %f525;
	fma.rn.f32 	%f552, %f549, %f535, %f526;
	fma.rn.f32 	%f553, %f548, %f535, %f527;
	ld.shared.f32 	%f554, [%r161+9300];
	ld.shared.f32 	%f555, [%r163+9300];
	fma.rn.f32 	%f556, %f555, %f534, %f530;
	fma.rn.f32 	%f557, %f554, %f534, %f531;
	fma.rn.f32 	%f558, %f555, %f535, %f532;
	fma.rn.f32 	%f559, %f554, %f535, %f533;
	ld.shared.f32 	%f560, [%r158+76];
	ld.shared.f32 	%f561, [%r158+208];
	ld.shared.f32 	%f562, [%r161+9804];
	ld.shared.f32 	%f563, [%r163+9804];
	fma.rn.f32 	%f564, %f563, %f560, %f538;
	fma.rn.f32 	%f565, %f562, %f560, %f539;
	fma.rn.f32 	%f566, %f563, %f561, %f540;
	fma.rn.f32 	%f567, %f562, %f561, %f541;
	ld.shared.f32 	%f568, [%r161+9808];
	ld.shared.f32 	%f569, [%r163+9808];
	fma.rn.f32 	%f570, %f569, %f560, %f544;
	fma.rn.f32 	%f571, %f568, %f560, %f545;
	fma.rn.f32 	%f572, %f569, %f561, %f546;
	fma.rn.f32 	%f573, %f568, %f561, %f547;
	ld.shared.f32 	%f574, [%r161+9812];
	ld.shared.f32 	%f575, [%r163+9812];
	fma.rn.f32 	%f576, %f575, %f560, %f550;
	fma.rn.f32 	%f577, %f574, %f560, %f551;
	fma.rn.f32 	%f578, %f575, %f561, %f552;
	fma.rn.f32 	%f579, %f574, %f561, %f553;
	ld.shared.f32 	%f580, [%r161+9816];
	ld.shared.f32 	%f581, [%r163+9816];
	fma.rn.f32 	%f582, %f581, %f560, %f556;
	fma.rn.f32 	%f583, %f580, %f560, %f557;
	fma.rn.f32 	%f584, %f581, %f561, %f558;
	fma.rn.f32 	%f585, %f580, %f561, %f559;
	ld.shared.f32 	%f586, [%r158+80];
	ld.shared.f32 	%f587, [%r158+212];
	ld.shared.f32 	%f588, [%r161+10320];
	ld.shared.f32 	%f589, [%r163+10320];
	fma.rn.f32 	%f590, %f589, %f586, %f564;
	fma.rn.f32 	%f591, %f588, %f586, %f565;
	fma.rn.f32 	%f592, %f589, %f587, %f566;
	fma.rn.f32 	%f593, %f588, %f587, %f567;
	ld.shared.f32 	%f594, [%r161+10324];
	ld.shared.f32 	%f595, [%r163+10324];
	fma.rn.f32 	%f596, %f595, %f586, %f570;
	fma.rn.f32 	%f597, %f594, %f586, %f571;
	fma.rn.f32 	%f598, %f595, %f587, %f572;
	fma.rn.f32 	%f599, %f594, %f587, %f573;
	ld.shared.f32 	%f600, [%r161+10328];
	ld.shared.f32 	%f601, [%r163+10328];
	fma.rn.f32 	%f602, %f601, %f586, %f576;
	fma.rn.f32 	%f603, %f600, %f586, %f577;
	fma.rn.f32 	%f604, %f601, %f587, %f578;
	fma.rn.f32 	%f605, %f600, %f587, %f579;
	ld.shared.f32 	%f606, [%r161+10332];
	ld.shared.f32 	%f607, [%r163+10332];
	fma.rn.f32 	%f608, %f607, %f586, %f582;
	fma.rn.f32 	%f609, %f606, %f586, %f583;
	fma.rn.f32 	%f610, %f607, %f587, %f584;
	fma.rn.f32 	%f611, %f606, %f587, %f585;
	ld.shared.f32 	%f612, [%r158+84];
	ld.shared.f32 	%f613, [%r158+216];
	ld.shared.f32 	%f614, [%r161+10836];
	ld.shared.f32 	%f615, [%r163+10836];
	fma.rn.f32 	%f616, %f615, %f612, %f590;
	fma.rn.f32 	%f617, %f614, %f612, %f591;
	fma.rn.f32 	%f618, %f615, %f613, %f592;
	fma.rn.f32 	%f619, %f614, %f613, %f593;
	ld.shared.f32 	%f620, [%r161+10840];
	ld.shared.f32 	%f621, [%r163+10840];
	fma.rn.f32 	%f622, %f621, %f612, %f596;
	fma.rn.f32 	%f623, %f620, %f612, %f597;
	fma.rn.f32 	%f624, %f621, %f613, %f598;
	fma.rn.f32 	%f625, %f620, %f613, %f599;
	ld.shared.f32 	%f626, [%r161+10844];
	ld.shared.f32 	%f627, [%r163+10844];
	fma.rn.f32 	%f628, %f627, %f612, %f602;
	fma.rn.f32 	%f629, %f626, %f612, %f603;
	fma.rn.f32 	%f630, %f627, %f613, %f604;
	fma.rn.f32 	%f631, %f626, %f613, %f605;
	ld.shared.f32 	%f632, [%r161+10848];
	ld.shared.f32 	%f633, [%r163+10848];
	fma.rn.f32 	%f634, %f633, %f612, %f608;
	fma.rn.f32 	%f635, %f632, %f612, %f609;
	fma.rn.f32 	%f636, %f633, %f613, %f610;
	fma.rn.f32 	%f637, %f632, %f613, %f611;
	ld.shared.f32 	%f638, [%r158+88];
	ld.shared.f32 	%f639, [%r158+220];
	ld.shared.f32 	%f640, [%r161+11352];
	ld.shared.f32 	%f641, [%r163+11352];
	fma.rn.f32 	%f642, %f641, %f638, %f616;
	fma.rn.f32 	%f643, %f640, %f638, %f617;
	fma.rn.f32 	%f644, %f641, %f639, %f618;
	fma.rn.f32 	%f645, %f640, %f639, %f619;
	ld.shared.f32 	%f646, [%r161+11356];
	ld.shared.f32 	%f647, [%r163+11356];
	fma.rn.f32 	%f648, %f647, %f638, %f622;
	fma.rn.f32 	%f649, %f646, %f638, %f623;
	fma.rn.f32 	%f650, %f647, %f639, %f624;
	fma.rn.f32 	%f651, %f646, %f639, %f625;
	ld.shared.f32 	%f652, [%r161+11360];
	ld.shared.f32 	%f653, [%r163+11360];
	fma.rn.f32 	%f654, %f653, %f638, %f628;
	fma.rn.f32 	%f655, %f652, %f638, %f629;
	fma.rn.f32 	%f656, %f653, %f639, %f630;
	fma.rn.f32 	%f657, %f652, %f639, %f631;
	ld.shared.f32 	%f658, [%r161+11364];
	ld.shared.f32 	%f659, [%r163+11364];
	fma.rn.f32 	%f660, %f659, %f638, %f634;
	fma.rn.f32 	%f661, %f658, %f638, %f635;
	fma.rn.f32 	%f662, %f659, %f639, %f636;
	fma.rn.f32 	%f663, %f658, %f639, %f637;
	ld.shared.f32 	%f664, [%r158+92];
	ld.shared.f32 	%f665, [%r158+224];
	ld.shared.f32 	%f666, [%r161+11868];
	ld.shared.f32 	%f667, [%r163+11868];
	fma.rn.f32 	%f668, %f667, %f664, %f642;
	fma.rn.f32 	%f669, %f666, %f664, %f643;
	fma.rn.f32 	%f670, %f667, %f665, %f644;
	fma.rn.f32 	%f671, %f666, %f665, %f645;
	ld.shared.f32 	%f672, [%r161+11872];
	ld.shared.f32 	%f673, [%r163+11872];
	fma.rn.f32 	%f674, %f673, %f664, %f648;
	fma.rn.f32 	%f675, %f672, %f664, %f649;
	fma.rn.f32 	%f676, %f673, %f665, %f650;
	fma.rn.f32 	%f677, %f672, %f665, %f651;
	ld.shared.f32 	%f678, [%r161+11876];
	ld.shared.f32 	%f679, [%r163+11876];
	fma.rn.f32 	%f680, %f679, %f664, %f654;
	fma.rn.f32 	%f681, %f678, %f664, %f655;
	fma.rn.f32 	%f682, %f679, %f665, %f656;
	fma.rn.f32 	%f683, %f678, %f665, %f657;
	ld.shared.f32 	%f684, [%r161+11880];
	ld.shared.f32 	%f685, [%r163+11880];
	fma.rn.f32 	%f686, %f685, %f664, %f660;
	fma.rn.f32 	%f687, %f684, %f664, %f661;
	fma.rn.f32 	%f688, %f685, %f665, %f662;
	fma.rn.f32 	%f689, %f684, %f665, %f663;
	ld.shared.f32 	%f690, [%r158+96];
	ld.shared.f32 	%f691, [%r158+228];
	ld.shared.f32 	%f692, [%r161+12384];
	ld.shared.f32 	%f693, [%r163+12384];
	fma.rn.f32 	%f694, %f693, %f690, %f668;
	fma.rn.f32 	%f695, %f692, %f690, %f669;
	fma.rn.f32 	%f696, %f693, %f691, %f670;
	fma.rn.f32 	%f697, %f692, %f691, %f671;
	ld.shared.f32 	%f698, [%r161+12388];
	ld.shared.f32 	%f699, [%r163+12388];
	fma.rn.f32 	%f700, %f699, %f690, %f674;
	fma.rn.f32 	%f701, %f698, %f690, %f675;
	fma.rn.f32 	%f702, %f699, %f691, %f676;
	fma.rn.f32 	%f703, %f698, %f691, %f677;
	ld.shared.f32 	%f704, [%r161+12392];
	ld.shared.f32 	%f705, [%r163+12392];
	fma.rn.f32 	%f706, %f705, %f690, %f680;
	fma.rn.f32 	%f707, %f704, %f690, %f681;
	fma.rn.f32 	%f708, %f705, %f691, %f682;
	fma.rn.f32 	%f709, %f704, %f691, %f683;
	ld.shared.f32 	%f710, [%r161+12396];
	ld.shared.f32 	%f711, [%r163+12396];
	fma.rn.f32 	%f712, %f711, %f690, %f686;
	fma.rn.f32 	%f713, %f710, %f690, %f687;
	fma.rn.f32 	%f714, %f711, %f691, %f688;
	fma.rn.f32 	%f715, %f710, %f691, %f689;
	ld.shared.f32 	%f716, [%r158+100];
	ld.shared.f32 	%f717, [%r158+232];
	ld.shared.f32 	%f718, [%r161+12900];
	ld.shared.f32 	%f719, [%r163+12900];
	fma.rn.f32 	%f720, %f719, %f716, %f694;
	fma.rn.f32 	%f721, %f718, %f716, %f695;
	fma.rn.f32 	%f722, %f719, %f717, %f696;
	fma.rn.f32 	%f723, %f718, %f717, %f697;
	ld.shared.f32 	%f724, [%r161+12904];
	ld.shared.f32 	%f725, [%r163+12904];
	fma.rn.f32 	%f726, %f725, %f716, %f700;
	fma.rn.f32 	%f727, %f724, %f716, %f701;
	fma.rn.f32 	%f728, %f725, %f717, %f702;
	fma.rn.f32 	%f729, %f724, %f717, %f703;
	ld.shared.f32 	%f730, [%r161+12908];
	ld.shared.f32 	%f731, [%r163+12908];
	fma.rn.f32 	%f732, %f731, %f716, %f706;
	fma.rn.f32 	%f733, %f730, %f716, %f707;
	fma.rn.f32 	%f734, %f731, %f717, %f708;
	fma.rn.f32 	%f735, %f730, %f717, %f709;
	ld.shared.f32 	%f736, [%r161+12912];
	ld.shared.f32 	%f737, [%r163+12912];
	fma.rn.f32 	%f738, %f737, %f716, %f712;
	fma.rn.f32 	%f739, %f736, %f716, %f713;
	fma.rn.f32 	%f740, %f737, %f717, %f714;
	fma.rn.f32 	%f741, %f736, %f717, %f715;
	ld.shared.f32 	%f742, [%r158+104];
	ld.shared.f32 	%f743, [%r158+236];
	ld.shared.f32 	%f744, [%r161+13416];
	ld.shared.f32 	%f745, [%r163+13416];
	fma.rn.f32 	%f746, %f745, %f742, %f720;
	fma.rn.f32 	%f747, %f744, %f742, %f721;
	fma.rn.f32 	%f748, %f745, %f743, %f722;
	fma.rn.f32 	%f749, %f744, %f743, %f723;
	ld.shared.f32 	%f750, [%r161+13420];
	ld.shared.f32 	%f751, [%r163+13420];
	fma.rn.f32 	%f752, %f751, %f742, %f726;
	fma.rn.f32 	%f753, %f750, %f742, %f727;
	fma.rn.f32 	%f754, %f751, %f743, %f728;
	fma.rn.f32 	%f755, %f750, %f743, %f729;
	ld.shared.f32 	%f756, [%r161+13424];
	ld.shared.f32 	%f757, [%r163+13424];
	fma.rn.f32 	%f758, %f757, %f742, %f732;
	fma.rn.f32 	%f759, %f756, %f742, %f733;
	fma.rn.f32 	%f760, %f757, %f743, %f734;
	fma.rn.f32 	%f761, %f756, %f743, %f735;
	ld.shared.f32 	%f762, [%r161+13428];
	ld.shared.f32 	%f763, [%r163+13428];
	fma.rn.f32 	%f764, %f763, %f742, %f738;
	fma.rn.f32 	%f765, %f762, %f742, %f739;
	fma.rn.f32 	%f766, %f763, %f743, %f740;
	fma.rn.f32 	%f767, %f762, %f743, %f741;
	ld.shared.f32 	%f768, [%r158+108];
	ld.shared.f32 	%f769, [%r158+240];
	ld.shared.f32 	%f770, [%r161+13932];
	ld.shared.f32 	%f771, [%r163+13932];
	fma.rn.f32 	%f772, %f771, %f768, %f746;
	fma.rn.f32 	%f773, %f770, %f768, %f747;
	fma.rn.f32 	%f774, %f771, %f769, %f748;
	fma.rn.f32 	%f775, %f770, %f769, %f749;
	ld.shared.f32 	%f776, [%r161+13936];
	ld.shared.f32 	%f777, [%r163+13936];
	fma.rn.f32 	%f778, %f777, %f768, %f752;
	fma.rn.f32 	%f779, %f776, %f768, %f753;
	fma.rn.f32 	%f780, %f777, %f769, %f754;
	fma.rn.f32 	%f781, %f776, %f769, %f755;
	ld.shared.f32 	%f782, [%r161+13940];
	ld.shared.f32 	%f783, [%r163+13940];
	fma.rn.f32 	%f784, %f783, %f768, %f758;
	fma.rn.f32 	%f785, %f782, %f768, %f759;
	fma.rn.f32 	%f786, %f783, %f769, %f760;
	fma.rn.f32 	%f787, %f782, %f769, %f761;
	ld.shared.f32 	%f788, [%r161+13944];
	ld.shared.f32 	%f789, [%r163+13944];
	fma.rn.f32 	%f790, %f789, %f768, %f764;
	fma.rn.f32 	%f791, %f788, %f768, %f765;
	fma.rn.f32 	%f792, %f789, %f769, %f766;
	fma.rn.f32 	%f793, %f788, %f769, %f767;
	ld.shared.f32 	%f794, [%r158+112];
	ld.shared.f32 	%f795, [%r158+244];
	ld.shared.f32 	%f796, [%r161+14448];
	ld.shared.f32 	%f797, [%r163+14448];
	fma.rn.f32 	%f798, %f797, %f794, %f772;
	fma.rn.f32 	%f799, %f796, %f794, %f773;
	fma.rn.f32 	%f800, %f797, %f795, %f774;
	fma.rn.f32 	%f801, %f796, %f795, %f775;
	ld.shared.f32 	%f802, [%r161+14452];
	ld.shared.f32 	%f803, [%r163+14452];
	fma.rn.f32 	%f804, %f803, %f794, %f778;
	fma.rn.f32 	%f805, %f802, %f794, %f779;
	fma.rn.f32 	%f806, %f803, %f795, %f780;
	fma.rn.f32 	%f807, %f802, %f795, %f781;
	ld.shared.f32 	%f808, [%r161+14456];
	ld.shared.f32 	%f809, [%r163+14456];
	fma.rn.f32 	%f810, %f809, %f794, %f784;
	fma.rn.f32 	%f811, %f808, %f794, %f785;
	fma.rn.f32 	%f812, %f809, %f795, %f786;
	fma.rn.f32 	%f813, %f808, %f795, %f787;
	ld.shared.f32 	%f814, [%r161+14460];
	ld.shared.f32 	%f815, [%r163+14460];
	fma.rn.f32 	%f816, %f815, %f794, %f790;
	fma.rn.f32 	%f817, %f814, %f794, %f791;
	fma.rn.f32 	%f818, %f815, %f795, %f792;
	fma.rn.f32 	%f819, %f814, %f795, %f793;
	ld.shared.f32 	%f820, [%r158+116];
	ld.shared.f32 	%f821, [%r158+248];
	ld.shared.f32 	%f822, [%r161+14964];
	ld.shared.f32 	%f823, [%r163+14964];
	fma.rn.f32 	%f824, %f823, %f820, %f798;
	fma.rn.f32 	%f825, %f822, %f820, %f799;
	fma.rn.f32 	%f826, %f823, %f821, %f800;
	fma.rn.f32 	%f827, %f822, %f821, %f801;
	ld.shared.f32 	%f828, [%r161+14968];
	ld.shared.f32 	%f829, [%r163+14968];
	fma.rn.f32 	%f830, %f829, %f820, %f804;
	fma.rn.f32 	%f831, %f828, %f820, %f805;
	fma.rn.f32 	%f832, %f829, %f821, %f806;
	fma.rn.f32 	%f833, %f828, %f821, %f807;
	ld.shared.f32 	%f834, [%r161+14972];
	ld.shared.f32 	%f835, [%r163+14972];
	fma.rn.f32 	%f836, %f835, %f820, %f810;
	fma.rn.f32 	%f837, %f834, %f820, %f811;
	fma.rn.f32 	%f838, %f835, %f821, %f812;
	fma.rn.f32 	%f839, %f834, %f821, %f813;
	ld.shared.f32 	%f840, [%r161+14976];
	ld.shared.f32 	%f841, [%r163+14976];
	fma.rn.f32 	%f842, %f841, %f820, %f816;
	fma.rn.f32 	%f843, %f840, %f820, %f817;
	fma.rn.f32 	%f844, %f841, %f821, %f818;
	fma.rn.f32 	%f845, %f840, %f821, %f819;
	ld.shared.f32 	%f846, [%r158+120];
	ld.shared.f32 	%f847, [%r158+252];
	ld.shared.f32 	%f848, [%r161+15480];
	ld.shared.f32 	%f849, [%r163+15480];
	fma.rn.f32 	%f850, %f849, %f846, %f824;
	fma.rn.f32 	%f851, %f848, %f846, %f825;
	fma.rn.f32 	%f852, %f849, %f847, %f826;
	fma.rn.f32 	%f853, %f848, %f847, %f827;
	ld.shared.f32 	%f854, [%r161+15484];
	ld.shared.f32 	%f855, [%r163+15484];
	fma.rn.f32 	%f856, %f855, %f846, %f830;
	fma.rn.f32 	%f857, %f854, %f846, %f831;
	fma.rn.f32 	%f858, %f855, %f847, %f832;
	fma.rn.f32 	%f859, %f854, %f847, %f833;
	ld.shared.f32 	%f860, [%r161+15488];
	ld.shared.f32 	%f861, [%r163+15488];
	fma.rn.f32 	%f862, %f861, %f846, %f836;
	fma.rn.f32 	%f863, %f860, %f846, %f837;
	fma.rn.f32 	%f864, %f861, %f847, %f838;
	fma.rn.f32 	%f865, %f860, %f847, %f839;
	ld.shared.f32 	%f866, [%r161+15492];
	ld.shared.f32 	%f867, [%r163+15492];
	fma.rn.f32 	%f868, %f867, %f846, %f842;
	fma.rn.f32 	%f869, %f866, %f846, %f843;
	fma.rn.f32 	%f870, %f867, %f847, %f844;
	fma.rn.f32 	%f871, %f866, %f847, %f845;
	ld.shared.f32 	%f872, [%r158+124];
	ld.shared.f32 	%f873, [%r158+256];
	ld.shared.f32 	%f874, [%r161+15996];
	ld.shared.f32 	%f875, [%r163+15996];
	fma.rn.f32 	%f6, %f875, %f872, %f850;
	fma.rn.f32 	%f14, %f874, %f872, %f851;
	fma.rn.f32 	%f1139, %f875, %f873, %f852;
	fma.rn.f32 	%f1147, %f874, %f873, %f853;
	ld.shared.f32 	%f876, [%r161+16000];
	ld.shared.f32 	%f877, [%r163+16000];
	fma.rn.f32 	%f5, %f877, %f872, %f856;
	fma.rn.f32 	%f13, %f876, %f872, %f857;
	fma.rn.f32 	%f1138, %f877, %f873, %f858;
	fma.rn.f32 	%f1146, %f876, %f873, %f859;
	ld.shared.f32 	%f878, [%r161+16004];
	ld.shared.f32 	%f879, [%r163+16004];
	fma.rn.f32 	%f4, %f879, %f872, %f862;
	fma.rn.f32 	%f12, %f878, %f872, %f863;
	fma.rn.f32 	%f1152, %f879, %f873, %f864;
	fma.rn.f32 	%f1145, %f878, %f873, %f865;
	ld.shared.f32 	%f880, [%r161+16008];
	ld.shared.f32 	%f881, [%r163+16008];
	fma.rn.f32 	%f3, %f881, %f872, %f868;
	fma.rn.f32 	%f11, %f880, %f872, %f869;
	fma.rn.f32 	%f1153, %f881, %f873, %f870;
	fma.rn.f32 	%f1144, %f880, %f873, %f871;
	bar.sync 	0;
	add.s32 	%r196, %r196, 32;
	setp.lt.s32 	%p40, %r196, %r53;
	@%p40 bra 	$L__BB27_43;
	bra.uni 	$L__BB27_5;
$L__BB27_70:
	setp.ge.s32 	%p79, %r9, %r6;
	@%p79 bra 	$L__BB27_79;
	add.s32 	%r184, %r15, %r9;
	mad.lo.s32 	%r50, %r184, %r56, %r5;
	setp.le.s32 	%p80, %r7, %r11;
	@%p80 bra 	$L__BB27_73;
	max.f32 	%f1106, %f6, 0f00000000;
	mul.f32 	%f1107, %f1106, %f14;
	add.s32 	%r185, %r50, %r11;
	mul.wide.s32 	%rd77, %r185, 4;
	add.s64 	%rd78, %rd1, %rd77;
	st.global.f32 	[%rd78], %f1107;
$L__BB27_73:
	add.s32 	%r186, %r11, 1;
	setp.ge.s32 	%p81, %r186, %r8;
	cvt.u64.u32 	%rd79, %r11;
	cvt.s64.s32 	%rd80, %r50;
	add.s64 	%rd81, %rd80, %rd79;
	shl.b64 	%rd82, %rd81, 2;
	add.s64 	%rd9, %rd1, %rd82;
	@%p81 bra 	$L__BB27_75;
	max.f32 	%f1108, %f5, 0f00000000;
	mul.f32 	%f1109, %f1108, %f13;
	st.global.f32 	[%rd9+4], %f1109;
$L__BB27_75:
	add.s32 	%r187, %r11, 2;
	setp.ge.s32 	%p82, %r187, %r8;
	@%p82 bra 	$L__BB27_77;
	max.f32 	%f1110, %f4, 0f00000000;
	mul.f32 	%f1111, %f1110, %f12;
	st.global.f32 	[%rd9+8], %f1111;
$L__BB27_77:
	add.s32 	%r188, %r11, 3;
	setp.ge.s32 	%p83, %r188, %r8;
	@%p83 bra 	$L__BB27_79;
	max.f32 	%f1112, %f3, 0f00000000;
	mul.f32 	%f1113, %f1112, %f11;
	st.global.f32 	[%rd9+12], %f1113;
$L__BB27_79:
	add.s32 	%r51, %r9, 1;
	setp.ge.s32 	%p84, %r51, %r6;
	@%p84 bra 	$L__BB27_88;
	add.s32 	%r189, %r15, %r51;
	mad.lo.s32 	%r52, %r189, %r56, %r5;
	setp.le.s32 	%p85, %r7, %r11;
	@%p85 bra 	$L__BB27_82;
	max.f32 	%f1114, %f1139, 0f00000000;
	mul.f32 	%f1115, %f1114, %f1147;
	add.s32 	%r190, %r52, %r11;
	mul.wide.s32 	%rd83, %r190, 4;
	add.s64 	%rd84, %rd1, %rd83;
	st.global.f32 	[%rd84], %f1115;
$L__BB27_82:
	add.s32 	%r191, %r11, 1;
	setp.ge.s32 	%p86, %r191, %r8;
	cvt.u64.u32 	%rd85, %r11;
	cvt.s64.s32 	%rd86, %r52;
	add.s64 	%rd87, %rd86, %rd85;
	shl.b64 	%rd88, %rd87, 2;
	add.s64 	%rd10, %rd1, %rd88;
	@%p86 bra 	$L__BB27_84;
	max.f32 	%f1116, %f1138, 0f00000000;
	mul.f32 	%f1117, %f1116, %f1146;
	st.global.f32 	[%rd10+4], %f1117;
$L__BB27_84:
	add.s32 	%r192, %r11, 2;
	setp.ge.s32 	%p87, %r192, %r8;
	@%p87 bra 	$L__BB27_86;
	max.f32 	%f1118, %f1152, 0f00000000;
	mul.f32 	%f1119, %f1118, %f1145;
	st.global.f32 	[%rd10+8], %f1119;
$L__BB27_86:
	add.s32 	%r193, %r11, 3;
	setp.ge.s32 	%p88, %r193, %r8;
	@%p88 bra 	$L__BB27_88;
	max.f32 	%f1120, %f1153, 0f00000000;
	mul.f32 	%f1121, %f1120, %f1144;
	st.global.f32 	[%rd10+12], %f1121;
$L__BB27_88:
	ret;
$L__BB27_89:
	add.s32 	%r129, %r34, %r196;
	mul.lo.s32 	%r130, %r129, %r56;
	cvt.s64.s32 	%rd41, %r130;
	add.s32 	%r131, %r11, %r5;
	cvt.u64.u32 	%rd42, %r131;
	add.s64 	%rd43, %rd42, %rd41;
	shl.b64 	%rd44, %rd43, 2;
	add.s64 	%rd45, %rd3, %rd44;
	ld.global.nc.v4.f32 	{%f57, %f58, %f59, %f60}, [%rd45];
	mov.u32 	%r132, _ZZ24moe_gate_up_small_kernelIfLb1EEvPKT_S2_S2_PKiS4_PfiiiE9smem_gate;
	mad.lo.s32 	%r133, %r34, 516, %r132;
	shl.b32 	%r134, %r11, 2;
	add.s32 	%r135, %r133, %r134;
	st.shared.f32 	[%r135], %f57;
	st.shared.f32 	[%r135+4], %f58;
	st.shared.f32 	[%r135+8], %f59;
	st.shared.f32 	[%r135+12], %f60;
	bra.uni 	$L__BB27_60;
$L__BB27_90:
	add.s32 	%r150, %r42, %r196;
	mul.lo.s32 	%r151, %r150, %r56;
	cvt.s64.s32 	%rd48, %r151;
	add.s32 	%r152, %r11, %r5;
	cvt.u64.u32 	%rd49, %r152;
	add.s64 	%rd50, %rd49, %rd48;
	shl.b64 	%rd51, %rd50, 2;
	add.s64 	%rd52, %rd4, %rd51;
	ld.global.nc.v4.f32 	{%f62, %f63, %f64, %f65}, [%rd52];
	mov.u32 	%r153, _ZZ24moe_gate_up_small_kernelIfLb1EEvPKT_S2_S2_PKiS4_PfiiiE7smem_up;
	mad.lo.s32 	%r154, %r42, 516, %r153;
	shl.b32 	%r155, %r11, 2;
	add.s32 	%r156, %r154, %r155;
	st.shared.f32 	[%r156], %f62;
	st.shared.f32 	[%r156+4], %f63;
	st.shared.f32 	[%r156+8], %f64;
	st.shared.f32 	[%r156+12], %f65;
	bra.uni 	$L__BB27_68;

}
	// .globl	_Z23moe_output_small_kernelIfLb1EEvPKfPKT_PKiS6_S1_PS2_ii
.visible .entry _Z23moe_output_small_kernelIfLb1EEvPKfPKT_PKiS6_S1_PS2_ii(
	.param .u64 .ptr .align 1 _Z23moe_output_small_kernelIfLb1EEvPKfPKT_PKiS6_S1_PS2_ii_param_0,
	.param .u64 .ptr .align 1 _Z23moe_output_small_kernelIfLb1EEvPKfPKT_PKiS6_S1_PS2_ii_param_1,
	.param .u64 .ptr .align 1 _Z23moe_output_small_kernelIfLb1EEvPKfPKT_PKiS6_S1_PS2_ii_param_2,
	.param .u64 .ptr .align 1 _Z23moe_output_small_kernelIfLb1EEvPKfPKT_PKiS6_S1_PS2_ii_param_3,
	.param .u64 .ptr .align 1 _Z23moe_output_small_kernelIfLb1EEvPKfPKT_PKiS6_S1_PS2_ii_param_4,
	.param .u64 .ptr .align 1 _Z23moe_output_small_kernelIfLb1EEvPKfPKT_PKiS6_S1_PS2_ii_param_5,
	.param .u32 _Z23moe_output_small_kernelIfLb1EEvPKfPKT_PKiS6_S1_PS2_ii_param_6,
	.param .u32 _Z23moe_output_small_kernelIfLb1EEvPKfPKT_PKiS6_S1_PS2_ii_param_7
)
{
	.reg .pred 	%p<39>;
	.reg .b32 	%r<123>;
	.reg .b32 	%f<512>;
	.reg .b64 	%rd<51>;
	// demoted variable
	.shared .align 4 .b8 _ZZ23moe_output_small_kernelIfLb1EEvPKfPKT_PKiS6_S1_PS2_iiE10smem_inter[2112];
	// demoted variable
	.shared .align 4 .b8 _ZZ23moe_output_small_kernelIfLb1EEvPKfPKT_PKiS6_S1_PS2_iiE9smem_proj[16512];
	// demoted variable
	.shared .align 4 .b8 _ZZ23moe_output_small_kernelIfLb1EEvPKfPKT_PKiS6_S1_PS2_iiE14smem_token_ids[64];
	// demoted variable
	.shared .align 4 .b8 _ZZ23moe_output_small_kernelIfLb1EEvPKfPKT_PKiS6_S1_PS2_iiE12smem_routing[64];
	ld.param.u64 	%rd13, [_Z23moe_output_small_kernelIfLb1EEvPKfPKT_PKiS6_S1_PS2_ii_param_0];
	ld.param.u64 	%rd9, [_Z23moe_output_small_kernelIfLb1EEvPKfPKT_PKiS6_S1_PS2_ii_param_1];
	ld.param.u64 	%rd14, [_Z23moe_output_small_kernelIfLb1EEvPKfPKT_PKiS6_S1_PS2_ii_param_2];
	ld.param.u64 	%rd10, [_Z23moe_output_small_kernelIfLb1EEvPKfPKT_PKiS6_S1_PS2_ii_param_3];
	ld.param.u64 	%rd11, [_Z23moe_output_small_kernelIfLb1EEvPKfPKT_PKiS6_S1_PS2_ii_param_4];
	ld.param.u32 	%r42, [_Z23moe_output_small_kernelIfLb1EEvPKfPKT_PKiS6_S1_PS2_ii_param_6];
	ld.param.u32 	%r41, [_Z23moe_output_small_kernelIfLb1EEvPKfPKT_PKiS6_S1_PS2_ii_param_7];
	cvta.to.global.u64 	%rd1, %rd13;
	cvta.to.global.u64 	%rd15, %rd14;
	mov.u32 	%r43, %ctaid.z;
	mov.u32 	%r44, %ctaid.y;
	mov.u32 	%r45, %ctaid.x;
	mov.u32 	%r1, %tid.x;
	cvt.u64.u32 	%rd2, %r43;
	mul.wide.u32 	%rd16, %r43, 4;
	add.s64 	%rd17, %rd15, %rd16;
	ld.global.nc.u32 	%r2, [%rd17];
	ld.global.nc.u32 	%r47, [%rd17+4];
	sub.s32 	%r3, %r47, %r2;
	shl.b32 	%r4, %r44, 4;
	shl.b32 	%r5, %r45, 7;
	setp.le.s32 	%p1, %r3, %r4;
	setp.le.s32 	%p2, %r42, %r5;
	or.pred  	%p3, %p1, %p2;
	@%p3 bra 	$L__BB28_38;
	sub.s32 	%r49, %r3, %r4;
	min.s32 	%r6, %r49, 16;
	sub.s32 	%r7, %r42, %r5;
	min.s32 	%r8, %r7, 128;
	setp.gt.u32 	%p4, %r1, 15;
	setp.ge.s32 	%p5, %r1, %r6;
	or.pred  	%p6, %p4, %p5;
	@%p6 bra 	$L__BB28_3;
	add.s32 	%r51, %r4, %r1;
	add.s32 	%r52, %r51, %r2;
	cvta.to.global.u64 	%rd18, %rd10;
	mul.wide.s32 	%rd19, %r52, 4;
	add.s64 	%rd20, %rd18, %rd19;
	ld.global.nc.u32 	%r53, [%rd20];
	shl.b32 	%r54, %r1, 2;
	mov.u32 	%r55, _ZZ23moe_output_small_kernelIfLb1EEvPKfPKT_PKiS6_S1_PS2_iiE14smem_token_ids;
	add.s32 	%r56, %r55, %r54;
	st.shared.u32 	[%r56], %r53;
	cvta.to.global.u64 	%rd21, %rd11;
	add.s64 	%rd22, %rd21, %rd19;
	ld.global.nc.f32 	%f27, [%rd22];
	mov.u32 	%r57, _ZZ23moe_output_small_kernelIfLb1EEvPKfPKT_PKiS6_S1_PS2_iiE12smem_routing;
	add.s32 	%r58, %r57, %r54;
	st.shared.f32 	[%r58], %f27;
$L__BB28_3:
	bar.sync 	0;
	mul.lo.s32 	%r59, %r41, %r42;
	cvt.s64.s32 	%rd23, %r59;
	mul.lo.s64 	%rd24, %rd23, %rd2;
	cvta.to.global.u64 	%rd25, %rd9;
	shl.b64 	%rd26, %rd24, 2;
	add.s64 	%rd3, %rd25, %rd26;
	shr.u32 	%r60, %r1, 4;
	and.b32  	%r9, %r60, 62;
	shl.b32 	%r10, %r1, 2;
	and.b32  	%r11, %r10, 124;
	setp.lt.s32 	%p7, %r41, 1;
	mov.f32 	%f504, 0f00000000;
	mov.f32 	%f505, %f504;
	mov.f32 	%f506, %f504;
	mov.f32 	%f507, %f504;
	mov.f32 	%f508, %f504;
	mov.f32 	%f509, %f504;
	mov.f32 	%f510, %f504;
	mov.f32 	%f511, %f504;
	@%p7 bra 	$L__BB28_20;
	shr.u32 	%r12, %r1, 3;
	and.b32  	%r13, %r10, 28;
	add.s32 	%r62, %r2, %r4;
	add.s32 	%r63, %r62, %r12;
	mul.lo.s32 	%r64, %r63, %r41;
	add.s32 	%r14, %r13, %r64;
	cvt.s64.s32 	%rd4, %r64;
	sub.s32 	%r15, 128, %r11;
	mov.b32 	%r116, 0;
	mov.f32 	%f504, 0f00000000;
	sub.s32 	%r74, 32, %r13;
	add.s32 	%r77, %r11, 3;
$L__BB28_5:
	setp.lt.u32 	%p8, %r1, 128;
	sub.s32 	%r19, %r41, %r116;
	min.s32 	%r20, %r19, 32;
	mov.u32 	%r121, %r1;
	@%p8 bra 	$L__BB28_6;
	bra.uni 	$L__BB28_12;
$L__BB28_6:
	mov.u32 	%r65, _ZZ23moe_output_small_kernelIfLb1EEvPKfPKT_PKiS6_S1_PS2_iiE10smem_inter;
	mad.lo.s32 	%r66, %r12, 132, %r65;
	shl.b32 	%r68, %r13, 2;
	add.s32 	%r120, %r66, %r68;
	setp.lt.s32 	%p9, %r12, %r6;
	add.s32 	%r69, %r13, 3;
	setp.lt.s32 	%p10, %r69, %r20;
	and.pred  	%p11, %p9, %p10;
	@%p11 bra 	$L__BB28_39;
	add.s32 	%r117, %r116, %r14;
	mov.b32 	%r119, 1;
	mov.u32 	%r118, %r13;
$L__BB28_8:
	setp.ge.s32 	%p12, %r12, %r6;
	setp.le.s32 	%p13, %r19, %r118;
	or.pred  	%p14, %p12, %p13;
	@%p14 bra 	$L__BB28_10;
	mul.wide.s32 	%rd27, %r117, 4;
	add.s64 	%rd28, %rd1, %rd27;
	ld.global.nc.f32 	%f30, [%rd28];
	st.shared.f32 	[%r120], %f30;
	bra.uni 	$L__BB28_11;
$L__BB28_10:
	mov.b32 	%r71, 0;
	st.shared.u32 	[%r120], %r71;
$L__BB28_11:
	add.s32 	%r72, %r119, -1;
	setp.lt.u32 	%p15, %r72, 3;
	setp.lt.u32 	%p16, %r119, %r74;
	and.pred  	%p17, %p15, %p16;
	add.s32 	%r120, %r120, 4;
	add.s32 	%r119, %r119, 1;
	add.s32 	%r118, %r118, 1;
	add.s32 	%r117, %r117, 1;
	mov.u32 	%r121, %r1;
	@%p17 bra 	$L__BB28_8;
$L__BB28_12:
	setp.lt.s32 	%p18, %r77, %r8;
	shr.u32 	%r32, %r121, 5;
	setp.lt.s32 	%p19, %r32, %r20;
	and.pred  	%p20, %p19, %p18;
	@%p20 bra 	$L__BB28_40;
	add.s32 	%r79, %r11, %r5;
	mov.u32 	%r80, _ZZ23moe_output_small_kernelIfLb1EEvPKfPKT_PKiS6_S1_PS2_iiE9smem_proj;
	mad.lo.s32 	%r33, %r32, 516, %r80;
	add.s32 	%r81, %r32, %r116;
	mad.lo.s32 	%r34, %r81, %r42, %r79;
	mov.b32 	%r122, 0;
$L__BB28_14:
	setp.ge.s32 	%p21, %r32, %r20;
	add.s32 	%r36, %r122, %r11;
	setp.le.s32 	%p22, %r7, %r36;
	or.pred  	%p23, %p21, %p22;
	@%p23 bra 	$L__BB28_16;
	add.s32 	%r86, %r34, %r122;
	mul.wide.s32 	%rd33, %r86, 4;
	add.s64 	%rd34, %rd3, %rd33;
	ld.global.nc.f32 	%f35, [%rd34];
	shl.b32 	%r87, %r36, 2;
	add.s32 	%r88, %r33, %r87;
	st.shared.f32 	[%r88], %f35;
	bra.uni 	$L__BB28_17;
$L__BB28_16:
	shl.b32 	%r83, %r36, 2;
	add.s32 	%r84, %r33, %r83;
	mov.b32 	%r85, 0;
	st.shared.u32 	[%r84], %r85;
$L__BB28_17:
	add.s32 	%r37, %r122, 1;
	setp.lt.u32 	%p24, %r122, 3;
	setp.lt.u32 	%p25, %r37, %r15;
	and.pred  	%p26, %p24, %p25;
	mov.u32 	%r122, %r37;
	@%p26 bra 	$L__BB28_14;
$L__BB28_18:
	add.s32 	%r38, %r121, 256;
	setp.lt.u32 	%p27, %r121, 768;
	mov.u32 	%r121, %r38;
	@%p27 bra 	$L__BB28_12;
	bar.sync 	0;
	mov.u32 	%r97, _ZZ23moe_output_small_kernelIfLb1EEvPKfPKT_PKiS6_S1_PS2_iiE10smem_inter;
	mad.lo.s32 	%r98, %r9, 132, %r97;
	ld.shared.f32 	%f40, [%r98];
	ld.shared.f32 	%f41, [%r98+132];
	shl.b32 	%r99, %r11, 2;
	mov.u32 	%r100, _ZZ23moe_output_small_kernelIfLb1EEvPKfPKT_PKiS6_S1_PS2_iiE9smem_proj;
	add.s32 	%r101, %r100, %r99;
	ld.shared.f32 	%f42, [%r101];
	fma.rn.f32 	%f43, %f42, %f40, %f509;
	fma.rn.f32 	%f44, %f42, %f41, %f505;
	ld.shared.f32 	%f45, [%r101+4];
	fma.rn.f32 	%f46, %f45, %f40, %f508;
	fma.rn.f32 	%f47, %f45, %f41, %f504;
	ld.shared.f32 	%f48, [%r101+8];
	fma.rn.f32 	%f49, %f48, %f40, %f507;
	fma.rn.f32 	%f50, %f48, %f41, %f510;
	ld.shared.f32 	%f51, [%r101+12];
	fma.rn.f32 	%f52, %f51, %f40, %f506;
	fma.rn.f32 	%f53, %f51, %f41, %f511;
	ld.shared.f32 	%f54, [%r98+4];
	ld.shared.f32 	%f55, [%r98+136];
	ld.shared.f32 	%f56, [%r101+516];
	fma.rn.f32 	%f57, %f56, %f54, %f43;
	fma.rn.f32 	%f58, %f56, %f55, %f44;
	ld.shared.f32 	%f59, [%r101+520];
	fma.rn.f32 	%f60, %f59, %f54, %f46;
	fma.rn.f32 	%f61, %f59, %f55, %f47;
	ld.shared.f32 	%f62, [%r101+524];
	fma.rn.f32 	%f63, %f62, %f54, %f49;
	fma.rn.f32 	%f64, %f62, %f55, %f50;
	ld.shared.f32 	%f65, [%r101+528];
	fma.rn.f32 	%f66, %f65, %f54, %f52;
	fma.rn.f32 	%f67, %f65, %f55, %f53;
	ld.shared.f32 	%f68, [%r98+8];
	ld.shared.f32 	%f69, [%r98+140];
	ld.shared.f32 	%f70, [%r101+1032];
	fma.rn.f32 	%f71, %f70, %f68, %f57;
	fma.rn.f32 	%f72, %f70, %f69, %f58;
	ld.shared.f32 	%f73, [%r101+1036];
	fma.rn.f32 	%f74, %f73, %f68, %f60;
	fma.rn.f32 	%f75, %f73, %f69, %f61;
	ld.shared.f32 	%f76, [%r101+1040];
	fma.rn.f32 	%f77, %f76, %f68, %f63;
	fma.rn.f32 	%f78, %f76, %f69, %f64;
	ld.shared.f32 	%f79, [%r101+1044];
	fma.rn.f32 	%f80, %f79, %f68, %f66;
	fma.rn.f32 	%f81, %f79, %f69, %f67;
	ld.shared.f32 	%f82, [%r98+12];
	ld.shared.f32 	%f83, [%r98+144];
	ld.shared.f32 	%f84, [%r101+1548];
	fma.rn.f32 	%f85, %f84, %f82, %f71;
	fma.rn.f32 	%f86, %f84, %f83, %f72;
	ld.shared.f32 	%f87, [%r101+1552];
	fma.rn.f32 	%f88, %f87, %f82, %f74;
	fma.rn.f32 	%f89, %f87, %f83, %f75;
	ld.shared.f32 	%f90, [%r101+1556];
	fma.rn.f32 	%f91, %f90, %f82, %f77;
	fma.rn.f32 	%f92, %f90, %f83, %f78;
	ld.shared.f32 	%f93, [%r101+1560];
	fma.rn.f32 	%f94, %f93, %f82, %f80;
	fma.rn.f32 	%f95, %f93, %f83, %f81;
	ld.shared.f32 	%f96, [%r98+16];
	ld.shared.f32 	%f97, [%r98+148];
	ld.shared.f32 	%f98, [%r101+2064];
	fma.rn.f32 	%f99, %f98, %f96, %f85;
	fma.rn.f32 	%f100, %f98, %f97, %f86;
	ld.shared.f32 	%f101, [%r101+2068];
	fma.rn.f32 	%f102, %f101, %f96, %f88;
	fma.rn.f32 	%f103, %f101, %f97, %f89;
	ld.shared.f32 	%f104, [%r101+2072];
	fma.rn.f32 	%f105, %f104, %f96, %f91;
	fma.rn.f32 	%f106, %f104, %f97, %f92;
	ld.shared.f32 	%f107, [%r101+2076];
	fma.rn.f32 	%f108, %f107, %f96, %f94;
	fma.rn.f32 	%f109, %f107, %f97, %f95;
	ld.shared.f32 	%f110, [%r98+20];
	ld.shared.f32 	%f111, [%r98+152];
	ld.shared.f32 	%f112, [%r101+2580];
	fma.rn.f32 	%f113, %f112, %f110, %f99;
	fma.rn.f32 	%f114, %f112, %f111, %f100;
	ld.shared.f32 	%f115, [%r101+2584];
	fma.rn.f32 	%f116, %f115, %f110, %f102;
	fma.rn.f32 	%f117, %f115, %f111, %f103;
	ld.shared.f32 	%f118, [%r101+2588];
	fma.rn.f32 	%f119, %f118, %f110, %f105;
	fma.rn.f32 	%f120, %f118, %f111, %f106;
	ld.shared.f32 	%f121, [%r101+2592];
	fma.rn.f32 	%f122, %f121, %f110, %f108;
	fma.rn.f32 	%f123, %f121, %f111, %f109;
	ld.shared.f32 	%f124, [%r98+24];
	ld.shared.f32 	%f125, [%r98+156];
	ld.shared.f32 	%f126, [%r101+3096];
	fma.rn.f32 	%f127, %f126, %f124, %f113;
	fma.rn.f32 	%f128, %f126, %f125, %f114;
	ld.shared.f32 	%f129, [%r101+3100];
	fma.rn.f32 	%f130, %f129, %f124, %f116;
	fma.rn.f32 	%f131, %f129, %f125, %f117;
	ld.shared.f32 	%f132, [%r101+3104];
	fma.rn.f32 	%f133, %f132, %f124, %f119;
	fma.rn.f32 	%f134, %f132, %f125, %f120;
	ld.shared.f32 	%f135, [%r101+3108];
	fma.rn.f32 	%f136, %f135, %f124, %f122;
	fma.rn.f32 	%f137, %f135, %f125, %f123;
	ld.shared.f32 	%f138, [%r98+28];
	ld.shared.f32 	%f139, [%r98+160];
	ld.shared.f32 	%f140, [%r101+3612];
	fma.rn.f32 	%f141, %f140, %f138, %f127;
	fma.rn.f32 	%f142, %f140, %f139, %f128;
	ld.shared.f32 	%f143, [%r101+3616];
	fma.rn.f32 	%f144, %f143, %f138, %f130;
	fma.rn.f32 	%f145, %f143, %f139, %f131;
	ld.shared.f32 	%f146, [%r101+3620];
	fma.rn.f32 	%f147, %f146, %f138, %f133;
	fma.rn.f32 	%f148, %f146, %f139, %f134;
	ld.shared.f32 	%f149, [%r101+3624];
	fma.rn.f32 	%f150, %f149, %f138, %f136;
	fma.rn.f32 	%f151, %f149, %f139, %f137;
	ld.shared.f32 	%f152, [%r98+32];
	ld.shared.f32 	%f153, [%r98+164];
	ld.shared.f32 	%f154, [%r101+4128];
	fma.rn.f32 	%f155, %f154, %f152, %f141;
	fma.rn.f32 	%f156, %f154, %f153, %f142;
	ld.shared.f32 	%f157, [%r101+4132];
	fma.rn.f32 	%f158, %f157, %f152, %f144;
	fma.rn.f32 	%f159, %f157, %f153, %f145;
	ld.shared.f32 	%f160, [%r101+4136];
	fma.rn.f32 	%f161, %f160, %f152, %f147;
	fma.rn.f32 	%f162, %f160, %f153, %f148;
	ld.shared.f32 	%f163, [%r101+4140];
	fma.rn.f32 	%f164, %f163, %f152, %f150;
	fma.rn.f32 	%f165, %f163, %f153, %f151;
	ld.shared.f32 	%f166, [%r98+36];
	ld.shared.f32 	%f167, [%r98+168];
	ld.shared.f32 	%f168, [%r101+4644];
	fma.rn.f32 	%f169, %f168, %f166, %f155;
	fma.rn.f32 	%f170, %f168, %f167, %f156;
	ld.shared.f32 	%f171, [%r101+4648];
	fma.rn.f32 	%f172, %f171, %f166, %f158;
	fma.rn.f32 	%f173, %f171, %f167, %f159;
	ld.shared.f32 	%f174, [%r101+4652];
	fma.rn.f32 	%f175, %f174, %f166, %f161;
	fma.rn.f32 	%f176, %f174, %f167, %f162;
	ld.shared.f32 	%f177, [%r101+4656];
	fma.rn.f32 	%f178, %f177, %f166, %f164;
	fma.rn.f32 	%f179, %f177, %f167, %f165;
	ld.shared.f32 	%f180, [%r98+40];
	ld.shared.f32 	%f181, [%r98+172];
	ld.shared.f32 	%f182, [%r101+5160];
	fma.rn.f32 	%f183, %f182, %f180, %f169;
	fma.rn.f32 	%f184, %f182, %f181, %f170;
	ld.shared.f32 	%f185, [%r101+5164];
	fma.rn.f32 	%f186, %f185, %f180, %f172;
	fma.rn.f32 	%f187, %f185, %f181, %f173;
	ld.shared.f32 	%f188, [%r101+5168];
	fma.rn.f32 	%f189, %f188, %f180, %f175;
	fma.rn.f32 	%f190, %f188, %f181, %f176;
	ld.shared.f32 	%f191, [%r101+5172];
	fma.rn.f32 	%f192, %f191, %f180, %f178;
	fma.rn.f32 	%f193, %f191, %f181, %f179;
	ld.shared.f32 	%f194, [%r98+44];
	ld.shared.f32 	%f195, [%r98+176];
	ld.shared.f32 	%f196, [%r101+5676];
	fma.rn.f32 	%f197, %f196, %f194, %f183;
	fma.rn.f32 	%f198, %f196, %f195, %f184;
	ld.shared.f32 	%f199, [%r101+5680];
	fma.rn.f32 	%f200, %f199, %f194, %f186;
	fma.rn.f32 	%f201, %f199, %f195, %f187;
	ld.shared.f32 	%f202, [%r101+5684];
	fma.rn.f32 	%f203, %f202, %f194, %f189;
	fma.rn.f32 	%f204, %f202, %f195, %f190;
	ld.shared.f32 	%f205, [%r101+5688];
	fma.rn.f32 	%f206, %f205, %f194, %f192;
	fma.rn.f32 	%f207, %f205, %f195, %f193;
	ld.shared.f32 	%f208, [%r98+48];
	ld.shared.f32 	%f209, [%r98+180];
	ld.shared.f32 	%f210, [%r101+6192];
	fma.rn.f32 	%f211, %f210, %f208, %f197;
	fma.rn.f32 	%f212, %f210, %f209, %f198;
	ld.shared.f32 	%f213, [%r101+6196];
	fma.rn.f32 	%f214, %f213, %f208, %f200;
	fma.rn.f32 	%f215, %f213, %f209, %f201;
	ld.shared.f32 	%f216, [%r101+6200];
	fma.rn.f32 	%f217, %f216, %f208, %f203;
	fma.rn.f32 	%f218, %f216, %f209, %f204;
	ld.shared.f32 	%f219, [%r101+6204];
	fma.rn.f32 	%f220, %f219, %f208, %f206;
	fma.rn.f32 	%f221, %f219, %f209, %f207;
	ld.shared.f32 	%f222, [%r98+52];
	ld.shared.f32 	%f223, [%r98+184];
	ld.shared.f32 	%f224, [%r101+6708];
	fma.rn.f32 	%f225, %f224, %f222, %f211;
	fma.rn.f32 	%f226, %f224, %f223, %f212;
	ld.shared.f32 	%f227, [%r101+6712];
	fma.rn.f32 	%f228, %f227, %f222, %f214;
	fma.rn.f32 	%f229, %f227, %f223, %f215;
	ld.shared.f32 	%f230, [%r101+6716];
	fma.rn.f32 	%f231, %f230, %f222, %f217;
	fma.rn.f32 	%f232, %f230, %f223, %f218;
	ld.shared.f32 	%f233, [%r101+6720];
	fma.rn.f32 	%f234, %f233, %f222, %f220;
	fma.rn.f32 	%f235, %f233, %f223, %f221;
	ld.shared.f32 	%f236, [%r98+56];
	ld.shared.f32 	%f237, [%r98+188];
	ld.shared.f32 	%f238, [%r101+7224];
	fma.rn.f32 	%f239, %f238, %f236, %f225;
	fma.rn.f32 	%f240, %f238, %f237, %f226;
	ld.shared.f32 	%f241, [%r101+7228];
	fma.rn.f32 	%f242, %f241, %f236, %f228;
	fma.rn.f32 	%f243, %f241, %f237, %f229;
	ld.shared.f32 	%f244, [%r101+7232];
	fma.rn.f32 	%f245, %f244, %f236, %f231;
	fma.rn.f32 	%f246, %f244, %f237, %f232;
	ld.shared.f32 	%f247, [%r101+7236];
	fma.rn.f32 	%f248, %f247, %f236, %f234;
	fma.rn.f32 	%f249, %f247, %f237, %f235;
	ld.shared.f32 	%f250, [%r98+60];
	ld.shared.f32 	%f251, [%r98+192];
	ld.shared.f32 	%f252, [%r101+7740];
	fma.rn.f32 	%f253, %f252, %f250, %f239;
	fma.rn.f32 	%f254, %f252, %f251, %f240;
	ld.shared.f32 	%f255, [%r101+7744];
	fma.rn.f32 	%f256, %f255, %f250, %f242;
	fma.rn.f32 	%f257, %f255, %f251, %f243;
	ld.shared.f32 	%f258, [%r101+7748];
	fma.rn.f32 	%f259, %f258, %f250, %f245;
	fma.rn.f32 	%f260, %f258, %f251, %f246;
	ld.shared.f32 	%f261, [%r101+7752];
	fma.rn.f32 	%f262, %f261, %f250, %f248;
	fma.rn.f32 	%f263, %f261, %f251, %f249;
	ld.shared.f32 	%f264, [%r98+64];
	ld.shared.f32 	%f265, [%r98+196];
	ld.shared.f32 	%f266, [%r101+8256];
	fma.rn.f32 	%f267, %f266, %f264, %f253;
	fma.rn.f32 	%f268, %f266, %f265, %f254;
	ld.shared.f32 	%f269, [%r101+8260];
	fma.rn.f32 	%f270, %f269, %f264, %f256;
	fma.rn.f32 	%f271, %f269, %f265, %f257;
	ld.shared.f32 	%f272, [%r101+8264];
	fma.rn.f32 	%f273, %f272, %f264, %f259;
	fma.rn.f32 	%f274, %f272, %f265, %f260;
	ld.shared.f32 	%f275, [%r101+8268];
	fma.rn.f32 	%f276, %f275, %f264, %f262;
	fma.rn.f32 	%f277, %f275, %f265, %f263;
	ld.shared.f32 	%f278, [%r98+68];
	ld.shared.f32 	%f279, [%r98+200];
	ld.shared.f32 	%f280, [%r101+8772];
	fma.rn.f32 	%f281, %f280, %f278, %f267;
	fma.rn.f32 	%f282, %f280, %f279, %f268;
	ld.shared.f32 	%f283, [%r101+8776];
	fma.rn.f32 	%f284, %f283, %f278, %f270;
	fma.rn.f32 	%f285, %f283, %f279, %f271;
	ld.shared.f32 	%f286, [%r101+8780];
	fma.rn.f32 	%f287, %f286, %f278, %f273;
	fma.rn.f32 	%f288, %f286, %f279, %f274;
	ld.shared.f32 	%f289, [%r101+8784];
	fma.rn.f32 	%f290, %f289, %f278, %f276;
	fma.rn.f32 	%f291, %f289, %f279, %f277;
	ld.shared.f32 	%f292, [%r98+72];
	ld.shared.f32 	%f293, [%r98+204];
	ld.shared.f32 	%f294, [%r101+9288];
	fma.rn.f32 	%f295, %f294, %f292, %f281;
	fma.rn.f32 	%f296, %f294, %f293, %f282;
	ld.shared.f32 	%f297, [%r101+9292];
	fma.rn.f32 	%f298, %f297, %f292, %f284;
	fma.rn.f32 	%f299, %f297, %f293, %f285;
	ld.shared.f32 	%f300, [%r101+9296];
	fma.rn.f32 	%f301, %f300, %f292, %f287;
	fma.rn.f32 	%f302, %f300, %f293, %f288;
	ld.shared.f32 	%f303, [%r101+9300];
	fma.rn.f32 	%f304, %f303, %f292, %f290;
	fma.rn.f32 	%f305, %f303, %f293, %f291;
	ld.shared.f32 	%f306, [%r98+76];
	ld.shared.f32 	%f307, [%r98+208];
	ld.shared.f32 	%f308, [%r101+9804];
	fma.rn.f32 	%f309, %f308, %f306, %f295;
	fma.rn.f32 	%f310, %f308, %f307, %f296;
	ld.shared.f32 	%f311, [%r101+9808];
	fma.rn.f32 	%f312, %f311, %f306, %f298;
	fma.rn.f32 	%f313, %f311, %f307, %f299;
	ld.shared.f32 	%f314, [%r101+9812];
	fma.rn.f32 	%f315, %f314, %f306, %f301;
	fma.rn.f32 	%f316, %f314, %f307, %f302;
	ld.shared.f32 	%f317, [%r101+9816];
	fma.rn.f32 	%f318, %f317, %f306, %f304;
	fma.rn.f32 	%f319, %f317, %f307, %f305;
	ld.shared.f32 	%f320, [%r98+80];
	ld.shared.f32 	%f321, [%r98+212];
	ld.shared.f32 	%f322, [%r101+10320];
	fma.rn.f32 	%f323, %f322, %f320, %f309;
	fma.rn.f32 	%f324, %f322, %f321, %f310;
	ld.shared.f32 	%f325, [%r101+10324];
	fma.rn.f32 	%f326, %f325, %f320, %f312;
	fma.rn.f32 	%f327, %f325, %f321, %f313;
	ld.shared.f32 	%f328, [%r101+10328];
	fma.rn.f32 	%f329, %f328, %f320, %f315;
	fma.rn.f32 	%f330, %f328, %f321, %f316;
	ld.shared.f32 	%f331, [%r101+10332];
	fma.rn.f32 	%f332, %f331, %f320, %f318;
	fma.rn.f32 	%f333, %f331, %f321, %f319;
	ld.shared.f32 	%f334, [%r98+84];
	ld.shared.f32 	%f335, [%r98+216];
	ld.shared.f32 	%f336, [%r101+10836];
	fma.rn.f32 	%f337, %f336, %f334, %f323;
	fma.rn.f32 	%f338, %f336, %f335, %f324;
	ld.shared.f32 	%f339, [%r101+10840];
	fma.rn.f32 	%f340, %f339, %f334, %f326;
	fma.rn.f32 	%f341, %f339, %f335, %f327;
	ld.shared.f32 	%f342, [%r101+10844];
	fma.rn.f32 	%f343, %f342, %f334, %f329;
	fma.rn.f32 	%f344, %f342, %f335, %f330;
	ld.shared.f32 	%f345, [%r101+10848];
	fma.rn.f32 	%f346, %f345, %f334, %f332;
	fma.rn.f32 	%f347, %f345, %f335, %f333;
	ld.shared.f32 	%f348, [%r98+88];
	ld.shared.f32 	%f349, [%r98+220];
	ld.shared.f32 	%f350, [%r101+11352];
	fma.rn.f32 	%f351, %f350, %f348, %f337;
	fma.rn.f32 	%f352, %f350, %f349, %f338;
	ld.shared.f32 	%f353, [%r101+11356];
	fma.rn.f32 	%f354, %f353, %f348, %f340;
	fma.rn.f32 	%f355, %f353, %f349, %f341;
	ld.shared.f32 	%f356, [%r101+11360];
	fma.rn.f32 	%f357, %f356, %f348, %f343;
	fma.rn.f32 	%f358, %f356, %f349, %f344;
	ld.shared.f32 	%f359, [%r101+11364];
	fma.rn.f32 	%f360, %f359, %f348, %f346;
	fma.rn.f32 	%f361, %f359, %f349, %f347;
	ld.shared.f32 	%f362, [%r98+92];
	ld.shared.f32 	%f363, [%r98+224];
	ld.shared.f32 	%f364, [%r101+11868];
	fma.rn.f32 	%f365, %f364, %f362, %f351;
	fma.rn.f32 	%f366, %f364, %f363, %f352;
	ld.shared.f32 	%f367, [%r101+11872];
	fma.rn.f32 	%f368, %f367, %f362, %f354;
	fma.rn.f32 	%f369, %f367, %f363, %f355;
	ld.shared.f32 	%f370, [%r101+11876];
	fma.rn.f32 	%f371, %f370, %f362, %f357;
	fma.rn.f32 	%f372, %f370, %f363, %f358;
	ld.shared.f32 	%f373, [%r101+11880];
	fma.rn.f32 	%f374, %f373, %f362, %f360;
	fma.rn.f32 	%f375, %f373, %f363, %f361;
	ld.shared.f32 	%f376, [%r98+96];
	ld.shared.f32 	%f377, [%r98+228];
	ld.shared.f32 	%f378, [%r101+12384];
	fma.rn.f32 	%f379, %f378, %f376, %f365;
	fma.rn.f32 	%f380, %f378, %f377, %f366;
	ld.shared.f32 	%f381, [%r101+12388];
	fma.rn.f32 	%f382, %f381, %f376, %f368;
	fma.rn.f32 	%f383, %f381, %f377, %f369;
	ld.shared.f32 	%f384, [%r101+12392];
	fma.rn.f32 	%f385, %f384, %f376, %f371;
	fma.rn.f32 	%f386, %f384, %f377, %f372;
	ld.shared.f32 	%f387, [%r101+12396];
	fma.rn.f32 	%f388, %f387, %f376, %f374;
	fma.rn.f32 	%f389, %f387, %f377, %f375;
	ld.shared.f32 	%f390, [%r98+100];
	ld.shared.f32 	%f391, [%r98+232];
	ld.shared.f32 	%f392, [%r101+12900];
	fma.rn.f32 	%f393, %f392, %f390, %f379;
	fma.rn.f32 	%f394, %f392, %f391, %f380;
	ld.shared.f32 	%f395, [%r101+12904];
	fma.rn.f32 	%f396, %f395, %f390, %f382;
	fma.rn.f32 	%f397, %f395, %f391, %f383;
	ld.shared.f32 	%f398, [%r101+12908];
	fma.rn.f32 	%f399, %f398, %f390, %f385;
	fma.rn.f32 	%f400, %f398, %f391, %f386;
	ld.shared.f32 	%f401, [%r101+12912];
	fma.rn.f32 	%f402, %f401, %f390, %f388;
	fma.rn.f32 	%f403, %f401, %f391, %f389;
	ld.shared.f32 	%f404, [%r98+104];
	ld.shared.f32 	%f405, [%r98+236];
	ld.shared.f32 	%f406, [%r101+13416];
	fma.rn.f32 	%f407, %f406, %f404, %f393;
	fma.rn.f32 	%f408, %f406, %f405, %f394;
	ld.shared.f32 	%f409, [%r101+13420];
	fma.rn.f32 	%f410, %f409, %f404, %f396;
	fma.rn.f32 	%f411, %f409, %f405, %f397;
	ld.shared.f32 	%f412, [%r101+13424];
	fma.rn.f32 	%f413, %f412, %f404, %f399;
	fma.rn.f32 	%f414, %f412, %f405, %f400;
	ld.shared.f32 	%f415, [%r101+13428];
	fma.rn.f32 	%f416, %f415, %f404, %f402;
	fma.rn.f32 	%f417, %f415, %f405, %f403;
	ld.shared.f32 	%f418, [%r98+108];
	ld.shared.f32 	%f419, [%r98+240];
	ld.shared.f32 	%f420, [%r101+13932];
	fma.rn.f32 	%f421, %f420, %f418, %f407;
	fma.rn.f32 	%f422, %f420, %f419, %f408;
	ld.shared.f32 	%f423, [%r101+13936];
	fma.rn.f32 	%f424, %f423, %f418, %f410;
	fma.rn.f32 	%f425, %f423, %f419, %f411;
	ld.shared.f32 	%f426, [%r101+13940];
	fma.rn.f32 	%f427, %f426, %f418, %f413;
	fma.rn.f32 	%f428, %f426, %f419, %f414;
	ld.shared.f32 	%f429, [%r101+13944];
	fma.rn.f32 	%f430, %f429, %f418, %f416;
	fma.rn.f32 	%f431, %f429, %f419, %f417;
	ld.shared.f32 	%f432, [%r98+112];
	ld.shared.f32 	%f433, [%r98+244];
	ld.shared.f32 	%f434, [%r101+14448];
	fma.rn.f32 	%f435, %f434, %f432, %f421;
	fma.rn.f32 	%f436, %f434, %f433, %f422;
	ld.shared.f32 	%f437, [%r101+14452];
	fma.rn.f32 	%f438, %f437, %f432, %f424;
	fma.rn.f32 	%f439, %f437, %f433, %f425;
	ld.shared.f32 	%f440, [%r101+14456];
	fma.rn.f32 	%f441, %f440, %f432, %f427;
	fma.rn.f32 	%f442, %f440, %f433, %f428;
	ld.shared.f32 	%f443, [%r101+14460];
	fma.rn.f32 	%f444, %f443, %f432, %f430;
	fma.rn.f32 	%f445, %f443, %f433, %f431;
	ld.shared.f32 	%f446, [%r98+116];
	ld.shared.f32 	%f447, [%r98+248];
	ld.shared.f32 	%f448, [%r101+14964];
	fma.rn.f32 	%f449, %f448, %f446, %f435;
	fma.rn.f32 	%f450, %f448, %f447, %f436;
	ld.shared.f32 	%f451, [%r101+14968];
	fma.rn.f32 	%f452, %f451, %f446, %f438;
	fma.rn.f32 	%f453, %f451, %f447, %f439;
	ld.shared.f32 	%f454, [%r101+14972];
	fma.rn.f32 	%f455, %f454, %f446, %f441;
	fma.rn.f32 	%f456, %f454, %f447, %f442;
	ld.shared.f32 	%f457, [%r101+14976];
	fma.rn.f32 	%f458, %f457, %f446, %f444;
	fma.rn.f32 	%f459, %f457, %f447, %f445;
	ld.shared.f32 	%f460, [%r98+120];
	ld.shared.f32 	%f461, [%r98+252];
	ld.shared.f32 	%f462, [%r101+15480];
	fma.rn.f32 	%f463, %f462, %f460, %f449;
	fma.rn.f32 	%f464, %f462, %f461, %f450;
	ld.shared.f32 	%f465, [%r101+15484];
	fma.rn.f32 	%f466, %f465, %f460, %f452;
	fma.rn.f32 	%f467, %f465, %f461, %f453;
	ld.shared.f32 	%f468, [%r101+15488];
	fma.rn.f32 	%f469, %f468, %f460, %f455;
	fma.rn.f32 	%f470, %f468, %f461, %f456;
	ld.shared.f32 	%f471, [%r101+15492];
	fma.rn.f32 	%f472, %f471, %f460, %f458;
	fma.rn.f32 	%f473, %f471, %f461, %f459;
	ld.shared.f32 	%f474, [%r98+124];
	ld.shared.f32 	%f475, [%r98+256];
	ld.shared.f32 	%f476, [%r101+15996];
	fma.rn.f32 	%f509, %f476, %f474, %f463;
	fma.rn.f32 	%f505, %f476, %f475, %f464;
	ld.shared.f32 	%f477, [%r101+16000];
	fma.rn.f32 	%f508, %f477, %f474, %f466;
	fma.rn.f32 	%f504, %f477, %f475, %f467;
	ld.shared.f32 	%f478, [%r101+16004];
	fma.rn.f32 	%f507, %f478, %f474, %f469;
	fma.rn.f32 	%f510, %f478, %f475, %f470;
	ld.shared.f32 	%f479, [%r101+16008];
	fma.rn.f32 	%f506, %f479, %f474, %f472;
	fma.rn.f32 	%f511, %f479, %f475, %f473;
	bar.sync 	0;
	add.s32 	%r116, %r116, 32;
	setp.lt.s32 	%p28, %r116, %r41;
	@%p28 bra 	$L__BB28_5;
$L__BB28_20:
	ld.param.u64 	%rd50, [_Z23moe_output_small_kernelIfLb1EEvPKfPKT_PKiS6_S1_PS2_ii_param_5];
	cvta.to.global.u64 	%rd5, %rd50;
	cvt.u64.u32 	%rd6, %r5;
	setp.lt.s32 	%p29, %r9, %r6;
	shl.b32 	%r102, %r9, 2;
	mov.u32 	%r103, _ZZ23moe_output_small_kernelIfLb1EEvPKfPKT_PKiS6_S1_PS2_iiE14smem_token_ids;
	add.s32 	%r16, %r103, %r102;
	mov.u32 	%r104, _ZZ23moe_output_small_kernelIfLb1EEvPKfPKT_PKiS6_S1_PS2_iiE12smem_routing;
	add.s32 	%r17, %r104, %r102;
	@%p29 bra 	$L__BB28_21;
	bra.uni 	$L__BB28_29;
$L__BB28_21:
	ld.shared.u32 	%r105, [%r16];
	ld.shared.f32 	%f25, [%r17];
	mul.lo.s32 	%r106, %r105, %r42;
	cvt.s64.s32 	%rd40, %r106;
	add.s64 	%rd41, %rd40, %rd6;
	setp.le.s32 	%p30, %r7, %r11;
	cvt.u64.u32 	%rd42, %r11;
	add.s64 	%rd43, %rd41, %rd42;
	shl.b64 	%rd44, %rd43, 2;
	add.s64 	%rd7, %rd5, %rd44;
	@%p30 bra 	$L__BB28_23;
	mul.f32 	%f480, %f25, %f509;
	atom.global.add.f32 	%f481, [%rd7], %f480;
$L__BB28_23:
	add.s32 	%r107, %r11, 1;
	setp.ge.s32 	%p31, %r107, %r8;
	@%p31 bra 	$L__BB28_25;
	mul.f32 	%f482, %f25, %f508;
	atom.global.add.f32 	%f483, [%rd7+4], %f482;
$L__BB28_25:
	add.s32 	%r108, %r11, 2;
	setp.ge.s32 	%p32, %r108, %r8;
	@%p32 bra 	$L__BB28_27;
	mul.f32 	%f484, %f25, %f507;
	atom.global.add.f32 	%f485, [%rd7+8], %f484;
$L__BB28_27:
	add.s32 	%r109, %r11, 3;
	setp.ge.s32 	%p33, %r109, %r8;
	@%p33 bra 	$L__BB28_29;
	mul.f32 	%f486, %f25, %f506;
	atom.global.add.f32 	%f487, [%rd7+12], %f486;
$L__BB28_29:
	add.s32 	%r110, %r9, 1;
	setp.ge.s32 	%p34, %r110, %r6;
	@%p34 bra 	$L__BB28_38;
	ld.shared.u32 	%r111, [%r16+4];
	ld.shared.f32 	%f26, [%r17+4];
	mul.lo.s32 	%r112, %r111, %r42;
	cvt.s64.s32 	%rd45, %r112;
	add.s64 	%rd46, %rd45, %rd6;
	setp.le.s32 	%p35, %r7, %r11;
	cvt.u64.u32 	%rd47, %r11;
	add.s64 	%rd48, %rd46, %rd47;
	shl.b64 	%rd49, %rd48, 2;
	add.s64 	%rd8, %rd5, %rd49;
	@%p35 bra 	$L__BB28_32;
	mul.f32 	%f488, %f26, %f505;
	atom.global.add.f32 	%f489, [%rd8], %f488;
$L__BB28_32:
	add.s32 	%r113, %r11, 1;
	setp.ge.s32 	%p36, %r113, %r8;
	@%p36 bra 	$L__BB28_34;
	mul.f32 	%f490, %f26, %f504;
	atom.global.add.f32 	%f491, [%rd8+4], %f490;
$L__BB28_34:
	add.s32 	%r114, %r11, 2;
	setp.ge.s32 	%p37, %r114, %r8;
	@%p37 bra 	$L__BB28_36;
	mul.f32 	%f492, %f26, %f510;
	atom.global.add.f32 	%f493, [%rd8+8], %f492;
$L__BB28_36:
	add.s32 	%r115, %r11, 3;
	setp.ge.s32 	%p38, %r115, %r8;
	@%p38 bra 	$L__BB28_38;
	mul.f32 	%f494, %f26, %f511;
	atom.global.add.f32 	%f495, [%rd8+12], %f494;
$L__BB28_38:
	ret;
$L__BB28_39:
	add.s32 	%r75, %r13, %r116;
	cvt.u64.u32 	%rd29, %r75;
	add.s64 	%rd30, %rd29, %rd4;
	shl.b64 	%rd31, %rd30, 2;
	add.s64 	%rd32, %rd1, %rd31;
	ld.global.nc.v4.f32 	{%f31, %f32, %f33, %f34}, [%rd32];
	st.shared.f32 	[%r120], %f31;
	st.shared.f32 	[%r120+4], %f32;
	st.shared.f32 	[%r120+8], %f33;
	st.shared.f32 	[%r120+12], %f34;
	mov.u32 	%r121, %r1;
	bra.uni 	$L__BB28_12;
$L__BB28_40:
	add.s32 	%r90, %r32, %r116;
	mul.lo.s32 	%r91, %r90, %r42;
	cvt.s64.s32 	%rd35, %r91;
	add.s32 	%r92, %r11, %r5;
	cvt.u64.u32 	%rd36, %r92;
	add.s64 	%rd37, %rd36, %rd35;
	shl.b64 	%rd38, %rd37, 2;
	add.s64 	%rd39, %rd3, %rd38;
	ld.global.nc.v4.f32 	{%f36, %f37, %f38, %f39}, [%rd39];
	mov.u32 	%r93, _ZZ23moe_output_small_kernelIfLb1EEvPKfPKT_PKiS6_S1_PS2_iiE9smem_proj;
	mad.lo.s32 	%r94, %r32, 516, %r93;
	shl.b32 	%r95, %r11, 2;
	add.s32 	%r96, %r94, %r95;
	st.shared.f32 	[%r96], %f36;
	st.shared.f32 	[%r96+4], %f37;
	st.shared.f32 	[%r96+8], %f38;
	st.shared.f32 	[%r96+12], %f39;
	bra.uni 	$L__BB28_18;

}
	// .globl	_Z24moe_gate_up_small_kernelIfLb0EEvPKT_S2_S2_PKiS4_Pfiii
.visible .entry _Z24moe_gate_up_small_kernelIfLb0EEvPKT_S2_S2_PKiS4_Pfiii(
	.param .u64 .ptr .align 1 _Z24moe_gate_up_small_kernelIfLb0EEvPKT_S2_S2_PKiS4_Pfiii_param_0,
	.param .u64 .ptr .align 1 _Z24moe_gate_up_small_kernelIfLb0EEvPKT_S2_S2_PKiS4_Pfiii_param_1,
	.param .u64 .ptr .align 1 _Z24moe_gate_up_small_kernelIfLb0EEvPKT_S2_S2_PKiS4_Pfiii_param_2,
	.param .u64 .ptr .align 1 _Z24moe_gate_up_small_kernelIfLb0EEvPKT_S2_S2_PKiS4_Pfiii_param_3,
	.param .u64 .ptr .align 1 _Z24moe_gate_up_small_kernelIfLb0EEvPKT_S2_S2_PKiS4_Pfiii_param_4,
	.param .u64 .ptr .align 1 _Z24moe_gate_up_small_kernelIfLb0EEvPKT_S2_S2_PKiS4_Pfiii_param_5,
	.param .u32 _Z24moe_gate_up_small_kernelIfLb0EEvPKT_S2_S2_PKiS4_Pfiii_param_6,
	.param .u32 _Z24moe_gate_up_small_kernelIfLb0EEvPKT_S2_S2_PKiS4_Pfiii_param_7,
	.param .u32 _Z24moe_gate_up_small_kernelIfLb0EEvPKT_S2_S2_PKiS4_Pfiii_param_8
)
{
	.reg .pred 	%p<79>;
	.reg .b32 	%r<155>;
	.reg .b32 	%f<709>;
	.reg .b64 	%rd<78>;
	// demoted variable
	.shared .align 4 .b8 _ZZ24moe_gate_up_small_kernelIfLb0EEvPKT_S2_S2_PKiS4_PfiiiE10smem_input[2112];
	// demoted variable
	.shared .align 4 .b8 _ZZ24moe_gate_up_small_kernelIfLb0EEvPKT_S2_S2_PKiS4_PfiiiE9smem_gate[16512];
	// demoted variable
	.shared .align 4 .b8 _ZZ24moe_gate_up_small_kernelIfLb0EEvPKT_S2_S2_PKiS4_PfiiiE14smem_token_ids[64];
	ld.param.u64 	%rd14, [_Z24moe_gate_up_small_kernelIfLb0EEvPKT_S2_S2_PKiS4_Pfiii_param_0];
	ld.param.u64 	%rd12, [_Z24moe_gate_up_small_kernelIfLb0EEvPKT_S2_S2_PKiS4_Pfiii_param_1];
	ld.param.u64 	%rd15, [_Z24moe_gate_up_small_kernelIfLb0EEvPKT_S2_S2_PKiS4_Pfiii_param_3];
	ld.param.u64 	%rd13, [_Z24moe_gate_up_small_kernelIfLb0EEvPKT_S2_S2_PKiS4_Pfiii_param_4];
	ld.param.u64 	%rd16, [_Z24moe_gate_up_small_kernelIfLb0EEvPKT_S2_S2_PKiS4_Pfiii_param_5];
	ld.param.u32 	%r49, [_Z24moe_gate_up_small_kernelIfLb0EEvPKT_S2_S2_PKiS4_Pfiii_param_6];
	ld.param.u32 	%r52, [_Z24moe_gate_up_small_kernelIfLb0EEvPKT_S2_S2_PKiS4_Pfiii_param_7];
	ld.param.u32 	%r51, [_Z24moe_gate_up_small_kernelIfLb0EEvPKT_S2_S2_PKiS4_Pfiii_param_8];
	cvta.to.global.u64 	%rd1, %rd14;
	cvta.to.global.u64 	%rd2, %rd16;
	cvta.to.global.u64 	%rd17, %rd15;
	mov.u32 	%r53, %ctaid.z;
	mov.u32 	%r54, %ctaid.y;
	mov.u32 	%r55, %ctaid.x;
	mov.u32 	%r1, %tid.x;
	cvt.u64.u32 	%rd3, %r53;
	mul.wide.u32 	%rd18, %r53, 4;
	add.s64 	%rd19, %rd17, %rd18;
	ld.global.nc.u32 	%r2, [%rd19];
	ld.global.nc.u32 	%r57, [%rd19+4];
	sub.s32 	%r3, %r57, %r2;
	shl.b32 	%r4, %r54, 4;
	shl.b32 	%r5, %r55, 7;
	setp.le.s32 	%p1, %r3, %r4;
	setp.le.s32 	%p2, %r52, %r5;
	or.pred  	%p3, %p1, %p2;
	@%p3 bra 	$L__BB29_80;
	sub.s32 	%r59, %r3, %r4;
	min.s32 	%r6, %r59, 16;
	sub.s32 	%r7, %r52, %r5;
	min.s32 	%r8, %r7, 128;
	setp.gt.u32 	%p4, %r1, 15;
	setp.ge.s32 	%p5, %r1, %r6;
	or.pred  	%p6, %p4, %p5;
	@%p6 bra 	$L__BB29_3;
	add.s32 	%r61, %r4, %r1;
	add.s32 	%r62, %r61, %r2;
	cvta.to.global.u64 	%rd20, %rd13;
	mul.wide.s32 	%rd21, %r62, 4;
	add.s64 	%rd22, %rd20, %rd21;
	ld.global.nc.u32 	%r63, [%rd22];
	shl.b32 	%r64, %r1, 2;
	mov.u32 	%r65, _ZZ24moe_gate_up_small_kernelIfLb0EEvPKT_S2_S2_PKiS4_PfiiiE14smem_token_ids;
	add.s32 	%r66, %r65, %r64;
	st.shared.u32 	[%r66], %r63;
$L__BB29_3:
	bar.sync 	0;
	cvt.s64.s32 	%rd23, %r49;
	mul.lo.s64 	%rd24, %rd23, %rd3;
	cvt.u64.u32 	%rd25, %r52;
	mul.lo.s64 	%rd26, %rd24, %rd25;
	cvta.to.global.u64 	%rd27, %rd12;
	shl.b64 	%rd28, %rd26, 2;
	add.s64 	%rd4, %rd27, %rd28;
	shr.u32 	%r67, %r1, 4;
	and.b32  	%r9, %r67, 62;
	shl.b32 	%r10, %r1, 2;
	and.b32  	%r11, %r10, 124;
	setp.lt.s32 	%p7, %r49, 1;
	mov.f32 	%f701, 0f00000000;
	mov.f32 	%f702, %f701;
	mov.f32 	%f3, %f701;
	mov.f32 	%f4, %f701;
	mov.f32 	%f5, %f701;
	mov.f32 	%f6, %f701;
	mov.f32 	%f707, %f701;
	mov.f32 	%f708, %f701;
	@%p7 bra 	$L__BB29_5;
	shr.u32 	%r12, %r1, 3;
	and.b32  	%r13, %r10, 28;
	mov.u32 	%r69, _ZZ24moe_gate_up_small_kernelIfLb0EEvPKT_S2_S2_PKiS4_PfiiiE10smem_input;
	mad.lo.s32 	%r70, %r12, 132, %r69;
	sub.s32 	%r14, 32, %r13;
	shl.b32 	%r71, %r12, 2;
	mov.u32 	%r72, _ZZ24moe_gate_up_small_kernelIfLb0EEvPKT_S2_S2_PKiS4_PfiiiE14smem_token_ids;
	add.s32 	%r15, %r72, %r71;
	shl.b32 	%r73, %r10, 2;
	and.b32  	%r74, %r73, 112;
	add.s32 	%r16, %r70, %r74;
	add.s32 	%r17, %r11, 3;
	shl.b32 	%r75, %r11, 2;
	mov.u32 	%r76, _ZZ24moe_gate_up_small_kernelIfLb0EEvPKT_S2_S2_PKiS4_PfiiiE9smem_gate;
	add.s32 	%r77, %r76, %r75;
	add.s32 	%r18, %r77, 15996;
	add.s32 	%r78, %r11, %r5;
	sub.s32 	%r19, 128, %r11;
	cvt.u64.u32 	%rd5, %r78;
	mov.b32 	%r149, 0;
	mov.f32 	%f701, 0f00000000;
	add.s32 	%r80, %r13, 3;
	bra.uni 	$L__BB29_43;
$L__BB29_5:
	add.s32 	%r20, %r2, %r4;
	setp.eq.s32 	%p31, %r51, 1;
	@%p31 bra 	$L__BB29_25;
	setp.ne.s32 	%p32, %r51, 0;
	@%p32 bra 	$L__BB29_62;
	setp.ge.s32 	%p59, %r9, %r6;
	@%p59 bra 	$L__BB29_15;
	add.s32 	%r129, %r20, %r9;
	mad.lo.s32 	%r21, %r129, %r52, %r5;
	setp.gt.s32 	%p60, %r7, %r11;
	@%p60 bra 	$L__BB29_9;
	bra.uni 	$L__BB29_10;
$L__BB29_9:
	mul.f32 	%f653, %f6, 0fBFB8AA3B;
	ex2.approx.f32 	%f654, %f653;
	add.f32 	%f655, %f654, 0f3F800000;
	div.rn.f32 	%f656, %f6, %f655;
	add.s32 	%r130, %r21, %r11;
	mul.wide.s32 	%rd54, %r130, 4;
	add.s64 	%rd55, %rd2, %rd54;
	st.global.f32 	[%rd55], %f656;
$L__BB29_10:
	add.s32 	%r131, %r11, 1;
	setp.ge.s32 	%p61, %r131, %r8;
	cvt.u64.u32 	%rd56, %r11;
	cvt.s64.s32 	%rd57, %r21;
	add.s64 	%rd58, %rd57, %rd56;
	shl.b64 	%rd59, %rd58, 2;
	add.s64 	%rd7, %rd2, %rd59;
	@%p61 bra 	$L__BB29_12;
	mul.f32 	%f657, %f5, 0fBFB8AA3B;
	ex2.approx.f32 	%f658, %f657;
	add.f32 	%f659, %f658, 0f3F800000;
	div.rn.f32 	%f660, %f5, %f659;
	st.global.f32 	[%rd7+4], %f660;
$L__BB29_12:
	add.s32 	%r132, %r11, 2;
	setp.ge.s32 	%p62, %r132, %r8;
	@%p62 bra 	$L__BB29_14;
	mul.f32 	%f661, %f4, 0fBFB8AA3B;
	ex2.approx.f32 	%f662, %f661;
	add.f32 	%f663, %f662, 0f3F800000;
	div.rn.f32 	%f664, %f4, %f663;
	st.global.f32 	[%rd7+8], %f664;
$L__BB29_14:
	add.s32 	%r133, %r11, 3;
	setp.ge.s32 	%p63, %r133, %r8;
	@%p63 bra 	$L__BB29_15;
	bra.uni 	$L__BB29_24;
$L__BB29_15:
	add.s32 	%r22, %r9, 1;
	setp.ge.s32 	%p64, %r22, %r6;
	@%p64 bra 	$L__BB29_80;
	add.s32 	%r134, %r20, %r22;
	mad.lo.s32 	%r23, %r134, %r52, %r5;
	setp.le.s32 	%p65, %r7, %r11;
	@%p65 bra 	$L__BB29_18;
	mul.f32 	%f669, %f702, 0fBFB8AA3B;
	ex2.approx.f32 	%f670, %f669;
	add.f32 	%f671, %f670, 0f3F800000;
	div.rn.f32 	%f672, %f702, %f671;
	add.s32 	%r135, %r23, %r11;
	mul.wide.s32 	%rd60, %r135, 4;
	add.s64 	%rd61, %rd2, %rd60;
	st.global.f32 	[%rd61], %f672;
$L__BB29_18:
	add.s32 	%r136, %r11, 1;
	setp.ge.s32 	%p66, %r136, %r8;
	cvt.u64.u32 	%rd62, %r11;
	cvt.s64.s32 	%rd63, %r23;
	add.s64 	%rd64, %rd63, %rd62;
	shl.b64 	%rd65, %rd64, 2;
	add.s64 	%rd6, %rd2, %rd65;
	@%p66 bra 	$L__BB29_20;
	mul.f32 	%f673, %f701, 0fBFB8AA3B;
	ex2.approx.f32 	%f674, %f673;
	add.f32 	%f675, %f674, 0f3F800000;
	div.rn.f32 	%f676, %f701, %f675;
	st.global.f32 	[%rd6+4], %f676;
$L__BB29_20:
	add.s32 	%r137, %r11, 2;
	setp.ge.s32 	%p67, %r137, %r8;
	@%p67 bra 	$L__BB29_22;
	mul.f32 	%f677, %f707, 0fBFB8AA3B;
	ex2.approx.f32 	%f678, %f677;
	add.f32 	%f679, %f678, 0f3F800000;
	div.rn.f32 	%f680, %f707, %f679;
	st.global.f32 	[%rd6+8], %f680;
$L__BB29_22:
	add.s32 	%r138, %r11, 3;
	setp.ge.s32 	%p68, %r138, %r8;
	@%p68 bra 	$L__BB29_80;
	mul.f32 	%f681, %f708, 0fBFB8AA3B;
	ex2.approx.f32 	%f682, %f681;
	add.f32 	%f683, %f682, 0f3F800000;
	div.rn.f32 	%f684, %f708, %f683;
	st.global.f32 	[%rd6+12], %f684;
	bra.uni 	$L__BB29_80;
$L__BB29_24:
	mul.f32 	%f665, %f3, 0fBFB8AA3B;
	ex2.approx.f32 	%f666, %f665;
	add.f32 	%f667, %f666, 0f3F800000;
	div.rn.f32 	%f668, %f3, %f667;
	st.global.f32 	[%rd7+12], %f668;
	bra.uni 	$L__BB29_15;
$L__BB29_25:
	setp.ge.s32 	%p33, %r9, %r6;
	@%p33 bra 	$L__BB29_33;
	add.s32 	%r119, %r20, %r9;
	mad.lo.s32 	%r24, %r119, %r52, %r5;
	setp.gt.s32 	%p34, %r7, %r11;
	@%p34 bra 	$L__BB29_27;
	bra.uni 	$L__BB29_28;
$L__BB29_27:
	mul.f32 	%f477, %f6, 0f3F000000;
	mul.f32 	%f478, %f6, 0f3D372713;
	mul.f32 	%f479, %f6, %f478;
	fma.rn.f32 	%f480, %f6, %f479, %f6;
	mul.f32 	%f481, %f480, 0f3F4C422A;
	abs.f32 	%f482, %f481;
	mul.f32 	%f483, %f482, 0f4038AA3B;
	ex2.approx.ftz.f32 	%f484, %f483;
	add.f32 	%f485, %f484, 0f3F800000;
	rcp.approx.ftz.f32 	%f486, %f485;
	fma.rn.f32 	%f487, %f486, 0fC0000000, 0f3F800000;
	setp.ge.f32 	%p35, %f482, 0f41102CB4;
	selp.f32 	%f488, 0f3F800000, %f487, %p35;
	copysign.f32 	%f489, %f481, %f488;
	mul.f32 	%f490, %f481, %f481;
	fma.rn.f32 	%f491, %f490, 0f3C80F082, 0fBD563CAE;
	fma.rn.f32 	%f492, %f491, %f490, 0f3E085941;
	fma.rn.f32 	%f493, %f492, %f490, 0fBEAAA9ED;
	fma.rn.f32 	%f494, %f493, %f490, 0f00000000;
	fma.rn.f32 	%f495, %f494, %f481, %f481;
	setp.ge.f32 	%p36, %f482, 0f3F19999A;
	selp.f32 	%f496, %f489, %f495, %p36;
	add.f32 	%f497, %f496, 0f3F800000;
	mul.f32 	%f498, %f477, %f497;
	add.s32 	%r120, %r24, %r11;
	mul.wide.s32 	%rd42, %r120, 4;
	add.s64 	%rd43, %rd2, %rd42;
	st.global.f32 	[%rd43], %f498;
$L__BB29_28:
	add.s32 	%r121, %r11, 1;
	setp.ge.s32 	%p37, %r121, %r8;
	cvt.u64.u32 	%rd44, %r11;
	cvt.s64.s32 	%rd45, %r24;
	add.s64 	%rd46, %rd45, %rd44;
	shl.b64 	%rd47, %rd46, 2;
	add.s64 	%rd9, %rd2, %rd47;
	@%p37 bra 	$L__BB29_30;
	mul.f32 	%f499, %f5, 0f3F000000;
	mul.f32 	%f500, %f5, 0f3D372713;
	mul.f32 	%f501, %f5, %f500;
	fma.rn.f32 	%f502, %f5, %f501, %f5;
	mul.f32 	%f503, %f502, 0f3F4C422A;
	abs.f32 	%f504, %f503;
	mul.f32 	%f505, %f504, 0f4038AA3B;
	ex2.approx.ftz.f32 	%f506, %f505;
	add.f32 	%f507, %f506, 0f3F800000;
	rcp.approx.ftz.f32 	%f508, %f507;
	fma.rn.f32 	%f509, %f508, 0fC0000000, 0f3F800000;
	setp.ge.f32 	%p38, %f504, 0f41102CB4;
	selp.f32 	%f510, 0f3F800000, %f509, %p38;
	copysign.f32 	%f511, %f503, %f510;
	mul.f32 	%f512, %f503, %f503;
	fma.rn.f32 	%f513, %f512, 0f3C80F082, 0fBD563CAE;
	fma.rn.f32 	%f514, %f513, %f512, 0f3E085941;
	fma.rn.f32 	%f515, %f514, %f512, 0fBEAAA9ED;
	fma.rn.f32 	%f516, %f515, %f512, 0f00000000;
	fma.rn.f32 	%f517, %f516, %f503, %f503;
	setp.ge.f32 	%p39, %f504, 0f3F19999A;
	selp.f32 	%f518, %f511, %f517, %p39;
	add.f32 	%f519, %f518, 0f3F800000;
	mul.f32 	%f520, %f499, %f519;
	st.global.f32 	[%rd9+4], %f520;
$L__BB29_30:
	add.s32 	%r122, %r11, 2;
	setp.ge.s32 	%p40, %r122, %r8;
	@%p40 bra 	$L__BB29_32;
	mul.f32 	%f521, %f4, 0f3F000000;
	mul.f32 	%f522, %f4, 0f3D372713;
	mul.f32 	%f523, %f4, %f522;
	fma.rn.f32 	%f524, %f4, %f523, %f4;
	mul.f32 	%f525, %f524, 0f3F4C422A;
	abs.f32 	%f526, %f525;
	mul.f32 	%f527, %f526, 0f4038AA3B;
	ex2.approx.ftz.f32 	%f528, %f527;
	add.f32 	%f529, %f528, 0f3F800000;
	rcp.approx.ftz.f32 	%f530, %f529;
	fma.rn.f32 	%f531, %f530, 0fC0000000, 0f3F800000;
	setp.ge.f32 	%p41, %f526, 0f41102CB4;
	selp.f32 	%f532, 0f3F800000, %f531, %p41;
	copysign.f32 	%f533, %f525, %f532;
	mul.f32 	%f534, %f525, %f525;
	fma.rn.f32 	%f535, %f534, 0f3C80F082, 0fBD563CAE;
	fma.rn.f32 	%f536, %f535, %f534, 0f3E085941;
	fma.rn.f32 	%f537, %f536, %f534, 0fBEAAA9ED;
	fma.rn.f32 	%f538, %f537, %f534, 0f00000000;
	fma.rn.f32 	%f539, %f538, %f525, %f525;
	setp.ge.f32 	%p42, %f526, 0f3F19999A;
	selp.f32 	%f540, %f533, %f539, %p42;
	add.f32 	%f541, %f540, 0f3F800000;
	mul.f32 	%f542, %f521, %f541;
	st.global.f32 	[%rd9+8], %f542;
$L__BB29_32:
	add.s32 	%r123, %r11, 3;
	setp.ge.s32 	%p43, %r123, %r8;
	@%p43 bra 	$L__BB29_33;
	bra.uni 	$L__BB29_42;
$L__BB29_33:
	add.s32 	%r25, %r9, 1;
	setp.ge.s32 	%p46, %r25, %r6;
	@%p46 bra 	$L__BB29_80;
	add.s32 	%r124, %r20, %r25;
	mad.lo.s32 	%r26, %r124, %r52, %r5;
	setp.le.s32 	%p47, %r7, %r11;
	@%p47 bra 	$L__BB29_36;
	mul.f32 	%f565, %f702, 0f3F000000;
	mul.f32 	%f566, %f702, 0f3D372713;
	mul.f32 	%f567, %f702, %f566;
	fma.rn.f32 	%f568, %f702, %f567, %f702;
	mul.f32 	%f569, %f568, 0f3F4C422A;
	abs.f32 	%f570, %f569;
	mul.f32 	%f571, %f570, 0f4038AA3B;
	ex2.approx.ftz.f32 	%f572, %f571;
	add.f32 	%f573, %f572, 0f3F800000;
	rcp.approx.ftz.f32 	%f574, %f573;
	fma.rn.f32 	%f575, %f574, 0fC0000000, 0f3F800000;
	setp.ge.f32 	%p48, %f570, 0f41102CB4;
	selp.f32 	%f576, 0f3F800000, %f575, %p48;
	copysign.f32 	%f577, %f569, %f576;
	mul.f32 	%f578, %f569, %f569;
	fma.rn.f32 	%f579, %f578, 0f3C80F082, 0fBD563CAE;
	fma.rn.f32 	%f580, %f579, %f578, 0f3E085941;
	fma.rn.f32 	%f581, %f580, %f578, 0fBEAAA9ED;
	fma.rn.f32 	%f582, %f581, %f578, 0f00000000;
	fma.rn.f32 	%f583, %f582, %f569, %f569;
	setp.ge.f32 	%p49, %f570, 0f3F19999A;
	selp.f32 	%f584, %f577, %f583, %p49;
	add.f32 	%f585, %f584, 0f3F800000;
	mul.f32 	%f586, %f565, %f585;
	add.s32 	%r125, %r26, %r11;
	mul.wide.s32 	%rd48, %r125, 4;
	add.s64 	%rd49, %rd2, %rd48;
	st.global.f32 	[%rd49], %f586;
$L__BB29_36:
	add.s32 	%r126, %r11, 1;
	setp.ge.s32 	%p50, %r126, %r8;
	cvt.u64.u32 	%rd50, %r11;
	cvt.s64.s32 	%rd51, %r26;
	add.s64 	%rd52, %rd51, %rd50;
	shl.b64 	%rd53, %rd52, 2;
	add.s64 	%rd8, %rd2, %rd53;
	@%p50 bra 	$L__BB29_38;
	mul.f32 	%f587, %f701, 0f3F000000;
	mul.f32 	%f588, %f701, 0f3D372713;
	mul.f32 	%f589, %f701, %f588;
	fma.rn.f32 	%f590, %f701, %f589, %f701;
	mul.f32 	%f591, %f590, 0f3F4C422A;
	abs.f32 	%f592, %f591;
	mul.f32 	%f593, %f592, 0f4038AA3B;
	ex2.approx.ftz.f32 	%f594, %f593;
	add.f32 	%f595, %f594, 0f3F800000;
	rcp.approx.ftz.f32 	%f596, %f595;
	fma.rn.f32 	%f597, %f596, 0fC0000000, 0f3F800000;
	setp.ge.f32 	%p51, %f592, 0f41102CB4;
	selp.f32 	%f598, 0f3F800000, %f597, %p51;
	copysign.f32 	%f599, %f591, %f598;
	mul.f32 	%f600, %f591, %f591;
	fma.rn.f32 	%f601, %f600, 0f3C80F082, 0fBD563CAE;
	fma.rn.f32 	%f602, %f601, %f600, 0f3E085941;
	fma.rn.f32 	%f603, %f602, %f600, 0fBEAAA9ED;
	fma.rn.f32 	%f604, %f603, %f600, 0f00000000;
	fma.rn.f32 	%f605, %f604, %f591, %f591;
	setp.ge.f32 	%p52, %f592, 0f3F19999A;
	selp.f32 	%f606, %f599, %f605, %p52;
	add.f32 	%f607, %f606, 0f3F800000;
	mul.f32 	%f608, %f587, %f607;
	st.global.f32 	[%rd8+4], %f608;
$L__BB29_38:
	add.s32 	%r127, %r11, 2;
	setp.ge.s32 	%p53, %r127, %r8;
	@%p53 bra 	$L__BB29_40;
	mul.f32 	%f609, %f707, 0f3F000000;
	mul.f32 	%f610, %f707, 0f3D372713;
	mul.f32 	%f611, %f707, %f610;
	fma.rn.f32 	%f612, %f707, %f611, %f707;
	mul.f32 	%f613, %f612, 0f3F4C422A;
	abs.f32 	%f614, %f613;
	mul.f32 	%f615, %f614, 0f4038AA3B;
	ex2.approx.ftz.f32 	%f616, %f615;
	add.f32 	%f617, %f616, 0f3F800000;
	rcp.approx.ftz.f32 	%f618, %f617;
	fma.rn.f32 	%f619, %f618, 0fC0000000, 0f3F800000;
	setp.ge.f32 	%p54, %f614, 0f41102CB4;
	selp.f32 	%f620, 0f3F800000, %f619, %p54;
	copysign.f32 	%f621, %f613, %f620;
	mul.f32 	%f622, %f613, %f613;
	fma.rn.f32 	%f623, %f622, 0f3C80F082, 0fBD563CAE;
	fma.rn.f32 	%f624, %f623, %f622, 0f3E085941;
	fma.rn.f32 	%f625, %f624, %f622, 0fBEAAA9ED;
	fma.rn.f32 	%f626, %f625, %f622, 0f00000000;
	fma.rn.f32 	%f627, %f626, %f613, %f613;
	setp.ge.f32 	%p55, %f614, 0f3F19999A;
	selp.f32 	%f628, %f621, %f627, %p55;
	add.f32 	%f629, %f628, 0f3F800000;
	mul.f32 	%f630, %f609, %f629;
	st.global.f32 	[%rd8+8], %f630;
$L__BB29_40:
	add.s32 	%r128, %r11, 3;
	setp.ge.s32 	%p56, %r128, %r8;
	@%p56 bra 	$L__BB29_80;
	mul.f32 	%f631, %f708, 0f3F000000;
	mul.f32 	%f632, %f708, 0f3D372713;
	mul.f32 	%f633, %f708, %f632;
	fma.rn.f32 	%f634, %f708, %f633, %f708;
	mul.f32 	%f635, %f634, 0f3F4C422A;
	abs.f32 	%f636, %f635;
	mul.f32 	%f637, %f636, 0f4038AA3B;
	ex2.approx.ftz.f32 	%f638, %f637;
	add.f32 	%f639, %f638, 0f3F800000;
	rcp.approx.ftz.f32 	%f640, %f639;
	fma.rn.f32 	%f641, %f640, 0fC0000000, 0f3F800000;
	setp.ge.f32 	%p57, %f636, 0f41102CB4;
	selp.f32 	%f642, 0f3F800000, %f641, %p57;
	copysign.f32 	%f643, %f635, %f642;
	mul.f32 	%f644, %f635, %f635;
	fma.rn.f32 	%f645, %f644, 0f3C80F082, 0fBD563CAE;
	fma.rn.f32 	%f646, %f645, %f644, 0f3E085941;
	fma.rn.f32 	%f647, %f646, %f644, 0fBEAAA9ED;
	fma.rn.f32 	%f648, %f647, %f644, 0f00000000;
	fma.rn.f32 	%f649, %f648, %f635, %f635;
	setp.ge.f32 	%p58, %f636, 0f3F19999A;
	selp.f32 	%f650, %f643, %f649, %p58;
	add.f32 	%f651, %f650, 0f3F800000;
	mul.f32 	%f652, %f631, %f651;
	st.global.f32 	[%rd8+12], %f652;
	bra.uni 	$L__BB29_80;
$L__BB29_42:
	mul.f32 	%f543, %f3, 0f3F000000;
	mul.f32 	%f544, %f3, 0f3D372713;
	mul.f32 	%f545, %f3, %f544;
	fma.rn.f32 	%f546, %f3, %f545, %f3;
	mul.f32 	%f547, %f546, 0f3F4C422A;
	abs.f32 	%f548, %f547;
	mul.f32 	%f549, %f548, 0f4038AA3B;
	ex2.approx.ftz.f32 	%f550, %f549;
	add.f32 	%f551, %f550, 0f3F800000;
	rcp.approx.ftz.f32 	%f552, %f551;
	fma.rn.f32 	%f553, %f552, 0fC0000000, 0f3F800000;
	setp.ge.f32 	%p44, %f548, 0f41102CB4;
	selp.f32 	%f554, 0f3F800000, %f553, %p44;
	copysign.f32 	%f555, %f547, %f554;
	mul.f32 	%f556, %f547, %f547;
	fma.rn.f32 	%f557, %f556, 0f3C80F082, 0fBD563CAE;
	fma.rn.f32 	%f558, %f557, %f556, 0f3E085941;
	fma.rn.f32 	%f559, %f558, %f556, 0fBEAAA9ED;
	fma.rn.f32 	%f560, %f559, %f556, 0f00000000;
	fma.rn.f32 	%f561, %f560, %f547, %f547;
	setp.ge.f32 	%p45, %f548, 0f3F19999A;
	selp.f32 	%f562, %f555, %f561, %p45;
	add.f32 	%f563, %f562, 0f3F800000;
	mul.f32 	%f564, %f543, %f563;
	st.global.f32 	[%rd9+12], %f564;
	bra.uni 	$L__BB29_33;
$L__BB29_43:
	setp.lt.u32 	%p8, %r1, 128;
	sub.s32 	%r28, %r49, %r149;
	min.s32 	%r29, %r28, 32;
	mov.u32 	%r153, %r1;
	@%p8 bra 	$L__BB29_44;
	bra.uni 	$L__BB29_54;
$L__BB29_44:
	setp.ge.s32 	%p9, %r12, %r6;
	setp.ge.s32 	%p10, %r80, %r29;
	or.pred  	%p11, %p9, %p10;
	@%p11 bra 	$L__BB29_46;
	ld.shared.u32 	%r95, [%r15];
	mul.lo.s32 	%r96, %r95, %r49;
	cvt.s64.s32 	%rd31, %r96;
	add.s32 	%r97, %r13, %r149;
	cvt.u64.u32 	%rd32, %r97;
	add.s64 	%rd33, %rd32, %rd31;
	shl.b64 	%rd34, %rd33, 2;
	add.s64 	%rd35, %rd1, %rd34;
	ld.global.nc.v4.f32 	{%f28, %f29, %f30, %f31}, [%rd35];
	st.shared.f32 	[%r16], %f28;
	st.shared.f32 	[%r16+4], %f29;
	st.shared.f32 	[%r16+8], %f30;
	st.shared.f32 	[%r16+12], %f31;
	mov.u32 	%r153, %r1;
	bra.uni 	$L__BB29_54;
$L__BB29_46:
	setp.lt.s32 	%p12, %r12, %r6;
	@%p12 bra 	$L__BB29_49;
	mov.b32 	%r151, 1;
	mov.u32 	%r152, %r16;
$L__BB29_48:
	add.s32 	%r82, %r151, -1;
	mov.b32 	%r83, 0;
	st.shared.u32 	[%r152], %r83;
	setp.lt.u32 	%p13, %r82, 3;
	setp.lt.u32 	%p14, %r151, %r14;
	and.pred  	%p15, %p13, %p14;
	add.s32 	%r152, %r152, 4;
	add.s32 	%r151, %r151, 1;
	mov.u32 	%r153, %r1;
	@%p15 bra 	$L__BB29_48;
	bra.uni 	$L__BB29_54;
$L__BB29_49:
	mov.b32 	%r150, 0;
$L__BB29_50:
	add.s32 	%r31, %r150, %r13;
	setp.le.s32 	%p16, %r28, %r31;
	@%p16 bra 	$L__BB29_52;
	ld.shared.u32 	%r89, [%r15];
	add.s32 	%r90, %r31, %r149;
	mad.lo.s32 	%r91, %r89, %r49, %r90;
	mul.wide.s32 	%rd29, %r91, 4;
	add.s64 	%rd30, %rd1, %rd29;
	ld.global.nc.f32 	%f27, [%rd30];
	shl.b32 	%r92, %r150, 2;
	add.s32 	%r93, %r16, %r92;
	st.shared.f32 	[%r93], %f27;
	bra.uni 	$L__BB29_53;
$L__BB29_52:
	shl.b32 	%r86, %r150, 2;
	add.s32 	%r87, %r16, %r86;
	mov.b32 	%r88, 0;
	st.shared.u32 	[%r87], %r88;
$L__BB29_53:
	add.s32 	%r32, %r150, 1;
	setp.lt.u32 	%p17, %r150, 3;
	setp.lt.u32 	%p18, %r32, %r14;
	and.pred  	%p19, %p17, %p18;
	mov.u32 	%r150, %r32;
	mov.u32 	%r153, %r1;
	@%p19 bra 	$L__BB29_50;
$L__BB29_54:
	setp.lt.s32 	%p20, %r17, %r8;
	shr.u32 	%r38, %r153, 5;
	setp.lt.s32 	%p21, %r38, %r29;
	and.pred  	%p22, %p21, %p20;
	@%p22 bra 	$L__BB29_81;
	cvt.u32.u64 	%r100, %rd5;
	mov.u32 	%r101, _ZZ24moe_gate_up_small_kernelIfLb0EEvPKT_S2_S2_PKiS4_PfiiiE9smem_gate;
	mad.lo.s32 	%r39, %r38, 516, %r101;
	add.s32 	%r102, %r38, %r149;
	mad.lo.s32 	%r40, %r102, %r52, %r100;
	mov.b32 	%r154, 0;
$L__BB29_56:
	setp.ge.s32 	%p23, %r38, %r29;
	add.s32 	%r42, %r154, %r11;
	setp.le.s32 	%p24, %r7, %r42;
	or.pred  	%p25, %p23, %p24;
	@%p25 bra 	$L__BB29_58;
	add.s32 	%r107, %r40, %r154;
	mul.wide.s32 	%rd36, %r107, 4;
	add.s64 	%rd37, %rd4, %rd36;
	ld.global.nc.f32 	%f32, [%rd37];
	shl.b32 	%r108, %r42, 2;
	add.s32 	%r109, %r39, %r108;
	st.shared.f32 	[%r109], %f32;
	bra.uni 	$L__BB29_59;
$L__BB29_58:
	shl.b32 	%r104, %r42, 2;
	add.s32 	%r105, %r39, %r104;
	mov.b32 	%r106, 0;
	st.shared.u32 	[%r105], %r106;
$L__BB29_59:
	add.s32 	%r43, %r154, 1;
	setp.lt.u32 	%p26, %r154, 3;
	setp.lt.u32 	%p27, %r43, %r19;
	and.pred  	%p28, %p26, %p27;
	mov.u32 	%r154, %r43;
	@%p28 bra 	$L__BB29_56;
$L__BB29_60:
	add.s32 	%r44, %r153, 256;
	setp.lt.u32 	%p29, %r153, 768;
	mov.u32 	%r153, %r44;
	@%p29 bra 	$L__BB29_54;
	bar.sync 	0;
	mov.u32 	%r117, _ZZ24moe_gate_up_small_kernelIfLb0EEvPKT_S2_S2_PKiS4_PfiiiE10smem_input;
	mad.lo.s32 	%r118, %r9, 132, %r117;
	ld.shared.f32 	%f37, [%r118];
	ld.shared.f32 	%f38, [%r118+132];
	ld.shared.f32 	%f39, [%r18+-15996];
	fma.rn.f32 	%f40, %f39, %f37, %f6;
	fma.rn.f32 	%f41, %f39, %f38, %f702;
	ld.shared.f32 	%f42, [%r18+-15992];
	fma.rn.f32 	%f43, %f42, %f37, %f5;
	fma.rn.f32 	%f44, %f42, %f38, %f701;
	ld.shared.f32 	%f45, [%r18+-15988];
	fma.rn.f32 	%f46, %f45, %f37, %f4;
	fma.rn.f32 	%f47, %f45, %f38, %f707;
	ld.shared.f32 	%f48, [%r18+-15984];
	fma.rn.f32 	%f49, %f48, %f37, %f3;
	fma.rn.f32 	%f50, %f48, %f38, %f708;
	ld.shared.f32 	%f51, [%r118+4];
	ld.shared.f32 	%f52, [%r118+136];
	ld.shared.f32 	%f53, [%r18+-15480];
	fma.rn.f32 	%f54, %f53, %f51, %f40;
	fma.rn.f32 	%f55, %f53, %f52, %f41;
	ld.shared.f32 	%f56, [%r18+-15476];
	fma.rn.f32 	%f57, %f56, %f51, %f43;
	fma.rn.f32 	%f58, %f56, %f52, %f44;
	ld.shared.f32 	%f59, [%r18+-15472];
	fma.rn.f32 	%f60, %f59, %f51, %f46;
	fma.rn.f32 	%f61, %f59, %f52, %f47;
	ld.shared.f32 	%f62, [%r18+-15468];
	fma.rn.f32 	%f63, %f62, %f51, %f49;
	fma.rn.f32 	%f64, %f62, %f52, %f50;
	ld.shared.f32 	%f65, [%r118+8];
	ld.shared.f32 	%f66, [%r118+140];
	ld.shared.f32 	%f67, [%r18+-14964];
	fma.rn.f32 	%f68, %f67, %f65, %f54;
	fma.rn.f32 	%f69, %f67, %f66, %f55;
	ld.shared.f32 	%f70, [%r18+-14960];
	fma.rn.f32 	%f71, %f70, %f65, %f57;
	fma.rn.f32 	%f72, %f70, %f66, %f58;
	ld.shared.f32 	%f73, [%r18+-14956];
	fma.rn.f32 	%f74, %f73, %f65, %f60;
	fma.rn.f32 	%f75, %f73, %f66, %f61;
	ld.shared.f32 	%f76, [%r18+-14952];
	fma.rn.f32 	%f77, %f76, %f65, %f63;
	fma.rn.f32 	%f78, %f76, %f66, %f64;
	ld.shared.f32 	%f79, [%r118+12];
	ld.shared.f32 	%f80, [%r118+144];
	ld.shared.f32 	%f81, [%r18+-14448];
	fma.rn.f32 	%f82, %f81, %f79, %f68;
	fma.rn.f32 	%f83, %f81, %f80, %f69;
	ld.shared.f32 	%f84, [%r18+-14444];
	fma.rn.f32 	%f85, %f84, %f79, %f71;
	fma.rn.f32 	%f86, %f84, %f80, %f72;
	ld.shared.f32 	%f87, [%r18+-14440];
	fma.rn.f32 	%f88, %f87, %f79, %f74;
	fma.rn.f32 	%f89, %f87, %f80, %f75;
	ld.shared.f32 	%f90, [%r18+-14436];
	fma.rn.f32 	%f91, %f90, %f79, %f77;
	fma.rn.f32 	%f92, %f90, %f80, %f78;
	ld.shared.f32 	%f93, [%r118+16];
	ld.shared.f32 	%f94, [%r118+148];
	ld.shared.f32 	%f95, [%r18+-13932];
	fma.rn.f32 	%f96, %f95, %f93, %f82;
	fma.rn.f32 	%f97, %f95, %f94, %f83;
	ld.shared.f32 	%f98, [%r18+-13928];
	fma.rn.f32 	%f99, %f98, %f93, %f85;
	fma.rn.f32 	%f100, %f98, %f94, %f86;
	ld.shared.f32 	%f101, [%r18+-13924];
	fma.rn.f32 	%f102, %f101, %f93, %f88;
	fma.rn.f32 	%f103, %f101, %f94, %f89;
	ld.shared.f32 	%f104, [%r18+-13920];
	fma.rn.f32 	%f105, %f104, %f93, %f91;
	fma.rn.f32 	%f106, %f104, %f94, %f92;
	ld.shared.f32 	%f107, [%r118+20];
	ld.shared.f32 	%f108, [%r118+152];
	ld.shared.f32 	%f109, [%r18+-13416];
	fma.rn.f32 	%f110, %f109, %f107, %f96;
	fma.rn.f32 	%f111, %f109, %f108, %f97;
	ld.shared.f32 	%f112, [%r18+-13412];
	fma.rn.f32 	%f113, %f112, %f107, %f99;
	fma.rn.f32 	%f114, %f112, %f108, %f100;
	ld.shared.f32 	%f115, [%r18+-13408];
	fma.rn.f32 	%f116, %f115, %f107, %f102;
	fma.rn.f32 	%f117, %f115, %f108, %f103;
	ld.shared.f32 	%f118, [%r18+-13404];
	fma.rn.f32 	%f119, %f118, %f107, %f105;
	fma.rn.f32 	%f120, %f118, %f108, %f106;
	ld.shared.f32 	%f121, [%r118+24];
	ld.shared.f32 	%f122, [%r118+156];
	ld.shared.f32 	%f123, [%r18+-12900];
	fma.rn.f32 	%f124, %f123, %f121, %f110;
	fma.rn.f32 	%f125, %f123, %f122, %f111;
	ld.shared.f32 	%f126, [%r18+-12896];
	fma.rn.f32 	%f127, %f126, %f121, %f113;
	fma.rn.f32 	%f128, %f126, %f122, %f114;
	ld.shared.f32 	%f129, [%r18+-12892];
	fma.rn.f32 	%f130, %f129, %f121, %f116;
	fma.rn.f32 	%f131, %f129, %f122, %f117;
	ld.shared.f32 	%f132, [%r18+-12888];
	fma.rn.f32 	%f133, %f132, %f121, %f119;
	fma.rn.f32 	%f134, %f132, %f122, %f120;
	ld.shared.f32 	%f135, [%r118+28];
	ld.shared.f32 	%f136, [%r118+160];
	ld.shared.f32 	%f137, [%r18+-12384];
	fma.rn.f32 	%f138, %f137, %f135, %f124;
	fma.rn.f32 	%f139, %f137, %f136, %f125;
	ld.shared.f32 	%f140, [%r18+-12380];
	fma.rn.f32 	%f141, %f140, %f135, %f127;
	fma.rn.f32 	%f142, %f140, %f136, %f128;
	ld.shared.f32 	%f143, [%r18+-12376];
	fma.rn.f32 	%f144, %f143, %f135, %f130;
	fma.rn.f32 	%f145, %f143, %f136, %f131;
	ld.shared.f32 	%f146, [%r18+-12372];
	fma.rn.f32 	%f147, %f146, %f135, %f133;
	fma.rn.f32 	%f148, %f146, %f136, %f134;
	ld.shared.f32 	%f149, [%r118+32];
	ld.shared.f32 	%f150, [%r118+164];
	ld.shared.f32 	%f151, [%r18+-11868];
	fma.rn.f32 	%f152, %f151, %f149, %f138;
	fma.rn.f32 	%f153, %f151, %f150, %f139;
	ld.shared.f32 	%f154, [%r18+-11864];
	fma.rn.f32 	%f155, %f154, %f149, %f141;
	fma.rn.f32 	%f156, %f154, %f150, %f142;
	ld.shared.f32 	%f157, [%r18+-11860];
	fma.rn.f32 	%f158, %f157, %f149, %f144;
	fma.rn.f32 	%f159, %f157, %f150, %f145;
	ld.shared.f32 	%f160, [%r18+-11856];
	fma.rn.f32 	%f161, %f160, %f149, %f147;
	fma.rn.f32 	%f162, %f160, %f150, %f148;
	ld.shared.f32 	%f163, [%r118+36];
	ld.shared.f32 	%f164, [%r118+168];
	ld.shared.f32 	%f165, [%r18+-11352];
	fma.rn.f32 	%f166, %f165, %f163, %f152;
	fma.rn.f32 	%f167, %f165, %f164, %f153;
	ld.shared.f32 	%f168, [%r18+-11348];
	fma.rn.f32 	%f169, %f168, %f163, %f155;
	fma.rn.f32 	%f170, %f168, %f164, %f156;
	ld.shared.f32 	%f171, [%r18+-11344];
	fma.rn.f32 	%f172, %f171, %f163, %f158;
	fma.rn.f32 	%f173, %f171, %f164, %f159;
	ld.shared.f32 	%f174, [%r18+-11340];
	fma.rn.f32 	%f175, %f174, %f163, %f161;
	fma.rn.f32 	%f176, %f174, %f164, %f162;
	ld.shared.f32 	%f177, [%r118+40];
	ld.shared.f32 	%f178, [%r118+172];
	ld.shared.f32 	%f179, [%r18+-10836];
	fma.rn.f32 	%f180, %f179, %f177, %f166;
	fma.rn.f32 	%f181, %f179, %f178, %f167;
	ld.shared.f32 	%f182, [%r18+-10832];
	fma.rn.f32 	%f183, %f182, %f177, %f169;
	fma.rn.f32 	%f184, %f182, %f178, %f170;
	ld.shared.f32 	%f185, [%r18+-10828];
	fma.rn.f32 	%f186, %f185, %f177, %f172;
	fma.rn.f32 	%f187, %f185, %f178, %f173;
	ld.shared.f32 	%f188, [%r18+-10824];
	fma.rn.f32 	%f189, %f188, %f177, %f175;
	fma.rn.f32 	%f190, %f188, %f178, %f176;
	ld.shared.f32 	%f191, [%r118+44];
	ld.shared.f32 	%f192, [%r118+176];
	ld.shared.f32 	%f193, [%r18+-10320];
	fma.rn.f32 	%f194, %f193, %f191, %f180;
	fma.rn.f32 	%f195, %f193, %f192, %f181;
	ld.shared.f32 	%f196, [%r18+-10316];
	fma.rn.f32 	%f197, %f196, %f191, %f183;
	fma.rn.f32 	%f198, %f196, %f192, %f184;
	ld.shared.f32 	%f199, [%r18+-10312];
	fma.rn.f32 	%f200, %f199, %f191, %f186;
	fma.rn.f32 	%f201, %f199, %f192, %f187;
	ld.shared.f32 	%f202, [%r18+-10308];
	fma.rn.f32 	%f203, %f202, %f191, %f189;
	fma.rn.f32 	%f204, %f202, %f192, %f190;
	ld.shared.f32 	%f205, [%r118+48];
	ld.shared.f32 	%f206, [%r118+180];
	ld.shared.f32 	%f207, [%r18+-9804];
	fma.rn.f32 	%f208, %f207, %f205, %f194;
	fma.rn.f32 	%f209, %f207, %f206, %f195;
	ld.shared.f32 	%f210, [%r18+-9800];
	fma.rn.f32 	%f211, %f210, %f205, %f197;
	fma.rn.f32 	%f212, %f210, %f206, %f198;
	ld.shared.f32 	%f213, [%r18+-9796];
	fma.rn.f32 	%f214, %f213, %f205, %f200;
	fma.rn.f32 	%f215, %f213, %f206, %f201;
	ld.shared.f32 	%f216, [%r18+-9792];
	fma.rn.f32 	%f217, %f216, %f205, %f203;
	fma.rn.f32 	%f218, %f216, %f206, %f204;
	ld.shared.f32 	%f219, [%r118+52];
	ld.shared.f32 	%f220, [%r118+184];
	ld.shared.f32 	%f221, [%r18+-9288];
	fma.rn.f32 	%f222, %f221, %f219, %f208;
	fma.rn.f32 	%f223, %f221, %f220, %f209;
	ld.shared.f32 	%f224, [%r18+-9284];
	fma.rn.f32 	%f225, %f224, %f219, %f211;
	fma.rn.f32 	%f226, %f224, %f220, %f212;
	ld.shared.f32 	%f227, [%r18+-9280];
	fma.rn.f32 	%f228, %f227, %f219, %f214;
	fma.rn.f32 	%f229, %f227, %f220, %f215;
	ld.shared.f32 	%f230, [%r18+-9276];
	fma.rn.f32 	%f231, %f230, %f219, %f217;
	fma.rn.f32 	%f232, %f230, %f220, %f218;
	ld.shared.f32 	%f233, [%r118+56];
	ld.shared.f32 	%f234, [%r118+188];
	ld.shared.f32 	%f235, [%r18+-8772];
	fma.rn.f32 	%f236, %f235, %f233, %f222;
	fma.rn.f32 	%f237, %f235, %f234, %f223;
	ld.shared.f32 	%f238, [%r18+-8768];
	fma.rn.f32 	%f239, %f238, %f233, %f225;
	fma.rn.f32 	%f240, %f238, %f234, %f226;
	ld.shared.f32 	%f241, [%r18+-8764];
	fma.rn.f32 	%f242, %f241, %f233, %f228;
	fma.rn.f32 	%f243, %f241, %f234, %f229;
	ld.shared.f32 	%f244, [%r18+-8760];
	fma.rn.f32 	%f245, %f244, %f233, %f231;
	fma.rn.f32 	%f246, %f244, %f234, %f232;
	ld.shared.f32 	%f247, [%r118+60];
	ld.shared.f32 	%f248, [%r118+192];
	ld.shared.f32 	%f249, [%r18+-8256];
	fma.rn.f32 	%f250, %f249, %f247, %f236;
	fma.rn.f32 	%f251, %f249, %f248, %f237;
	ld.shared.f32 	%f252, [%r18+-8252];
	fma.rn.f32 	%f253, %f252, %f247, %f239;
	fma.rn.f32 	%f254, %f252, %f248, %f240;
	ld.shared.f32 	%f255, [%r18+-8248];
	fma.rn.f32 	%f256, %f255, %f247, %f242;
	fma.rn.f32 	%f257, %f255, %f248, %f243;
	ld.shared.f32 	%f258, [%r18+-8244];
	fma.rn.f32 	%f259, %f258, %f247, %f245;
	fma.rn.f32 	%f260, %f258, %f248, %f246;
	ld.shared.f32 	%f261, [%r118+64];
	ld.shared.f32 	%f262, [%r118+196];
	ld.shared.f32 	%f263, [%r18+-7740];
	fma.rn.f32 	%f264, %f263, %f261, %f250;
	fma.rn.f32 	%f265, %f263, %f262, %f251;
	ld.shared.f32 	%f266, [%r18+-7736];
	fma.rn.f32 	%f267, %f266, %f261, %f253;
	fma.rn.f32 	%f268, %f266, %f262, %f254;
	ld.shared.f32 	%f269, [%r18+-7732];
	fma.rn.f32 	%f270, %f269, %f261, %f256;
	fma.rn.f32 	%f271, %f269, %f262, %f257;
	ld.shared.f32 	%f272, [%r18+-7728];
	fma.rn.f32 	%f273, %f272, %f261, %f259;
	fma.rn.f32 	%f274, %f272, %f262, %f260;
	ld.shared.f32 	%f275, [%r118+68];
	ld.shared.f32 	%f276, [%r118+200];
	ld.shared.f32 	%f277, [%r18+-7224];
	fma.rn.f32 	%f278, %f277, %f275, %f264;
	fma.rn.f32 	%f279, %f277, %f276, %f265;
	ld.shared.f32 	%f280, [%r18+-7220];
	fma.rn.f32 	%f281, %f280, %f275, %f267;
	fma.rn.f32 	%f282, %f280, %f276, %f268;
	ld.shared.f32 	%f283, [%r18+-7216];
	fma.rn.f32 	%f284, %f283, %f275, %f270;
	fma.rn.f32 	%f285, %f283, %f276, %f271;
	ld.shared.f32 	%f286, [%r18+-7212];
	fma.rn.f32 	%f287, %f286, %f275, %f273;
	fma.rn.f32 	%f288, %f286, %f276, %f274;
	ld.shared.f32 	%f289, [%r118+72];
	ld.shared.f32 	%f290, [%r118+204];
	ld.shared.f32 	%f291, [%r18+-6708];
	fma.rn.f32 	%f292, %f291, %f289, %f278;
	fma.rn.f32 	%f293, %f291, %f290, %f279;
	ld.shared.f32 	%f294, [%r18+-6704];
	fma.rn.f32 	%f295, %f294, %f289, %f281;
	fma.rn.f32 	%f296, %f294, %f290, %f282;
	ld.shared.f32 	%f297, [%r18+-6700];
	fma.rn.f32 	%f298, %f297, %f289, %f284;
	fma.rn.f32 	%f299, %f297, %f290, %f285;
	ld.shared.f32 	%f300, [%r18+-6696];
	fma.rn.f32 	%f301, %f300, %f289, %f287;
	fma.rn.f32 	%f302, %f300, %f290, %f288;
	ld.shared.f32 	%f303, [%r118+76];
	ld.shared.f32 	%f304, [%r118+208];
	ld.shared.f32 	%f305, [%r18+-6192];
	fma.rn.f32 	%f306, %f305, %f303, %f292;
	fma.rn.f32 	%f307, %f305, %f304, %f293;
	ld.shared.f32 	%f308, [%r18+-6188];
	fma.rn.f32 	%f309, %f308, %f303, %f295;
	fma.rn.f32 	%f310, %f308, %f304, %f296;
	ld.shared.f32 	%f311, [%r18+-6184];
	fma.rn.f32 	%f312, %f311, %f303, %f298;
	fma.rn.f32 	%f313, %f311, %f304, %f299;
	ld.shared.f32 	%f314, [%r18+-6180];
	fma.rn.f32 	%f315, %f314, %f303, %f301;
	fma.rn.f32 	%f316, %f314, %f304, %f302;
	ld.shared.f32 	%f317, [%r118+80];
	ld.shared.f32 	%f318, [%r118+212];
	ld.shared.f32 	%f319, [%r18+-5676];
	fma.rn.f32 	%f320, %f319, %f317, %f306;
	fma.rn.f32 	%f321, %f319, %f318, %f307;
	ld.shared.f32 	%f322, [%r18+-5672];
	fma.rn.f32 	%f323, %f322, %f317, %f309;
	fma.rn.f32 	%f324, %f322, %f318, %f310;
	ld.shared.f32 	%f325, [%r18+-5668];
	fma.rn.f32 	%f326, %f325, %f317, %f312;
	fma.rn.f32 	%f327, %f325, %f318, %f313;
	ld.shared.f32 	%f328, [%r18+-5664];
	fma.rn.f32 	%f329, %f328, %f317, %f315;
	fma.rn.f32 	%f330, %f328, %f318, %f316;
	ld.shared.f32 	%f331, [%r118+84];
	ld.shared.f32 	%f332, [%r118+216];
	ld.shared.f32 	%f333, [%r18+-5160];
	fma.rn.f32 	%f334, %f333, %f331, %f320;
	fma.rn.f32 	%f335, %f333, %f332, %f321;
	ld.shared.f32 	%f336, [%r18+-5156];
	fma.rn.f32 	%f337, %f336, %f331, %f323;
	fma.rn.f32 	%f338, %f336, %f332, %f324;
	ld.shared.f32 	%f339, [%r18+-5152];
	fma.rn.f32 	%f340, %f339, %f331, %f326;
	fma.rn.f32 	%f341, %f339, %f332, %f327;
	ld.shared.f32 	%f342, [%r18+-5148];
	fma.rn.f32 	%f343, %f342, %f331, %f329;
	fma.rn.f32 	%f344, %f342, %f332, %f330;
	ld.shared.f32 	%f345, [%r118+88];
	ld.shared.f32 	%f346, [%r118+220];
	ld.shared.f32 	%f347, [%r18+-4644];
	fma.rn.f32 	%f348, %f347, %f345, %f334;
	fma.rn.f32 	%f349, %f347, %f346, %f335;
	ld.shared.f32 	%f350, [%r18+-4640];
	fma.rn.f32 	%f351, %f350, %f345, %f337;
	fma.rn.f32 	%f352, %f350, %f346, %f338;
	ld.shared.f32 	%f353, [%r18+-4636];
	fma.rn.f32 	%f354, %f353, %f345, %f340;
	fma.rn.f32 	%f355, %f353, %f346, %f341;
	ld.shared.f32 	%f356, [%r18+-4632];
	fma.rn.f32 	%f357, %f356, %f345, %f343;
	fma.rn.f32 	%f358, %f356, %f346, %f344;
	ld.shared.f32 	%f359, [%r118+92];
	ld.shared.f32 	%f360, [%r118+224];
	ld.shared.f32 	%f361, [%r18+-4128];
	fma.rn.f32 	%f362, %f361, %f359, %f348;
	fma.rn.f32 	%f363, %f361, %f360, %f349;
	ld.shared.f32 	%f364, [%r18+-4124];
	fma.rn.f32 	%f365, %f364, %f359, %f351;
	fma.rn.f32 	%f366, %f364, %f360, %f352;
	ld.shared.f32 	%f367, [%r18+-4120];
	fma.rn.f32 	%f368, %f367, %f359, %f354;
	fma.rn.f32 	%f369, %f367, %f360, %f355;
	ld.shared.f32 	%f370, [%r18+-4116];
	fma.rn.f32 	%f371, %f370, %f359, %f357;
	fma.rn.f32 	%f372, %f370, %f360, %f358;
	ld.shared.f32 	%f373, [%r118+96];
	ld.shared.f32 	%f374, [%r118+228];
	ld.shared.f32 	%f375, [%r18+-3612];
	fma.rn.f32 	%f376, %f375, %f373, %f362;
	fma.rn.f32 	%f377, %f375, %f374, %f363;
	ld.shared.f32 	%f378, [%r18+-3608];
	fma.rn.f32 	%f379, %f378, %f373, %f365;
	fma.rn.f32 	%f380, %f378, %f374, %f366;
	ld.shared.f32 	%f381, [%r18+-3604];
	fma.rn.f32 	%f382, %f381, %f373, %f368;
	fma.rn.f32 	%f383, %f381, %f374, %f369;
	ld.shared.f32 	%f384, [%r18+-3600];
	fma.rn.f32 	%f385, %f384, %f373, %f371;
	fma.rn.f32 	%f386, %f384, %f374, %f372;
	ld.shared.f32 	%f387, [%r118+100];
	ld.shared.f32 	%f388, [%r118+232];
	ld.shared.f32 	%f389, [%r18+-3096];
	fma.rn.f32 	%f390, %f389, %f387, %f376;
	fma.rn.f32 	%f391, %f389, %f388, %f377;
	ld.shared.f32 	%f392, [%r18+-3092];
	fma.rn.f32 	%f393, %f392, %f387, %f379;
	fma.rn.f32 	%f394, %f392, %f388, %f380;
	ld.shared.f32 	%f395, [%r18+-3088];
	fma.rn.f32 	%f396, %f395, %f387, %f382;
	fma.rn.f32 	%f397, %f395, %f388, %f383;
	ld.shared.f32 	%f398, [%r18+-3084];
	fma.rn.f32 	%f399, %f398, %f387, %f385;
	fma.rn.f32 	%f400, %f398, %f388, %f386;
	ld.shared.f32 	%f401, [%r118+104];
	ld.shared.f32 	%f402, [%r118+236];
	ld.shared.f32 	%f403, [%r18+-2580];
	fma.rn.f32 	%f404, %f403, %f401, %f390;
	fma.rn.f32 	%f405, %f403, %f402, %f391;
	ld.shared.f32 	%f406, [%r18+-2576];
	fma.rn.f32 	%f407, %f406, %f401, %f393;
	fma.rn.f32 	%f408, %f406, %f402, %f394;
	ld.shared.f32 	%f409, [%r18+-2572];
	fma.rn.f32 	%f410, %f409, %f401, %f396;
	fma.rn.f32 	%f411, %f409, %f402, %f397;
	ld.shared.f32 	%f412, [%r18+-2568];
	fma.rn.f32 	%f413, %f412, %f401, %f399;
	fma.rn.f32 	%f414, %f412, %f402, %f400;
	ld.shared.f32 	%f415, [%r118+108];
	ld.shared.f32 	%f416, [%r118+240];
	ld.shared.f32 	%f417, [%r18+-2064];
	fma.rn.f32 	%f418, %f417, %f415, %f404;
	fma.rn.f32 	%f419, %f417, %f416, %f405;
	ld.shared.f32 	%f420, [%r18+-2060];
	fma.rn.f32 	%f421, %f420, %f415, %f407;
	fma.rn.f32 	%f422, %f420, %f416, %f408;
	ld.shared.f32 	%f423, [%r18+-2056];
	fma.rn.f32 	%f424, %f423, %f415, %f410;
	fma.rn.f32 	%f425, %f423, %f416, %f411;
	ld.shared.f32 	%f426, [%r18+-2052];
	fma.rn.f32 	%f427, %f426, %f415, %f413;
	fma.rn.f32 	%f428, %f426, %f416, %f414;
	ld.shared.f32 	%f429, [%r118+112];
	ld.shared.f32 	%f430, [%r118+244];
	ld.shared.f32 	%f431, [%r18+-1548];
	fma.rn.f32 	%f432, %f431, %f429, %f418;
	fma.rn.f32 	%f433, %f431, %f430, %f419;
	ld.shared.f32 	%f434, [%r18+-1544];
	fma.rn.f32 	%f435, %f434, %f429, %f421;
	fma.rn.f32 	%f436, %f434, %f430, %f422;
	ld.shared.f32 	%f437, [%r18+-1540];
	fma.rn.f32 	%f438, %f437, %f429, %f424;
	fma.rn.f32 	%f439, %f437, %f430, %f425;
	ld.shared.f32 	%f440, [%r18+-1536];
	fma.rn.f32 	%f441, %f440, %f429, %f427;
	fma.rn.f32 	%f442, %f440, %f430, %f428;
	ld.shared.f32 	%f443, [%r118+116];
	ld.shared.f32 	%f444, [%r118+248];
	ld.shared.f32 	%f445, [%r18+-1032];
	fma.rn.f32 	%f446, %f445, %f443, %f432;
	fma.rn.f32 	%f447, %f445, %f444, %f433;
	ld.shared.f32 	%f448, [%r18+-1028];
	fma.rn.f32 	%f449, %f448, %f443, %f435;
	fma.rn.f32 	%f450, %f448, %f444, %f436;
	ld.shared.f32 	%f451, [%r18+-1024];
	fma.rn.f32 	%f452, %f451, %f443, %f438;
	fma.rn.f32 	%f453, %f451, %f444, %f439;
	ld.shared.f32 	%f454, [%r18+-1020];
	fma.rn.f32 	%f455, %f454, %f443, %f441;
	fma.rn.f32 	%f456, %f454, %f444, %f442;
	ld.shared.f32 	%f457, [%r118+120];
	ld.shared.f32 	%f458, [%r118+252];
	ld.shared.f32 	%f459, [%r18+-516];
	fma.rn.f32 	%f460, %f459, %f457, %f446;
	fma.rn.f32 	%f461, %f459, %f458, %f447;
	ld.shared.f32 	%f462, [%r18+-512];
	fma.rn.f32 	%f463, %f462, %f457, %f449;
	fma.rn.f32 	%f464, %f462, %f458, %f450;
	ld.shared.f32 	%f465, [%r18+-508];
	fma.rn.f32 	%f466, %f465, %f457, %f452;
	fma.rn.f32 	%f467, %f465, %f458, %f453;
	ld.shared.f32 	%f468, [%r18+-504];
	fma.rn.f32 	%f469, %f468, %f457, %f455;
	fma.rn.f32 	%f470, %f468, %f458, %f456;
	ld.shared.f32 	%f471, [%r118+124];
	ld.shared.f32 	%f472, [%r118+256];
	ld.shared.f32 	%f473, [%r18];
	fma.rn.f32 	%f6, %f473, %f471, %f460;
	fma.rn.f32 	%f702, %f473, %f472, %f461;
	ld.shared.f32 	%f474, [%r18+4];
	fma.rn.f32 	%f5, %f474, %f471, %f463;
	fma.rn.f32 	%f701, %f474, %f472, %f464;
	ld.shared.f32 	%f475, [%r18+8];
	fma.rn.f32 	%f4, %f475, %f471, %f466;
	fma.rn.f32 	%f707, %f475, %f472, %f467;
	ld.shared.f32 	%f476, [%r18+12];
	fma.rn.f32 	%f3, %f476, %f471, %f469;
	fma.rn.f32 	%f708, %f476, %f472, %f470;
	bar.sync 	0;
	add.s32 	%r149, %r149, 32;
	setp.lt.s32 	%p30, %r149, %r49;
	@%p30 bra 	$L__BB29_43;
	bra.uni 	$L__BB29_5;
$L__BB29_62:
	setp.ge.s32 	%p69, %r9, %r6;
	@%p69 bra 	$L__BB29_71;
	add.s32 	%r139, %r20, %r9;
	mad.lo.s32 	%r46, %r139, %r52, %r5;
	setp.le.s32 	%p70, %r7, %r11;
	@%p70 bra 	$L__BB29_65;
	max.f32 	%f685, %f6, 0f00000000;
	add.s32 	%r140, %r46, %r11;
	mul.wide.s32 	%rd66, %r140, 4;
	add.s64 	%rd67, %rd2, %rd66;
	st.global.f32 	[%rd67], %f685;
$L__BB29_65:
	add.s32 	%r141, %r11, 1;
	setp.ge.s32 	%p71, %r141, %r8;
	cvt.u64.u32 	%rd68, %r11;
	cvt.s64.s32 	%rd69, %r46;
	add.s64 	%rd70, %rd69, %rd68;
	shl.b64 	%rd71, %rd70, 2;
	add.s64 	%rd10, %rd2, %rd71;
	@%p71 bra 	$L__BB29_67;
	max.f32 	%f686, %f5, 0f00000000;
	st.global.f32 	[%rd10+4], %f686;
$L__BB29_67:
	add.s32 	%r142, %r11, 2;
	setp.ge.s32 	%p72, %r142, %r8;
	@%p72 bra 	$L__BB29_69;
	max.f32 	%f687, %f4, 0f00000000;
	st.global.f32 	[%rd10+8], %f687;
$L__BB29_69:
	add.s32 	%r143, %r11, 3;
	setp.ge.s32 	%p73, %r143, %r8;
	@%p73 bra 	$L__BB29_71;
	max.f32 	%f688, %f3, 0f00000000;
	st.global.f32 	[%rd10+12], %f688;
$L__BB29_71:
	add.s32 	%r47, %r9, 1;
	setp.ge.s32 	%p74, %r47, %r6;
	@%p74 bra 	$L__BB29_80;
	add.s32 	%r144, %r20, %r47;
	mad.lo.s32 	%r48, %r144, %r52, %r5;
	setp.le.s32 	%p75, %r7, %r11;
	@%p75 bra 	$L__BB29_74;
	max.f32 	%f689, %f702, 0f00000000;
	add.s32 	%r145, %r48, %r11;
	mul.wide.s32 	%rd72, %r145, 4;
	add.s64 	%rd73, %rd2, %rd72;
	st.global.f32 	[%rd73], %f689;
$L__BB29_74:
	add.s32 	%r146, %r11, 1;
	setp.ge.s32 	%p76, %r146, %r8;
	cvt.u64.u32 	%rd74, %r11;
	cvt.s64.s32 	%rd75, %r48;
	add.s64 	%rd76, %rd75, %rd74;
	shl.b64 	%rd77, %rd76, 2;
	add.s64 	%rd11, %rd2, %rd77;
	@%p76 bra 	$L__BB29_76;
	max.f32 	%f690, %f701, 0f00000000;
	st.global.f32 	[%rd11+4], %f690;
$L__BB29_76:
	add.s32 	%r147, %r11, 2;
	setp.ge.s32 	%p77, %r147, %r8;
	@%p77 bra 	$L__BB29_78;
	max.f32 	%f691, %f707, 0f00000000;
	st.global.f32 	[%rd11+8], %f691;
$L__BB29_78:
	add.s32 	%r148, %r11, 3;
	setp.ge.s32 	%p78, %r148, %r8;
	@%p78 bra 	$L__BB29_80;
	max.f32 	%f692, %f708, 0f00000000;
	st.global.f32 	[%rd11+12], %f692;
$L__BB29_80:
	ret;
$L__BB29_81:
	add.s32 	%r111, %r38, %r149;
	mul.lo.s32 	%r112, %r111, %r52;
	cvt.s64.s32 	%rd38, %r112;
	add.s64 	%rd39, %rd5, %rd38;
	shl.b64 	%rd40, %rd39, 2;
	add.s64 	%rd41, %rd4, %rd40;
	ld.global.nc.v4.f32 	{%f33, %f34, %f35, %f36}, [%rd41];
	mov.u32 	%r113, _ZZ24moe_gate_up_small_kernelIfLb0EEvPKT_S2_S2_PKiS4_PfiiiE9smem_gate;
	mad.lo.s32 	%r114, %r38, 516, %r113;
	shl.b32 	%r115, %r11, 2;
	add.s32 	%r116, %r114, %r115;
	st.shared.f32 	[%r116], %f33;
	st.shared.f32 	[%r116+4], %f34;
	st.shared.f32 	[%r116+8], %f35;
	st.shared.f32 	[%r116+12], %f36;
	bra.uni 	$L__BB29_60;

}
	// .globl	_Z23moe_output_small_kernelIfLb0EEvPKfPKT_PKiS6_S1_PS2_ii
.visible .entry _Z23moe_output_small_kernelIfLb0EEvPKfPKT_PKiS6_S1_PS2_ii(
	.param .u64 .ptr .align 1 _Z23moe_output_small_kernelIfLb0EEvPKfPKT_PKiS6_S1_PS2_ii_param_0,
	.param .u64 .ptr .align 1 _Z23moe_output_small_kernelIfLb0EEvPKfPKT_PKiS6_S1_PS2_ii_param_1,
	.param .u64 .ptr .align 1 _Z23moe_output_small_kernelIfLb0EEvPKfPKT_PKiS6_S1_PS2_ii_param_2,
	.param .u64 .ptr .align 1 _Z23moe_output_small_kernelIfLb0EEvPKfPKT_PKiS6_S1_PS2_ii_param_3,
	.param .u64 .ptr .align 1 _Z23moe_output_small_kernelIfLb0EEvPKfPKT_PKiS6_S1_PS2_ii_param_4,
	.param .u64 .ptr .align 1 _Z23moe_output_small_kernelIfLb0EEvPKfPKT_PKiS6_S1_PS2_ii_param_5,
	.param .u32 _Z23moe_output_small_kernelIfLb0EEvPKfPKT_PKiS6_S1_PS2_ii_param_6,
	.param .u32 _Z23moe_output_small_kernelIfLb0EEvPKfPKT_PKiS6_S1_PS2_ii_param_7
)
{
	.reg .pred 	%p<39>;
	.reg .b32 	%r<125>;
	.reg .b32 	%f<512>;
	.reg .b64 	%rd<48>;
	// demoted variable
	.shared .align 4 .b8 _ZZ23moe_output_small_kernelIfLb0EEvPKfPKT_PKiS6_S1_PS2_iiE10smem_inter[2112];
	// demoted variable
	.shared .align 4 .b8 _ZZ23moe_output_small_kernelIfLb0EEvPKfPKT_PKiS6_S1_PS2_iiE9smem_proj[16512];
	// demoted variable
	.shared .align 4 .b8 _ZZ23moe_output_small_kernelIfLb0EEvPKfPKT_PKiS6_S1_PS2_iiE14smem_token_ids[64];
	// demoted variable
	.shared .align 4 .b8 _ZZ23moe_output_small_kernelIfLb0EEvPKfPKT_PKiS6_S1_PS2_iiE12smem_routing[64];
	ld.param.u64 	%rd13, [_Z23moe_output_small_kernelIfLb0EEvPKfPKT_PKiS6_S1_PS2_ii_param_0];
	ld.param.u64 	%rd9, [_Z23moe_output_small_kernelIfLb0EEvPKfPKT_PKiS6_S1_PS2_ii_param_1];
	ld.param.u64 	%rd14, [_Z23moe_output_small_kernelIfLb0EEvPKfPKT_PKiS6_S1_PS2_ii_param_2];
	ld.param.u64 	%rd10, [_Z23moe_output_small_kernelIfLb0EEvPKfPKT_PKiS6_S1_PS2_ii_param_3];
	ld.param.u64 	%rd11, [_Z23moe_output_small_kernelIfLb0EEvPKfPKT_PKiS6_S1_PS2_ii_param_4];
	ld.param.u32 	%r42, [_Z23moe_output_small_kernelIfLb0EEvPKfPKT_PKiS6_S1_PS2_ii_param_6];
	ld.param.u32 	%r41, [_Z23moe_output_small_kernelIfLb0EEvPKfPKT_PKiS6_S1_PS2_ii_param_7];
	cvta.to.global.u64 	%rd1, %rd13;
	cvta.to.global.u64 	%rd15, %rd14;
	mov.u32 	%r43, %ctaid.z;
	mov.u32 	%r44, %ctaid.y;
	mov.u32 	%r45, %ctaid.x;
	mov.u32 	%r1, %tid.x;
	cvt.u64.u32 	%rd2, %r43;
	mul.wide.u32 	%rd16, %r43, 4;
	add.s64 	%rd17, %rd15, %rd16;
	ld.global.nc.u32 	%r2, [%rd17];
	ld.global.nc.u32 	%r47, [%rd17+4];
	sub.s32 	%r3, %r47, %r2;
	shl.b32 	%r4, %r44, 4;
	shl.b32 	%r5, %r45, 7;
	setp.le.s32 	%p1, %r3, %r4;
	setp.le.s32 	%p2, %r42, %r5;
	or.pred  	%p3, %p1, %p2;
	@%p3 bra 	$L__BB30_38;
	sub.s32 	%r49, %r3, %r4;
	min.s32 	%r6, %r49, 16;
	sub.s32 	%r7, %r42, %r5;
	min.s32 	%r8, %r7, 128;
	setp.gt.u32 	%p4, %r1, 15;
	setp.ge.s32 	%p5, %r1, %r6;
	or.pred  	%p6, %p4, %p5;
	@%p6 bra 	$L__BB30_3;
	add.s32 	%r51, %r4, %r1;
	add.s32 	%r52, %r51, %r2;
	cvta.to.global.u64 	%rd18, %rd10;
	mul.wide.s32 	%rd19, %r52, 4;
	add.s64 	%rd20, %rd18, %rd19;
	ld.global.nc.u32 	%r53, [%rd20];
	shl.b32 	%r54, %r1, 2;
	mov.u32 	%r55, _ZZ23moe_output_small_kernelIfLb0EEvPKfPKT_PKiS6_S1_PS2_iiE14smem_token_ids;
	add.s32 	%r56, %r55, %r54;
	st.shared.u32 	[%r56], %r53;
	cvta.to.global.u64 	%rd21, %rd11;
	add.s64 	%rd22, %rd21, %rd19;
	ld.global.nc.f32 	%f27, [%rd22];
	mov.u32 	%r57, _ZZ23moe_output_small_kernelIfLb0EEvPKfPKT_PKiS6_S1_PS2_iiE12smem_routing;
	add.s32 	%r58, %r57, %r54;
	st.shared.f32 	[%r58], %f27;
$L__BB30_3:
	bar.sync 	0;
	mul.lo.s32 	%r59, %r41, %r42;
	cvt.s64.s32 	%rd23, %r59;
	mul.lo.s64 	%rd24, %rd23, %rd2;
	cvta.to.global.u64 	%rd25, %rd9;
	shl.b64 	%rd26, %rd24, 2;
	add.s64 	%rd3, %rd25, %rd26;
	shr.u32 	%r60, %r1, 4;
	and.b32  	%r9, %r60, 62;
	shl.b32 	%r10, %r1, 2;
	and.b32  	%r11, %r10, 124;
	setp.lt.s32 	%p7, %r41, 1;
	mov.f32 	%f504, 0f00000000;
	mov.f32 	%f505, %f504;
	mov.f32 	%f506, %f504;
	mov.f32 	%f507, %f504;
	mov.f32 	%f508, %f504;
	mov.f32 	%f509, %f504;
	mov.f32 	%f510, %f504;
	mov.f32 	%f511, %f504;
	@%p7 bra 	$L__BB30_20;
	shr.u32 	%r12, %r1, 3;
	and.b32  	%r13, %r10, 28;
	add.s32 	%r62, %r2, %r4;
	add.s32 	%r63, %r62, %r12;
	mul.lo.s32 	%r64, %r63, %r41;
	add.s32 	%r14, %r13, %r64;
	sub.s32 	%r15, 32, %r13;
	cvt.s64.s32 	%rd4, %r64;
	mov.b32 	%r118, 0;
	mov.f32 	%f504, 0f00000000;
	add.s32 	%r66, %r13, 3;
$L__BB30_5:
	setp.lt.u32 	%p8, %r1, 128;
	sub.s32 	%r19, %r41, %r118;
	min.s32 	%r20, %r19, 32;
	mov.u32 	%r123, %r1;
	@%p8 bra 	$L__BB30_6;
	bra.uni 	$L__BB30_12;
$L__BB30_6:
	setp.lt.s32 	%p9, %r12, %r6;
	setp.lt.s32 	%p10, %r66, %r20;
	and.pred  	%p11, %p9, %p10;
	@%p11 bra 	$L__BB30_39;
	mov.u32 	%r68, _ZZ23moe_output_small_kernelIfLb0EEvPKfPKT_PKiS6_S1_PS2_iiE10smem_inter;
	mad.lo.s32 	%r69, %r12, 132, %r68;
	shl.b32 	%r70, %r13, 2;
	add.s32 	%r122, %r69, %r70;
	add.s32 	%r119, %r118, %r14;
	mov.b32 	%r121, 1;
	mov.u32 	%r120, %r13;
$L__BB30_8:
	setp.ge.s32 	%p12, %r12, %r6;
	setp.le.s32 	%p13, %r19, %r120;
	or.pred  	%p14, %p12, %p13;
	@%p14 bra 	$L__BB30_10;
	mul.wide.s32 	%rd27, %r119, 4;
	add.s64 	%rd28, %rd1, %rd27;
	ld.global.nc.f32 	%f30, [%rd28];
	st.shared.f32 	[%r122], %f30;
	bra.uni 	$L__BB30_11;
$L__BB30_10:
	mov.b32 	%r71, 0;
	st.shared.u32 	[%r122], %r71;
$L__BB30_11:
	add.s32 	%r72, %r121, -1;
	setp.lt.u32 	%p15, %r72, 3;
	setp.lt.u32 	%p16, %r121, %r15;
	and.pred  	%p17, %p15, %p16;
	add.s32 	%r122, %r122, 4;
	add.s32 	%r121, %r121, 1;
	add.s32 	%r120, %r120, 1;
	add.s32 	%r119, %r119, 1;
	mov.u32 	%r123, %r1;
	@%p17 bra 	$L__BB30_8;
$L__BB30_12:
	setp.lt.s32 	%p18, %r66, %r20;
	shr.u32 	%r32, %r123, 3;
	setp.lt.s32 	%p19, %r32, %r8;
	and.pred  	%p20, %p19, %p18;
	@%p20 bra 	$L__BB30_40;
	shl.b32 	%r82, %r32, 2;
	mov.u32 	%r83, _ZZ23moe_output_small_kernelIfLb0EEvPKfPKT_PKiS6_S1_PS2_iiE9smem_proj;
	add.s32 	%r33, %r83, %r82;
	add.s32 	%r84, %r5, %r32;
	add.s32 	%r85, %r13, %r118;
	mad.lo.s32 	%r34, %r84, %r41, %r85;
	mov.b32 	%r124, 0;
$L__BB30_14:
	setp.ge.s32 	%p21, %r32, %r8;
	add.s32 	%r36, %r124, %r13;
	setp.le.s32 	%p22, %r19, %r36;
	or.pred  	%p23, %p21, %p22;
	@%p23 bra 	$L__BB30_16;
	add.s32 	%r89, %r34, %r124;
	mul.wide.s32 	%rd33, %r89, 4;
	add.s64 	%rd34, %rd3, %rd33;
	ld.global.nc.f32 	%f35, [%rd34];
	mad.lo.s32 	%r90, %r36, 516, %r33;
	st.shared.f32 	[%r90], %f35;
	bra.uni 	$L__BB30_17;
$L__BB30_16:
	mad.lo.s32 	%r87, %r36, 516, %r33;
	mov.b32 	%r88, 0;
	st.shared.u32 	[%r87], %r88;
$L__BB30_17:
	add.s32 	%r37, %r124, 1;
	setp.lt.u32 	%p24, %r124, 3;
	setp.lt.u32 	%p25, %r37, %r15;
	and.pred  	%p26, %p24, %p25;
	mov.u32 	%r124, %r37;
	@%p26 bra 	$L__BB30_14;
$L__BB30_18:
	add.s32 	%r38, %r123, 256;
	setp.lt.u32 	%p27, %r123, 768;
	mov.u32 	%r123, %r38;
	@%p27 bra 	$L__BB30_12;
	bar.sync 	0;
	mov.u32 	%r99, _ZZ23moe_output_small_kernelIfLb0EEvPKfPKT_PKiS6_S1_PS2_iiE10smem_inter;
	mad.lo.s32 	%r100, %r9, 132, %r99;
	ld.shared.f32 	%f40, [%r100];
	ld.shared.f32 	%f41, [%r100+132];
	shl.b32 	%r101, %r11, 2;
	mov.u32 	%r102, _ZZ23moe_output_small_kernelIfLb0EEvPKfPKT_PKiS6_S1_PS2_iiE9smem_proj;
	add.s32 	%r103, %r102, %r101;
	ld.shared.f32 	%f42, [%r103];
	fma.rn.f32 	%f43, %f42, %f40, %f509;
	fma.rn.f32 	%f44, %f42, %f41, %f505;
	ld.shared.f32 	%f45, [%r103+4];
	fma.rn.f32 	%f46, %f45, %f40, %f508;
	fma.rn.f32 	%f47, %f45, %f41, %f504;
	ld.shared.f32 	%f48, [%r103+8];
	fma.rn.f32 	%f49, %f48, %f40, %f507;
	fma.rn.f32 	%f50, %f48, %f41, %f510;
	ld.shared.f32 	%f51, [%r103+12];
	fma.rn.f32 	%f52, %f51, %f40, %f506;
	fma.rn.f32 	%f53, %f51, %f41, %f511;
	ld.shared.f32 	%f54, [%r100+4];
	ld.shared.f32 	%f55, [%r100+136];
	ld.shared.f32 	%f56, [%r103+516];
	fma.rn.f32 	%f57, %f56, %f54, %f43;
	fma.rn.f32 	%f58, %f56, %f55, %f44;
	ld.shared.f32 	%f59, [%r103+520];
	fma.rn.f32 	%f60, %f59, %f54, %f46;
	fma.rn.f32 	%f61, %f59, %f55, %f47;
	ld.shared.f32 	%f62, [%r103+524];
	fma.rn.f32 	%f63, %f62, %f54, %f49;
	fma.rn.f32 	%f64, %f62, %f55, %f50;
	ld.shared.f32 	%f65, [%r103+528];
	fma.rn.f32 	%f66, %f65, %f54, %f52;
	fma.rn.f32 	%f67, %f65, %f55, %f53;
	ld.shared.f32 	%f68, [%r100+8];
	ld.shared.f32 	%f69, [%r100+140];
	ld.shared.f32 	%f70, [%r103+1032];
	fma.rn.f32 	%f71, %f70, %f68, %f57;
	fma.rn.f32 	%f72, %f70, %f69, %f58;
	ld.shared.f32 	%f73, [%r103+1036];
	fma.rn.f32 	%f74, %f73, %f68, %f60;
	fma.rn.f32 	%f75, %f73, %f69, %f61;
	ld.shared.f32 	%f76, [%r103+1040];
	fma.rn.f32 	%f77, %f76, %f68, %f63;
	fma.rn.f32 	%f78, %f76, %f69, %f64;
	ld.shared.f32 	%f79, [%r103+1044];
	fma.rn.f32 	%f80, %f79, %f68, %f66;
	fma.rn.f32 	%f81, %f79, %f69, %f67;
	ld.shared.f32 	%f82, [%r100+12];
	ld.shared.f32 	%f83, [%r100+144];
	ld.shared.f32 	%f84, [%r103+1548];
	fma.rn.f32 	%f85, %f84, %f82, %f71;
	fma.rn.f32 	%f86, %f84, %f83, %f72;
	ld.shared.f32 	%f87, [%r103+1552];
	fma.rn.f32 	%f88, %f87, %f82, %f74;
	fma.rn.f32 	%f89, %f87, %f83, %f75;
	ld.shared.f32 	%f90, [%r103+1556];
	fma.rn.f32 	%f91, %f90, %f82, %f77;
	fma.rn.f32 	%f92, %f90, %f83, %f78;
	ld.shared.f32 	%f93, [%r103+1560];
	fma.rn.f32 	%f94, %f93, %f82, %f80;
	fma.rn.f32 	%f95, %f93, %f83, %f81;
	ld.shared.f32 	%f96, [%r100+16];
	ld.shared.f32 	%f97, [%r100+148];
	ld.shared.f32 	%f98, [%r103+2064];
	fma.rn.f32 	%f99, %f98, %f96, %f85;
	fma.rn.f32 	%f100, %f98, %f97, %f86;
	ld.shared.f32 	%f101, [%r103+2068];
	fma.rn.f32 	%f102, %f101, %f96, %f88;
	fma.rn.f32 	%f103, %f101, %f97, %f89;
	ld.shared.f32 	%f104, [%r103+2072];
	fma.rn.f32 	%f105, %f104, %f96, %f91;
	fma.rn.f32 	%f106, %f104, %f97, %f92;
	ld.shared.f32 	%f107, [%r103+2076];
	fma.rn.f32 	%f108, %f107, %f96, %f94;
	fma.rn.f32 	%f109, %f107, %f97, %f95;
	ld.shared.f32 	%f110, [%r100+20];
	ld.shared.f32 	%f111, [%r100+152];
	ld.shared.f32 	%f112, [%r103+2580];
	fma.rn.f32 	%f113, %f112, %f110, %f99;
	fma.rn.f32 	%f114, %f112, %f111, %f100;
	ld.shared.f32 	%f115, [%r103+2584];
	fma.rn.f32 	%f116, %f115, %f110, %f102;
	fma.rn.f32 	%f117, %f115, %f111, %f103;
	ld.shared.f32 	%f118, [%r103+2588];
	fma.rn.f32 	%f119, %f118, %f110, %f105;
	fma.rn.f32 	%f120, %f118, %f111, %f106;
	ld.shared.f32 	%f121, [%r103+2592];
	fma.rn.f32 	%f122, %f121, %f110, %f108;
	fma.rn.f32 	%f123, %f121, %f111, %f109;
	ld.shared.f32 	%f124, [%r100+24];
	ld.shared.f32 	%f125, [%r100+156];
	ld.shared.f32 	%f126, [%r103+3096];
	fma.rn.f32 	%f127, %f126, %f124, %f113;
	fma.rn.f32 	%f128, %f126, %f125, %f114;
	ld.shared.f32 	%f129, [%r103+3100];
	fma.rn.f32 	%f130, %f129, %f124, %f116;
	fma.rn.f32 	%f131, %f129, %f125, %f117;
	ld.shared.f32 	%f132, [%r103+3104];
	fma.rn.f32 	%f133, %f132, %f124, %f119;
	fma.rn.f32 	%f134, %f132, %f125, %f120;
	ld.shared.f32 	%f135, [%r103+3108];
	fma.rn.f32 	%f136, %f135, %f124, %f122;
	fma.rn.f32 	%f137, %f135, %f125, %f123;
	ld.shared.f32 	%f138, [%r100+28];
	ld.shared.f32 	%f139, [%r100+160];
	ld.shared.f32 	%f140, [%r103+3612];
	fma.rn.f32 	%f141, %f140, %f138, %f127;
	fma.rn.f32 	%f142, %f140, %f139, %f128;
	ld.shared.f32 	%f143, [%r103+3616];
	fma.rn.f32 	%f144, %f143, %f138, %f130;
	fma.rn.f32 	%f145, %f143, %f139, %f131;
	ld.shared.f32 	%f146, [%r103+3620];
	fma.rn.f32 	%f147, %f146, %f138, %f133;
	fma.rn.f32 	%f148, %f146, %f139, %f134;
	ld.shared.f32 	%f149, [%r103+3624];
	fma.rn.f32 	%f150, %f149, %f138, %f136;
	fma.rn.f32 	%f151, %f149, %f139, %f137;
	ld.shared.f32 	%f152, [%r100+32];
	ld.shared.f32 	%f153, [%r100+164];
	ld.shared.f32 	%f154, [%r103+4128];
	fma.rn.f32 	%f155, %f154, %f152, %f141;
	fma.rn.f32 	%f156, %f154, %f153, %f142;
	ld.shared.f32 	%f157, [%r103+4132];
	fma.rn.f32 	%f158, %f157, %f152, %f144;
	fma.rn.f32 	%f159, %f157, %f153, %f145;
	ld.shared.f32 	%f160, [%r103+4136];
	fma.rn.f32 	%f161, %f160, %f152, %f147;
	fma.rn.f32 	%f162, %f160, %f153, %f148;
	ld.shared.f32 	%f163, [%r103+4140];
	fma.rn.f32 	%f164, %f163, %f152, %f150;
	fma.rn.f32 	%f165, %f163, %f153, %f151;
	ld.shared.f32 	%f166, [%r100+36];
	ld.shared.f32 	%f167, [%r100+168];
	ld.shared.f32 	%f168, [%r103+4644];
	fma.rn.f32 	%f169, %f168, %f166, %f155;
	fma.rn.f32 	%f170, %f168, %f167, %f156;
	ld.shared.f32 	%f171, [%r103+4648];
	fma.rn.f32 	%f172, %f171, %f166, %f158;
	fma.rn.f32 	%f173, %f171, %f167, %f159;
	ld.shared.f32 	%f174, [%r103+4652];
	fma.rn.f32 	%f175, %f174, %f166, %f161;
	fma.rn.f32 	%f176, %f174, %f167, %f162;
	ld.shared.f32 	%f177, [%r103+4656];
	fma.rn.f32 	%f178, %f177, %f166, %f164;
	fma.rn.f32 	%f179, %f177, %f167, %f165;
	ld.shared.f32 	%f180, [%r100+40];
	ld.shared.f32 	%f181, [%r100+172];
	ld.shared.f32 	%f182, [%r103+5160];
	fma.rn.f32 	%f183, %f182, %f180, %f169;
	fma.rn.f32 	%f184, %f182, %f181, %f170;
	ld.shared.f32 	%f185, [%r103+5164];
	fma.rn.f32 	%f186, %f185, %f180, %f172;
	fma.rn.f32 	%f187, %f185, %f181, %f173;
	ld.shared.f32 	%f188, [%r103+5168];
	fma.rn.f32 	%f189, %f188, %f180, %f175;
	fma.rn.f32 	%f190, %f188, %f181, %f176;
	ld.shared.f32 	%f191, [%r103+5172];
	fma.rn.f32 	%f192, %f191, %f180, %f178;
	fma.rn.f32 	%f193, %f191, %f181, %f179;
	ld.shared.f32 	%f194, [%r100+44];
	ld.shared.f32 	%f195, [%r100+176];
	ld.shared.f32 	%f196, [%r103+5676];
	fma.rn.f32 	%f197, %f196, %f194, %f183;
	fma.rn.f32 	%f198, %f196, %f195, %f184;
	ld.shared.f32 	%f199, [%r103+5680];
	fma.rn.f32 	%f200, %f199, %f194, %f186;
	fma.rn.f32 	%f201, %f199, %f195, %f187;
	ld.shared.f32 	%f202, [%r103+5684];
	fma.rn.f32 	%f203, %f202, %f194, %f189;
	fma.rn.f32 	%f204, %f202, %f195, %f190;
	ld.shared.f32 	%f205, [%r103+5688];
	fma.rn.f32 	%f206, %f205, %f194, %f192;
	fma.rn.f32 	%f207, %f205, %f195, %f193;
	ld.shared.f32 	%f208, [%r100+48];
	ld.shared.f32 	%f209, [%r100+180];
	ld.shared.f32 	%f210, [%r103+6192];
	fma.rn.f32 	%f211, %f210, %f208, %f197;
	fma.rn.f32 	%f212, %f210, %f209, %f198;
	ld.shared.f32 	%f213, [%r103+6196];
	fma.rn.f32 	%f214, %f213, %f208, %f200;
	fma.rn.f32 	%f215, %f213, %f209, %f201;
	ld.shared.f32 	%f216, [%r103+6200];
	fma.rn.f32 	%f217, %f216, %f208, %f203;
	fma.rn.f32 	%f218, %f216, %f209, %f204;
	ld.shared.f32 	%f219, [%r103+6204];
	fma.rn.f32 	%f220, %f219, %f208, %f206;
	fma.rn.f32 	%f221, %f219, %f209, %f207;
	ld.shared.f32 	%f222, [%r100+52];
	ld.shared.f32 	%f223, [%r100+184];
	ld.shared.f32 	%f224, [%r103+6708];
	fma.rn.f32 	%f225, %f224, %f222, %f211;
	fma.rn.f32 	%f226, %f224, %f223, %f212;
	ld.shared.f32 	%f227, [%r103+6712];
	fma.rn.f32 	%f228, %f227, %f222, %f214;
	fma.rn.f32 	%f229, %f227, %f223, %f215;
	ld.shared.f32 	%f230, [%r103+6716];
	fma.rn.f32 	%f231, %f230, %f222, %f217;
	fma.rn.f32 	%f232, %f230, %f223, %f218;
	ld.shared.f32 	%f233, [%r103+6720];
	fma.rn.f32 	%f234, %f233, %f222, %f220;
	fma.rn.f32 	%f235, %f233, %f223, %f221;
	ld.shared.f32 	%f236, [%r100+56];
	ld.shared.f32 	%f237, [%r100+188];
	ld.shared.f32 	%f238, [%r103+7224];
	fma.rn.f32 	%f239, %f238, %f236, %f225;
	fma.rn.f32 	%f240, %f238, %f237, %f226;
	ld.shared.f32 	%f241, [%r103+7228];
	fma.rn.f32 	%f242, %f241, %f236, %f228;
	fma.rn.f32 	%f243, %f241, %f237, %f229;
	ld.shared.f32 	%f244, [%r103+7232];
	fma.rn.f32 	%f245, %f244, %f236, %f231;
	fma.rn.f32 	%f246, %f244, %f237, %f232;
	ld.shared.f32 	%f247, [%r103+7236];
	fma.rn.f32 	%f248, %f247, %f236, %f234;
	fma.rn.f32 	%f249, %f247, %f237, %f235;
	ld.shared.f32 	%f250, [%r100+60];
	ld.shared.f32 	%f251, [%r100+192];
	ld.shared.f32 	%f252, [%r103+7740];
	fma.rn.f32 	%f253, %f252, %f250, %f239;
	fma.rn.f32 	%f254, %f252, %f251, %f240;
	ld.shared.f32 	%f255, [%r103+7744];
	fma.rn.f32 	%f256, %f255, %f250, %f242;
	fma.rn.f32 	%f257, %f255, %f251, %f243;
	ld.shared.f32 	%f258, [%r103+7748];
	fma.rn.f32 	%f259, %f258, %f250, %f245;
	fma.rn.f32 	%f260, %f258, %f251, %f246;
	ld.shared.f32 	%f261, [%r103+7752];
	fma.rn.f32 	%f262, %f261, %f250, %f248;
	fma.rn.f32 	%f263, %f261, %f251, %f249;
	ld.shared.f32 	%f264, [%r100+64];
	ld.shared.f32 	%f265, [%r100+196];
	ld.shared.f32 	%f266, [%r103+8256];
	fma.rn.f32 	%f267, %f266, %f264, %f253;
	fma.rn.f32 	%f268, %f266, %f265, %f254;
	ld.shared.f32 	%f269, [%r103+8260];
	fma.rn.f32 	%f270, %f269, %f264, %f256;
	fma.rn.f32 	%f271, %f269, %f265, %f257;
	ld.shared.f32 	%f272, [%r103+8264];
	fma.rn.f32 	%f273, %f272, %f264, %f259;
	fma.rn.f32 	%f274, %f272, %f265, %f260;
	ld.shared.f32 	%f275, [%r103+8268];
	fma.rn.f32 	%f276, %f275, %f264, %f262;
	fma.rn.f32 	%f277, %f275, %f265, %f263;
	ld.shared.f32 	%f278, [%r100+68];
	ld.shared.f32 	%f279, [%r100+200];
	ld.shared.f32 	%f280, [%r103+8772];
	fma.rn.f32 	%f281, %f280, %f278, %f267;
	fma.rn.f32 	%f282, %f280, %f279, %f268;
	ld.shared.f32 	%f283, [%r103+8776];
	fma.rn.f32 	%f284, %f283, %f278, %f270;
	fma.rn.f32 	%f285, %f283, %f279, %f271;
	ld.shared.f32 	%f286, [%r103+8780];
	fma.rn.f32 	%f287, %f286, %f278, %f273;
	fma.rn.f32 	%f288, %f286, %f279, %f274;
	ld.shared.f32 	%f289, [%r103+8784];
	fma.rn.f32 	%f290, %f289, %f278, %f276;
	fma.rn.f32 	%f291, %f289, %f279, %f277;
	ld.shared.f32 	%f292, [%r100+72];
	ld.shared.f32 	%f293, [%r100+204];
	ld.shared.f32 	%f294, [%r103+9288];
	fma.rn.f32 	%f295, %f294, %f292, %f281;
	fma.rn.f32 	%f296, %f294, %f293, %f282;
	ld.shared.f32 	%f297, [%r103+9292];
	fma.rn.f32 	%f298, %f297, %f292, %f284;
	fma.rn.f32 	%f299, %f297, %f293, %f285;
	ld.shared.f32 	%f300, [%r103+9296];
	fma.rn.f32 	%f301, %f300, %f292, %f287;
	fma.rn.f32 	%f302, %f300, %f293, %f288;
	ld.shared.f32 	%f303, [%r103+9300];
	fma.rn.f32 	%f304, %f303, %f292, %f290;
	fma.rn.f32 	%f305, %f303, %f293, %f291;
	ld.shared.f32 	%f306, [%r100+76];
	ld.shared.f32 	%f307, [%r100+208];
	ld.shared.f32 	%f308, [%r103+9804];
	fma.rn.f32 	%f309, %f308, %f306, %f295;
	fma.rn.f32 	%f310, %f308, %f307, %f296;
	ld.shared.f32 	%f311, [%r103+9808];
	fma.rn.f32 	%f312, %f311, %f306, %f298;
	fma.rn.f32 	%f313, %f311, %f307, %f299;
	ld.shared.f32 	%f314, [%r103+9812];
	fma.rn.f32 	%f315, %f314, %f306, %f301;
	fma.rn.f32 	%f316, %f314, %f307, %f302;
	ld.shared.f32 	%f317, [%r103+9816];
	fma.rn.f32 	%f318, %f317, %f306, %f304;
	fma.rn.f32 	%f319, %f317, %f307, %f305;
	ld.shared.f32 	%f320, [%r100+80];
	ld.shared.f32 	%f321, [%r100+212];
	ld.shared.f32 	%f322, [%r103+10320];
	fma.rn.f32 	%f323, %f322, %f320, %f309;
	fma.rn.f32 	%f324, %f322, %f321, %f310;
	ld.shared.f32 	%f325, [%r103+10324];
	fma.rn.f32 	%f326, %f325, %f320, %f312;
	fma.rn.f32 	%f327, %f325, %f321, %f313;
	ld.shared.f32 	%f328, [%r103+10328];
	fma.rn.f32 	%f329, %f328, %f320, %f315;
	fma.rn.f32 	%f330, %f328, %f321, %f316;
	ld.shared.f32 	%f331, [%r103+10332];
	fma.rn.f32 	%f332, %f331, %f320, %f318;
	fma.rn.f32 	%f333, %f331, %f321, %f319;
	ld.shared.f32 	%f334, [%r100+84];
	ld.shared.f32 	%f335, [%r100+216];
	ld.shared.f32 	%f336, [%r103+10836];
	fma.rn.f32 	%f337, %f336, %f334, %f323;
	fma.rn.f32 	%f338, %f336, %f335, %f324;
	ld.shared.f32 	%f339, [%r103+10840];
	fma.rn.f32 	%f340, %f339, %f334, %f326;
	fma.rn.f32 	%f341, %f339, %f335, %f327;
	ld.shared.f32 	%f342, [%r103+10844];
	fma.rn.f32 	%f343, %f342, %f334, %f329;
	fma.rn.f32 	%f344, %f342, %f335, %f330;
	ld.shared.f32 	%f345, [%r103+10848];
	fma.rn.f32 	%f346, %f345, %f334, %f332;
	fma.rn.f32 	%f347, %f345, %f335, %f333;
	ld.shared.f32 	%f348, [%r100+88];
	ld.shared.f32 	%f349, [%r100+220];
	ld.shared.f32 	%f350, [%r103+11352];
	fma.rn.f32 	%f351, %f350, %f348, %f337;
	fma.rn.f32 	%f352, %f350, %f349, %f338;
	ld.shared.f32 	%f353, [%r103+11356];
	fma.rn.f32 	%f354, %f353, %f348, %f340;
	fma.rn.f32 	%f355, %f353, %f349, %f341;
	ld.shared.f32 	%f356, [%r103+11360];
	fma.rn.f32 	%f357, %f356, %f348, %f343;
	fma.rn.f32 	%f358, %f356, %f349, %f344;
	ld.shared.f32 	%f359, [%r103+11364];
	fma.rn.f32 	%f360, %f359, %f348, %f346;
	fma.rn.f32 	%f361, %f359, %f349, %f347;
	ld.shared.f32 	%f362, [%r100+92];
	ld.shared.f32 	%f363, [%r100+224];
	ld.shared.f32 	%f364, [%r103+11868];
	fma.rn.f32 	%f365, %f364, %f362, %f351;
	fma.rn.f32 	%f366, %f364, %f363, %f352;
	ld.shared.f32 	%f367, [%r103+11872];
	fma.rn.f32 	%f368, %f367, %f362, %f354;
	fma.rn.f32 	%f369, %f367, %f363, %f355;
	ld.shared.f32 	%f370, [%r103+11876];
	fma.rn.f32 	%f371, %f370, %f362, %f357;
	fma.rn.f32 	%f372, %f370, %f363, %f358;
	ld.shared.f32 	%f373, [%r103+11880];
	fma.rn.f32 	%f374, %f373, %f362, %f360;
	fma.rn.f32 	%f375, %f373, %f363, %f361;
	ld.shared.f32 	%f376, [%r100+96];
	ld.shared.f32 	%f377, [%r100+228];
	ld.shared.f32 	%f378, [%r103+12384];
	fma.rn.f32 	%f379, %f378, %f376, %f365;
	fma.rn.f32 	%f380, %f378, %f377, %f366;
	ld.shared.f32 	%f381, [%r103+12388];
	fma.rn.f32 	%f382, %f381, %f376, %f368;
	fma.rn.f32 	%f383, %f381, %f377, %f369;
	ld.shared.f32 	%f384, [%r103+12392];
	fma.rn.f32 	%f385, %f384, %f376, %f371;
	fma.rn.f32 	%f386, %f384, %f377, %f372;
	ld.shared.f32 	%f387, [%r103+12396];
	fma.rn.f32 	%f388, %f387, %f376, %f374;
	fma.rn.f32 	%f389, %f387, %f377, %f375;
	ld.shared.f32 	%f390, [%r100+100];
	ld.shared.f32 	%f391, [%r100+232];
	ld.shared.f32 	%f392, [%r103+12900];
	fma.rn.f32 	%f393, %f392, %f390, %f379;
	fma.rn.f32 	%f394, %f392, %f391, %f380;
	ld.shared.f32 	%f395, [%r103+12904];
	fma.rn.f32 	%f396, %f395, %f390, %f382;
	fma.rn.f32 	%f397, %f395, %f391, %f383;
	ld.shared.f32 	%f398, [%r103+12908];
	fma.rn.f32 	%f399, %f398, %f390, %f385;
	fma.rn.f32 	%f400, %f398, %f391, %f386;
	ld.shared.f32 	%f401, [%r103+12912];
	fma.rn.f32 	%f402, %f401, %f390, %f388;
	fma.rn.f32 	%f403, %f401, %f391, %f389;
	ld.shared.f32 	%f404, [%r100+104];
	ld.shared.f32 	%f405, [%r100+236];
	ld.shared.f32 	%f406, [%r103+13416];
	fma.rn.f32 	%f407, %f406, %f404, %f393;
	fma.rn.f32 	%f408, %f406, %f405, %f394;
	ld.shared.f32 	%f409, [%r103+13420];
	fma.rn.f32 	%f410, %f409, %f404, %f396;
	fma.rn.f32 	%f411, %f409, %f405, %f397;
	ld.shared.f32 	%f412, [%r103+13424];
	fma.rn.f32 	%f413, %f412, %f404, %f399;
	fma.rn.f32 	%f414, %f412, %f405, %f400;
	ld.shared.f32 	%f415, [%r103+13428];
	fma.rn.f32 	%f416, %f415, %f404, %f402;
	fma.rn.f32 	%f417, %f415, %f405, %f403;
	ld.shared.f32 	%f418, [%r100+108];
	ld.shared.f32 	%f419, [%r100+240];
	ld.shared.f32 	%f420, [%r103+13932];
	fma.rn.f32 	%f421, %f420, %f418, %f407;
	fma.rn.f32 	%f422, %f420, %f419, %f408;
	ld.shared.f32 	%f423, [%r103+13936];
	fma.rn.f32 	%f424, %f423, %f418, %f410;
	fma.rn.f32 	%f425, %f423, %f419, %f411;
	ld.shared.f32 	%f426, [%r103+13940];
	fma.rn.f32 	%f427, %f426, %f418, %f413;
	fma.rn.f32 	%f428, %f426, %f419, %f414;
	ld.shared.f32 	%f429, [%r103+13944];
	fma.rn.f32 	%f430, %f429, %f418, %f416;
	fma.rn.f32 	%f431, %f429, %f419, %f417;
	ld.shared.f32 	%f432, [%r100+112];
	ld.shared.f32 	%f433, [%r100+244];
	ld.shared.f32 	%f434, [%r103+14448];
	fma.rn.f32 	%f435, %f434, %f432, %f421;
	fma.rn.f32 	%f436, %f434, %f433, %f422;
	ld.shared.f32 	%f437, [%r103+14452];
	fma.rn.f32 	%f438, %f437, %f432, %f424;
	fma.rn.f32 	%f439, %f437, %f433, %f425;
	ld.shared.f32 	%f440, [%r103+14456];
	fma.rn.f32 	%f441, %f440, %f432, %f427;
	fma.rn.f32 	%f442, %f440, %f433, %f428;
	ld.shared.f32 	%f443, [%r103+14460];
	fma.rn.f32 	%f444, %f443, %f432, %f430;
	fma.rn.f32 	%f445, %f443, %f433, %f431;
	ld.shared.f32 	%f446, [%r100+116];
	ld.shared.f32 	%f447, [%r100+248];
	ld.shared.f32 	%f448, [%r103+14964];
	fma.rn.f32 	%f449, %f448, %f446, %f435;
	fma.rn.f32 	%f450, %f448, %f447, %f436;
	ld.shared.f32 	%f451, [%r103+14968];
	fma.rn.f32 	%f452, %f451, %f446, %f438;
	fma.rn.f32 	%f453, %f451, %f447, %f439;
	ld.shared.f32 	%f454, [%r103+14972];
	fma.rn.f32 	%f455, %f454, %f446, %f441;
	fma.rn.f32 	%f456, %f454, %f447, %f442;
	ld.shared.f32 	%f457, [%r103+14976];
	fma.rn.f32 	%f458, %f457, %f446, %f444;
	fma.rn.f32 	%f459, %f457, %f447, %f445;
	ld.shared.f32 	%f460, [%r100+120];
	ld.shared.f32 	%f461, [%r100+252];
	ld.shared.f32 	%f462, [%r103+15480];
	fma.rn.f32 	%f463, %f462, %f460, %f449;
	fma.rn.f32 	%f464, %f462, %f461, %f450;
	ld.shared.f32 	%f465, [%r103+15484];
	fma.rn.f32 	%f466, %f465, %f460, %f452;
	fma.rn.f32 	%f467, %f465, %f461, %f453;
	ld.shared.f32 	%f468, [%r103+15488];
	fma.rn.f32 	%f469, %f468, %f460, %f455;
	fma.rn.f32 	%f470, %f468, %f461, %f456;
	ld.shared.f32 	%f471, [%r103+15492];
	fma.rn.f32 	%f472, %f471, %f460, %f458;
	fma.rn.f32 	%f473, %f471, %f461, %f459;
	ld.shared.f32 	%f474, [%r100+124];
	ld.shared.f32 	%f475, [%r100+256];
	ld.shared.f32 	%f476, [%r103+15996];
	fma.rn.f32 	%f509, %f476, %f474, %f463;
	fma.rn.f32 	%f505, %f476, %f475, %f464;
	ld.shared.f32 	%f477, [%r103+16000];
	fma.rn.f32 	%f508, %f477, %f474, %f466;
	fma.rn.f32 	%f504, %f477, %f475, %f467;
	ld.shared.f32 	%f478, [%r103+16004];
	fma.rn.f32 	%f507, %f478, %f474, %f469;
	fma.rn.f32 	%f510, %f478, %f475, %f470;
	ld.shared.f32 	%f479, [%r103+16008];
	fma.rn.f32 	%f506, %f479, %f474, %f472;
	fma.rn.f32 	%f511, %f479, %f475, %f473;
	bar.sync 	0;
	add.s32 	%r118, %r118, 32;
	setp.lt.s32 	%p28, %r118, %r41;
	@%p28 bra 	$L__BB30_5;
$L__BB30_20:
	ld.param.u64 	%rd47, [_Z23moe_output_small_kernelIfLb0EEvPKfPKT_PKiS6_S1_PS2_ii_param_5];
	cvta.to.global.u64 	%rd5, %rd47;
	cvt.u64.u32 	%rd6, %r5;
	setp.lt.s32 	%p29, %r9, %r6;
	shl.b32 	%r104, %r9, 2;
	mov.u32 	%r105, _ZZ23moe_output_small_kernelIfLb0EEvPKfPKT_PKiS6_S1_PS2_iiE14smem_token_ids;
	add.s32 	%r16, %r105, %r104;
	mov.u32 	%r106, _ZZ23moe_output_small_kernelIfLb0EEvPKfPKT_PKiS6_S1_PS2_iiE12smem_routing;
	add.s32 	%r17, %r106, %r104;
	@%p29 bra 	$L__BB30_21;
	bra.uni 	$L__BB30_29;
$L__BB30_21:
	ld.shared.u32 	%r107, [%r16];
	ld.shared.f32 	%f25, [%r17];
	mul.lo.s32 	%r108, %r107, %r42;
	cvt.s64.s32 	%rd37, %r108;
	add.s64 	%rd38, %rd37, %rd6;
	setp.le.s32 	%p30, %r7, %r11;
	cvt.u64.u32 	%rd39, %r11;
	add.s64 	%rd40, %rd38, %rd39;
	shl.b64 	%rd41, %rd40, 2;
	add.s64 	%rd7, %rd5, %rd41;
	@%p30 bra 	$L__BB30_23;
	mul.f32 	%f480, %f25, %f509;
	atom.global.add.f32 	%f481, [%rd7], %f480;
$L__BB30_23:
	add.s32 	%r109, %r11, 1;
	setp.ge.s32 	%p31, %r109, %r8;
	@%p31 bra 	$L__BB30_25;
	mul.f32 	%f482, %f25, %f508;
	atom.global.add.f32 	%f483, [%rd7+4], %f482;
$L__BB30_25:
	add.s32 	%r110, %r11, 2;
	setp.ge.s32 	%p32, %r110, %r8;
	@%p32 bra 	$L__BB30_27;
	mul.f32 	%f484, %f25, %f507;
	atom.global.add.f32 	%f485, [%rd7+8], %f484;
$L__BB30_27:
	add.s32 	%r111, %r11, 3;
	setp.ge.s32 	%p33, %r111, %r8;
	@%p33 bra 	$L__BB30_29;
	mul.f32 	%f486, %f25, %f506;
	atom.global.add.f32 	%f487, [%rd7+12], %f486;
$L__BB30_29:
	add.s32 	%r112, %r9, 1;
	setp.ge.s32 	%p34, %r112, %r6;
	@%p34 bra 	$L__BB30_38;
	ld.shared.u32 	%r113, [%r16+4];
	ld.shared.f32 	%f26, [%r17+4];
	mul.lo.s32 	%r114, %r113, %r42;
	cvt.s64.s32 	%rd42, %r114;
	add.s64 	%rd43, %rd42, %rd6;
	setp.le.s32 	%p35, %r7, %r11;
	cvt.u64.u32 	%rd44, %r11;
	add.s64 	%rd45, %rd43, %rd44;
	shl.b64 	%rd46, %rd45, 2;
	add.s64 	%rd8, %rd5, %rd46;
	@%p35 bra 	$L__BB30_32;
	mul.f32 	%f488, %f26, %f505;
	atom.global.add.f32 	%f489, [%rd8], %f488;
$L__BB30_32:
	add.s32 	%r115, %r11, 1;
	setp.ge.s32 	%p36, %r115, %r8;
	@%p36 bra 	$L__BB30_34;
	mul.f32 	%f490, %f26, %f504;
	atom.global.add.f32 	%f491, [%rd8+4], %f490;
$L__BB30_34:
	add.s32 	%r116, %r11, 2;
	setp.ge.s32 	%p37, %r116, %r8;
	@%p37 bra 	$L__BB30_36;
	mul.f32 	%f492, %f26, %f510;
	atom.global.add.f32 	%f493, [%rd8+8], %f492;
$L__BB30_36:
	add.s32 	%r117, %r11, 3;
	setp.ge.s32 	%p38, %r117, %r8;
	@%p38 bra 	$L__BB30_38;
	mul.f32 	%f494, %f26, %f511;
	atom.global.add.f32 	%f495, [%rd8+12], %f494;
$L__BB30_38:
	ret;
$L__BB30_39:
	add.s32 	%r74, %r13, %r118;
	cvt.u64.u32 	%rd29, %r74;
	add.s64 	%rd30, %rd29, %rd4;
	shl.b64 	%rd31, %rd30, 2;
	add.s64 	%rd32, %rd1, %rd31;
	ld.global.nc.v4.f32 	{%f31, %f32, %f33, %f34}, [%rd32];
	mov.u32 	%r75, _ZZ23moe_output_small_kernelIfLb0EEvPKfPKT_PKiS6_S1_PS2_iiE10smem_inter;
	mad.lo.s32 	%r76, %r12, 132, %r75;
	shl.b32 	%r77, %r13, 2;
	add.s32 	%r78, %r76, %r77;
	st.shared.f32 	[%r78], %f31;
	st.shared.f32 	[%r78+4], %f32;
	st.shared.f32 	[%r78+8], %f33;
	st.shared.f32 	[%r78+12], %f34;
	mov.u32 	%r123, %r1;
	bra.uni 	$L__BB30_12;
$L__BB30_40:
	add.s32 	%r92, %r5, %r32;
	add.s32 	%r93, %r13, %r118;
	mad.lo.s32 	%r94, %r92, %r41, %r93;
	mul.wide.u32 	%rd35, %r94, 4;
	add.s64 	%rd36, %rd3, %rd35;
	ld.global.nc.v4.f32 	{%f36, %f37, %f38, %f39}, [%rd36];
	mov.u32 	%r95, _ZZ23moe_output_small_kernelIfLb0EEvPKfPKT_PKiS6_S1_PS2_iiE9smem_proj;
	mad.lo.s32 	%r96, %r13, 516, %r95;
	shl.b32 	%r97, %r32, 2;
	add.s32 	%r98, %r96, %r97;
	st.shared.f32 	[%r98], %f36;
	st.shared.f32 	[%r98+516], %f37;
	st.shared.f32 	[%r98+1032], %f38;
	st.shared.f32 	[%r98+1548], %f39;
	bra.uni 	$L__BB30_18;

}
	// .globl	_Z28moe_gate_up_optimized_kernelI6__halfLb1EEvPKT_S3_S3_PKiS5_Pfiii
.visible .entry _Z28moe_gate_up_optimized_kernelI6__halfLb1EEvPKT_S3_S3_PKiS5_Pfiii(
	.param .u64 .ptr .align 1 _Z28moe_gate_up_optimized_kernelI6__halfLb1EEvPKT_S3_S3_PKiS5_Pfiii_param_0,
	.param .u64 .ptr .align 1 _Z28moe_gate_up_optimized_kernelI6__halfLb1EEvPKT_S3_S3_PKiS5_Pfiii_param_1,
	.param .u64 .ptr .align 1 _Z28moe_gate_up_optimized_kernelI6__halfLb1EEvPKT_S3_S3_PKiS5_Pfiii_param_2,
	.param .u64 .ptr .align 1 _Z28moe_gate_up_optimized_kernelI6__halfLb1EEvPKT_S3_S3_PKiS5_Pfiii_param_3,
	.param .u64 .ptr .align 1 _Z28moe_gate_up_optimized_kernelI6__halfLb1EEvPKT_S3_S3_PKiS5_Pfiii_param_4,
	.param .u64 .ptr .align 1 _Z28moe_gate_up_optimized_kernelI6__halfLb1EEvPKT_S3_S3_PKiS5_Pfiii_param_5,
	.param .u32 _Z28moe_gate_up_optimized_kernelI6__halfLb1EEvPKT_S3_S3_PKiS5_Pfiii_param_6,
	.param .u32 _Z28moe_gate_up_optimized_kernelI6__halfLb1EEvPKT_S3_S3_PKiS5_Pfiii_param_7,
	.param .u32 _Z28moe_gate_up_optimized_kernelI6__halfLb1EEvPKT_S3_S3_PKiS5_Pfiii_param_8
)
{
	.reg .pred 	%p<228>;
	.reg .b16 	%rs<18>;
	.reg .b32 	%r<624>;
	.reg .b32 	%f<3794>;
	.reg .b64 	%rd<380>;
	// demoted variable
	.shared .align 4 .b8 _ZZ28moe_gate_up_optimized_kernelI6__halfLb1EEvPKT_S3_S3_PKiS5_PfiiiE10smem_input[8448];
	// demoted variable
	.shared .align 4 .b8 _ZZ28moe_gate_up_optimized_kernelI6__halfLb1EEvPKT_S3_S3_PKiS5_PfiiiE9smem_gate[16512];
	// demoted variable
	.shared .align 4 .b8 _ZZ28moe_gate_up_optimized_kernelI6__halfLb1EEvPKT_S3_S3_PKiS5_PfiiiE7smem_up[16512];
	// demoted variable
	.shared .align 4 .b8 _ZZ28moe_gate_up_optimized_kernelI6__halfLb1EEvPKT_S3_S3_PKiS5_PfiiiE14smem_token_ids[256];
	ld.param.u64 	%rd24, [_Z28moe_gate_up_optimized_kernelI6__halfLb1EEvPKT_S3_S3_PKiS5_Pfiii_param_1];
	ld.param.u64 	%rd25, [_Z28moe_gate_up_optimized_kernelI6__halfLb1EEvPKT_S3_S3_PKiS5_Pfiii_param_2];
	ld.param.u64 	%rd28, [_Z28moe_gate_up_optimized_kernelI6__halfLb1EEvPKT_S3_S3_PKiS5_Pfiii_param_3];
	ld.param.u64 	%rd26, [_Z28moe_gate_up_optimized_kernelI6__halfLb1EEvPKT_S3_S3_PKiS5_Pfiii_param_4];
	cvta.to.global.u64 	%rd29, %rd28;
	mov.u32 	%r77, %ctaid.y;
	mov.u32 	%r78, %ctaid.x;
	mov.u32 	%r1, %tid.x;
	cvt.u64.u32 	%rd1, %r77;
	mul.wide.u32 	%rd30, %r77, 4;
	add.s64 	%rd31, %rd29, %rd30;
	ld.global.nc.u32 	%r2, [%rd31];
	ld.global.nc.u32 	%r79, [%rd31+4];
	sub.s32 	%r3, %r79, %r2;
	shl.b32 	%r4, %r78, 6;
	setp.le.s32 	%p1, %r3, %r4;
	@%p1 bra 	$L__BB31_256;
	sub.s32 	%r81, %r3, %r4;
	min.s32 	%r5, %r81, 64;
	setp.gt.u32 	%p2, %r1, 63;
	setp.le.s32 	%p3, %r81, %r1;
	or.pred  	%p4, %p2, %p3;
	@%p4 bra 	$L__BB31_3;
	add.s32 	%r83, %r2, %r4;
	add.s32 	%r84, %r83, %r1;
	cvta.to.global.u64 	%rd32, %rd26;
	mul.wide.s32 	%rd33, %r84, 4;
	add.s64 	%rd34, %rd32, %rd33;
	ld.global.nc.u32 	%r85, [%rd34];
	shl.b32 	%r86, %r1, 2;
	mov.u32 	%r87, _ZZ28moe_gate_up_optimized_kernelI6__halfLb1EEvPKT_S3_S3_PKiS5_PfiiiE14smem_token_ids;
	add.s32 	%r88, %r87, %r86;
	st.shared.u32 	[%r88], %r85;
$L__BB31_3:
	ld.param.u32 	%r593, [_Z28moe_gate_up_optimized_kernelI6__halfLb1EEvPKT_S3_S3_PKiS5_Pfiii_param_7];
	ld.param.u32 	%r586, [_Z28moe_gate_up_optimized_kernelI6__halfLb1EEvPKT_S3_S3_PKiS5_Pfiii_param_6];
	bar.sync 	0;
	cvt.s64.s32 	%rd35, %r586;
	mul.lo.s64 	%rd36, %rd35, %rd1;
	cvt.s64.s32 	%rd37, %r593;
	mul.lo.s64 	%rd38, %rd36, %rd37;
	cvta.to.global.u64 	%rd39, %rd24;
	shl.b64 	%rd40, %rd38, 1;
	add.s64 	%rd2, %rd39, %rd40;
	cvta.to.global.u64 	%rd41, %rd25;
	add.s64 	%rd3, %rd41, %rd40;
	setp.lt.s32 	%p5, %r593, 1;
	@%p5 bra 	$L__BB31_256;
	ld.param.u32 	%r594, [_Z28moe_gate_up_optimized_kernelI6__halfLb1EEvPKT_S3_S3_PKiS5_Pfiii_param_7];
	shr.u32 	%r90, %r1, 2;
	and.b32  	%r91, %r90, 248;
	add.s32 	%r92, %r2, %r4;
	add.s32 	%r93, %r92, %r91;
	mul.lo.s32 	%r6, %r93, %r594;
	add.s32 	%r7, %r6, %r594;
	add.s32 	%r94, %r93, 2;
	mul.lo.s32 	%r8, %r94, %r594;
	add.s32 	%r95, %r93, 3;
	mul.lo.s32 	%r9, %r95, %r594;
	add.s32 	%r96, %r93, 4;
	mul.lo.s32 	%r10, %r96, %r594;
	add.s32 	%r97, %r93, 5;
	mul.lo.s32 	%r11, %r97, %r594;
	add.s32 	%r98, %r93, 6;
	mul.lo.s32 	%r12, %r98, %r594;
	add.s32 	%r99, %r93, 7;
	mul.lo.s32 	%r13, %r99, %r594;
	mov.b32 	%r614, 0;
$L__BB31_5:
	ld.param.u32 	%r595, [_Z28moe_gate_up_optimized_kernelI6__halfLb1EEvPKT_S3_S3_PKiS5_Pfiii_param_7];
	ld.param.u32 	%r587, [_Z28moe_gate_up_optimized_kernelI6__halfLb1EEvPKT_S3_S3_PKiS5_Pfiii_param_6];
	setp.lt.s32 	%p6, %r587, 1;
	sub.s32 	%r100, %r595, %r614;
	min.s32 	%r15, %r100, 128;
	mov.f32 	%f3730, 0f00000000;
	mov.f32 	%f3731, %f3730;
	mov.f32 	%f3732, %f3730;
	mov.f32 	%f3733, %f3730;
	mov.f32 	%f3734, %f3730;
	mov.f32 	%f3735, %f3730;
	mov.f32 	%f3736, %f3730;
	mov.f32 	%f3737, %f3730;
	mov.f32 	%f3738, %f3730;
	mov.f32 	%f3739, %f3730;
	mov.f32 	%f3740, %f3730;
	mov.f32 	%f3741, %f3730;
	mov.f32 	%f3742, %f3730;
	mov.f32 	%f3743, %f3730;
	mov.f32 	%f3744, %f3730;
	mov.f32 	%f3745, %f3730;
	mov.f32 	%f3746, %f3730;
	mov.f32 	%f3747, %f3730;
	mov.f32 	%f3748, %f3730;
	mov.f32 	%f3749, %f3730;
	mov.f32 	%f21, %f3730;
	mov.f32 	%f22, %f3730;
	mov.f32 	%f23, %f3730;
	mov.f32 	%f24, %f3730;
	mov.f32 	%f3754, %f3730;
	mov.f32 	%f3755, %f3730;
	mov.f32 	%f3756, %f3730;
	mov.f32 	%f3757, %f3730;
	mov.f32 	%f3758, %f3730;
	mov.f32 	%f3759, %f3730;
	mov.f32 	%f3760, %f3730;
	mov.f32 	%f3761, %f3730;
	mov.f32 	%f3762, %f3730;
	mov.f32 	%f3763, %f3730;
	mov.f32 	%f3764, %f3730;
	mov.f32 	%f3765, %f3730;
	mov.f32 	%f3766, %f3730;
	mov.f32 	%f3767, %f3730;
	mov.f32 	%f3768, %f3730;
	mov.f32 	%f3769, %f3730;
	mov.f32 	%f3770, %f3730;
	mov.f32 	%f3771, %f3730;
	mov.f32 	%f3772, %f3730;
	mov.f32 	%f3773, %f3730;
	mov.f32 	%f3774, %f3730;
	mov.f32 	%f3775, %f3730;
	mov.f32 	%f3776, %f3730;
	mov.f32 	%f3777, %f3730;
	mov.f32 	%f3778, %f3730;
	mov.f32 	%f3779, %f3730;
	mov.f32 	%f3780, %f3730;
	mov.f32 	%f3781, %f3730;
	mov.f32 	%f53, %f3730;
	mov.f32 	%f54, %f3730;
	mov.f32 	%f55, %f3730;
	mov.f32 	%f56, %f3730;
	mov.f32 	%f3786, %f3730;
	mov.f32 	%f3787, %f3730;
	mov.f32 	%f3788, %f3730;
	mov.f32 	%f3789, %f3730;
	mov.f32 	%f3790, %f3730;
	mov.f32 	%f3791, %f3730;
	mov.f32 	%f3792, %f3730;
	mov.f32 	%f3793, %f3730;
	@%p6 bra 	$L__BB31_11;
	mov.b32 	%r615, 0;
	mov.f32 	%f3730, 0f00000000;
$L__BB31_7:
	ld.param.u32 	%r588, [_Z28moe_gate_up_optimized_kernelI6__halfLb1EEvPKT_S3_S3_PKiS5_Pfiii_param_6];
	mov.u32 	%r102, %tid.x;
	setp.gt.u32 	%p7, %r102, 511;
	sub.s32 	%r103, %r588, %r615;
	min.s32 	%r39, %r103, 32;
	@%p7 bra 	$L__BB31_166;
	mov.u32 	%r616, %tid.x;
$L__BB31_9:
	mov.u32 	%r42, %r616;
	mov.u32 	%r104, %tid.x;
	shl.b32 	%r106, %r104, 2;
	and.b32  	%r107, %r106, 28;
	or.b32  	%r108, %r107, 3;
	setp.ge.s32 	%p8, %r108, %r39;
	shr.u32 	%r109, %r42, 3;
	setp.ge.s32 	%p9, %r109, %r5;
	or.pred  	%p10, %p9, %p8;
	@%p10 bra 	$L__BB31_157;
	ld.param.u32 	%r591, [_Z28moe_gate_up_optimized_kernelI6__halfLb1EEvPKT_S3_S3_PKiS5_Pfiii_param_6];
	ld.param.u64 	%rd344, [_Z28moe_gate_up_optimized_kernelI6__halfLb1EEvPKT_S3_S3_PKiS5_Pfiii_param_0];
	shr.u32 	%r160, %r42, 3;
	shl.b32 	%r161, %r160, 2;
	mov.u32 	%r162, _ZZ28moe_gate_up_optimized_kernelI6__halfLb1EEvPKT_S3_S3_PKiS5_PfiiiE14smem_token_ids;
	add.s32 	%r163, %r162, %r161;
	ld.shared.u32 	%r164, [%r163];
	mul.lo.s32 	%r165, %r164, %r591;
	cvt.s64.s32 	%rd45, %r165;
	mov.u32 	%r166, %tid.x;
	shl.b32 	%r167, %r166, 2;
	and.b32  	%r168, %r167, 28;
	add.s32 	%r169, %r168, %r615;
	cvt.u64.u32 	%rd46, %r169;
	add.s64 	%rd47, %rd46, %rd45;
	cvta.to.global.u64 	%rd48, %rd344;
	shl.b64 	%rd49, %rd47, 1;
	add.s64 	%rd50, %rd48, %rd49;
	ld.global.nc.v2.u32 	{%r170, %r171}, [%rd50];
	mov.b32 	{%rs4, %rs5}, %r170;
	mov.b32 	{%rs6, %rs7}, %r171;
	// begin inline asm
	{  cvt.f32.f16 %f196, %rs4;}

	// end inline asm
	// begin inline asm
	{  cvt.f32.f16 %f197, %rs5;}

	// end inline asm
	// begin inline asm
	{  cvt.f32.f16 %f198, %rs6;}

	// end inline asm
	// begin inline asm
	{  cvt.f32.f16 %f199, %rs7;}

	// end inline asm
	mov.u32 	%r172, _ZZ28moe_gate_up_optimized_kernelI6__halfLb1EEvPKT_S3_S3_PKiS5_PfiiiE10smem_input;
	mad.lo.s32 	%r173, %r160, 132, %r172;
	shl.b32 	%r174, %r166, 4;
	and.b32  	%r175, %r174, 112;
	add.s32 	%r176, %r173, %r175;
	st.shared.f32 	[%r176], %f196;
	st.shared.f32 	[%r176+4], %f197;
	st.shared.f32 	[%r176+8], %f198;
	st.shared.f32 	[%r176+12], %f199;
	bra.uni 	$L__BB31_165;
$L__BB31_11:
	ld.param.u32 	%r612, [_Z28moe_gate_up_optimized_kernelI6__halfLb1EEvPKT_S3_S3_PKiS5_Pfiii_param_8];
	setp.eq.s32 	%p41, %r612, 1;
	@%p41 bra 	$L__BB31_85;
	ld.param.u32 	%r613, [_Z28moe_gate_up_optimized_kernelI6__halfLb1EEvPKT_S3_S3_PKiS5_Pfiii_param_8];
	setp.ne.s32 	%p42, %r613, 0;
	@%p42 bra 	$L__BB31_183;
	mov.u32 	%r408, %tid.x;
	shr.u32 	%r409, %r408, 2;
	and.b32  	%r410, %r409, 248;
	setp.ge.s32 	%p147, %r410, %r5;
	@%p147 bra 	$L__BB31_21;
	ld.param.u32 	%r605, [_Z28moe_gate_up_optimized_kernelI6__halfLb1EEvPKT_S3_S3_PKiS5_Pfiii_param_7];
	mov.u32 	%r411, %tid.x;
	shl.b32 	%r412, %r411, 2;
	and.b32  	%r413, %r412, 124;
	sub.s32 	%r414, %r605, %r614;
	setp.gt.s32 	%p148, %r414, %r413;
	@%p148 bra 	$L__BB31_15;
	bra.uni 	$L__BB31_16;
$L__BB31_15:
	ld.param.u64 	%rd358, [_Z28moe_gate_up_optimized_kernelI6__halfLb1EEvPKT_S3_S3_PKiS5_Pfiii_param_5];
	mul.f32 	%f3442, %f24, 0fBFB8AA3B;
	ex2.approx.f32 	%f3443, %f3442;
	add.f32 	%f3444, %f3443, 0f3F800000;
	div.rn.f32 	%f3445, %f24, %f3444;
	mul.f32 	%f3446, %f3445, %f56;
	add.s32 	%r415, %r6, %r614;
	mov.u32 	%r416, %tid.x;
	shl.b32 	%r417, %r416, 2;
	and.b32  	%r418, %r417, 124;
	add.s32 	%r419, %r415, %r418;
	cvta.to.global.u64 	%rd163, %rd358;
	mul.wide.s32 	%rd164, %r419, 4;
	add.s64 	%rd165, %rd163, %rd164;
	st.global.f32 	[%rd165], %f3446;
$L__BB31_16:
	mov.u32 	%r420, %tid.x;
	shl.b32 	%r421, %r420, 2;
	and.b32  	%r422, %r421, 124;
	or.b32  	%r423, %r422, 1;
	setp.ge.s32 	%p149, %r423, %r15;
	@%p149 bra 	$L__BB31_18;
	ld.param.u64 	%rd359, [_Z28moe_gate_up_optimized_kernelI6__halfLb1EEvPKT_S3_S3_PKiS5_Pfiii_param_5];
	mul.f32 	%f3447, %f23, 0fBFB8AA3B;
	ex2.approx.f32 	%f3448, %f3447;
	add.f32 	%f3449, %f3448, 0f3F800000;
	div.rn.f32 	%f3450, %f23, %f3449;
	mul.f32 	%f3451, %f3450, %f55;
	add.s32 	%r424, %r6, %r614;
	cvt.s64.s32 	%rd166, %r424;
	mov.u32 	%r425, %tid.x;
	shl.b32 	%r426, %r425, 2;
	and.b32  	%r427, %r426, 124;
	cvt.u64.u32 	%rd167, %r427;
	add.s64 	%rd168, %rd166, %rd167;
	cvta.to.global.u64 	%rd169, %rd359;
	shl.b64 	%rd170, %rd168, 2;
	add.s64 	%rd171, %rd169, %rd170;
	st.global.f32 	[%rd171+4], %f3451;
$L__BB31_18:
	mov.u32 	%r428, %tid.x;
	shl.b32 	%r429, %r428, 2;
	and.b32  	%r430, %r429, 124;
	or.b32  	%r431, %r430, 2;
	setp.ge.s32 	%p150, %r431, %r15;
	@%p150 bra 	$L__BB31_20;
	ld.param.u64 	%rd360, [_Z28moe_gate_up_optimized_kernelI6__halfLb1EEvPKT_S3_S3_PKiS5_Pfiii_param_5];
	mul.f32 	%f3452, %f22, 0fBFB8AA3B;
	ex2.approx.f32 	%f3453, %f3452;
	add.f32 	%f3454, %f3453, 0f3F800000;
	div.rn.f32 	%f3455, %f22, %f3454;
	mul.f32 	%f3456, %f3455, %f54;
	add.s32 	%r432, %r6, %r614;
	cvt.s64.s32 	%rd172, %r432;
	mov.u32 	%r433, %tid.x;
	shl.b32 	%r434, %r433, 2;
	and.b32  	%r435, %r434, 124;
	cvt.u64.u32 	%rd173, %r435;
	add.s64 	%rd174, %rd172, %rd173;
	cvta.to.global.u64 	%rd175, %rd360;
	shl.b64 	%rd176, %rd174, 2;
	add.s64 	%rd177, %rd175, %rd176;
	st.global.f32 	[%rd177+8], %f3456;
$L__BB31_20:
	mov.u32 	%r436, %tid.x;
	shl.b32 	%r437, %r436, 2;
	and.b32  	%r438, %r437, 124;
	or.b32  	%r439, %r438, 3;
	setp.ge.s32 	%p151, %r439, %r15;
	@%p151 bra 	$L__BB31_21;
	bra.uni 	$L__BB31_84;
$L__BB31_21:
	mov.u32 	%r444, %tid.x;
	shr.u32 	%r445, %r444, 2;
	and.b32  	%r446, %r445, 248;
	or.b32  	%r447, %r446, 1;
	setp.ge.s32 	%p152, %r447, %r5;
	@%p152 bra 	$L__BB31_30;
	ld.param.u32 	%r606, [_Z28moe_gate_up_optimized_kernelI6__halfLb1EEvPKT_S3_S3_PKiS5_Pfiii_param_7];
	shl.b32 	%r449, %r444, 2;
	and.b32  	%r450, %r449, 124;
	sub.s32 	%r451, %r606, %r614;
	setp.le.s32 	%p153, %r451, %r450;
	@%p153 bra 	$L__BB31_24;
	ld.param.u64 	%rd362, [_Z28moe_gate_up_optimized_kernelI6__halfLb1EEvPKT_S3_S3_PKiS5_Pfiii_param_5];
	mul.f32 	%f3462, %f3749, 0fBFB8AA3B;
	ex2.approx.f32 	%f3463, %f3462;
	add.f32 	%f3464, %f3463, 0f3F800000;
	div.rn.f32 	%f3465, %f3749, %f3464;
	mul.f32 	%f3466, %f3465, %f3781;
	add.s32 	%r452, %r7, %r614;
	shl.b32 	%r454, %r444, 2;
	and.b32  	%r455, %r454, 124;
	add.s32 	%r456, %r452, %r455;
	cvta.to.global.u64 	%rd184, %rd362;
	mul.wide.s32 	%rd185, %r456, 4;
	add.s64 	%rd186, %rd184, %rd185;
	st.global.f32 	[%rd186], %f3466;
$L__BB31_24:
	or.b32  	%r460, %r450, 1;
	setp.ge.s32 	%p154, %r460, %r15;
	@%p154 bra 	$L__BB31_26;
	ld.param.u64 	%rd363, [_Z28moe_gate_up_optimized_kernelI6__halfLb1EEvPKT_S3_S3_PKiS5_Pfiii_param_5];
	mul.f32 	%f3467, %f3748, 0fBFB8AA3B;
	ex2.approx.f32 	%f3468, %f3467;
	add.f32 	%f3469, %f3468, 0f3F800000;
	div.rn.f32 	%f3470, %f3748, %f3469;
	mul.f32 	%f3471, %f3470, %f3780;
	add.s32 	%r461, %r7, %r614;
	cvt.s64.s32 	%rd187, %r461;
	shl.b32 	%r463, %r444, 2;
	and.b32  	%r464, %r463, 124;
	cvt.u64.u32 	%rd188, %r464;
	add.s64 	%rd189, %rd187, %rd188;
	cvta.to.global.u64 	%rd190, %rd363;
	shl.b64 	%rd191, %rd189, 2;
	add.s64 	%rd192, %rd190, %rd191;
	st.global.f32 	[%rd192+4], %f3471;
$L__BB31_26:
	shl.b32 	%r466, %r444, 2;
	and.b32  	%r16, %r466, 124;
	or.b32  	%r467, %r16, 2;
	setp.ge.s32 	%p155, %r467, %r15;
	@%p155 bra 	$L__BB31_28;
	ld.param.u64 	%rd364, [_Z28moe_gate_up_optimized_kernelI6__halfLb1EEvPKT_S3_S3_PKiS5_Pfiii_param_5];
	mul.f32 	%f3472, %f3747, 0fBFB8AA3B;
	ex2.approx.f32 	%f3473, %f3472;
	add.f32 	%f3474, %f3473, 0f3F800000;
	div.rn.f32 	%f3475, %f3747, %f3474;
	mul.f32 	%f3476, %f3475, %f3779;
	add.s32 	%r468, %r7, %r614;
	cvt.s64.s32 	%rd193, %r468;
	cvt.u64.u32 	%rd194, %r16;
	add.s64 	%rd195, %rd193, %rd194;
	cvta.to.global.u64 	%rd196, %rd364;
	shl.b64 	%rd197, %rd195, 2;
	add.s64 	%rd198, %rd196, %rd197;
	st.global.f32 	[%rd198+8], %f3476;
$L__BB31_28:
	add.s32 	%r469, %r16, 3;
	setp.ge.s32 	%p156, %r469, %r15;
	@%p156 bra 	$L__BB31_30;
	ld.param.u64 	%rd365, [_Z28moe_gate_up_optimized_kernelI6__halfLb1EEvPKT_S3_S3_PKiS5_Pfiii_param_5];
	mul.f32 	%f3477, %f3746, 0fBFB8AA3B;
	ex2.approx.f32 	%f3478, %f3477;
	add.f32 	%f3479, %f3478, 0f3F800000;
	div.rn.f32 	%f3480, %f3746, %f3479;
	mul.f32 	%f3481, %f3480, %f3778;
	add.s32 	%r470, %r7, %r614;
	cvt.s64.s32 	%rd199, %r470;
	cvt.u64.u32 	%rd200, %r16;
	add.s64 	%rd201, %rd199, %rd200;
	cvta.to.global.u64 	%rd202, %rd365;
	shl.b64 	%rd203, %rd201, 2;
	add.s64 	%rd204, %rd202, %rd203;
	st.global.f32 	[%rd204+12], %f3481;
$L__BB31_30:
	ld.param.u32 	%r607, [_Z28moe_gate_up_optimized_kernelI6__halfLb1EEvPKT_S3_S3_PKiS5_Pfiii_param_7];
	sub.s32 	%r17, %r607, %r614;
	shl.b32 	%r472, %r444, 2;
	and.b32  	%r18, %r472, 124;
	or.b32  	%r475, %r446, 2;
	setp.ge.s32 	%p157, %r475, %r5;
	@%p157 bra 	$L__BB31_39;
	setp.le.s32 	%p158, %r17, %r18;
	@%p158 bra 	$L__BB31_33;
	ld.param.u64 	%rd366, [_Z28moe_gate_up_optimized_kernelI6__halfLb1EEvPKT_S3_S3_PKiS5_Pfiii_param_5];
	mul.f32 	%f3482, %f3745, 0fBFB8AA3B;
	ex2.approx.f32 	%f3483, %f3482;
	add.f32 	%f3484, %f3483, 0f3F800000;
	div.rn.f32 	%f3485, %f3745, %f3484;
	mul.f32 	%f3486, %f3485, %f3777;
	add.s32 	%r476, %r8, %r614;
	add.s32 	%r477, %r476, %r18;
	cvta.to.global.u64 	%rd205, %rd366;
	mul.wide.s32 	%rd206, %r477, 4;
	add.s64 	%rd207, %rd205, %rd206;
	st.global.f32 	[%rd207], %f3486;
$L__BB31_33:
	ld.param.u64 	%rd367, [_Z28moe_gate_up_optimized_kernelI6__halfLb1EEvPKT_S3_S3_PKiS5_Pfiii_param_5];
	cvta.to.global.u64 	%rd4, %rd367;
	add.s32 	%r478, %r18, 1;
	setp.ge.s32 	%p159, %r478, %r15;
	@%p159 bra 	$L__BB31_35;
	mul.f32 	%f3487, %f3744, 0fBFB8AA3B;
	ex2.approx.f32 	%f3488, %f3487;
	add.f32 	%f3489, %f3488, 0f3F800000;
	div.rn.f32 	%f3490, %f3744, %f3489;
	mul.f32 	%f3491, %f3490, %f3776;
	add.s32 	%r479, %r8, %r614;
	cvt.s64.s32 	%rd208, %r479;
	cvt.u64.u32 	%rd209, %r18;
	add.s64 	%rd210, %rd208, %rd209;
	shl.b64 	%rd211, %rd210, 2;
	add.s64 	%rd212, %rd4, %rd211;
	st.global.f32 	[%rd212+4], %f3491;
$L__BB31_35:
	add.s32 	%r480, %r18, 2;
	setp.ge.s32 	%p160, %r480, %r15;
	@%p160 bra 	$L__BB31_37;
	mul.f32 	%f3492, %f3743, 0fBFB8AA3B;
	ex2.approx.f32 	%f3493, %f3492;
	add.f32 	%f3494, %f3493, 0f3F800000;
	div.rn.f32 	%f3495, %f3743, %f3494;
	mul.f32 	%f3496, %f3495, %f3775;
	add.s32 	%r481, %r8, %r614;
	cvt.s64.s32 	%rd213, %r481;
	cvt.u64.u32 	%rd214, %r18;
	add.s64 	%rd215, %rd213, %rd214;
	shl.b64 	%rd216, %rd215, 2;
	add.s64 	%rd217, %rd4, %rd216;
	st.global.f32 	[%rd217+8], %f3496;
$L__BB31_37:
	add.s32 	%r482, %r18, 3;
	setp.ge.s32 	%p161, %r482, %r15;
	@%p161 bra 	$L__BB31_39;
	mul.f32 	%f3497, %f3742, 0fBFB8AA3B;
	ex2.approx.f32 	%f3498, %f3497;
	add.f32 	%f3499, %f3498, 0f3F800000;
	div.rn.f32 	%f3500, %f3742, %f3499;
	mul.f32 	%f3501, %f3500, %f3774;
	add.s32 	%r483, %r8, %r614;
	cvt.s64.s32 	%rd218, %r483;
	cvt.u64.u32 	%rd219, %r18;
	add.s64 	%rd220, %rd218, %rd219;
	shl.b64 	%rd221, %rd220, 2;
	add.s64 	%rd222, %rd4, %rd221;
	st.global.f32 	[%rd222+12], %f3501;
$L__BB31_39:
	ld.param.u64 	%rd368, [_Z28moe_gate_up_optimized_kernelI6__halfLb1EEvPKT_S3_S3_PKiS5_Pfiii_param_5];
	cvta.to.global.u64 	%rd5, %rd368;
	add.s32 	%r19, %r18, 3;
	add.s32 	%r20, %r18, 2;
	or.b32  	%r486, %r446, 3;
	setp.ge.s32 	%p162, %r486, %r5;
	@%p162 bra 	$L__BB31_48;
	setp.le.s32 	%p163, %r17, %r18;
	@%p163 bra 	$L__BB31_42;
	mul.f32 	%f3502, %f3741, 0fBFB8AA3B;
	ex2.approx.f32 	%f3503, %f3502;
	add.f32 	%f3504, %f3503, 0f3F800000;
	div.rn.f32 	%f3505, %f3741, %f3504;
	mul.f32 	%f3506, %f3505, %f3773;
	add.s32 	%r487, %r9, %r614;
	add.s32 	%r488, %r487, %r18;
	mul.wide.s32 	%rd223, %r488, 4;
	add.s64 	%rd224, %rd5, %rd223;
	st.global.f32 	[%rd224], %f3506;
$L__BB31_42:
	add.s32 	%r489, %r18, 1;
	setp.ge.s32 	%p164, %r489, %r15;
	cvt.u64.u32 	%rd225, %r18;
	add.s32 	%r490, %r9, %r614;
	cvt.s64.s32 	%rd226, %r490;
	add.s64 	%rd227, %rd226, %rd225;
	shl.b64 	%rd228, %rd227, 2;
	add.s64 	%rd6, %rd5, %rd228;
	@%p164 bra 	$L__BB31_44;
	mul.f32 	%f3507, %f3740, 0fBFB8AA3B;
	ex2.approx.f32 	%f3508, %f3507;
	add.f32 	%f3509, %f3508, 0f3F800000;
	div.rn.f32 	%f3510, %f3740, %f3509;
	mul.f32 	%f3511, %f3510, %f3772;
	st.global.f32 	[%rd6+4], %f3511;
$L__BB31_44:
	setp.ge.s32 	%p165, %r20, %r15;
	@%p165 bra 	$L__BB31_46;
	mul.f32 	%f3512, %f3739, 0fBFB8AA3B;
	ex2.approx.f32 	%f3513, %f3512;
	add.f32 	%f3514, %f3513, 0f3F800000;
	div.rn.f32 	%f3515, %f3739, %f3514;
	mul.f32 	%f3516, %f3515, %f3771;
	st.global.f32 	[%rd6+8], %f3516;
$L__BB31_46:
	setp.ge.s32 	%p166, %r19, %r15;
	@%p166 bra 	$L__BB31_48;
	mul.f32 	%f3517, %f3738, 0fBFB8AA3B;
	ex2.approx.f32 	%f3518, %f3517;
	add.f32 	%f3519, %f3518, 0f3F800000;
	div.rn.f32 	%f3520, %f3738, %f3519;
	mul.f32 	%f3521, %f3520, %f3770;
	st.global.f32 	[%rd6+12], %f3521;
$L__BB31_48:
	add.s32 	%r22, %r18, 1;
	or.b32  	%r492, %r446, 4;
	setp.ge.s32 	%p167, %r492, %r5;
	@%p167 bra 	$L__BB31_57;
	add.s32 	%r24, %r10, %r614;
	setp.le.s32 	%p168, %r17, %r18;
	@%p168 bra 	$L__BB31_51;
	mul.f32 	%f3522, %f3737, 0fBFB8AA3B;
	ex2.approx.f32 	%f3523, %f3522;
	add.f32 	%f3524, %f3523, 0f3F800000;
	div.rn.f32 	%f3525, %f3737, %f3524;
	mul.f32 	%f3526, %f3525, %f3769;
	add.s32 	%r493, %r24, %r18;
	mul.wide.s32 	%rd229, %r493, 4;
	add.s64 	%rd230, %rd5, %rd229;
	st.global.f32 	[%rd230], %f3526;
$L__BB31_51:
	setp.ge.s32 	%p169, %r22, %r15;
	cvt.u64.u32 	%rd231, %r18;
	cvt.s64.s32 	%rd232, %r24;
	add.s64 	%rd233, %rd232, %rd231;
	shl.b64 	%rd234, %rd233, 2;
	add.s64 	%rd7, %rd5, %rd234;
	@%p169 bra 	$L__BB31_53;
	mul.f32 	%f3527, %f3736, 0fBFB8AA3B;
	ex2.approx.f32 	%f3528, %f3527;
	add.f32 	%f3529, %f3528, 0f3F800000;
	div.rn.f32 	%f3530, %f3736, %f3529;
	mul.f32 	%f3531, %f3530, %f3768;
	st.global.f32 	[%rd7+4], %f3531;
$L__BB31_53:
	setp.ge.s32 	%p170, %r20, %r15;
	@%p170 bra 	$L__BB31_55;
	mul.f32 	%f3532, %f3735, 0fBFB8AA3B;
	ex2.approx.f32 	%f3533, %f3532;
	add.f32 	%f3534, %f3533, 0f3F800000;
	div.rn.f32 	%f3535, %f3735, %f3534;
	mul.f32 	%f3536, %f3535, %f3767;
	st.global.f32 	[%rd7+8], %f3536;
$L__BB31_55:
	setp.ge.s32 	%p171, %r19, %r15;
	@%p171 bra 	$L__BB31_57;
	mul.f32 	%f3537, %f3734, 0fBFB8AA3B;
	ex2.approx.f32 	%f3538, %f3537;
	add.f32 	%f3539, %f3538, 0f3F800000;
	div.rn.f32 	%f3540, %f3734, %f3539;
	mul.f32 	%f3541, %f3540, %f3766;
	st.global.f32 	[%rd7+12], %f3541;
$L__BB31_57:
	add.s32 	%r494, %r446, 5;
	setp.ge.s32 	%p172, %r494, %r5;
	@%p172 bra 	$L__BB31_66;
	add.s32 	%r25, %r11, %r614;
	setp.le.s32 	%p173, %r17, %r18;
	@%p173 bra 	$L__BB31_60;
	mul.f32 	%f3542, %f3733, 0fBFB8AA3B;
	ex2.approx.f32 	%f3543, %f3542;
	add.f32 	%f3544, %f3543, 0f3F800000;
	div.rn.f32 	%f3545, %f3733, %f3544;
	mul.f32 	%f3546, %f3545, %f3765;
	add.s32 	%r495, %r25, %r18;
	mul.wide.s32 	%rd235, %r495, 4;
	add.s64 	%rd236, %rd5, %rd235;
	st.global.f32 	[%rd236], %f3546;
$L__BB31_60:
	setp.ge.s32 	%p174, %r22, %r15;
	cvt.u64.u32 	%rd237, %r18;
	cvt.s64.s32 	%rd238, %r25;
	add.s64 	%rd239, %rd238, %rd237;
	shl.b64 	%rd240, %rd239, 2;
	add.s64 	%rd8, %rd5, %rd240;
	@%p174 bra 	$L__BB31_62;
	mul.f32 	%f3547, %f3732, 0fBFB8AA3B;
	ex2.approx.f32 	%f3548, %f3547;
	add.f32 	%f3549, %f3548, 0f3F800000;
	div.rn.f32 	%f3550, %f3732, %f3549;
	mul.f32 	%f3551, %f3550, %f3764;
	st.global.f32 	[%rd8+4], %f3551;
$L__BB31_62:
	setp.ge.s32 	%p175, %r20, %r15;
	@%p175 bra 	$L__BB31_64;
	mul.f32 	%f3552, %f3731, 0fBFB8AA3B;
	ex2.approx.f32 	%f3553, %f3552;
	add.f32 	%f3554, %f3553, 0f3F800000;
	div.rn.f32 	%f3555, %f3731, %f3554;
	mul.f32 	%f3556, %f3555, %f3763;
	st.global.f32 	[%rd8+8], %f3556;
$L__BB31_64:
	setp.ge.s32 	%p176, %r19, %r15;
	@%p176 bra 	$L__BB31_66;
	mul.f32 	%f3557, %f3730, 0fBFB8AA3B;
	ex2.approx.f32 	%f3558, %f3557;
	add.f32 	%f3559, %f3558, 0f3F800000;
	div.rn.f32 	%f3560, %f3730, %f3559;
	mul.f32 	%f3561, %f3560, %f3762;
	st.global.f32 	[%rd8+12], %f3561;
$L__BB31_66:
	add.s32 	%r496, %r446, 6;
	setp.ge.s32 	%p177, %r496, %r5;
	@%p177 bra 	$L__BB31_75;
	add.s32 	%r26, %r12, %r614;
	setp.le.s32 	%p178, %r17, %r18;
	@%p178 bra 	$L__BB31_69;
	mul.f32 	%f3562, %f3786, 0fBFB8AA3B;
	ex2.approx.f32 	%f3563, %f3562;
	add.f32 	%f3564, %f3563, 0f3F800000;
	div.rn.f32 	%f3565, %f3786, %f3564;
	mul.f32 	%f3566, %f3565, %f3761;
	add.s32 	%r497, %r26, %r18;
	mul.wide.s32 	%rd241, %r497, 4;
	add.s64 	%rd242, %rd5, %rd241;
	st.global.f32 	[%rd242], %f3566;
$L__BB31_69:
	setp.ge.s32 	%p179, %r22, %r15;
	cvt.u64.u32 	%rd243, %r18;
	cvt.s64.s32 	%rd244, %r26;
	add.s64 	%rd245, %rd244, %rd243;
	shl.b64 	%rd246, %rd245, 2;
	add.s64 	%rd9, %rd5, %rd246;
	@%p179 bra 	$L__BB31_71;
	mul.f32 	%f3567, %f3787, 0fBFB8AA3B;
	ex2.approx.f32 	%f3568, %f3567;
	add.f32 	%f3569, %f3568, 0f3F800000;
	div.rn.f32 	%f3570, %f3787, %f3569;
	mul.f32 	%f3571, %f3570, %f3760;
	st.global.f32 	[%rd9+4], %f3571;
$L__BB31_71:
	setp.ge.s32 	%p180, %r20, %r15;
	@%p180 bra 	$L__BB31_73;
	mul.f32 	%f3572, %f3788, 0fBFB8AA3B;
	ex2.approx.f32 	%f3573, %f3572;
	add.f32 	%f3574, %f3573, 0f3F800000;
	div.rn.f32 	%f3575, %f3788, %f3574;
	mul.f32 	%f3576, %f3575, %f3759;
	st.global.f32 	[%rd9+8], %f3576;
$L__BB31_73:
	setp.ge.s32 	%p181, %r19, %r15;
	@%p181 bra 	$L__BB31_75;
	mul.f32 	%f3577, %f3789, 0fBFB8AA3B;
	ex2.approx.f32 	%f3578, %f3577;
	add.f32 	%f3579, %f3578, 0f3F800000;
	div.rn.f32 	%f3580, %f3789, %f3579;
	mul.f32 	%f3581, %f3580, %f3758;
	st.global.f32 	[%rd9+12], %f3581;
$L__BB31_75:
	add.s32 	%r498, %r446, 7;
	setp.ge.s32 	%p182, %r498, %r5;
	@%p182 bra 	$L__BB31_255;
	add.s32 	%r27, %r13, %r614;
	setp.le.s32 	%p183, %r17, %r18;
	@%p183 bra 	$L__BB31_78;
	mul.f32 	%f3582, %f3790, 0fBFB8AA3B;
	ex2.approx.f32 	%f3583, %f3582;
	add.f32 	%f3584, %f3583, 0f3F800000;
	div.rn.f32 	%f3585, %f3790, %f3584;
	mul.f32 	%f3586, %f3585, %f3757;
	add.s32 	%r499, %r27, %r18;
	mul.wide.s32 	%rd247, %r499, 4;
	add.s64 	%rd248, %rd5, %rd247;
	st.global.f32 	[%rd248], %f3586;
$L__BB31_78:
	setp.ge.s32 	%p184, %r22, %r15;
	cvt.u64.u32 	%rd249, %r18;
	cvt.s64.s32 	%rd250, %r27;
	add.s64 	%rd251, %rd250, %rd249;
	shl.b64 	%rd252, %rd251, 2;
	add.s64 	%rd10, %rd5, %rd252;
	@%p184 bra 	$L__BB31_80;
	mul.f32 	%f3587, %f3791, 0fBFB8AA3B;
	ex2.approx.f32 	%f3588, %f3587;
	add.f32 	%f3589, %f3588, 0f3F800000;
	div.rn.f32 	%f3590, %f3791, %f3589;
	mul.f32 	%f3591, %f3590, %f3756;
	st.global.f32 	[%rd10+4], %f3591;
$L__BB31_80:
	setp.ge.s32 	%p185, %r20, %r15;
	@%p185 bra 	$L__BB31_82;
	mul.f32 	%f3592, %f3792, 0fBFB8AA3B;
	ex2.approx.f32 	%f3593, %f3592;
	add.f32 	%f3594, %f3593, 0f3F800000;
	div.rn.f32 	%f3595, %f3792, %f3594;
	mul.f32 	%f3596, %f3595, %f3755;
	st.global.f32 	[%rd10+8], %f3596;
$L__BB31_82:
	setp.ge.s32 	%p186, %r19, %r15;
	@%p186 bra 	$L__BB31_255;
	mul.f32 	%f3597, %f3793, 0fBFB8AA3B;
	ex2.approx.f32 	%f3598, %f3597;
	add.f32 	%f3599, %f3598, 0f3F800000;
	div.rn.f32 	%f3600, %f3793, %f3599;
	mul.f32 	%f3601, %f3600, %f3754;
	st.global.f32 	[%rd10+12], %f3601;
	bra.uni 	$L__BB31_255;
$L__BB31_84:
	ld.param.u64 	%rd361, [_Z28moe_gate_up_optimized_kernelI6__halfLb1EEvPKT_S3_S3_PKiS5_Pfiii_param_5];
	mul.f32 	%f3457, %f21, 0fBFB8AA3B;
	ex2.approx.f32 	%f3458, %f3457;
	add.f32 	%f3459, %f3458, 0f3F800000;
	div.rn.f32 	%f3460, %f21, %f3459;
	mul.f32 	%f3461, %f3460, %f53;
	add.s32 	%r440, %r6, %r614;
	cvt.s64.s32 	%rd178, %r440;
	mov.u32 	%r441, %tid.x;
	shl.b32 	%r442, %r441, 2;
	and.b32  	%r443, %r442, 124;
	cvt.u64.u32 	%rd179, %r443;
	add.s64 	%rd180, %rd178, %rd179;
	cvta.to.global.u64 	%rd181, %rd361;
	shl.b64 	%rd182, %rd180, 2;
	add.s64 	%rd183, %rd181, %rd182;
	st.global.f32 	[%rd183+12], %f3461;
	bra.uni 	$L__BB31_21;
$L__BB31_85:
	mov.u32 	%r300, %tid.x;
	shr.u32 	%r301, %r300, 2;
	and.b32  	%r302, %r301, 248;
	setp.ge.s32 	%p43, %r302, %r5;
	@%p43 bra 	$L__BB31_93;
	ld.param.u32 	%r602, [_Z28moe_gate_up_optimized_kernelI6__halfLb1EEvPKT_S3_S3_PKiS5_Pfiii_param_7];
	mov.u32 	%r303, %tid.x;
	shl.b32 	%r304, %r303, 2;
	and.b32  	%r305, %r304, 124;
	sub.s32 	%r306, %r602, %r614;
	setp.gt.s32 	%p44, %r306, %r305;
	@%p44 bra 	$L__BB31_87;
	bra.uni 	$L__BB31_88;
$L__BB31_87:
	ld.param.u64 	%rd345, [_Z28moe_gate_up_optimized_kernelI6__halfLb1EEvPKT_S3_S3_PKiS5_Pfiii_param_5];
	mul.f32 	%f2706, %f24, 0f3F000000;
	mul.f32 	%f2707, %f24, 0f3D372713;
	mul.f32 	%f2708, %f24, %f2707;
	fma.rn.f32 	%f2709, %f24, %f2708, %f24;
	mul.f32 	%f2710, %f2709, 0f3F4C422A;
	abs.f32 	%f2711, %f2710;
	mul.f32 	%f2712, %f2711, 0f4038AA3B;
	ex2.approx.ftz.f32 	%f2713, %f2712;
	add.f32 	%f2714, %f2713, 0f3F800000;
	rcp.approx.ftz.f32 	%f2715, %f2714;
	fma.rn.f32 	%f2716, %f2715, 0fC0000000, 0f3F800000;
	setp.ge.f32 	%p45, %f2711, 0f41102CB4;
	selp.f32 	%f2717, 0f3F800000, %f2716, %p45;
	copysign.f32 	%f2718, %f2710, %f2717;
	mul.f32 	%f2719, %f2710, %f2710;
	fma.rn.f32 	%f2720, %f2719, 0f3C80F082, 0fBD563CAE;
	fma.rn.f32 	%f2721, %f2720, %f2719, 0f3E085941;
	fma.rn.f32 	%f2722, %f2721, %f2719, 0fBEAAA9ED;
	fma.rn.f32 	%f2723, %f2722, %f2719, 0f00000000;
	fma.rn.f32 	%f2724, %f2723, %f2710, %f2710;
	setp.ge.f32 	%p46, %f2711, 0f3F19999A;
	selp.f32 	%f2725, %f2718, %f2724, %p46;
	add.f32 	%f2726, %f2725, 0f3F800000;
	mul.f32 	%f2727, %f2706, %f2726;
	mul.f32 	%f2728, %f2727, %f56;
	add.s32 	%r307, %r6, %r614;
	mov.u32 	%r308, %tid.x;
	shl.b32 	%r309, %r308, 2;
	and.b32  	%r310, %r309, 124;
	add.s32 	%r311, %r307, %r310;
	cvta.to.global.u64 	%rd59, %rd345;
	mul.wide.s32 	%rd60, %r311, 4;
	add.s64 	%rd61, %rd59, %rd60;
	st.global.f32 	[%rd61], %f2728;
$L__BB31_88:
	mov.u32 	%r312, %tid.x;
	shl.b32 	%r313, %r312, 2;
	and.b32  	%r314, %r313, 124;
	or.b32  	%r315, %r314, 1;
	setp.ge.s32 	%p47, %r315, %r15;
	@%p47 bra 	$L__BB31_90;
	ld.param.u64 	%rd346, [_Z28moe_gate_up_optimized_kernelI6__halfLb1EEvPKT_S3_S3_PKiS5_Pfiii_param_5];
	mul.f32 	%f2729, %f23, 0f3F000000;
	mul.f32 	%f2730, %f23, 0f3D372713;
	mul.f32 	%f2731, %f23, %f2730;
	fma.rn.f32 	%f2732, %f23, %f2731, %f23;
	mul.f32 	%f2733, %f2732, 0f3F4C422A;
	abs.f32 	%f2734, %f2733;
	mul.f32 	%f2735, %f2734, 0f4038AA3B;
	ex2.approx.ftz.f32 	%f2736, %f2735;
	add.f32 	%f2737, %f2736, 0f3F800000;
	rcp.approx.ftz.f32 	%f2738, %f2737;
	fma.rn.f32 	%f2739, %f2738, 0fC0000000, 0f3F800000;
	setp.ge.f32 	%p48, %f2734, 0f41102CB4;
	selp.f32 	%f2740, 0f3F800000, %f2739, %p48;
	copysign.f32 	%f2741, %f2733, %f2740;
	mul.f32 	%f2742, %f2733, %f2733;
	fma.rn.f32 	%f2743, %f2742, 0f3C80F082, 0fBD563CAE;
	fma.rn.f32 	%f2744, %f2743, %f2742, 0f3E085941;
	fma.rn.f32 	%f2745, %f2744, %f2742, 0fBEAAA9ED;
	fma.rn.f32 	%f2746, %f2745, %f2742, 0f00000000;
	fma.rn.f32 	%f2747, %f2746, %f2733, %f2733;
	setp.ge.f32 	%p49, %f2734, 0f3F19999A;
	selp.f32 	%f2748, %f2741, %f2747, %p49;
	add.f32 	%f2749, %f2748, 0f3F800000;
	mul.f32 	%f2750, %f2729, %f2749;
	mul.f32 	%f2751, %f2750, %f55;
	add.s32 	%r316, %r6, %r614;
	cvt.s64.s32 	%rd62, %r316;
	mov.u32 	%r317, %tid.x;
	shl.b32 	%r318, %r317, 2;
	and.b32  	%r319, %r318, 124;
	cvt.u64.u32 	%rd63, %r319;
	add.s64 	%rd64, %rd62, %rd63;
	cvta.to.global.u64 	%rd65, %rd346;
	shl.b64 	%rd66, %rd64, 2;
	add.s64 	%rd67, %rd65, %rd66;
	st.global.f32 	[%rd67+4], %f2751;
$L__BB31_90:
	mov.u32 	%r320, %tid.x;
	shl.b32 	%r321, %r320, 2;
	and.b32  	%r322, %r321, 124;
	or.b32  	%r323, %r322, 2;
	setp.ge.s32 	%p50, %r323, %r15;
	@%p50 bra 	$L__BB31_92;
	ld.param.u64 	%rd347, [_Z28moe_gate_up_optimized_kernelI6__halfLb1EEvPKT_S3_S3_PKiS5_Pfiii_param_5];
	mul.f32 	%f2752, %f22, 0f3F000000;
	mul.f32 	%f2753, %f22, 0f3D372713;
	mul.f32 	%f2754, %f22, %f2753;
	fma.rn.f32 	%f2755, %f22, %f2754, %f22;
	mul.f32 	%f2756, %f2755, 0f3F4C422A;
	abs.f32 	%f2757, %f2756;
	mul.f32 	%f2758, %f2757, 0f4038AA3B;
	ex2.approx.ftz.f32 	%f2759, %f2758;
	add.f32 	%f2760, %f2759, 0f3F800000;
	rcp.approx.ftz.f32 	%f2761, %f2760;
	fma.rn.f32 	%f2762, %f2761, 0fC0000000, 0f3F800000;
	setp.ge.f32 	%p51, %f2757, 0f41102CB4;
	selp.f32 	%f2763, 0f3F800000, %f2762, %p51;
	copysign.f32 	%f2764, %f2756, %f2763;
	mul.f32 	%f2765, %f2756, %f2756;
	fma.rn.f32 	%f2766, %f2765, 0f3C80F082, 0fBD563CAE;
	fma.rn.f32 	%f2767, %f2766, %f2765, 0f3E085941;
	fma.rn.f32 	%f2768, %f2767, %f2765, 0fBEAAA9ED;
	fma.rn.f32 	%f2769, %f2768, %f2765, 0f00000000;
	fma.rn.f32 	%f2770, %f2769, %f2756, %f2756;
	setp.ge.f32 	%p52, %f2757, 0f3F19999A;
	selp.f32 	%f2771, %f2764, %f2770, %p52;
	add.f32 	%f2772, %f2771, 0f3F800000;
	mul.f32 	%f2773, %f2752, %f2772;
	mul.f32 	%f2774, %f2773, %f54;
	add.s32 	%r324, %r6, %r614;
	cvt.s64.s32 	%rd68, %r324;
	mov.u32 	%r325, %tid.x;
	shl.b32 	%r326, %r325, 2;
	and.b32  	%r327, %r326, 124;
	cvt.u64.u32 	%rd69, %r327;
	add.s64 	%rd70, %rd68, %rd69;
	cvta.to.global.u64 	%rd71, %rd347;
	shl.b64 	%rd72, %rd70, 2;
	add.s64 	%rd73, %rd71, %rd72;
	st.global.f32 	[%rd73+8], %f2774;
$L__BB31_92:
	mov.u32 	%r328, %tid.x;
	shl.b32 	%r329, %r328, 2;
	and.b32  	%r330, %r329, 124;
	or.b32  	%r331, %r330, 3;
	setp.ge.s32 	%p53, %r331, %r15;
	@%p53 bra 	$L__BB31_93;
	bra.uni 	$L__BB31_156;
$L__BB31_93:
	mov.u32 	%r336, %tid.x;
	shr.u32 	%r337, %r336, 2;
	and.b32  	%r338, %r337, 248;
	or.b32  	%r339, %r338, 1;
	setp.ge.s32 	%p56, %r339, %r5;
	@%p56 bra 	$L__BB31_102;
	ld.param.u32 	%r603, [_Z28moe_gate_up_optimized_kernelI6__halfLb1EEvPKT_S3_S3_PKiS5_Pfiii_param_7];
	shl.b32 	%r341, %r336, 2;
	and.b32  	%r342, %r341, 124;
	sub.s32 	%r343, %r603, %r614;
	setp.le.s32 	%p57, %r343, %r342;
	@%p57 bra 	$L__BB31_96;
	ld.param.u64 	%rd349, [_Z28moe_gate_up_optimized_kernelI6__halfLb1EEvPKT_S3_S3_PKiS5_Pfiii_param_5];
	mul.f32 	%f2798, %f3749, 0f3F000000;
	mul.f32 	%f2799, %f3749, 0f3D372713;
	mul.f32 	%f2800, %f3749, %f2799;
	fma.rn.f32 	%f2801, %f3749, %f2800, %f3749;
	mul.f32 	%f2802, %f2801, 0f3F4C422A;
	abs.f32 	%f2803, %f2802;
	mul.f32 	%f2804, %f2803, 0f4038AA3B;
	ex2.approx.ftz.f32 	%f2805, %f2804;
	add.f32 	%f2806, %f2805, 0f3F800000;
	rcp.approx.ftz.f32 	%f2807, %f2806;
	fma.rn.f32 	%f2808, %f2807, 0fC0000000, 0f3F800000;
	setp.ge.f32 	%p58, %f2803, 0f41102CB4;
	selp.f32 	%f2809, 0f3F800000, %f2808, %p58;
	copysign.f32 	%f2810, %f2802, %f2809;
	mul.f32 	%f2811, %f2802, %f2802;
	fma.rn.f32 	%f2812, %f2811, 0f3C80F082, 0fBD563CAE;
	fma.rn.f32 	%f2813, %f2812, %f2811, 0f3E085941;
	fma.rn.f32 	%f2814, %f2813, %f2811, 0fBEAAA9ED;
	fma.rn.f32 	%f2815, %f2814, %f2811, 0f00000000;
	fma.rn.f32 	%f2816, %f2815, %f2802, %f2802;
	setp.ge.f32 	%p59, %f2803, 0f3F19999A;
	selp.f32 	%f2817, %f2810, %f2816, %p59;
	add.f32 	%f2818, %f2817, 0f3F800000;
	mul.f32 	%f2819, %f2798, %f2818;
	mul.f32 	%f2820, %f2819, %f3781;
	add.s32 	%r344, %r7, %r614;
	shl.b32 	%r346, %r336, 2;
	and.b32  	%r347, %r346, 124;
	add.s32 	%r348, %r344, %r347;
	cvta.to.global.u64 	%rd80, %rd349;
	mul.wide.s32 	%rd81, %r348, 4;
	add.s64 	%rd82, %rd80, %rd81;
	st.global.f32 	[%rd82], %f2820;
$L__BB31_96:
	shl.b32 	%r350, %r336, 2;
	and.b32  	%r351, %r350, 124;
	or.b32  	%r352, %r351, 1;
	setp.ge.s32 	%p60, %r352, %r15;
	@%p60 bra 	$L__BB31_98;
	ld.param.u64 	%rd350, [_Z28moe_gate_up_optimized_kernelI6__halfLb1EEvPKT_S3_S3_PKiS5_Pfiii_param_5];
	mul.f32 	%f2821, %f3748, 0f3F000000;
	mul.f32 	%f2822, %f3748, 0f3D372713;
	mul.f32 	%f2823, %f3748, %f2822;
	fma.rn.f32 	%f2824, %f3748, %f2823, %f3748;
	mul.f32 	%f2825, %f2824, 0f3F4C422A;
	abs.f32 	%f2826, %f2825;
	mul.f32 	%f2827, %f2826, 0f4038AA3B;
	ex2.approx.ftz.f32 	%f2828, %f2827;
	add.f32 	%f2829, %f2828, 0f3F800000;
	rcp.approx.ftz.f32 	%f2830, %f2829;
	fma.rn.f32 	%f2831, %f2830, 0fC0000000, 0f3F800000;
	setp.ge.f32 	%p61, %f2826, 0f41102CB4;
	selp.f32 	%f2832, 0f3F800000, %f2831, %p61;
	copysign.f32 	%f2833, %f2825, %f2832;
	mul.f32 	%f2834, %f2825, %f2825;
	fma.rn.f32 	%f2835, %f2834, 0f3C80F082, 0fBD563CAE;
	fma.rn.f32 	%f2836, %f2835, %f2834, 0f3E085941;
	fma.rn.f32 	%f2837, %f2836, %f2834, 0fBEAAA9ED;
	fma.rn.f32 	%f2838, %f2837, %f2834, 0f00000000;
	fma.rn.f32 	%f2839, %f2838, %f2825, %f2825;
	setp.ge.f32 	%p62, %f2826, 0f3F19999A;
	selp.f32 	%f2840, %f2833, %f2839, %p62;
	add.f32 	%f2841, %f2840, 0f3F800000;
	mul.f32 	%f2842, %f2821, %f2841;
	mul.f32 	%f2843, %f2842, %f3780;
	add.s32 	%r353, %r7, %r614;
	cvt.s64.s32 	%rd83, %r353;
	shl.b32 	%r355, %r336, 2;
	and.b32  	%r356, %r355, 124;
	cvt.u64.u32 	%rd84, %r356;
	add.s64 	%rd85, %rd83, %rd84;
	cvta.to.global.u64 	%rd86, %rd350;
	shl.b64 	%rd87, %rd85, 2;
	add.s64 	%rd88, %rd86, %rd87;
	st.global.f32 	[%rd88+4], %f2843;
$L__BB31_98:
	or.b32  	%r360, %r351, 2;
	setp.ge.s32 	%p63, %r360, %r15;
	@%p63 bra 	$L__BB31_100;
	ld.param.u64 	%rd351, [_Z28moe_gate_up_optimized_kernelI6__halfLb1EEvPKT_S3_S3_PKiS5_Pfiii_param_5];
	mul.f32 	%f2844, %f3747, 0f3F000000;
	mul.f32 	%f2845, %f3747, 0f3D372713;
	mul.f32 	%f2846, %f3747, %f2845;
	fma.rn.f32 	%f2847, %f3747, %f2846, %f3747;
	mul.f32 	%f2848, %f2847, 0f3F4C422A;
	abs.f32 	%f2849, %f2848;
	mul.f32 	%f2850, %f2849, 0f4038AA3B;
	ex2.approx.ftz.f32 	%f2851, %f2850;
	add.f32 	%f2852, %f2851, 0f3F800000;
	rcp.approx.ftz.f32 	%f2853, %f2852;
	fma.rn.f32 	%f2854, %f2853, 0fC0000000, 0f3F800000;
	setp.ge.f32 	%p64, %f2849, 0f41102CB4;
	selp.f32 	%f2855, 0f3F800000, %f2854, %p64;
	copysign.f32 	%f2856, %f2848, %f2855;
	mul.f32 	%f2857, %f2848, %f2848;
	fma.rn.f32 	%f2858, %f2857, 0f3C80F082, 0fBD563CAE;
	fma.rn.f32 	%f2859, %f2858, %f2857, 0f3E085941;
	fma.rn.f32 	%f2860, %f2859, %f2857, 0fBEAAA9ED;
	fma.rn.f32 	%f2861, %f2860, %f2857, 0f00000000;
	fma.rn.f32 	%f2862, %f2861, %f2848, %f2848;
	setp.ge.f32 	%p65, %f2849, 0f3F19999A;
	selp.f32 	%f2863, %f2856, %f2862, %p65;
	add.f32 	%f2864, %f2863, 0f3F800000;
	mul.f32 	%f2865, %f2844, %f2864;
	mul.f32 	%f2866, %f2865, %f3779;
	add.s32 	%r361, %r7, %r614;
	cvt.s64.s32 	%rd89, %r361;
	shl.b32 	%r363, %r336, 2;
	and.b32  	%r364, %r363, 124;
	cvt.u64.u32 	%rd90, %r364;
	add.s64 	%rd91, %rd89, %rd90;
	cvta.to.global.u64 	%rd92, %rd351;
	shl.b64 	%rd93, %rd91, 2;
	add.s64 	%rd94, %rd92, %rd93;
	st.global.f32 	[%rd94+8], %f2866;
$L__BB31_100:
	shl.b32 	%r366, %r336, 2;
	and.b32  	%r367, %r366, 124;
	or.b32  	%r368, %r367, 3;
	setp.ge.s32 	%p66, %r368, %r15;
	@%p66 bra 	$L__BB31_102;
	ld.param.u64 	%rd352, [_Z28moe_gate_up_optimized_kernelI6__halfLb1EEvPKT_S3_S3_PKiS5_Pfiii_param_5];
	mul.f32 	%f2867, %f3746, 0f3F000000;
	mul.f32 	%f2868, %f3746, 0f3D372713;
	mul.f32 	%f2869, %f3746, %f2868;
	fma.rn.f32 	%f2870, %f3746, %f2869, %f3746;
	mul.f32 	%f2871, %f2870, 0f3F4C422A;
	abs.f32 	%f2872, %f2871;
	mul.f32 	%f2873, %f2872, 0f4038AA3B;
	ex2.approx.ftz.f32 	%f2874, %f2873;
	add.f32 	%f2875, %f2874, 0f3F800000;
	rcp.approx.ftz.f32 	%f2876, %f2875;
	fma.rn.f32 	%f2877, %f2876, 0fC0000000, 0f3F800000;
	setp.ge.f32 	%p67, %f2872, 0f41102CB4;
	selp.f32 	%f2878, 0f3F800000, %f2877, %p67;
	copysign.f32 	%f2879, %f2871, %f2878;
	mul.f32 	%f2880, %f2871, %f2871;
	fma.rn.f32 	%f2881, %f2880, 0f3C80F082, 0fBD563CAE;
	fma.rn.f32 	%f2882, %f2881, %f2880, 0f3E085941;
	fma.rn.f32 	%f2883, %f2882, %f2880, 0fBEAAA9ED;
	fma.rn.f32 	%f2884, %f2883, %f2880, 0f00000000;
	fma.rn.f32 	%f2885, %f2884, %f2871, %f2871;
	setp.ge.f32 	%p68, %f2872, 0f3F19999A;
	selp.f32 	%f2886, %f2879, %f2885, %p68;
	add.f32 	%f2887, %f2886, 0f3F800000;
	mul.f32 	%f2888, %f2867, %f2887;
	mul.f32 	%f2889, %f2888, %f3778;
	add.s32 	%r369, %r7, %r614;
	cvt.s64.s32 	%rd95, %r369;
	cvt.u64.u32 	%rd96, %r367;
	add.s64 	%rd97, %rd95, %rd96;
	cvta.to.global.u64 	%rd98, %rd352;
	shl.b64 	%rd99, %rd97, 2;
	add.s64 	%rd100, %rd98, %rd99;
	st.global.f32 	[%rd100+12], %f2889;
$L__BB31_102:
	ld.param.u32 	%r604, [_Z28moe_gate_up_optimized_kernelI6__halfLb1EEvPKT_S3_S3_PKiS5_Pfiii_param_7];
	sub.s32 	%r28, %r604, %r614;
	shl.b32 	%r374, %r336, 2;
	and.b32  	%r29, %r374, 124;
	or.b32  	%r377, %r338, 2;
	setp.ge.s32 	%p69, %r377, %r5;
	@%p69 bra 	$L__BB31_111;
	setp.le.s32 	%p70, %r28, %r29;
	@%p70 bra 	$L__BB31_105;
	ld.param.u64 	%rd353, [_Z28moe_gate_up_optimized_kernelI6__halfLb1EEvPKT_S3_S3_PKiS5_Pfiii_param_5];
	mul.f32 	%f2890, %f3745, 0f3F000000;
	mul.f32 	%f2891, %f3745, 0f3D372713;
	mul.f32 	%f2892, %f3745, %f2891;
	fma.rn.f32 	%f2893, %f3745, %f2892, %f3745;
	mul.f32 	%f2894, %f2893, 0f3F4C422A;
	abs.f32 	%f2895, %f2894;
	mul.f32 	%f2896, %f2895, 0f4038AA3B;
	ex2.approx.ftz.f32 	%f2897, %f2896;
	add.f32 	%f2898, %f2897, 0f3F800000;
	rcp.approx.ftz.f32 	%f2899, %f2898;
	fma.rn.f32 	%f2900, %f2899, 0fC0000000, 0f3F800000;
	setp.ge.f32 	%p71, %f2895, 0f41102CB4;
	selp.f32 	%f2901, 0f3F800000, %f2900, %p71;
	copysign.f32 	%f2902, %f2894, %f2901;
	mul.f32 	%f2903, %f2894, %f2894;
	fma.rn.f32 	%f2904, %f2903, 0f3C80F082, 0fBD563CAE;
	fma.rn.f32 	%f2905, %f2904, %f2903, 0f3E085941;
	fma.rn.f32 	%f2906, %f2905, %f2903, 0fBEAAA9ED;
	fma.rn.f32 	%f2907, %f2906, %f2903, 0f00000000;
	fma.rn.f32 	%f2908, %f2907, %f2894, %f2894;
	setp.ge.f32 	%p72, %f2895, 0f3F19999A;
	selp.f32 	%f2909, %f2902, %f2908, %p72;
	add.f32 	%f2910, %f2909, 0f3F800000;
	mul.f32 	%f2911, %f2890, %f2910;
	mul.f32 	%f2912, %f2911, %f3777;
	add.s32 	%r378, %r8, %r614;
	add.s32 	%r379, %r378, %r29;
	cvta.to.global.u64 	%rd101, %rd353;
	mul.wide.s32 	%rd102, %r379, 4;
	add.s64 	%rd103, %rd101, %rd102;
	st.global.f32 	[%rd103], %f2912;
$L__BB31_105:
	add.s32 	%r380, %r29, 1;
	setp.ge.s32 	%p73, %r380, %r15;
	@%p73 bra 	$L__BB31_107;
	ld.param.u64 	%rd354, [_Z28moe_gate_up_optimized_kernelI6__halfLb1EEvPKT_S3_S3_PKiS5_Pfiii_param_5];
	mul.f32 	%f2913, %f3744, 0f3F000000;
	mul.f32 	%f2914, %f3744, 0f3D372713;
	mul.f32 	%f2915, %f3744, %f2914;
	fma.rn.f32 	%f2916, %f3744, %f2915, %f3744;
	mul.f32 	%f2917, %f2916, 0f3F4C422A;
	abs.f32 	%f2918, %f2917;
	mul.f32 	%f2919, %f2918, 0f4038AA3B;
	ex2.approx.ftz.f32 	%f2920, %f2919;
	add.f32 	%f2921, %f2920, 0f3F800000;
	rcp.approx.ftz.f32 	%f2922, %f2921;
	fma.rn.f32 	%f2923, %f2922, 0fC0000000, 0f3F800000;
	setp.ge.f32 	%p74, %f2918, 0f41102CB4;
	selp.f32 	%f2924, 0f3F800000, %f2923, %p74;
	copysign.f32 	%f2925, %f2917, %f2924;
	mul.f32 	%f2926, %f2917, %f2917;
	fma.rn.f32 	%f2927, %f2926, 0f3C80F082, 0fBD563CAE;
	fma.rn.f32 	%f2928, %f2927, %f2926, 0f3E085941;
	fma.rn.f32 	%f2929, %f2928, %f2926, 0fBEAAA9ED;
	fma.rn.f32 	%f2930, %f2929, %f2926, 0f00000000;
	fma.rn.f32 	%f2931, %f2930, %f2917, %f2917;
	setp.ge.f32 	%p75, %f2918, 0f3F19999A;
	selp.f32 	%f2932, %f2925, %f2931, %p75;
	add.f32 	%f2933, %f2932, 0f3F800000;
	mul.f32 	%f2934, %f2913, %f2933;
	mul.f32 	%f2935, %f2934, %f3776;
	add.s32 	%r381, %r8, %r614;
	cvt.s64.s32 	%rd104, %r381;
	cvt.u64.u32 	%rd105, %r29;
	add.s64 	%rd106, %rd104, %rd105;
	cvta.to.global.u64 	%rd107, %rd354;
	shl.b64 	%rd108, %rd106, 2;
	add.s64 	%rd109, %rd107, %rd108;
	st.global.f32 	[%rd109+4], %f2935;
$L__BB31_107:
	add.s32 	%r382, %r29, 2;
	setp.ge.s32 	%p76, %r382, %r15;
	@%p76 bra 	$L__BB31_109;
	ld.param.u64 	%rd355, [_Z28moe_gate_up_optimized_kernelI6__halfLb1EEvPKT_S3_S3_PKiS5_Pfiii_param_5];
	mul.f32 	%f2936, %f3743, 0f3F000000;
	mul.f32 	%f2937, %f3743, 0f3D372713;
	mul.f32 	%f2938, %f3743, %f2937;
	fma.rn.f32 	%f2939, %f3743, %f2938, %f3743;
	mul.f32 	%f2940, %f2939, 0f3F4C422A;
	abs.f32 	%f2941, %f2940;
	mul.f32 	%f2942, %f2941, 0f4038AA3B;
	ex2.approx.ftz.f32 	%f2943, %f2942;
	add.f32 	%f2944, %f2943, 0f3F800000;
	rcp.approx.ftz.f32 	%f2945, %f2944;
	fma.rn.f32 	%f2946, %f2945, 0fC0000000, 0f3F800000;
	setp.ge.f32 	%p77, %f2941, 0f41102CB4;
	selp.f32 	%f2947, 0f3F800000, %f2946, %p77;
	copysign.f32 	%f2948, %f2940, %f2947;
	mul.f32 	%f2949, %f2940, %f2940;
	fma.rn.f32 	%f2950, %f2949, 0f3C80F082, 0fBD563CAE;
	fma.rn.f32 	%f2951, %f2950, %f2949, 0f3E085941;
	fma.rn.f32 	%f2952, %f2951, %f2949, 0fBEAAA9ED;
	fma.rn.f32 	%f2953, %f2952, %f2949, 0f00000000;
	fma.rn.f32 	%f2954, %f2953, %f2940, %f2940;
	setp.ge.f32 	%p78, %f2941, 0f3F19999A;
	selp.f32 	%f2955, %f2948, %f2954, %p78;
	add.f32 	%f2956, %f2955, 0f3F800000;
	mul.f32 	%f2957, %f2936, %f2956;
	mul.f32 	%f2958, %f2957, %f3775;
	add.s32 	%r383, %r8, %r614;
	cvt.s64.s32 	%rd110, %r383;
	cvt.u64.u32 	%rd111, %r29;
	add.s64 	%rd112, %rd110, %rd111;
	cvta.to.global.u64 	%rd113, %rd355;
	shl.b64 	%rd114, %rd112, 2;
	add.s64 	%rd115, %rd113, %rd114;
	st.global.f32 	[%rd115+8], %f2958;
$L__BB31_109:
	add.s32 	%r384, %r29, 3;
	setp.ge.s32 	%p79, %r384, %r15;
	@%p79 bra 	$L__BB31_111;
	ld.param.u64 	%rd356, [_Z28moe_gate_up_optimized_kernelI6__halfLb1EEvPKT_S3_S3_PKiS5_Pfiii_param_5];
	mul.f32 	%f2959, %f3742, 0f3F000000;
	mul.f32 	%f2960, %f3742, 0f3D372713;
	mul.f32 	%f2961, %f3742, %f2960;
	fma.rn.f32 	%f2962, %f3742, %f2961, %f3742;
	mul.f32 	%f2963, %f2962, 0f3F4C422A;
	abs.f32 	%f2964, %f2963;
	mul.f32 	%f2965, %f2964, 0f4038AA3B;
	ex2.approx.ftz.f32 	%f2966, %f2965;
	add.f32 	%f2967, %f2966, 0f3F800000;
	rcp.approx.ftz.f32 	%f2968, %f2967;
	fma.rn.f32 	%f2969, %f2968, 0fC0000000, 0f3F800000;
	setp.ge.f32 	%p80, %f2964, 0f41102CB4;
	selp.f32 	%f2970, 0f3F800000, %f2969, %p80;
	copysign.f32 	%f2971, %f2963, %f2970;
	mul.f32 	%f2972, %f2963, %f2963;
	fma.rn.f32 	%f2973, %f2972, 0f3C80F082, 0fBD563CAE;
	fma.rn.f32 	%f2974, %f2973, %f2972, 0f3E085941;
	fma.rn.f32 	%f2975, %f2974, %f2972, 0fBEAAA9ED;
	fma.rn.f32 	%f2976, %f2975, %f2972, 0f00000000;
	fma.rn.f32 	%f2977, %f2976, %f2963, %f2963;
	setp.ge.f32 	%p81, %f2964, 0f3F19999A;
	selp.f32 	%f2978, %f2971, %f2977, %p81;
	add.f32 	%f2979, %f2978, 0f3F800000;
	mul.f32 	%f2980, %f2959, %f2979;
	mul.f32 	%f2981, %f2980, %f3774;
	add.s32 	%r385, %r8, %r614;
	cvt.s64.s32 	%rd116, %r385;
	cvt.u64.u32 	%rd117, %r29;
	add.s64 	%rd118, %rd116, %rd117;
	cvta.to.global.u64 	%rd119, %rd356;
	shl.b64 	%rd120, %rd118, 2;
	add.s64 	%rd121, %rd119, %rd120;
	st.global.f32 	[%rd121+12], %f2981;
$L__BB31_111:
	ld.param.u64 	%rd357, [_Z28moe_gate_up_optimized_kernelI6__halfLb1EEvPKT_S3_S3_PKiS5_Pfiii_param_5];
	cvta.to.global.u64 	%rd11, %rd357;
	shr.u32 	%r387, %r336, 2;
	and.b32  	%r388, %r387, 248;
	or.b32  	%r389, %r388, 3;
	setp.ge.s32 	%p82, %r389, %r5;
	@%p82 bra 	$L__BB31_120;
	setp.le.s32 	%p83, %r28, %r29;
	@%p83 bra 	$L__BB31_114;
	mul.f32 	%f2982, %f3741, 0f3F000000;
	mul.f32 	%f2983, %f3741, 0f3D372713;
	mul.f32 	%f2984, %f3741, %f2983;
	fma.rn.f32 	%f2985, %f3741, %f2984, %f3741;
	mul.f32 	%f2986, %f2985, 0f3F4C422A;
	abs.f32 	%f2987, %f2986;
	mul.f32 	%f2988, %f2987, 0f4038AA3B;
	ex2.approx.ftz.f32 	%f2989, %f2988;
	add.f32 	%f2990, %f2989, 0f3F800000;
	rcp.approx.ftz.f32 	%f2991, %f2990;
	fma.rn.f32 	%f2992, %f2991, 0fC0000000, 0f3F800000;
	setp.ge.f32 	%p84, %f2987, 0f41102CB4;
	selp.f32 	%f2993, 0f3F800000, %f2992, %p84;
	copysign.f32 	%f2994, %f2986, %f2993;
	mul.f32 	%f2995, %f2986, %f2986;
	fma.rn.f32 	%f2996, %f2995, 0f3C80F082, 0fBD563CAE;
	fma.rn.f32 	%f2997, %f2996, %f2995, 0f3E085941;
	fma.rn.f32 	%f2998, %f2997, %f2995, 0fBEAAA9ED;
	fma.rn.f32 	%f2999, %f2998, %f2995, 0f00000000;
	fma.rn.f32 	%f3000, %f2999, %f2986, %f2986;
	setp.ge.f32 	%p85, %f2987, 0f3F19999A;
	selp.f32 	%f3001, %f2994, %f3000, %p85;
	add.f32 	%f3002, %f3001, 0f3F800000;
	mul.f32 	%f3003, %f2982, %f3002;
	mul.f32 	%f3004, %f3003, %f3773;
	add.s32 	%r390, %r9, %r614;
	add.s32 	%r391, %r390, %r29;
	mul.wide.s32 	%rd122, %r391, 4;
	add.s64 	%rd123, %rd11, %rd122;
	st.global.f32 	[%rd123], %f3004;
$L__BB31_114:
	add.s32 	%r392, %r29, 1;
	setp.ge.s32 	%p86, %r392, %r15;
	@%p86 bra 	$L__BB31_116;
	mul.f32 	%f3005, %f3740, 0f3F000000;
	mul.f32 	%f3006, %f3740, 0f3D372713;
	mul.f32 	%f3007, %f3740, %f3006;
	fma.rn.f32 	%f3008, %f3740, %f3007, %f3740;
	mul.f32 	%f3009, %f3008, 0f3F4C422A;
	abs.f32 	%f3010, %f3009;
	mul.f32 	%f3011, %f3010, 0f4038AA3B;
	ex2.approx.ftz.f32 	%f3012, %f3011;
	add.f32 	%f3013, %f3012, 0f3F800000;
	rcp.approx.ftz.f32 	%f3014, %f3013;
	fma.rn.f32 	%f3015, %f3014, 0fC0000000, 0f3F800000;
	setp.ge.f32 	%p87, %f3010, 0f41102CB4;
	selp.f32 	%f3016, 0f3F800000, %f3015, %p87;
	copysign.f32 	%f3017, %f3009, %f3016;
	mul.f32 	%f3018, %f3009, %f3009;
	fma.rn.f32 	%f3019, %f3018, 0f3C80F082, 0fBD563CAE;
	fma.rn.f32 	%f3020, %f3019, %f3018, 0f3E085941;
	fma.rn.f32 	%f3021, %f3020, %f3018, 0fBEAAA9ED;
	fma.rn.f32 	%f3022, %f3021, %f3018, 0f00000000;
	fma.rn.f32 	%f3023, %f3022, %f3009, %f3009;
	setp.ge.f32 	%p88, %f3010, 0f3F19999A;
	selp.f32 	%f3024, %f3017, %f3023, %p88;
	add.f32 	%f3025, %f3024, 0f3F800000;
	mul.f32 	%f3026, %f3005, %f3025;
	mul.f32 	%f3027, %f3026, %f3772;
	add.s32 	%r393, %r9, %r614;
	cvt.s64.s32 	%rd124, %r393;
	cvt.u64.u32 	%rd125, %r29;
	add.s64 	%rd126, %rd124, %rd125;
	shl.b64 	%rd127, %rd126, 2;
	add.s64 	%rd128, %rd11, %rd127;
	st.global.f32 	[%rd128+4], %f3027;
$L__BB31_116:
	add.s32 	%r394, %r29, 2;
	setp.ge.s32 	%p89, %r394, %r15;
	@%p89 bra 	$L__BB31_118;
	mul.f32 	%f3028, %f3739, 0f3F000000;
	mul.f32 	%f3029, %f3739, 0f3D372713;
	mul.f32 	%f3030, %f3739, %f3029;
	fma.rn.f32 	%f3031, %f3739, %f3030, %f3739;
	mul.f32 	%f3032, %f3031, 0f3F4C422A;
	abs.f32 	%f3033, %f3032;
	mul.f32 	%f3034, %f3033, 0f4038AA3B;
	ex2.approx.ftz.f32 	%f3035, %f3034;
	add.f32 	%f3036, %f3035, 0f3F800000;
	rcp.approx.ftz.f32 	%f3037, %f3036;
	fma.rn.f32 	%f3038, %f3037, 0fC0000000, 0f3F800000;
	setp.ge.f32 	%p90, %f3033, 0f41102CB4;
	selp.f32 	%f3039, 0f3F800000, %f3038, %p90;
	copysign.f32 	%f3040, %f3032, %f3039;
	mul.f32 	%f3041, %f3032, %f3032;
	fma.rn.f32 	%f3042, %f3041, 0f3C80F082, 0fBD563CAE;
	fma.rn.f32 	%f3043, %f3042, %f3041, 0f3E085941;
	fma.rn.f32 	%f3044, %f3043, %f3041, 0fBEAAA9ED;
	fma.rn.f32 	%f3045, %f3044, %f3041, 0f00000000;
	fma.rn.f32 	%f3046, %f3045, %f3032, %f3032;
	setp.ge.f32 	%p91, %f3033, 0f3F19999A;
	selp.f32 	%f3047, %f3040, %f3046, %p91;
	add.f32 	%f3048, %f3047, 0f3F800000;
	mul.f32 	%f3049, %f3028, %f3048;
	mul.f32 	%f3050, %f3049, %f3771;
	add.s32 	%r395, %r9, %r614;
	cvt.s64.s32 	%rd129, %r395;
	cvt.u64.u32 	%rd130, %r29;
	add.s64 	%rd131, %rd129, %rd130;
	shl.b64 	%rd132, %rd131, 2;
	add.s64 	%rd133, %rd11, %rd132;
	st.global.f32 	[%rd133+8], %f3050;
$L__BB31_118:
	add.s32 	%r396, %r29, 3;
	setp.ge.s32 	%p92, %r396, %r15;
	@%p92 bra 	$L__BB31_120;
	mul.f32 	%f3051, %f3738, 0f3F000000;
	mul.f32 	%f3052, %f3738, 0f3D372713;
	mul.f32 	%f3053, %f3738, %f3052;
	fma.rn.f32 	%f3054, %f3738, %f3053, %f3738;
	mul.f32 	%f3055, %f3054, 0f3F4C422A;
	abs.f32 	%f3056, %f3055;
	mul.f32 	%f3057, %f3056, 0f4038AA3B;
	ex2.approx.ftz.f32 	%f3058, %f3057;
	add.f32 	%f3059, %f3058, 0f3F800000;
	rcp.approx.ftz.f32 	%f3060, %f3059;
	fma.rn.f32 	%f3061, %f3060, 0fC0000000, 0f3F800000;
	setp.ge.f32 	%p93, %f3056, 0f41102CB4;
	selp.f32 	%f3062, 0f3F800000, %f3061, %p93;
	copysign.f32 	%f3063, %f3055, %f3062;
	mul.f32 	%f3064, %f3055, %f3055;
	fma.rn.f32 	%f3065, %f3064, 0f3C80F082, 0fBD563CAE;
	fma.rn.f32 	%f3066, %f3065, %f3064, 0f3E085941;
	fma.rn.f32 	%f3067, %f3066, %f3064, 0fBEAAA9ED;
	fma.rn.f32 	%f3068, %f3067, %f3064, 0f00000000;
	fma.rn.f32 	%f3069, %f3068, %f3055, %f3055;
	setp.ge.f32 	%p94, %f3056, 0f3F19999A;
	selp.f32 	%f3070, %f3063, %f3069, %p94;
	add.f32 	%f3071, %f3070, 0f3F800000;
	mul.f32 	%f3072, %f3051, %f3071;
	mul.f32 	%f3073, %f3072, %f3770;
	add.s32 	%r397, %r9, %r614;
	cvt.s64.s32 	%rd134, %r397;
	cvt.u64.u32 	%rd135, %r29;
	add.s64 	%rd136, %rd134, %rd135;
	shl.b64 	%rd137, %rd136, 2;
	add.s64 	%rd138, %rd11, %rd137;
	st.global.f32 	[%rd138+12], %f3073;
$L__BB31_120:
	add.s32 	%r30, %r29, 3;
	add.s32 	%r31, %r29, 2;
	add.s32 	%r32, %r29, 1;
	or.b32  	%r400, %r388, 4;
	setp.ge.s32 	%p95, %r400, %r5;
	@%p95 bra 	$L__BB31_129;
	add.s32 	%r34, %r10, %r614;
	setp.le.s32 	%p96, %r28, %r29;
	@%p96 bra 	$L__BB31_123;
	mul.f32 	%f3074, %f3737, 0f3F000000;
	mul.f32 	%f3075, %f3737, 0f3D372713;
	mul.f32 	%f3076, %f3737, %f3075;
	fma.rn.f32 	%f3077, %f3737, %f3076, %f3737;
	mul.f32 	%f3078, %f3077, 0f3F4C422A;
	abs.f32 	%f3079, %f3078;
	mul.f32 	%f3080, %f3079, 0f4038AA3B;
	ex2.approx.ftz.f32 	%f3081, %f3080;
	add.f32 	%f3082, %f3081, 0f3F800000;
	rcp.approx.ftz.f32 	%f3083, %f3082;
	fma.rn.f32 	%f3084, %f3083, 0fC0000000, 0f3F800000;
	setp.ge.f32 	%p97, %f3079, 0f41102CB4;
	selp.f32 	%f3085, 0f3F800000, %f3084, %p97;
	copysign.f32 	%f3086, %f3078, %f3085;
	mul.f32 	%f3087, %f3078, %f3078;
	fma.rn.f32 	%f3088, %f3087, 0f3C80F082, 0fBD563CAE;
	fma.rn.f32 	%f3089, %f3088, %f3087, 0f3E085941;
	fma.rn.f32 	%f3090, %f3089, %f3087, 0fBEAAA9ED;
	fma.rn.f32 	%f3091, %f3090, %f3087, 0f00000000;
	fma.rn.f32 	%f3092, %f3091, %f3078, %f3078;
	setp.ge.f32 	%p98, %f3079, 0f3F19999A;
	selp.f32 	%f3093, %f3086, %f3092, %p98;
	add.f32 	%f3094, %f3093, 0f3F800000;
	mul.f32 	%f3095, %f3074, %f3094;
	mul.f32 	%f3096, %f3095, %f3769;
	add.s32 	%r401, %r34, %r29;
	mul.wide.s32 	%rd139, %r401, 4;
	add.s64 	%rd140, %rd11, %rd139;
	st.global.f32 	[%rd140], %f3096;
$L__BB31_123:
	setp.ge.s32 	%p99, %r32, %r15;
	cvt.u64.u32 	%rd141, %r29;
	cvt.s64.s32 	%rd142, %r34;
	add.s64 	%rd143, %rd142, %rd141;
	shl.b64 	%rd144, %rd143, 2;
	add.s64 	%rd12, %rd11, %rd144;
	@%p99 bra 	$L__BB31_125;
	mul.f32 	%f3097, %f3736, 0f3F000000;
	mul.f32 	%f3098, %f3736, 0f3D372713;
	mul.f32 	%f3099, %f3736, %f3098;
	fma.rn.f32 	%f3100, %f3736, %f3099, %f3736;
	mul.f32 	%f3101, %f3100, 0f3F4C422A;
	abs.f32 	%f3102, %f3101;
	mul.f32 	%f3103, %f3102, 0f4038AA3B;
	ex2.approx.ftz.f32 	%f3104, %f3103;
	add.f32 	%f3105, %f3104, 0f3F800000;
	rcp.approx.ftz.f32 	%f3106, %f3105;
	fma.rn.f32 	%f3107, %f3106, 0fC0000000, 0f3F800000;
	setp.ge.f32 	%p100, %f3102, 0f41102CB4;
	selp.f32 	%f3108, 0f3F800000, %f3107, %p100;
	copysign.f32 	%f3109, %f3101, %f3108;
	mul.f32 	%f3110, %f3101, %f3101;
	fma.rn.f32 	%f3111, %f3110, 0f3C80F082, 0fBD563CAE;
	fma.rn.f32 	%f3112, %f3111, %f3110, 0f3E085941;
	fma.rn.f32 	%f3113, %f3112, %f3110, 0fBEAAA9ED;
	fma.rn.f32 	%f3114, %f3113, %f3110, 0f00000000;
	fma.rn.f32 	%f3115, %f3114, %f3101, %f3101;
	setp.ge.f32 	%p101, %f3102, 0f3F19999A;
	selp.f32 	%f3116, %f3109, %f3115, %p101;
	add.f32 	%f3117, %f3116, 0f3F800000;
	mul.f32 	%f3118, %f3097, %f3117;
	mul.f32 	%f3119, %f3118, %f3768;
	st.global.f32 	[%rd12+4], %f3119;
$L__BB31_125:
	setp.ge.s32 	%p102, %r31, %r15;
	@%p102 bra 	$L__BB31_127;
	mul.f32 	%f3120, %f3735, 0f3F000000;
	mul.f32 	%f3121, %f3735, 0f3D372713;
	mul.f32 	%f3122, %f3735, %f3121;
	fma.rn.f32 	%f3123, %f3735, %f3122, %f3735;
	mul.f32 	%f3124, %f3123, 0f3F4C422A;
	abs.f32 	%f3125, %f3124;
	mul.f32 	%f3126, %f3125, 0f4038AA3B;
	ex2.approx.ftz.f32 	%f3127, %f3126;
	add.f32 	%f3128, %f3127, 0f3F800000;
	rcp.approx.ftz.f32 	%f3129, %f3128;
	fma.rn.f32 	%f3130, %f3129, 0fC0000000, 0f3F800000;
	setp.ge.f32 	%p103, %f3125, 0f41102CB4;
	selp.f32 	%f3131, 0f3F800000, %f3130, %p103;
	copysign.f32 	%f3132, %f3124, %f3131;
	mul.f32 	%f3133, %f3124, %f3124;
	fma.rn.f32 	%f3134, %f3133, 0f3C80F082, 0fBD563CAE;
	fma.rn.f32 	%f3135, %f3134, %f3133, 0f3E085941;
	fma.rn.f32 	%f3136, %f3135, %f3133, 0fBEAAA9ED;
	fma.rn.f32 	%f3137, %f3136, %f3133, 0f00000000;
	fma.rn.f32 	%f3138, %f3137, %f3124, %f3124;
	setp.ge.f32 	%p104, %f3125, 0f3F19999A;
	selp.f32 	%f3139, %f3132, %f3138, %p104;
	add.f32 	%f3140, %f3139, 0f3F800000;
	mul.f32 	%f3141, %f3120, %f3140;
	mul.f32 	%f3142, %f3141, %f3767;
	st.global.f32 	[%rd12+8], %f3142;
$L__BB31_127:
	setp.ge.s32 	%p105, %r30, %r15;
	@%p105 bra 	$L__BB31_129;
	mul.f32 	%f3143, %f3734, 0f3F000000;
	mul.f32 	%f3144, %f3734, 0f3D372713;
	mul.f32 	%f3145, %f3734, %f3144;
	fma.rn.f32 	%f3146, %f3734, %f3145, %f3734;
	mul.f32 	%f3147, %f3146, 0f3F4C422A;
	abs.f32 	%f3148, %f3147;
	mul.f32 	%f3149, %f3148, 0f4038AA3B;
	ex2.approx.ftz.f32 	%f3150, %f3149;
	add.f32 	%f3151, %f3150, 0f3F800000;
	rcp.approx.ftz.f32 	%f3152, %f3151;
	fma.rn.f32 	%f3153, %f3152, 0fC0000000, 0f3F800000;
	setp.ge.f32 	%p106, %f3148, 0f41102CB4;
	selp.f32 	%f3154, 0f3F800000, %f3153, %p106;
	copysign.f32 	%f3155, %f3147, %f3154;
	mul.f32 	%f3156, %f3147, %f3147;
	fma.rn.f32 	%f3157, %f3156, 0f3C80F082, 0fBD563CAE;
	fma.rn.f32 	%f3158, %f3157, %f3156, 0f3E085941;
	fma.rn.f32 	%f3159, %f3158, %f3156, 0fBEAAA9ED;
	fma.rn.f32 	%f3160, %f3159, %f3156, 0f00000000;
	fma.rn.f32 	%f3161, %f3160, %f3147, %f3147;
	setp.ge.f32 	%p107, %f3148, 0f3F19999A;
	selp.f32 	%f3162, %f3155, %f3161, %p107;
	add.f32 	%f3163, %f3162, 0f3F800000;
	mul.f32 	%f3164, %f3143, %f3163;
	mul.f32 	%f3165, %f3164, %f3766;
	st.global.f32 	[%rd12+12], %f3165;
$L__BB31_129:
	add.s32 	%r402, %r388, 5;
	setp.ge.s32 	%p108, %r402, %r5;
	@%p108 bra 	$L__BB31_138;
	add.s32 	%r35, %r11, %r614;
	setp.le.s32 	%p109, %r28, %r29;
	@%p109 bra 	$L__BB31_132;
	mul.f32 	%f3166, %f3733, 0f3F000000;
	mul.f32 	%f3167, %f3733, 0f3D372713;
	mul.f32 	%f3168, %f3733, %f3167;
	fma.rn.f32 	%f3169, %f3733, %f3168, %f3733;
	mul.f32 	%f3170, %f3169, 0f3F4C422A;
	abs.f32 	%f3171, %f3170;
	mul.f32 	%f3172, %f3171, 0f4038AA3B;
	ex2.approx.ftz.f32 	%f3173, %f3172;
	add.f32 	%f3174, %f3173, 0f3F800000;
	rcp.approx.ftz.f32 	%f3175, %f3174;
	fma.rn.f32 	%f3176, %f3175, 0fC0000000, 0f3F800000;
	setp.ge.f32 	%p110, %f3171, 0f41102CB4;
	selp.f32 	%f3177, 0f3F800000, %f3176, %p110;
	copysign.f32 	%f3178, %f3170, %f3177;
	mul.f32 	%f3179, %f3170, %f3170;
	fma.rn.f32 	%f3180, %f3179, 0f3C80F082, 0fBD563CAE;
	fma.rn.f32 	%f3181, %f3180, %f3179, 0f3E085941;
	fma.rn.f32 	%f3182, %f3181, %f3179, 0fBEAAA9ED;
	fma.rn.f32 	%f3183, %f3182, %f3179, 0f00000000;
	fma.rn.f32 	%f3184, %f3183, %f3170, %f3170;
	setp.ge.f32 	%p111, %f3171, 0f3F19999A;
	selp.f32 	%f3185, %f3178, %f3184, %p111;
	add.f32 	%f3186, %f3185, 0f3F800000;
	mul.f32 	%f3187, %f3166, %f3186;
	mul.f32 	%f3188, %f3187, %f3765;
	add.s32 	%r403, %r35, %r29;
	mul.wide.s32 	%rd145, %r403, 4;
	add.s64 	%rd146, %rd11, %rd145;
	st.global.f32 	[%rd146], %f3188;
$L__BB31_132:
	setp.ge.s32 	%p112, %r32, %r15;
	cvt.u64.u32 	%rd147, %r29;
	cvt.s64.s32 	%rd148, %r35;
	add.s64 	%rd149, %rd148, %rd147;
	shl.b64 	%rd150, %rd149, 2;
	add.s64 	%rd13, %rd11, %rd150;
	@%p112 bra 	$L__BB31_134;
	mul.f32 	%f3189, %f3732, 0f3F000000;
	mul.f32 	%f3190, %f3732, 0f3D372713;
	mul.f32 	%f3191, %f3732, %f3190;
	fma.rn.f32 	%f3192, %f3732, %f3191, %f3732;
	mul.f32 	%f3193, %f3192, 0f3F4C422A;
	abs.f32 	%f3194, %f3193;
	mul.f32 	%f3195, %f3194, 0f4038AA3B;
	ex2.approx.ftz.f32 	%f3196, %f3195;
	add.f32 	%f3197, %f3196, 0f3F800000;
	rcp.approx.ftz.f32 	%f3198, %f3197;
	fma.rn.f32 	%f3199, %f3198, 0fC0000000, 0f3F800000;
	setp.ge.f32 	%p113, %f3194, 0f41102CB4;
	selp.f32 	%f3200, 0f3F800000, %f3199, %p113;
	copysign.f32 	%f3201, %f3193, %f3200;
	mul.f32 	%f3202, %f3193, %f3193;
	fma.rn.f32 	%f3203, %f3202, 0f3C80F082, 0fBD563CAE;
	fma.rn.f32 	%f3204, %f3203, %f3202, 0f3E085941;
	fma.rn.f32 	%f3205, %f3204, %f3202, 0fBEAAA9ED;
	fma.rn.f32 	%f3206, %f3205, %f3202, 0f00000000;
	fma.rn.f32 	%f3207, %f3206, %f3193, %f3193;
	setp.ge.f32 	%p114, %f3194, 0f3F19999A;
	selp.f32 	%f3208, %f3201, %f3207, %p114;
	add.f32 	%f3209, %f3208, 0f3F800000;
	mul.f32 	%f3210, %f3189, %f3209;
	mul.f32 	%f3211, %f3210, %f3764;
	st.global.f32 	[%rd13+4], %f3211;
$L__BB31_134:
	setp.ge.s32 	%p115, %r31, %r15;
	@%p115 bra 	$L__BB31_136;
	mul.f32 	%f3212, %f3731, 0f3F000000;
	mul.f32 	%f3213, %f3731, 0f3D372713;
	mul.f32 	%f3214, %f3731, %f3213;
	fma.rn.f32 	%f3215, %f3731, %f3214, %f3731;
	mul.f32 	%f3216, %f3215, 0f3F4C422A;
	abs.f32 	%f3217, %f3216;
	mul.f32 	%f3218, %f3217, 0f4038AA3B;
	ex2.approx.ftz.f32 	%f3219, %f3218;
	add.f32 	%f3220, %f3219, 0f3F800000;
	rcp.approx.ftz.f32 	%f3221, %f3220;
	fma.rn.f32 	%f3222, %f3221, 0fC0000000, 0f3F800000;
	setp.ge.f32 	%p116, %f3217, 0f41102CB4;
	selp.f32 	%f3223, 0f3F800000, %f3222, %p116;
	copysign.f32 	%f3224, %f3216, %f3223;
	mul.f32 	%f3225, %f3216, %f3216;
	fma.rn.f32 	%f3226, %f3225, 0f3C80F082, 0fBD563CAE;
	fma.rn.f32 	%f3227, %f3226, %f3225, 0f3E085941;
	fma.rn.f32 	%f3228, %f3227, %f3225, 0fBEAAA9ED;
	fma.rn.f32 	%f3229, %f3228, %f3225, 0f00000000;
	fma.rn.f32 	%f3230, %f3229, %f3216, %f3216;
	setp.ge.f32 	%p117, %f3217, 0f3F19999A;
	selp.f32 	%f3231, %f3224, %f3230, %p117;
	add.f32 	%f3232, %f3231, 0f3F800000;
	mul.f32 	%f3233, %f3212, %f3232;
	mul.f32 	%f3234, %f3233, %f3763;
	st.global.f32 	[%rd13+8], %f3234;
$L__BB31_136:
	setp.ge.s32 	%p118, %r30, %r15;
	@%p118 bra 	$L__BB31_138;
	mul.f32 	%f3235, %f3730, 0f3F000000;
	mul.f32 	%f3236, %f3730, 0f3D372713;
	mul.f32 	%f3237, %f3730, %f3236;
	fma.rn.f32 	%f3238, %f3730, %f3237, %f3730;
	mul.f32 	%f3239, %f3238, 0f3F4C422A;
	abs.f32 	%f3240, %f3239;
	mul.f32 	%f3241, %f3240, 0f4038AA3B;
	ex2.approx.ftz.f32 	%f3242, %f3241;
	add.f32 	%f3243, %f3242, 0f3F800000;
	rcp.approx.ftz.f32 	%f3244, %f3243;
	fma.rn.f32 	%f3245, %f3244, 0fC0000000, 0f3F800000;
	setp.ge.f32 	%p119, %f3240, 0f41102CB4;
	selp.f32 	%f3246, 0f3F800000, %f3245, %p119;
	copysign.f32 	%f3247, %f3239, %f3246;
	mul.f32 	%f3248, %f3239, %f3239;
	fma.rn.f32 	%f3249, %f3248, 0f3C80F082, 0fBD563CAE;
	fma.rn.f32 	%f3250, %f3249, %f3248, 0f3E085941;
	fma.rn.f32 	%f3251, %f3250, %f3248, 0fBEAAA9ED;
	fma.rn.f32 	%f3252, %f3251, %f3248, 0f00000000;
	fma.rn.f32 	%f3253, %f3252, %f3239, %f3239;
	setp.ge.f32 	%p120, %f3240, 0f3F19999A;
	selp.f32 	%f3254, %f3247, %f3253, %p120;
	add.f32 	%f3255, %f3254, 0f3F800000;
	mul.f32 	%f3256, %f3235, %f3255;
	mul.f32 	%f3257, %f3256, %f3762;
	st.global.f32 	[%rd13+12], %f3257;
$L__BB31_138:
	add.s32 	%r404, %r388, 6;
	setp.ge.s32 	%p121, %r404, %r5;
	@%p121 bra 	$L__BB31_147;
	add.s32 	%r36, %r12, %r614;
	setp.le.s32 	%p122, %r28, %r29;
	@%p122 bra 	$L__BB31_141;
	mul.f32 	%f3258, %f3786, 0f3F000000;
	mul.f32 	%f3259, %f3786, 0f3D372713;
	mul.f32 	%f3260, %f3786, %f3259;
	fma.rn.f32 	%f3261, %f3786, %f3260, %f3786;
	mul.f32 	%f3262, %f3261, 0f3F4C422A;
	abs.f32 	%f3263, %f3262;
	mul.f32 	%f3264, %f3263, 0f4038AA3B;
	ex2.approx.ftz.f32 	%f3265, %f3264;
	add.f32 	%f3266, %f3265, 0f3F800000;
	rcp.approx.ftz.f32 	%f3267, %f3266;
	fma.rn.f32 	%f3268, %f3267, 0fC0000000, 0f3F800000;
	setp.ge.f32 	%p123, %f3263, 0f41102CB4;
	selp.f32 	%f3269, 0f3F800000, %f3268, %p123;
	copysign.f32 	%f3270, %f3262, %f3269;
	mul.f32 	%f3271, %f3262, %f3262;
	fma.rn.f32 	%f3272, %f3271, 0f3C80F082, 0fBD563CAE;
	fma.rn.f32 	%f3273, %f3272, %f3271, 0f3E085941;
	fma.rn.f32 	%f3274, %f3273, %f3271, 0fBEAAA9ED;
	fma.rn.f32 	%f3275, %f3274, %f3271, 0f00000000;
	fma.rn.f32 	%f3276, %f3275, %f3262, %f3262;
	setp.ge.f32 	%p124, %f3263, 0f3F19999A;
	selp.f32 	%f3277, %f3270, %f3276, %p124;
	add.f32 	%f3278, %f3277, 0f3F800000;
	mul.f32 	%f3279, %f3258, %f3278;
	mul.f32 	%f3280, %f3279, %f3761;
	add.s32 	%r405, %r36, %r29;
	mul.wide.s32 	%rd151, %r405, 4;
	add.s64 	%rd152, %rd11, %rd151;
	st.global.f32 	[%rd152], %f3280;
$L__BB31_141:
	setp.ge.s32 	%p125, %r32, %r15;
	cvt.u64.u32 	%rd153, %r29;
	cvt.s64.s32 	%rd154, %r36;
	add.s64 	%rd155, %rd154, %rd153;
	shl.b64 	%rd156, %rd155, 2;
	add.s64 	%rd14, %rd11, %rd156;
	@%p125 bra 	$L__BB31_143;
	mul.f32 	%f3281, %f3787, 0f3F000000;
	mul.f32 	%f3282, %f3787, 0f3D372713;
	mul.f32 	%f3283, %f3787, %f3282;
	fma.rn.f32 	%f3284, %f3787, %f3283, %f3787;
	mul.f32 	%f3285, %f3284, 0f3F4C422A;
	abs.f32 	%f3286, %f3285;
	mul.f32 	%f3287, %f3286, 0f4038AA3B;
	ex2.approx.ftz.f32 	%f3288, %f3287;
	add.f32 	%f3289, %f3288, 0f3F800000;
	rcp.approx.ftz.f32 	%f3290, %f3289;
	fma.rn.f32 	%f3291, %f3290, 0fC0000000, 0f3F800000;
	setp.ge.f32 	%p126, %f3286, 0f41102CB4;
	selp.f32 	%f3292, 0f3F800000, %f3291, %p126;
	copysign.f32 	%f3293, %f3285, %f3292;
	mul.f32 	%f3294, %f3285, %f3285;
	fma.rn.f32 	%f3295, %f3294, 0f3C80F082, 0fBD563CAE;
	fma.rn.f32 	%f3296, %f3295, %f3294, 0f3E085941;
	fma.rn.f32 	%f3297, %f3296, %f3294, 0fBEAAA9ED;
	fma.rn.f32 	%f3298, %f3297, %f3294, 0f00000000;
	fma.rn.f32 	%f3299, %f3298, %f3285, %f3285;
	setp.ge.f32 	%p127, %f3286, 0f3F19999A;
	selp.f32 	%f3300, %f3293, %f3299, %p127;
	add.f32 	%f3301, %f3300, 0f3F800000;
	mul.f32 	%f3302, %f3281, %f3301;
	mul.f32 	%f3303, %f3302, %f3760;
	st.global.f32 	[%rd14+4], %f3303;
$L__BB31_143:
	setp.ge.s32 	%p128, %r31, %r15;
	@%p128 bra 	$L__BB31_145;
	mul.f32 	%f3304, %f3788, 0f3F000000;
	mul.f32 	%f3305, %f3788, 0f3D372713;
	mul.f32 	%f3306, %f3788, %f3305;
	fma.rn.f32 	%f3307, %f3788, %f3306, %f3788;
	mul.f32 	%f3308, %f3307, 0f3F4C422A;
	abs.f32 	%f3309, %f3308;
	mul.f32 	%f3310, %f3309, 0f4038AA3B;
	ex2.approx.ftz.f32 	%f3311, %f3310;
	add.f32 	%f3312, %f3311, 0f3F800000;
	rcp.approx.ftz.f32 	%f3313, %f3312;
	fma.rn.f32 	%f3314, %f3313, 0fC0000000, 0f3F800000;
	setp.ge.f32 	%p129, %f3309, 0f41102CB4;
	selp.f32 	%f3315, 0f3F800000, %f3314, %p129;
	copysign.f32 	%f3316, %f3308, %f3315;
	mul.f32 	%f3317, %f3308, %f3308;
	fma.rn.f32 	%f3318, %f3317, 0f3C80F082, 0fBD563CAE;
	fma.rn.f32 	%f3319, %f3318, %f3317, 0f3E085941;
	fma.rn.f32 	%f3320, %f3319, %f3317, 0fBEAAA9ED;
	fma.rn.f32 	%f3321, %f3320, %f3317, 0f00000000;
	fma.rn.f32 	%f3322, %f3321, %f3308, %f3308;
	setp.ge.f32 	%p130, %f3309, 0f3F19999A;
	selp.f32 	%f3323, %f3316, %f3322, %p130;
	add.f32 	%f3324, %f3323, 0f3F800000;
	mul.f32 	%f3325, %f3304, %f3324;
	mul.f32 	%f3326, %f3325, %f3759;
	st.global.f32 	[%rd14+8], %f3326;
$L__BB31_145:
	setp.ge.s32 	%p131, %r30, %r15;
	@%p131 bra 	$L__BB31_147;
	mul.f32 	%f3327, %f3789, 0f3F000000;
	mul.f32 	%f3328, %f3789, 0f3D372713;
	mul.f32 	%f3329, %f3789, %f3328;
	fma.rn.f32 	%f3330, %f3789, %f3329, %f3789;
	mul.f32 	%f3331, %f3330, 0f3F4C422A;
	abs.f32 	%f3332, %f3331;
	mul.f32 	%f3333, %f3332, 0f4038AA3B;
	ex2.approx.ftz.f32 	%f3334, %f3333;
	add.f32 	%f3335, %f3334, 0f3F800000;
	rcp.approx.ftz.f32 	%f3336, %f3335;
	fma.rn.f32 	%f3337, %f3336, 0fC0000000, 0f3F800000;
	setp.ge.f32 	%p132, %f3332, 0f41102CB4;
	selp.f32 	%f3338, 0f3F800000, %f3337, %p132;
	copysign.f32 	%f3339, %f3331, %f3338;
	mul.f32 	%f3340, %f3331, %f3331;
	fma.rn.f32 	%f3341, %f3340, 0f3C80F082, 0fBD563CAE;
	fma.rn.f32 	%f3342, %f3341, %f3340, 0f3E085941;
	fma.rn.f32 	%f3343, %f3342, %f3340, 0fBEAAA9ED;
	fma.rn.f32 	%f3344, %f3343, %f3340, 0f00000000;
	fma.rn.f32 	%f3345, %f3344, %f3331, %f3331;
	setp.ge.f32 	%p133, %f3332, 0f3F19999A;
	selp.f32 	%f3346, %f3339, %f3345, %p133;
	add.f32 	%f3347, %f3346, 0f3F800000;
	mul.f32 	%f3348, %f3327, %f3347;
	mul.f32 	%f3349, %f3348, %f3758;
	st.global.f32 	[%rd14+12], %f3349;
$L__BB31_147:
	add.s32 	%r406, %r388, 7;
	setp.ge.s32 	%p134, %r406, %r5;
	@%p134 bra 	$L__BB31_255;
	add.s32 	%r37, %r13, %r614;
	setp.le.s32 	%p135, %r28, %r29;
	@%p135 bra 	$L__BB31_150;
	mul.f32 	%f3350, %f3790, 0f3F000000;
	mul.f32 	%f3351, %f3790, 0f3D372713;
	mul.f32 	%f3352, %f3790, %f3351;
	fma.rn.f32 	%f3353, %f3790, %f3352, %f3790;
	mul.f32 	%f3354, %f3353, 0f3F4C422A;
	abs.f32 	%f3355, %f3354;
	mul.f32 	%f3356, %f3355, 0f4038AA3B;
	ex2.approx.ftz.f32 	%f3357, %f3356;
	add.f32 	%f3358, %f3357, 0f3F800000;
	rcp.approx.ftz.f32 	%f3359, %f3358;
	fma.rn.f32 	%f3360, %f3359, 0fC0000000, 0f3F800000;
	setp.ge.f32 	%p136, %f3355, 0f41102CB4;
	selp.f32 	%f3361, 0f3F800000, %f3360, %p136;
	copysign.f32 	%f3362, %f3354, %f3361;
	mul.f32 	%f3363, %f3354, %f3354;
	fma.rn.f32 	%f3364, %f3363, 0f3C80F082, 0fBD563CAE;
	fma.rn.f32 	%f3365, %f3364, %f3363, 0f3E085941;
	fma.rn.f32 	%f3366, %f3365, %f3363, 0fBEAAA9ED;
	fma.rn.f32 	%f3367, %f3366, %f3363, 0f00000000;
	fma.rn.f32 	%f3368, %f3367, %f3354, %f3354;
	setp.ge.f32 	%p137, %f3355, 0f3F19999A;
	selp.f32 	%f3369, %f3362, %f3368, %p137;
	add.f32 	%f3370, %f3369, 0f3F800000;
	mul.f32 	%f3371, %f3350, %f3370;
	mul.f32 	%f3372, %f3371, %f3757;
	add.s32 	%r407, %r37, %r29;
	mul.wide.s32 	%rd157, %r407, 4;
	add.s64 	%rd158, %rd11, %rd157;
	st.global.f32 	[%rd158], %f3372;
$L__BB31_150:
	setp.ge.s32 	%p138, %r32, %r15;
	cvt.u64.u32 	%rd159, %r29;
	cvt.s64.s32 	%rd160, %r37;
	add.s64 	%rd161, %rd160, %rd159;
	shl.b64 	%rd162, %rd161, 2;
	add.s64 	%rd15, %rd11, %rd162;
	@%p138 bra 	$L__BB31_152;
	mul.f32 	%f3373, %f3791, 0f3F000000;
	mul.f32 	%f3374, %f3791, 0f3D372713;
	mul.f32 	%f3375, %f3791, %f3374;
	fma.rn.f32 	%f3376, %f3791, %f3375, %f3791;
	mul.f32 	%f3377, %f3376, 0f3F4C422A;
	abs.f32 	%f3378, %f3377;
	mul.f32 	%f3379, %f3378, 0f4038AA3B;
	ex2.approx.ftz.f32 	%f3380, %f3379;
	add.f32 	%f3381, %f3380, 0f3F800000;
	rcp.approx.ftz.f32 	%f3382, %f3381;
	fma.rn.f32 	%f3383, %f3382, 0fC0000000, 0f3F800000;
	setp.ge.f32 	%p139, %f3378, 0f41102CB4;
	selp.f32 	%f3384, 0f3F800000, %f3383, %p139;
	copysign.f32 	%f3385, %f3377, %f3384;
	mul.f32 	%f3386, %f3377, %f3377;
	fma.rn.f32 	%f3387, %f3386, 0f3C80F082, 0fBD563CAE;
	fma.rn.f32 	%f3388, %f3387, %f3386, 0f3E085941;
	fma.rn.f32 	%f3389, %f3388, %f3386, 0fBEAAA9ED;
	fma.rn.f32 	%f3390, %f3389, %f3386, 0f00000000;
	fma.rn.f32 	%f3391, %f3390, %f3377, %f3377;
	setp.ge.f32 	%p140, %f3378, 0f3F19999A;
	selp.f32 	%f3392, %f3385, %f3391, %p140;
	add.f32 	%f3393, %f3392, 0f3F800000;
	mul.f32 	%f3394, %f3373, %f3393;
	mul.f32 	%f3395, %f3394, %f3756;
	st.global.f32 	[%rd15+4], %f3395;
$L__BB31_152:
	setp.ge.s32 	%p141, %r31, %r15;
	@%p141 bra 	$L__BB31_154;
	mul.f32 	%f3396, %f3792, 0f3F000000;
	mul.f32 	%f3397, %f3792, 0f3D372713;
	mul.f32 	%f3398, %f3792, %f3397;
	fma.rn.f32 	%f3399, %f3792, %f3398, %f3792;
	mul.f32 	%f3400, %f3399, 0f3F4C422A;
	abs.f32 	%f3401, %f3400;
	mul.f32 	%f3402, %f3401, 0f4038AA3B;
	ex2.approx.ftz.f32 	%f3403, %f3402;
	add.f32 	%f3404, %f3403, 0f3F800000;
	rcp.approx.ftz.f32 	%f3405, %f3404;
	fma.rn.f32 	%f3406, %f3405, 0fC0000000, 0f3F800000;
	setp.ge.f32 	%p142, %f3401, 0f41102CB4;
	selp.f32 	%f3407, 0f3F800000, %f3406, %p142;
	copysign.f32 	%f3408, %f3400, %f3407;
	mul.f32 	%f3409, %f3400, %f3400;
	fma.rn.f32 	%f3410, %f3409, 0f3C80F082, 0fBD563CAE;
	fma.rn.f32 	%f3411, %f3410, %f3409, 0f3E085941;
	fma.rn.f32 	%f3412, %f3411, %f3409, 0fBEAAA9ED;
	fma.rn.f32 	%f3413, %f3412, %f3409, 0f00000000;
	fma.rn.f32 	%f3414, %f3413, %f3400, %f3400;
	setp.ge.f32 	%p143, %f3401, 0f3F19999A;
	selp.f32 	%f3415, %f3408, %f3414, %p143;
	add.f32 	%f3416, %f3415, 0f3F800000;
	mul.f32 	%f3417, %f3396, %f3416;
	mul.f32 	%f3418, %f3417, %f3755;
	st.global.f32 	[%rd15+8], %f3418;
$L__BB31_154:
	setp.ge.s32 	%p144, %r30, %r15;
	@%p144 bra 	$L__BB31_255;
	mul.f32 	%f3419, %f3793, 0f3F000000;
	mul.f32 	%f3420, %f3793, 0f3D372713;
	mul.f32 	%f3421, %f3793, %f3420;
	fma.rn.f32 	%f3422, %f3793, %f3421, %f3793;
	mul.f32 	%f3423, %f3422, 0f3F4C422A;
	abs.f32 	%f3424, %f3423;
	mul.f32 	%f3425, %f3424, 0f4038AA3B;
	ex2.approx.ftz.f32 	%f3426, %f3425;
	add.f32 	%f3427, %f3426, 0f3F800000;
	rcp.approx.ftz.f32 	%f3428, %f3427;
	fma.rn.f32 	%f3429, %f3428, 0fC0000000, 0f3F800000;
	setp.ge.f32 	%p145, %f3424, 0f41102CB4;
	selp.f32 	%f3430, 0f3F800000, %f3429, %p145;
	copysign.f32 	%f3431, %f3423, %f3430;
	mul.f32 	%f3432, %f3423, %f3423;
	fma.rn.f32 	%f3433, %f3432, 0f3C80F082, 0fBD563CAE;
	fma.rn.f32 	%f3434, %f3433, %f3432, 0f3E085941;
	fma.rn.f32 	%f3435, %f3434, %f3432, 0fBEAAA9ED;
	fma.rn.f32 	%f3436, %f3435, %f3432, 0f00000000;
	fma.rn.f32 	%f3437, %f3436, %f3423, %f3423;
	setp.ge.f32 	%p146, %f3424, 0f3F19999A;
	selp.f32 	%f3438, %f3431, %f3437, %p146;
	add.f32 	%f3439, %f3438, 0f3F800000;
	mul.f32 	%f3440, %f3419, %f3439;
	mul.f32 	%f3441, %f3440, %f3754;
	st.global.f32 	[%rd15+12], %f3441;
	bra.uni 	$L__BB31_255;
$L__BB31_156:
	ld.param.u64 	%rd348, [_Z28moe_gate_up_optimized_kernelI6__halfLb1EEvPKT_S3_S3_PKiS5_Pfiii_param_5];
	mul.f32 	%f2775, %f21, 0f3F000000;
	mul.f32 	%f2776, %f21, 0f3D372713;
	mul.f32 	%f2777, %f21, %f2776;
	fma.rn.f32 	%f2778, %f21, %f2777, %f21;
	mul.f32 	%f2779, %f2778, 0f3F4C422A;
	abs.f32 	%f2780, %f2779;
	mul.f32 	%f2781, %f2780, 0f4038AA3B;
	ex2.approx.ftz.f32 	%f2782, %f2781;
	add.f32 	%f2783, %f2782, 0f3F800000;
	rcp.approx.ftz.f32 	%f2784, %f2783;
	fma.rn.f32 	%f2785, %f2784, 0fC0000000, 0f3F800000;
	setp.ge.f32 	%p54, %f2780, 0f41102CB4;
	selp.f32 	%f2786, 0f3F800000, %f2785, %p54;
	copysign.f32 	%f2787, %f2779, %f2786;
	mul.f32 	%f2788, %f2779, %f2779;
	fma.rn.f32 	%f2789, %f2788, 0f3C80F082, 0fBD563CAE;
	fma.rn.f32 	%f2790, %f2789, %f2788, 0f3E085941;
	fma.rn.f32 	%f2791, %f2790, %f2788, 0fBEAAA9ED;
	fma.rn.f32 	%f2792, %f2791, %f2788, 0f00000000;
	fma.rn.f32 	%f2793, %f2792, %f2779, %f2779;
	setp.ge.f32 	%p55, %f2780, 0f3F19999A;
	selp.f32 	%f2794, %f2787, %f2793, %p55;
	add.f32 	%f2795, %f2794, 0f3F800000;
	mul.f32 	%f2796, %f2775, %f2795;
	mul.f32 	%f2797, %f2796, %f53;
	add.s32 	%r332, %r6, %r614;
	cvt.s64.s32 	%rd74, %r332;
	mov.u32 	%r333, %tid.x;
	shl.b32 	%r334, %r333, 2;
	and.b32  	%r335, %r334, 124;
	cvt.u64.u32 	%rd75, %r335;
	add.s64 	%rd76, %rd74, %rd75;
	cvta.to.global.u64 	%rd77, %rd348;
	shl.b64 	%rd78, %rd76, 2;
	add.s64 	%rd79, %rd77, %rd78;
	st.global.f32 	[%rd79+12], %f2797;
	bra.uni 	$L__BB31_93;
$L__BB31_157:
	shr.u32 	%r110, %r42, 3;
	setp.lt.s32 	%p11, %r110, %r5;
	@%p11 bra 	$L__BB31_160;
	shr.u32 	%r112, %r42, 3;
	mov.u32 	%r113, %tid.x;
	cvt.u16.u32 	%rs1, %r113;
	and.b16  	%rs2, %rs1, 7;
	mul.wide.u16 	%r114, %rs2, 16;
	mov.u32 	%r115, _ZZ28moe_gate_up_optimized_kernelI6__halfLb1EEvPKT_S3_S3_PKiS5_PfiiiE10smem_input;
	add.s32 	%r116, %r115, %r114;
	mad.lo.s32 	%r618, %r112, 132, %r116;
	mov.b32 	%r619, 1;
$L__BB31_159:
	add.s32 	%r117, %r619, -1;
	mov.b32 	%r118, 0;
	st.shared.u32 	[%r618], %r118;
	setp.lt.u32 	%p12, %r117, 3;
	mov.u32 	%r119, %tid.x;
	shl.b32 	%r121, %r119, 2;
	and.b32  	%r122, %r121, 28;
	sub.s32 	%r123, 32, %r122;
	setp.lt.u32 	%p13, %r619, %r123;
	and.pred  	%p14, %p12, %p13;
	add.s32 	%r619, %r619, 1;
	add.s32 	%r618, %r618, 4;
	@%p14 bra 	$L__BB31_159;
	bra.uni 	$L__BB31_165;
$L__BB31_160:
	mov.b32 	%r617, 0;
$L__BB31_161:
	ld.param.u32 	%r589, [_Z28moe_gate_up_optimized_kernelI6__halfLb1EEvPKT_S3_S3_PKiS5_Pfiii_param_6];
	mov.u32 	%r125, %tid.x;
	shl.b32 	%r126, %r125, 2;
	and.b32  	%r127, %r126, 28;
	add.s32 	%r128, %r617, %r127;
	sub.s32 	%r129, %r589, %r615;
	setp.le.s32 	%p15, %r129, %r128;
	@%p15 bra 	$L__BB31_163;
	ld.param.u32 	%r590, [_Z28moe_gate_up_optimized_kernelI6__halfLb1EEvPKT_S3_S3_PKiS5_Pfiii_param_6];
	ld.param.u64 	%rd343, [_Z28moe_gate_up_optimized_kernelI6__halfLb1EEvPKT_S3_S3_PKiS5_Pfiii_param_0];
	shr.u32 	%r140, %r42, 3;
	shl.b32 	%r141, %r140, 2;
	mov.u32 	%r142, _ZZ28moe_gate_up_optimized_kernelI6__halfLb1EEvPKT_S3_S3_PKiS5_PfiiiE14smem_token_ids;
	add.s32 	%r143, %r142, %r141;
	ld.shared.u32 	%r144, [%r143];
	mov.u32 	%r145, %tid.x;
	shl.b32 	%r146, %r145, 2;
	and.b32  	%r147, %r146, 28;
	add.s32 	%r148, %r617, %r147;
	add.s32 	%r149, %r148, %r615;
	mad.lo.s32 	%r150, %r144, %r590, %r149;
	cvta.to.global.u64 	%rd42, %rd343;
	mul.wide.s32 	%rd43, %r150, 2;
	add.s64 	%rd44, %rd42, %rd43;
	ld.global.nc.u16 	%rs3, [%rd44];
	// begin inline asm
	{  cvt.f32.f16 %f195, %rs3;}

	// end inline asm
	mov.u32 	%r151, _ZZ28moe_gate_up_optimized_kernelI6__halfLb1EEvPKT_S3_S3_PKiS5_PfiiiE10smem_input;
	mad.lo.s32 	%r152, %r140, 132, %r151;
	shl.b32 	%r153, %r148, 2;
	add.s32 	%r154, %r152, %r153;
	st.shared.f32 	[%r154], %f195;
	bra.uni 	$L__BB31_164;
$L__BB31_163:
	shr.u32 	%r130, %r42, 3;
	mov.u32 	%r131, _ZZ28moe_gate_up_optimized_kernelI6__halfLb1EEvPKT_S3_S3_PKiS5_PfiiiE10smem_input;
	mad.lo.s32 	%r132, %r130, 132, %r131;
	mov.u32 	%r133, %tid.x;
	shl.b32 	%r134, %r133, 2;
	and.b32  	%r135, %r134, 28;
	add.s32 	%r136, %r617, %r135;
	shl.b32 	%r137, %r136, 2;
	add.s32 	%r138, %r132, %r137;
	mov.b32 	%r139, 0;
	st.shared.u32 	[%r138], %r139;
$L__BB31_164:
	add.s32 	%r45, %r617, 1;
	setp.lt.u32 	%p16, %r617, 3;
	mov.u32 	%r155, %tid.x;
	shl.b32 	%r157, %r155, 2;
	and.b32  	%r158, %r157, 28;
	sub.s32 	%r159, 32, %r158;
	setp.lt.u32 	%p17, %r45, %r159;
	and.pred  	%p18, %p16, %p17;
	mov.u32 	%r617, %r45;
	@%p18 bra 	$L__BB31_161;
$L__BB31_165:
	add.s32 	%r616, %r42, 256;
	setp.lt.u32 	%p19, %r42, 256;
	@%p19 bra 	$L__BB31_9;
$L__BB31_166:
	mov.u32 	%r620, %tid.x;
$L__BB31_167:
	mov.u32 	%r177, %tid.x;
	shl.b32 	%r179, %r177, 2;
	and.b32  	%r180, %r179, 124;
	or.b32  	%r181, %r180, 3;
	setp.lt.s32 	%p20, %r181, %r15;
	shr.u32 	%r182, %r620, 5;
	setp.lt.s32 	%p21, %r182, %r39;
	and.pred  	%p22, %p21, %p20;
	@%p22 bra 	$L__BB31_257;
	mov.b32 	%r621, 0;
$L__BB31_169:
	ld.param.u32 	%r596, [_Z28moe_gate_up_optimized_kernelI6__halfLb1EEvPKT_S3_S3_PKiS5_Pfiii_param_7];
	shr.u32 	%r184, %r620, 5;
	setp.ge.s32 	%p23, %r184, %r39;
	mov.u32 	%r185, %tid.x;
	shl.b32 	%r187, %r185, 2;
	and.b32  	%r188, %r187, 124;
	add.s32 	%r189, %r621, %r188;
	sub.s32 	%r190, %r596, %r614;
	setp.le.s32 	%p24, %r190, %r189;
	or.pred  	%p25, %p23, %p24;
	@%p25 bra 	$L__BB31_171;
	ld.param.u32 	%r597, [_Z28moe_gate_up_optimized_kernelI6__halfLb1EEvPKT_S3_S3_PKiS5_Pfiii_param_7];
	mov.u32 	%r201, %tid.x;
	shl.b32 	%r202, %r201, 2;
	and.b32  	%r203, %r202, 124;
	add.s32 	%r204, %r203, %r614;
	shr.u32 	%r205, %r620, 5;
	add.s32 	%r206, %r205, %r615;
	mad.lo.s32 	%r207, %r206, %r597, %r204;
	add.s32 	%r208, %r207, %r621;
	mul.wide.s32 	%rd51, %r208, 2;
	add.s64 	%rd52, %rd2, %rd51;
	ld.global.nc.u16 	%rs8, [%rd52];
	// begin inline asm
	{  cvt.f32.f16 %f200, %rs8;}

	// end inline asm
	mov.u32 	%r209, _ZZ28moe_gate_up_optimized_kernelI6__halfLb1EEvPKT_S3_S3_PKiS5_PfiiiE9smem_gate;
	mad.lo.s32 	%r210, %r205, 516, %r209;
	add.s32 	%r211, %r621, %r203;
	shl.b32 	%r212, %r211, 2;
	add.s32 	%r213, %r210, %r212;
	st.shared.f32 	[%r213], %f200;
	bra.uni 	$L__BB31_172;
$L__BB31_171:
	shr.u32 	%r191, %r620, 5;
	mov.u32 	%r192, _ZZ28moe_gate_up_optimized_kernelI6__halfLb1EEvPKT_S3_S3_PKiS5_PfiiiE9smem_gate;
	mad.lo.s32 	%r193, %r191, 516, %r192;
	mov.u32 	%r194, %tid.x;
	shl.b32 	%r195, %r194, 2;
	and.b32  	%r196, %r195, 124;
	add.s32 	%r197, %r621, %r196;
	shl.b32 	%r198, %r197, 2;
	add.s32 	%r199, %r193, %r198;
	mov.b32 	%r200, 0;
	st.shared.u32 	[%r199], %r200;
$L__BB31_172:
	add.s32 	%r53, %r621, 1;
	setp.lt.u32 	%p26, %r621, 3;
	mov.u32 	%r214, %tid.x;
	shl.b32 	%r216, %r214, 2;
	and.b32  	%r217, %r216, 124;
	sub.s32 	%r218, 128, %r217;
	setp.lt.u32 	%p27, %r53, %r218;
	and.pred  	%p28, %p26, %p27;
	mov.u32 	%r621, %r53;
	@%p28 bra 	$L__BB31_169;
$L__BB31_173:
	add.s32 	%r54, %r620, 256;
	setp.lt.u32 	%p29, %r620, 768;
	mov.u32 	%r620, %r54;
	@%p29 bra 	$L__BB31_167;
	mov.u32 	%r622, %tid.x;
$L__BB31_175:
	mov.u32 	%r233, %tid.x;
	shl.b32 	%r235, %r233, 2;
	and.b32  	%r236, %r235, 124;
	or.b32  	%r237, %r236, 3;
	setp.lt.s32 	%p30, %r237, %r15;
	shr.u32 	%r238, %r622, 5;
	setp.lt.s32 	%p31, %r238, %r39;
	and.pred  	%p32, %p31, %p30;
	@%p32 bra 	$L__BB31_258;
	mov.b32 	%r623, 0;
$L__BB31_177:
	ld.param.u32 	%r599, [_Z28moe_gate_up_optimized_kernelI6__halfLb1EEvPKT_S3_S3_PKiS5_Pfiii_param_7];
	shr.u32 	%r240, %r622, 5;
	setp.ge.s32 	%p33, %r240, %r39;
	mov.u32 	%r241, %tid.x;
	shl.b32 	%r243, %r241, 2;
	and.b32  	%r244, %r243, 124;
	add.s32 	%r245, %r623, %r244;
	sub.s32 	%r246, %r599, %r614;
	setp.le.s32 	%p34, %r246, %r245;
	or.pred  	%p35, %p33, %p34;
	@%p35 bra 	$L__BB31_179;
	ld.param.u32 	%r600, [_Z28moe_gate_up_optimized_kernelI6__halfLb1EEvPKT_S3_S3_PKiS5_Pfiii_param_7];
	mov.u32 	%r257, %tid.x;
	shl.b32 	%r258, %r257, 2;
	and.b32  	%r259, %r258, 124;
	add.s32 	%r260, %r259, %r614;
	shr.u32 	%r261, %r622, 5;
	add.s32 	%r262, %r261, %r615;
	mad.lo.s32 	%r263, %r262, %r600, %r260;
	add.s32 	%r264, %r263, %r623;
	mul.wide.s32 	%rd55, %r264, 2;
	add.s64 	%rd56, %rd3, %rd55;
	ld.global.nc.u16 	%rs13, [%rd56];
	// begin inline asm
	{  cvt.f32.f16 %f205, %rs13;}

	// end inline asm
	mov.u32 	%r265, _ZZ28moe_gate_up_optimized_kernelI6__halfLb1EEvPKT_S3_S3_PKiS5_PfiiiE7smem_up;
	mad.lo.s32 	%r266, %r261, 516, %r265;
	add.s32 	%r267, %r623, %r259;
	shl.b32 	%r268, %r267, 2;
	add.s32 	%r269, %r266, %r268;
	st.shared.f32 	[%r269], %f205;
	bra.uni 	$L__BB31_180;
$L__BB31_179:
	shr.u32 	%r247, %r622, 5;
	mov.u32 	%r248, _ZZ28moe_gate_up_optimized_kernelI6__halfLb1EEvPKT_S3_S3_PKiS5_PfiiiE7smem_up;
	mad.lo.s32 	%r249, %r247, 516, %r248;
	mov.u32 	%r250, %tid.x;
	shl.b32 	%r251, %r250, 2;
	and.b32  	%r252, %r251, 124;
	add.s32 	%r253, %r623, %r252;
	shl.b32 	%r254, %r253, 2;
	add.s32 	%r255, %r249, %r254;
	mov.b32 	%r256, 0;
	st.shared.u32 	[%r255], %r256;
$L__BB31_180:
	add.s32 	%r58, %r623, 1;
	setp.lt.u32 	%p36, %r623, 3;
	mov.u32 	%r270, %tid.x;
	shl.b32 	%r272, %r270, 2;
	and.b32  	%r273, %r272, 124;
	sub.s32 	%r274, 128, %r273;
	setp.lt.u32 	%p37, %r58, %r274;
	and.pred  	%p38, %p36, %p37;
	mov.u32 	%r623, %r58;
	@%p38 bra 	$L__BB31_177;
$L__BB31_181:
	add.s32 	%r59, %r622, 256;
	setp.lt.u32 	%p39, %r622, 768;
	mov.u32 	%r622, %r59;
	@%p39 bra 	$L__BB31_175;
	ld.param.u32 	%r592, [_Z28moe_gate_up_optimized_kernelI6__halfLb1EEvPKT_S3_S3_PKiS5_Pfiii_param_6];
	bar.sync 	0;
	mov.u32 	%r289, %tid.x;
	shr.u32 	%r290, %r289, 2;
	and.b32  	%r291, %r290, 248;
	mov.u32 	%r292, _ZZ28moe_gate_up_optimized_kernelI6__halfLb1EEvPKT_S3_S3_PKiS5_PfiiiE10smem_input;
	mad.lo.s32 	%r293, %r291, 132, %r292;
	ld.shared.f32 	%f210, [%r293];
	ld.shared.f32 	%f211, [%r293+132];
	ld.shared.f32 	%f212, [%r293+264];
	ld.shared.f32 	%f213, [%r293+396];
	ld.shared.f32 	%f214, [%r293+528];
	ld.shared.f32 	%f215, [%r293+660];
	ld.shared.f32 	%f216, [%r293+792];
	ld.shared.f32 	%f217, [%r293+924];
	shl.b32 	%r294, %r289, 4;
	and.b32  	%r295, %r294, 496;
	mov.u32 	%r296, _ZZ28moe_gate_up_optimized_kernelI6__halfLb1EEvPKT_S3_S3_PKiS5_PfiiiE7smem_up;
	add.s32 	%r297, %r296, %r295;
	ld.shared.f32 	%f218, [%r297];
	mov.u32 	%r298, _ZZ28moe_gate_up_optimized_kernelI6__halfLb1EEvPKT_S3_S3_PKiS5_PfiiiE9smem_gate;
	add.s32 	%r299, %r298, %r295;
	ld.shared.f32 	%f219, [%r299];
	fma.rn.f32 	%f220, %f219, %f210, %f24;
	fma.rn.f32 	%f221, %f218, %f210, %f56;
	fma.rn.f32 	%f222, %f219, %f211, %f3749;
	fma.rn.f32 	%f223, %f218, %f211, %f3781;
	fma.rn.f32 	%f224, %f219, %f212, %f3745;
	fma.rn.f32 	%f225, %f218, %f212, %f3777;
	fma.rn.f32 	%f226, %f219, %f213, %f3741;
	fma.rn.f32 	%f227, %f218, %f213, %f3773;
	fma.rn.f32 	%f228, %f219, %f214, %f3737;
	fma.rn.f32 	%f229, %f218, %f214, %f3769;
	fma.rn.f32 	%f230, %f219, %f215, %f3733;
	fma.rn.f32 	%f231, %f218, %f215, %f3765;
	fma.rn.f32 	%f232, %f219, %f216, %f3786;
	fma.rn.f32 	%f233, %f218, %f216, %f3761;
	fma.rn.f32 	%f234, %f219, %f217, %f3790;
	fma.rn.f32 	%f235, %f218, %f217, %f3757;
	ld.shared.f32 	%f236, [%r297+4];
	ld.shared.f32 	%f237, [%r299+4];
	fma.rn.f32 	%f238, %f237, %f210, %f23;
	fma.rn.f32 	%f239, %f236, %f210, %f55;
	fma.rn.f32 	%f240, %f237, %f211, %f3748;
	fma.rn.f32 	%f241, %f236, %f211, %f3780;
	fma.rn.f32 	%f242, %f237, %f212, %f3744;
	fma.rn.f32 	%f243, %f236, %f212, %f3776;
	fma.rn.f32 	%f244, %f237, %f213, %f3740;
	fma.rn.f32 	%f245, %f236, %f213, %f3772;
	fma.rn.f32 	%f246, %f237, %f214, %f3736;
	fma.rn.f32 	%f247, %f236, %f214, %f3768;
	fma.rn.f32 	%f248, %f237, %f215, %f3732;
	fma.rn.f32 	%f249, %f236, %f215, %f3764;
	fma.rn.f32 	%f250, %f237, %f216, %f3787;
	fma.rn.f32 	%f251, %f236, %f216, %f3760;
	fma.rn.f32 	%f252, %f237, %f217, %f3791;
	fma.rn.f32 	%f253, %f236, %f217, %f3756;
	ld.shared.f32 	%f254, [%r297+8];
	ld.shared.f32 	%f255, [%r299+8];
	fma.rn.f32 	%f256, %f255, %f210, %f22;
	fma.rn.f32 	%f257, %f254, %f210, %f54;
	fma.rn.f32 	%f258, %f255, %f211, %f3747;
	fma.rn.f32 	%f259, %f254, %f211, %f3779;
	fma.rn.f32 	%f260, %f255, %f212, %f3743;
	fma.rn.f32 	%f261, %f254, %f212, %f3775;
	fma.rn.f32 	%f262, %f255, %f213, %f3739;
	fma.rn.f32 	%f263, %f254, %f213, %f3771;
	fma.rn.f32 	%f264, %f255, %f214, %f3735;
	fma.rn.f32 	%f265, %f254, %f214, %f3767;
	fma.rn.f32 	%f266, %f255, %f215, %f3731;
	fma.rn.f32 	%f267, %f254, %f215, %f3763;
	fma.rn.f32 	%f268, %f255, %f216, %f3788;
	fma.rn.f32 	%f269, %f254, %f216, %f3759;
	fma.rn.f32 	%f270, %f255, %f217, %f3792;
	fma.rn.f32 	%f271, %f254, %f217, %f3755;
	ld.shared.f32 	%f272, [%r297+12];
	ld.shared.f32 	%f273, [%r299+12];
	fma.rn.f32 	%f274, %f273, %f210, %f21;
	fma.rn.f32 	%f275, %f272, %f210, %f53;
	fma.rn.f32 	%f276, %f273, %f211, %f3746;
	fma.rn.f32 	%f277, %f272, %f211, %f3778;
	fma.rn.f32 	%f278, %f273, %f212, %f3742;
	fma.rn.f32 	%f279, %f272, %f212, %f3774;
	fma.rn.f32 	%f280, %f273, %f213, %f3738;
	fma.rn.f32 	%f281, %f272, %f213, %f3770;
	fma.rn.f32 	%f282, %f273, %f214, %f3734;
	fma.rn.f32 	%f283, %f272, %f214, %f3766;
	fma.rn.f32 	%f284, %f273, %f215, %f3730;
	fma.rn.f32 	%f285, %f272, %f215, %f3762;
	fma.rn.f32 	%f286, %f273, %f216, %f3789;
	fma.rn.f32 	%f287, %f272, %f216, %f3758;
	fma.rn.f32 	%f288, %f273, %f217, %f3793;
	fma.rn.f32 	%f289, %f272, %f217, %f3754;
	ld.shared.f32 	%f290, [%r293+4];
	ld.shared.f32 	%f291, [%r293+136];
	ld.shared.f32 	%f292, [%r293+268];
	ld.shared.f32 	%f293, [%r293+400];
	ld.shared.f32 	%f294, [%r293+532];
	ld.shared.f32 	%f295, [%r293+664];
	ld.shared.f32 	%f296, [%r293+796];
	ld.shared.f32 	%f297, [%r293+928];
	ld.shared.f32 	%f298, [%r297+516];
	ld.shared.f32 	%f299, [%r299+516];
	fma.rn.f32 	%f300, %f299, %f290, %f220;
	fma.rn.f32 	%f301, %f298, %f290, %f221;
	fma.rn.f32 	%f302, %f299, %f291, %f222;
	fma.rn.f32 	%f303, %f298, %f291, %f223;
	fma.rn.f32 	%f304, %f299, %f292, %f224;
	fma.rn.f32 	%f305, %f298, %f292, %f225;
	fma.rn.f32 	%f306, %f299, %f293, %f226;
	fma.rn.f32 	%f307, %f298, %f293, %f227;
	fma.rn.f32 	%f308, %f299, %f294, %f228;
	fma.rn.f32 	%f309, %f298, %f294, %f229;
	fma.rn.f32 	%f310, %f299, %f295, %f230;
	fma.rn.f32 	%f311, %f298, %f295, %f231;
	fma.rn.f32 	%f312, %f299, %f296, %f232;
	fma.rn.f32 	%f313, %f298, %f296, %f233;
	fma.rn.f32 	%f314, %f299, %f297, %f234;
	fma.rn.f32 	%f315, %f298, %f297, %f235;
	ld.shared.f32 	%f316, [%r297+520];
	ld.shared.f32 	%f317, [%r299+520];
	fma.rn.f32 	%f318, %f317, %f290, %f238;
	fma.rn.f32 	%f319, %f316, %f290, %f239;
	fma.rn.f32 	%f320, %f317, %f291, %f240;
	fma.rn.f32 	%f321, %f316, %f291, %f241;
	fma.rn.f32 	%f322, %f317, %f292, %f242;
	fma.rn.f32 	%f323, %f316, %f292, %f243;
	fma.rn.f32 	%f324, %f317, %f293, %f244;
	fma.rn.f32 	%f325, %f316, %f293, %f245;
	fma.rn.f32 	%f326, %f317, %f294, %f246;
	fma.rn.f32 	%f327, %f316, %f294, %f247;
	fma.rn.f32 	%f328, %f317, %f295, %f248;
	fma.rn.f32 	%f329, %f316, %f295, %f249;
	fma.rn.f32 	%f330, %f317, %f296, %f250;
	fma.rn.f32 	%f331, %f316, %f296, %f251;
	fma.rn.f32 	%f332, %f317, %f297, %f252;
	fma.rn.f32 	%f333, %f316, %f297, %f253;
	ld.shared.f32 	%f334, [%r297+524];
	ld.shared.f32 	%f335, [%r299+524];
	fma.rn.f32 	%f336, %f335, %f290, %f256;
	fma.rn.f32 	%f337, %f334, %f290, %f257;
	fma.rn.f32 	%f338, %f335, %f291, %f258;
	fma.rn.f32 	%f339, %f334, %f291, %f259;
	fma.rn.f32 	%f340, %f335, %f292, %f260;
	fma.rn.f32 	%f341, %f334, %f292, %f261;
	fma.rn.f32 	%f342, %f335, %f293, %f262;
	fma.rn.f32 	%f343, %f334, %f293, %f263;
	fma.rn.f32 	%f344, %f335, %f294, %f264;
	fma.rn.f32 	%f345, %f334, %f294, %f265;
	fma.rn.f32 	%f346, %f335, %f295, %f266;
	fma.rn.f32 	%f347, %f334, %f295, %f267;
	fma.rn.f32 	%f348, %f335, %f296, %f268;
	fma.rn.f32 	%f349, %f334, %f296, %f269;
	fma.rn.f32 	%f350, %f335, %f297, %f270;
	fma.rn.f32 	%f351, %f334, %f297, %f271;
	ld.shared.f32 	%f352, [%r297+528];
	ld.shared.f32 	%f353, [%r299+528];
	fma.rn.f32 	%f354, %f353, %f290, %f274;
	fma.rn.f32 	%f355, %f352, %f290, %f275;
	fma.rn.f32 	%f356, %f353, %f291, %f276;
	fma.rn.f32 	%f357, %f352, %f291, %f277;
	fma.rn.f32 	%f358, %f353, %f292, %f278;
	fma.rn.f32 	%f359, %f352, %f292, %f279;
	fma.rn.f32 	%f360, %f353, %f293, %f280;
	fma.rn.f32 	%f361, %f352, %f293, %f281;
	fma.rn.f32 	%f362, %f353, %f294, %f282;
	fma.rn.f32 	%f363, %f352, %f294, %f283;
	fma.rn.f32 	%f364, %f353, %f295, %f284;
	fma.rn.f32 	%f365, %f352, %f295, %f285;
	fma.rn.f32 	%f366, %f353, %f296, %f286;
	fma.rn.f32 	%f367, %f352, %f296, %f287;
	fma.rn.f32 	%f368, %f353, %f297, %f288;
	fma.rn.f32 	%f369, %f352, %f297, %f289;
	ld.shared.f32 	%f370, [%r293+8];
	ld.shared.f32 	%f371, [%r293+140];
	ld.shared.f32 	%f372, [%r293+272];
	ld.shared.f32 	%f373, [%r293+404];
	ld.shared.f32 	%f374, [%r293+536];
	ld.shared.f32 	%f375, [%r293+668];
	ld.shared.f32 	%f376, [%r293+800];
	ld.shared.f32 	%f377, [%r293+932];
	ld.shared.f32 	%f378, [%r297+1032];
	ld.shared.f32 	%f379, [%r299+1032];
	fma.rn.f32 	%f380, %f379, %f370, %f300;
	fma.rn.f32 	%f381, %f378, %f370, %f301;
	fma.rn.f32 	%f382, %f379, %f371, %f302;
	fma.rn.f32 	%f383, %f378, %f371, %f303;
	fma.rn.f32 	%f384, %f379, %f372, %f304;
	fma.rn.f32 	%f385, %f378, %f372, %f305;
	fma.rn.f32 	%f386, %f379, %f373, %f306;
	fma.rn.f32 	%f387, %f378, %f373, %f307;
	fma.rn.f32 	%f388, %f379, %f374, %f308;
	fma.rn.f32 	%f389, %f378, %f374, %f309;
	fma.rn.f32 	%f390, %f379, %f375, %f310;
	fma.rn.f32 	%f391, %f378, %f375, %f311;
	fma.rn.f32 	%f392, %f379, %f376, %f312;
	fma.rn.f32 	%f393, %f378, %f376, %f313;
	fma.rn.f32 	%f394, %f379, %f377, %f314;
	fma.rn.f32 	%f395, %f378, %f377, %f315;
	ld.shared.f32 	%f396, [%r297+1036];
	ld.shared.f32 	%f397, [%r299+1036];
	fma.rn.f32 	%f398, %f397, %f370, %f318;
	fma.rn.f32 	%f399, %f396, %f370, %f319;
	fma.rn.f32 	%f400, %f397, %f371, %f320;
	fma.rn.f32 	%f401, %f396, %f371, %f321;
	fma.rn.f32 	%f402, %f397, %f372, %f322;
	fma.rn.f32 	%f403, %f396, %f372, %f323;
	fma.rn.f32 	%f404, %f397, %f373, %f324;
	fma.rn.f32 	%f405, %f396, %f373, %f325;
	fma.rn.f32 	%f406, %f397, %f374, %f326;
	fma.rn.f32 	%f407, %f396, %f374, %f327;
	fma.rn.f32 	%f408, %f397, %f375, %f328;
	fma.rn.f32 	%f409, %f396, %f375, %f329;
	fma.rn.f32 	%f410, %f397, %f376, %f330;
	fma.rn.f32 	%f411, %f396, %f376, %f331;
	fma.rn.f32 	%f412, %f397, %f377, %f332;
	fma.rn.f32 	%f413, %f396, %f377, %f333;
	ld.shared.f32 	%f414, [%r297+1040];
	ld.shared.f32 	%f415, [%r299+1040];
	fma.rn.f32 	%f416, %f415, %f370, %f336;
	fma.rn.f32 	%f417, %f414, %f370, %f337;
	fma.rn.f32 	%f418, %f415, %f371, %f338;
	fma.rn.f32 	%f419, %f414, %f371, %f339;
	fma.rn.f32 	%f420, %f415, %f372, %f340;
	fma.rn.f32 	%f421, %f414, %f372, %f341;
	fma.rn.f32 	%f422, %f415, %f373, %f342;
	fma.rn.f32 	%f423, %f414, %f373, %f343;
	fma.rn.f32 	%f424, %f415, %f374, %f344;
	fma.rn.f32 	%f425, %f414, %f374, %f345;
	fma.rn.f32 	%f426, %f415, %f375, %f346;
	fma.rn.f32 	%f427, %f414, %f375, %f347;
	fma.rn.f32 	%f428, %f415, %f376, %f348;
	fma.rn.f32 	%f429, %f414, %f376, %f349;
	fma.rn.f32 	%f430, %f415, %f377, %f350;
	fma.rn.f32 	%f431, %f414, %f377, %f351;
	ld.shared.f32 	%f432, [%r297+1044];
	ld.shared.f32 	%f433, [%r299+1044];
	fma.rn.f32 	%f434, %f433, %f370, %f354;
	fma.rn.f32 	%f435, %f432, %f370, %f355;
	fma.rn.f32 	%f436, %f433, %f371, %f356;
	fma.rn.f32 	%f437, %f432, %f371, %f357;
	fma.rn.f32 	%f438, %f433, %f372, %f358;
	fma.rn.f32 	%f439, %f432, %f372, %f359;
	fma.rn.f32 	%f440, %f433, %f373, %f360;
	fma.rn.f32 	%f441, %f432, %f373, %f361;
	fma.rn.f32 	%f442, %f433, %f374, %f362;
	fma.rn.f32 	%f443, %f432, %f374, %f363;
	fma.rn.f32 	%f444, %f433, %f375, %f364;
	fma.rn.f32 	%f445, %f432, %f375, %f365;
	fma.rn.f32 	%f446, %f433, %f376, %f366;
	fma.rn.f32 	%f447, %f432, %f376, %f367;
	fma.rn.f32 	%f448, %f433, %f377, %f368;
	fma.rn.f32 	%f449, %f432, %f377, %f369;
	ld.shared.f32 	%f450, [%r293+12];
	ld.shared.f32 	%f451, [%r293+144];
	ld.shared.f32 	%f452, [%r293+276];
	ld.shared.f32 	%f453, [%r293+408];
	ld.shared.f32 	%f454, [%r293+540];
	ld.shared.f32 	%f455, [%r293+672];
	ld.shared.f32 	%f456, [%r293+804];
	ld.shared.f32 	%f457, [%r293+936];
	ld.shared.f32 	%f458, [%r297+1548];
	ld.shared.f32 	%f459, [%r299+1548];
	fma.rn.f32 	%f460, %f459, %f450, %f380;
	fma.rn.f32 	%f461, %f458, %f450, %f381;
	fma.rn.f32 	%f462, %f459, %f451, %f382;
	fma.rn.f32 	%f463, %f458, %f451, %f383;
	fma.rn.f32 	%f464, %f459, %f452, %f384;
	fma.rn.f32 	%f465, %f458, %f452, %f385;
	fma.rn.f32 	%f466, %f459, %f453, %f386;
	fma.rn.f32 	%f467, %f458, %f453, %f387;
	fma.rn.f32 	%f468, %f459, %f454, %f388;
	fma.rn.f32 	%f469, %f458, %f454, %f389;
	fma.rn.f32 	%f470, %f459, %f455, %f390;
	fma.rn.f32 	%f471, %f458, %f455, %f391;
	fma.rn.f32 	%f472, %f459, %f456, %f392;
	fma.rn.f32 	%f473, %f458, %f456, %f393;
	fma.rn.f32 	%f474, %f459, %f457, %f394;
	fma.rn.f32 	%f475, %f458, %f457, %f395;
	ld.shared.f32 	%f476, [%r297+1552];
	ld.shared.f32 	%f477, [%r299+1552];
	fma.rn.f32 	%f478, %f477, %f450, %f398;
	fma.rn.f32 	%f479, %f476, %f450, %f399;
	fma.rn.f32 	%f480, %f477, %f451, %f400;
	fma.rn.f32 	%f481, %f476, %f451, %f401;
	fma.rn.f32 	%f482, %f477, %f452, %f402;
	fma.rn.f32 	%f483, %f476, %f452, %f403;
	fma.rn.f32 	%f484, %f477, %f453, %f404;
	fma.rn.f32 	%f485, %f476, %f453, %f405;
	fma.rn.f32 	%f486, %f477, %f454, %f406;
	fma.rn.f32 	%f487, %f476, %f454, %f407;
	fma.rn.f32 	%f488, %f477, %f455, %f408;
	fma.rn.f32 	%f489, %f476, %f455, %f409;
	fma.rn.f32 	%f490, %f477, %f456, %f410;
	fma.rn.f32 	%f491, %f476, %f456, %f411;
	fma.rn.f32 	%f492, %f477, %f457, %f412;
	fma.rn.f32 	%f493, %f476, %f457, %f413;
	ld.shared.f32 	%f494, [%r297+1556];
	ld.shared.f32 	%f495, [%r299+1556];
	fma.rn.f32 	%f496, %f495, %f450, %f416;
	fma.rn.f32 	%f497, %f494, %f450, %f417;
	fma.rn.f32 	%f498, %f495, %f451, %f418;
	fma.rn.f32 	%f499, %f494, %f451, %f419;
	fma.rn.f32 	%f500, %f495, %f452, %f420;
	fma.rn.f32 	%f501, %f494, %f452, %f421;
	fma.rn.f32 	%f502, %f495, %f453, %f422;
	fma.rn.f32 	%f503, %f494, %f453, %f423;
	fma.rn.f32 	%f504, %f495, %f454, %f424;
	fma.rn.f32 	%f505, %f494, %f454, %f425;
	fma.rn.f32 	%f506, %f495, %f455, %f426;
	fma.rn.f32 	%f507, %f494, %f455, %f427;
	fma.rn.f32 	%f508, %f495, %f456, %f428;
	fma.rn.f32 	%f509, %f494, %f456, %f429;
	fma.rn.f32 	%f510, %f495, %f457, %f430;
	fma.rn.f32 	%f511, %f494, %f457, %f431;
	ld.shared.f32 	%f512, [%r297+1560];
	ld.shared.f32 	%f513, [%r299+1560];
	fma.rn.f32 	%f514, %f513, %f450, %f434;
	fma.rn.f32 	%f515, %f512, %f450, %f435;
	fma.rn.f32 	%f516, %f513, %f451, %f436;
	fma.rn.f32 	%f517, %f512, %f451, %f437;
	fma.rn.f32 	%f518, %f513, %f452, %f438;
	fma.rn.f32 	%f519, %f512, %f452, %f439;
	fma.rn.f32 	%f520, %f513, %f453, %f440;
	fma.rn.f32 	%f521, %f512, %f453, %f441;
	fma.rn.f32 	%f522, %f513, %f454, %f442;
	fma.rn.f32 	%f523, %f512, %f454, %f443;
	fma.rn.f32 	%f524, %f513, %f455, %f444;
	fma.rn.f32 	%f525, %f512, %f455, %f445;
	fma.rn.f32 	%f526, %f513, %f456, %f446;
	fma.rn.f32 	%f527, %f512, %f456, %f447;
	fma.rn.f32 	%f528, %f513, %f457, %f448;
	fma.rn.f32 	%f529, %f512, %f457, %f449;
	ld.shared.f32 	%f530, [%r293+16];
	ld.shared.f32 	%f531, [%r293+148];
	ld.shared.f32 	%f532, [%r293+280];
	ld.shared.f32 	%f533, [%r293+412];
	ld.shared.f32 	%f534, [%r293+544];
	ld.shared.f32 	%f535, [%r293+676];
	ld.shared.f32 	%f536, [%r293+808];
	ld.shared.f32 	%f537, [%r293+940];
	ld.shared.f32 	%f538, [%r297+2064];
	ld.shared.f32 	%f539, [%r299+2064];
	fma.rn.f32 	%f540, %f539, %f530, %f460;
	fma.rn.f32 	%f541, %f538, %f530, %f461;
	fma.rn.f32 	%f542, %f539, %f531, %f462;
	fma.rn.f32 	%f543, %f538, %f531, %f463;
	fma.rn.f32 	%f544, %f539, %f532, %f464;
	fma.rn.f32 	%f545, %f538, %f532, %f465;
	fma.rn.f32 	%f546, %f539, %f533, %f466;
	fma.rn.f32 	%f547, %f538, %f533, %f467;
	fma.rn.f32 	%f548, %f539, %f534, %f468;
	fma.rn.f32 	%f549, %f538, %f534, %f469;
	fma.rn.f32 	%f550, %f539, %f535, %f470;
	fma.rn.f32 	%f551, %f538, %f535, %f471;
	fma.rn.f32 	%f552, %f539, %f536, %f472;
	fma.rn.f32 	%f553, %f538, %f536, %f473;
	fma.rn.f32 	%f554, %f539, %f537, %f474;
	fma.rn.f32 	%f555, %f538, %f537, %f475;
	ld.shared.f32 	%f556, [%r297+2068];
	ld.shared.f32 	%f557, [%r299+2068];
	fma.rn.f32 	%f558, %f557, %f530, %f478;
	fma.rn.f32 	%f559, %f556, %f530, %f479;
	fma.rn.f32 	%f560, %f557, %f531, %f480;
	fma.rn.f32 	%f561, %f556, %f531, %f481;
	fma.rn.f32 	%f562, %f557, %f532, %f482;
	fma.rn.f32 	%f563, %f556, %f532, %f483;
	fma.rn.f32 	%f564, %f557, %f533, %f484;
	fma.rn.f32 	%f565, %f556, %f533, %f485;
	fma.rn.f32 	%f566, %f557, %f534, %f486;
	fma.rn.f32 	%f567, %f556, %f534, %f487;
	fma.rn.f32 	%f568, %f557, %f535, %f488;
	fma.rn.f32 	%f569, %f556, %f535, %f489;
	fma.rn.f32 	%f570, %f557, %f536, %f490;
	fma.rn.f32 	%f571, %f556, %f536, %f491;
	fma.rn.f32 	%f572, %f557, %f537, %f492;
	fma.rn.f32 	%f573, %f556, %f537, %f493;
	ld.shared.f32 	%f574, [%r297+2072];
	ld.shared.f32 	%f575, [%r299+2072];
	fma.rn.f32 	%f576, %f575, %f530, %f496;
	fma.rn.f32 	%f577, %f574, %f530, %f497;
	fma.rn.f32 	%f578, %f575, %f531, %f498;
	fma.rn.f32 	%f579, %f574, %f531, %f499;
	fma.rn.f32 	%f580, %f575, %f532, %f500;
	fma.rn.f32 	%f581, %f574, %f532, %f501;
	fma.rn.f32 	%f582, %f575, %f533, %f502;
	fma.rn.f32 	%f583, %f574, %f533, %f503;
	fma.rn.f32 	%f584, %f575, %f534, %f504;
	fma.rn.f32 	%f585, %f574, %f534, %f505;
	fma.rn.f32 	%f586, %f575, %f535, %f506;
	fma.rn.f32 	%f587, %f574, %f535, %f507;
	fma.rn.f32 	%f588, %f575, %f536, %f508;
	fma.rn.f32 	%f589, %f574, %f536, %f509;
	fma.rn.f32 	%f590, %f575, %f537, %f510;
	fma.rn.f32 	%f591, %f574, %f537, %f511;
	ld.shared.f32 	%f592, [%r297+2076];
	ld.shared.f32 	%f593, [%r299+2076];
	fma.rn.f32 	%f594, %f593, %f530, %f514;
	fma.rn.f32 	%f595, %f592, %f530, %f515;
	fma.rn.f32 	%f596, %f593, %f531, %f516;
	fma.rn.f32 	%f597, %f592, %f531, %f517;
	fma.rn.f32 	%f598, %f593, %f532, %f518;
	fma.rn.f32 	%f599, %f592, %f532, %f519;
	fma.rn.f32 	%f600, %f593, %f533, %f520;
	fma.rn.f32 	%f601, %f592, %f533, %f521;
	fma.rn.f32 	%f602, %f593, %f534, %f522;
	fma.rn.f32 	%f603, %f592, %f534, %f523;
	fma.rn.f32 	%f604, %f593, %f535, %f524;
	fma.rn.f32 	%f605, %f592, %f535, %f525;
	fma.rn.f32 	%f606, %f593, %f536, %f526;
	fma.rn.f32 	%f607, %f592, %f536, %f527;
	fma.rn.f32 	%f608, %f593, %f537, %f528;
	fma.rn.f32 	%f609, %f592, %f537, %f529;
	ld.shared.f32 	%f610, [%r293+20];
	ld.shared.f32 	%f611, [%r293+152];
	ld.shared.f32 	%f612, [%r293+284];
	ld.shared.f32 	%f613, [%r293+416];
	ld.shared.f32 	%f614, [%r293+548];
	ld.shared.f32 	%f615, [%r293+680];
	ld.shared.f32 	%f616, [%r293+812];
	ld.shared.f32 	%f617, [%r293+944];
	ld.shared.f32 	%f618, [%r297+2580];
	ld.shared.f32 	%f619, [%r299+2580];
	fma.rn.f32 	%f620, %f619, %f610, %f540;
	fma.rn.f32 	%f621, %f618, %f610, %f541;
	fma.rn.f32 	%f622, %f619, %f611, %f542;
	fma.rn.f32 	%f623, %f618, %f611, %f543;
	fma.rn.f32 	%f624, %f619, %f612, %f544;
	fma.rn.f32 	%f625, %f618, %f612, %f545;
	fma.rn.f32 	%f626, %f619, %f613, %f546;
	fma.rn.f32 	%f627, %f618, %f613, %f547;
	fma.rn.f32 	%f628, %f619, %f614, %f548;
	fma.rn.f32 	%f629, %f618, %f614, %f549;
	fma.rn.f32 	%f630, %f619, %f615, %f550;
	fma.rn.f32 	%f631, %f618, %f615, %f551;
	fma.rn.f32 	%f632, %f619, %f616, %f552;
	fma.rn.f32 	%f633, %f618, %f616, %f553;
	fma.rn.f32 	%f634, %f619, %f617, %f554;
	fma.rn.f32 	%f635, %f618, %f617, %f555;
	ld.shared.f32 	%f636, [%r297+2584];
	ld.shared.f32 	%f637, [%r299+2584];
	fma.rn.f32 	%f638, %f637, %f610, %f558;
	fma.rn.f32 	%f639, %f636, %f610, %f559;
	fma.rn.f32 	%f640, %f637, %f611, %f560;
	fma.rn.f32 	%f641, %f636, %f611, %f561;
	fma.rn.f32 	%f642, %f637, %f612, %f562;
	fma.rn.f32 	%f643, %f636, %f612, %f563;
	fma.rn.f32 	%f644, %f637, %f613, %f564;
	fma.rn.f32 	%f645, %f636, %f613, %f565;
	fma.rn.f32 	%f646, %f637, %f614, %f566;
	fma.rn.f32 	%f647, %f636, %f614, %f567;
	fma.rn.f32 	%f648, %f637, %f615, %f568;
	fma.rn.f32 	%f649, %f636, %f615, %f569;
	fma.rn.f32 	%f650, %f637, %f616, %f570;
	fma.rn.f32 	%f651, %f636, %f616, %f571;
	fma.rn.f32 	%f652, %f637, %f617, %f572;
	fma.rn.f32 	%f653, %f636, %f617, %f573;
	ld.shared.f32 	%f654, [%r297+2588];
	ld.shared.f32 	%f655, [%r299+2588];
	fma.rn.f32 	%f656, %f655, %f610, %f576;
	fma.rn.f32 	%f657, %f654, %f610, %f577;
	fma.rn.f32 	%f658, %f655, %f611, %f578;
	fma.rn.f32 	%f659, %f654, %f611, %f579;
	fma.rn.f32 	%f660, %f655, %f612, %f580;
	fma.rn.f32 	%f661, %f654, %f612, %f581;
	fma.rn.f32 	%f662, %f655, %f613, %f582;
	fma.rn.f32 	%f663, %f654, %f613, %f583;
	fma.rn.f32 	%f664, %f655, %f614, %f584;
	fma.rn.f32 	%f665, %f654, %f614, %f585;
	fma.rn.f32 	%f666, %f655, %f615, %f586;
	fma.rn.f32 	%f667, %f654, %f615, %f587;
	fma.rn.f32 	%f668, %f655, %f616, %f588;
	fma.rn.f32 	%f669, %f654, %f616, %f589;
	fma.rn.f32 	%f670, %f655, %f617, %f590;
	fma.rn.f32 	%f671, %f654, %f617, %f591;
	ld.shared.f32 	%f672, [%r297+2592];
	ld.shared.f32 	%f673, [%r299+2592];
	fma.rn.f32 	%f674, %f673, %f610, %f594;
	fma.rn.f32 	%f675, %f672, %f610, %f595;
	fma.rn.f32 	%f676, %f673, %f611, %f596;
	fma.rn.f32 	%f677, %f672, %f611, %f597;
	fma.rn.f32 	%f678, %f673, %f612, %f598;
	fma.rn.f32 	%f679, %f672, %f612, %f599;
	fma.rn.f32 	%f680, %f673, %f613, %f600;
	fma.rn.f32 	%f681, %f672, %f613, %f601;
	fma.rn.f32 	%f682, %f673, %f614, %f602;
	fma.rn.f32 	%f683, %f672, %f614, %f603;
	fma.rn.f32 	%f684, %f673, %f615, %f604;
	fma.rn.f32 	%f685, %f672, %f615, %f605;
	fma.rn.f32 	%f686, %f673, %f616, %f606;
	fma.rn.f32 	%f687, %f672, %f616, %f607;
	fma.rn.f32 	%f688, %f673, %f617, %f608;
	fma.rn.f32 	%f689, %f672, %f617, %f609;
	ld.shared.f32 	%f690, [%r293+24];
	ld.shared.f32 	%f691, [%r293+156];
	ld.shared.f32 	%f692, [%r293+288];
	ld.shared.f32 	%f693, [%r293+420];
	ld.shared.f32 	%f694, [%r293+552];
	ld.shared.f32 	%f695, [%r293+684];
	ld.shared.f32 	%f696, [%r293+816];
	ld.shared.f32 	%f697, [%r293+948];
	ld.shared.f32 	%f698, [%r297+3096];
	ld.shared.f32 	%f699, [%r299+3096];
	fma.rn.f32 	%f700, %f699, %f690, %f620;
	fma.rn.f32 	%f701, %f698, %f690, %f621;
	fma.rn.f32 	%f702, %f699, %f691, %f622;
	fma.rn.f32 	%f703, %f698, %f691, %f623;
	fma.rn.f32 	%f704, %f699, %f692, %f624;
	fma.rn.f32 	%f705, %f698, %f692, %f625;
	fma.rn.f32 	%f706, %f699, %f693, %f626;
	fma.rn.f32 	%f707, %f698, %f693, %f627;
	fma.rn.f32 	%f708, %f699, %f694, %f628;
	fma.rn.f32 	%f709, %f698, %f694, %f629;
	fma.rn.f32 	%f710, %f699, %f695, %f630;
	fma.rn.f32 	%f711, %f698, %f695, %f631;
	fma.rn.f32 	%f712, %f699, %f696, %f632;
	fma.rn.f32 	%f713, %f698, %f696, %f633;
	fma.rn.f32 	%f714, %f699, %f697, %f634;
	fma.rn.f32 	%f715, %f698, %f697, %f635;
	ld.shared.f32 	%f716, [%r297+3100];
	ld.shared.f32 	%f717, [%r299+3100];
	fma.rn.f32 	%f718, %f717, %f690, %f638;
	fma.rn.f32 	%f719, %f716, %f690, %f639;
	fma.rn.f32 	%f720, %f717, %f691, %f640;
	fma.rn.f32 	%f721, %f716, %f691, %f641;
	fma.rn.f32 	%f722, %f717, %f692, %f642;
	fma.rn.f32 	%f723, %f716, %f692, %f643;
	fma.rn.f32 	%f724, %f717, %f693, %f644;
	fma.rn.f32 	%f725, %f716, %f693, %f645;
	fma.rn.f32 	%f726, %f717, %f694, %f646;
	fma.rn.f32 	%f727, %f716, %f694, %f647;
	fma.rn.f32 	%f728, %f717, %f695, %f648;
	fma.rn.f32 	%f729, %f716, %f695, %f649;
	fma.rn.f32 	%f730, %f717, %f696, %f650;
	fma.rn.f32 	%f731, %f716, %f696, %f651;
	fma.rn.f32 	%f732, %f717, %f697, %f652;
	fma.rn.f32 	%f733, %f716, %f697, %f653;
	ld.shared.f32 	%f734, [%r297+3104];
	ld.shared.f32 	%f735, [%r299+3104];
	fma.rn.f32 	%f736, %f735, %f690, %f656;
	fma.rn.f32 	%f737, %f734, %f690, %f657;
	fma.rn.f32 	%f738, %f735, %f691, %f658;
	fma.rn.f32 	%f739, %f734, %f691, %f659;
	fma.rn.f32 	%f740, %f735, %f692, %f660;
	fma.rn.f32 	%f741, %f734, %f692, %f661;
	fma.rn.f32 	%f742, %f735, %f693, %f662;
	fma.rn.f32 	%f743, %f734, %f693, %f663;
	fma.rn.f32 	%f744, %f735, %f694, %f664;
	fma.rn.f32 	%f745, %f734, %f694, %f665;
	fma.rn.f32 	%f746, %f735, %f695, %f666;
	fma.rn.f32 	%f747, %f734, %f695, %f667;
	fma.rn.f32 	%f748, %f735, %f696, %f668;
	fma.rn.f32 	%f749, %f734, %f696, %f669;
	fma.rn.f32 	%f750, %f735, %f697, %f670;
	fma.rn.f32 	%f751, %f734, %f697, %f671;
	ld.shared.f32 	%f752, [%r297+3108];
	ld.shared.f32 	%f753, [%r299+3108];
	fma.rn.f32 	%f754, %f753, %f690, %f674;
	fma.rn.f32 	%f755, %f752, %f690, %f675;
	fma.rn.f32 	%f756, %f753, %f691, %f676;
	fma.rn.f32 	%f757, %f752, %f691, %f677;
	fma.rn.f32 	%f758, %f753, %f692, %f678;
	fma.rn.f32 	%f759, %f752, %f692, %f679;
	fma.rn.f32 	%f760, %f753, %f693, %f680;
	fma.rn.f32 	%f761, %f752, %f693, %f681;
	fma.rn.f32 	%f762, %f753, %f694, %f682;
	fma.rn.f32 	%f763, %f752, %f694, %f683;
	fma.rn.f32 	%f764, %f753, %f695, %f684;
	fma.rn.f32 	%f765, %f752, %f695, %f685;
	fma.rn.f32 	%f766, %f753, %f696, %f686;
	fma.rn.f32 	%f767, %f752, %f696, %f687;
	fma.rn.f32 	%f768, %f753, %f697, %f688;
	fma.rn.f32 	%f769, %f752, %f697, %f689;
	ld.shared.f32 	%f770, [%r293+28];
	ld.shared.f32 	%f771, [%r293+160];
	ld.shared.f32 	%f772, [%r293+292];
	ld.shared.f32 	%f773, [%r293+424];
	ld.shared.f32 	%f774, [%r293+556];
	ld.shared.f32 	%f775, [%r293+688];
	ld.shared.f32 	%f776, [%r293+820];
	ld.shared.f32 	%f777, [%r293+952];
	ld.shared.f32 	%f778, [%r297+3612];
	ld.shared.f32 	%f779, [%r299+3612];
	fma.rn.f32 	%f780, %f779, %f770, %f700;
	fma.rn.f32 	%f781, %f778, %f770, %f701;
	fma.rn.f32 	%f782, %f779, %f771, %f702;
	fma.rn.f32 	%f783, %f778, %f771, %f703;
	fma.rn.f32 	%f784, %f779, %f772, %f704;
	fma.rn.f32 	%f785, %f778, %f772, %f705;
	fma.rn.f32 	%f786, %f779, %f773, %f706;
	fma.rn.f32 	%f787, %f778, %f773, %f707;
	fma.rn.f32 	%f788, %f779, %f774, %f708;
	fma.rn.f32 	%f789, %f778, %f774, %f709;
	fma.rn.f32 	%f790, %f779, %f775, %f710;
	fma.rn.f32 	%f791, %f778, %f775, %f711;
	fma.rn.f32 	%f792, %f779, %f776, %f712;
	fma.rn.f32 	%f793, %f778, %f776, %f713;
	fma.rn.f32 	%f794, %f779, %f777, %f714;
	fma.rn.f32 	%f795, %f778, %f777, %f715;
	ld.shared.f32 	%f796, [%r297+3616];
	ld.shared.f32 	%f797, [%r299+3616];
	fma.rn.f32 	%f798, %f797, %f770, %f718;
	fma.rn.f32 	%f799, %f796, %f770, %f719;
	fma.rn.f32 	%f800, %f797, %f771, %f720;
	fma.rn.f32 	%f801, %f796, %f771, %f721;
	fma.rn.f32 	%f802, %f797, %f772, %f722;
	fma.rn.f32 	%f803, %f796, %f772, %f723;
	fma.rn.f32 	%f804, %f797, %f773, %f724;
	fma.rn.f32 	%f805, %f796, %f773, %f725;
	fma.rn.f32 	%f806, %f797, %f774, %f726;
	fma.rn.f32 	%f807, %f796, %f774, %f727;
	fma.rn.f32 	%f808, %f797, %f775, %f728;
	fma.rn.f32 	%f809, %f796, %f775, %f729;
	fma.rn.f32 	%f810, %f797, %f776, %f730;
	fma.rn.f32 	%f811, %f796, %f776, %f731;
	fma.rn.f32 	%f812, %f797, %f777, %f732;
	fma.rn.f32 	%f813, %f796, %f777, %f733;
	ld.shared.f32 	%f814, [%r297+3620];
	ld.shared.f32 	%f815, [%r299+3620];
	fma.rn.f32 	%f816, %f815, %f770, %f736;
	fma.rn.f32 	%f817, %f814, %f770, %f737;
	fma.rn.f32 	%f818, %f815, %f771, %f738;
	fma.rn.f32 	%f819, %f814, %f771, %f739;
	fma.rn.f32 	%f820, %f815, %f772, %f740;
	fma.rn.f32 	%f821, %f814, %f772, %f741;
	fma.rn.f32 	%f822, %f815, %f773, %f742;
	fma.rn.f32 	%f823, %f814, %f773, %f743;
	fma.rn.f32 	%f824, %f815, %f774, %f744;
	fma.rn.f32 	%f825, %f814, %f774, %f745;
	fma.rn.f32 	%f826, %f815, %f775, %f746;
	fma.rn.f32 	%f827, %f814, %f775, %f747;
	fma.rn.f32 	%f828, %f815, %f776, %f748;
	fma.rn.f32 	%f829, %f814, %f776, %f749;
	fma.rn.f32 	%f830, %f815, %f777, %f750;
	fma.rn.f32 	%f831, %f814, %f777, %f751;
	ld.shared.f32 	%f832, [%r297+3624];
	ld.shared.f32 	%f833, [%r299+3624];
	fma.rn.f32 	%f834, %f833, %f770, %f754;
	fma.rn.f32 	%f835, %f832, %f770, %f755;
	fma.rn.f32 	%f836, %f833, %f771, %f756;
	fma.rn.f32 	%f837, %f832, %f771, %f757;
	fma.rn.f32 	%f838, %f833, %f772, %f758;
	fma.rn.f32 	%f839, %f832, %f772, %f759;
	fma.rn.f32 	%f840, %f833, %f773, %f760;
	fma.rn.f32 	%f841, %f832, %f773, %f761;
	fma.rn.f32 	%f842, %f833, %f774, %f762;
	fma.rn.f32 	%f843, %f832, %f774, %f763;
	fma.rn.f32 	%f844, %f833, %f775, %f764;
	fma.rn.f32 	%f845, %f832, %f775, %f765;
	fma.rn.f32 	%f846, %f833, %f776, %f766;
	fma.rn.f32 	%f847, %f832, %f776, %f767;
	fma.rn.f32 	%f848, %f833, %f777, %f768;
	fma.rn.f32 	%f849, %f832, %f777, %f769;
	ld.shared.f32 	%f850, [%r293+32];
	ld.shared.f32 	%f851, [%r293+164];
	ld.shared.f32 	%f852, [%r293+296];
	ld.shared.f32 	%f853, [%r293+428];
	ld.shared.f32 	%f854, [%r293+560];
	ld.shared.f32 	%f855, [%r293+692];
	ld.shared.f32 	%f856, [%r293+824];
	ld.shared.f32 	%f857, [%r293+956];
	ld.shared.f32 	%f858, [%r297+4128];
	ld.shared.f32 	%f859, [%r299+4128];
	fma.rn.f32 	%f860, %f859, %f850, %f780;
	fma.rn.f32 	%f861, %f858, %f850, %f781;
	fma.rn.f32 	%f862, %f859, %f851, %f782;
	fma.rn.f32 	%f863, %f858, %f851, %f783;
	fma.rn.f32 	%f864, %f859, %f852, %f784;
	fma.rn.f32 	%f865, %f858, %f852, %f785;
	fma.rn.f32 	%f866, %f859, %f853, %f786;
	fma.rn.f32 	%f867, %f858, %f853, %f787;
	fma.rn.f32 	%f868, %f859, %f854, %f788;
	fma.rn.f32 	%f869, %f858, %f854, %f789;
	fma.rn.f32 	%f870, %f859, %f855, %f790;
	fma.rn.f32 	%f871, %f858, %f855, %f791;
	fma.rn.f32 	%f872, %f859, %f856, %f792;
	fma.rn.f32 	%f873, %f858, %f856, %f793;
	fma.rn.f32 	%f874, %f859, %f857, %f794;
	fma.rn.f32 	%f875, %f858, %f857, %f795;
	ld.shared.f32 	%f876, [%r297+4132];
	ld.shared.f32 	%f877, [%r299+4132];
	fma.rn.f32 	%f878, %f877, %f850, %f798;
	fma.rn.f32 	%f879, %f876, %f850, %f799;
	fma.rn.f32 	%f880, %f877, %f851, %f800;
	fma.rn.f32 	%f881, %f876, %f851, %f801;
	fma.rn.f32 	%f882, %f877, %f852, %f802;
	fma.rn.f32 	%f883, %f876, %f852, %f803;
	fma.rn.f32 	%f884, %f877, %f853, %f804;
	fma.rn.f32 	%f885, %f876, %f853, %f805;
	fma.rn.f32 	%f886, %f877, %f854, %f806;
	fma.rn.f32 	%f887, %f876, %f854, %f807;
	fma.rn.f32 	%f888, %f877, %f855, %f808;
	fma.rn.f32 	%f889, %f876, %f855, %f809;
	fma.rn.f32 	%f890, %f877, %f856, %f810;
	fma.rn.f32 	%f891, %f876, %f856, %f811;
	fma.rn.f32 	%f892, %f877, %f857, %f812;
	fma.rn.f32 	%f893, %f876, %f857, %f813;
	ld.shared.f32 	%f894, [%r297+4136];
	ld.shared.f32 	%f895, [%r299+4136];
	fma.rn.f32 	%f896, %f895, %f850, %f816;
	fma.rn.f32 	%f897, %f894, %f850, %f817;
	fma.rn.f32 	%f898, %f895, %f851, %f818;
	fma.rn.f32 	%f899, %f894, %f851, %f819;
	fma.rn.f32 	%f900, %f895, %f852, %f820;
	fma.rn.f32 	%f901, %f894, %f852, %f821;
	fma.rn.f32 	%f902, %f895, %f853, %f822;
	fma.rn.f32 	%f903, %f894, %f853, %f823;
	fma.rn.f32 	%f904, %f895, %f854, %f824;
	fma.rn.f32 	%f905, %f894, %f854, %f825;
	fma.rn.f32 	%f906, %f895, %f855, %f826;
	fma.rn.f32 	%f907, %f894, %f855, %f827;
	fma.rn.f32 	%f908, %f895, %f856, %f828;
	fma.rn.f32 	%f909, %f894, %f856, %f829;
	fma.rn.f32 	%f910, %f895, %f857, %f830;
	fma.rn.f32 	%f911, %f894, %f857, %f831;
	ld.shared.f32 	%f912, [%r297+4140];
	ld.shared.f32 	%f913, [%r299+4140];
	fma.rn.f32 	%f914, %f913, %f850, %f834;
	fma.rn.f32 	%f915, %f912, %f850, %f835;
	fma.rn.f32 	%f916, %f913, %f851, %f836;
	fma.rn.f32 	%f917, %f912, %f851, %f837;
	fma.rn.f32 	%f918, %f913, %f852, %f838;
	fma.rn.f32 	%f919, %f912, %f852, %f839;
	fma.rn.f32 	%f920, %f913, %f853, %f840;
	fma.rn.f32 	%f921, %f912, %f853, %f841;
	fma.rn.f32 	%f922, %f913, %f854, %f842;
	fma.rn.f32 	%f923, %f912, %f854, %f843;
	fma.rn.f32 	%f924, %f913, %f855, %f844;
	fma.rn.f32 	%f925, %f912, %f855, %f845;
	fma.rn.f32 	%f926, %f913, %f856, %f846;
	fma.rn.f32 	%f927, %f912, %f856, %f847;
	fma.rn.f32 	%f928, %f913, %f857, %f848;
	fma.rn.f32 	%f929, %f912, %f857, %f849;
	ld.shared.f32 	%f930, [%r293+36];
	ld.shared.f32 	%f931, [%r293+168];
	ld.shared.f32 	%f932, [%r293+300];
	ld.shared.f32 	%f933, [%r293+432];
	ld.shared.f32 	%f934, [%r293+564];
	ld.shared.f32 	%f935, [%r293+696];
	ld.shared.f32 	%f936, [%r293+828];
	ld.shared.f32 	%f937, [%r293+960];
	ld.shared.f32 	%f938, [%r297+4644];
	ld.shared.f32 	%f939, [%r299+4644];
	fma.rn.f32 	%f940, %f939, %f930, %f860;
	fma.rn.f32 	%f941, %f938, %f930, %f861;
	fma.rn.f32 	%f942, %f939, %f931, %f862;
	fma.rn.f32 	%f943, %f938, %f931, %f863;
	fma.rn.f32 	%f944, %f939, %f932, %f864;
	fma.rn.f32 	%f945, %f938, %f932, %f865;
	fma.rn.f32 	%f946, %f939, %f933, %f866;
	fma.rn.f32 	%f947, %f938, %f933, %f867;
	fma.rn.f32 	%f948, %f939, %f934, %f868;
	fma.rn.f32 	%f949, %f938, %f934, %f869;
	fma.rn.f32 	%f950, %f939, %f935, %f870;
	fma.rn.f32 	%f951, %f938, %f935, %f871;
	fma.rn.f32 	%f952, %f939, %f936, %f872;
	fma.rn.f32 	%f953, %f938, %f936, %f873;
	fma.rn.f32 	%f954, %f939, %f937, %f874;
	fma.rn.f32 	%f955, %f938, %f937, %f875;
	ld.shared.f32 	%f956, [%r297+4648];
	ld.shared.f32 	%f957, [%r299+4648];
	fma.rn.f32 	%f958, %f957, %f930, %f878;
	fma.rn.f32 	%f959, %f956, %f930, %f879;
	fma.rn.f32 	%f960, %f957, %f931, %f880;
	fma.rn.f32 	%f961, %f956, %f931, %f881;
	fma.rn.f32 	%f962, %f957, %f932, %f882;
	fma.rn.f32 	%f963, %f956, %f932, %f883;
	fma.rn.f32 	%f964, %f957, %f933, %f884;
	fma.rn.f32 	%f965, %f956, %f933, %f885;
	fma.rn.f32 	%f966, %f957, %f934, %f886;
	fma.rn.f32 	%f967, %f956, %f934, %f887;
	fma.rn.f32 	%f968, %f957, %f935, %f888;
	fma.rn.f32 	%f969, %f956, %f935, %f889;
	fma.rn.f32 	%f970, %f957, %f936, %f890;
	fma.rn.f32 	%f971, %f956, %f936, %f891;
	fma.rn.f32 	%f972, %f957, %f937, %f892;
	fma.rn.f32 	%f973, %f956, %f937, %f893;
	ld.shared.f32 	%f974, [%r297+4652];
	ld.shared.f32 	%f975, [%r299+4652];
	fma.rn.f32 	%f976, %f975, %f930, %f896;
	fma.rn.f32 	%f977, %f974, %f930, %f897;
	fma.rn.f32 	%f978, %f975, %f931, %f898;
	fma.rn.f32 	%f979, %f974, %f931, %f899;
	fma.rn.f32 	%f980, %f975, %f932, %f900;
	fma.rn.f32 	%f981, %f974, %f932, %f901;
	fma.rn.f32 	%f982, %f975, %f933, %f902;
	fma.rn.f32 	%f983, %f974, %f933, %f903;
	fma.rn.f32 	%f984, %f975, %f934, %f904;
	fma.rn.f32 	%f985, %f974, %f934, %f905;
	fma.rn.f32 	%f986, %f975, %f935, %f906;
	fma.rn.f32 	%f987, %f974, %f935, %f907;
	fma.rn.f32 	%f988, %f975, %f936, %f908;
	fma.rn.f32 	%f989, %f974, %f936, %f909;
	fma.rn.f32 	%f990, %f975, %f937, %f910;
	fma.rn.f32 	%f991, %f974, %f937, %f911;
	ld.shared.f32 	%f992, [%r297+4656];
	ld.shared.f32 	%f993, [%r299+4656];
	fma.rn.f32 	%f994, %f993, %f930, %f914;
	fma.rn.f32 	%f995, %f992, %f930, %f915;
	fma.rn.f32 	%f996, %f993, %f931, %f916;
	fma.rn.f32 	%f997, %f992, %f931, %f917;
	fma.rn.f32 	%f998, %f993, %f932, %f918;
	fma.rn.f32 	%f999, %f992, %f932, %f919;
	fma.rn.f32 	%f1000, %f993, %f933, %f920;
	fma.rn.f32 	%f1001, %f992, %f933, %f921;
	fma.rn.f32 	%f1002, %f993, %f934, %f922;
	fma.rn.f32 	%f1003, %f992, %f934, %f923;
	fma.rn.f32 	%f1004, %f993, %f935, %f924;
	fma.rn.f32 	%f1005, %f992, %f935, %f925;
	fma.rn.f32 	%f1006, %f993, %f936, %f926;
	fma.rn.f32 	%f1007, %f992, %f936, %f927;
	fma.rn.f32 	%f1008, %f993, %f937, %f928;
	fma.rn.f32 	%f1009, %f992, %f937, %f929;
	ld.shared.f32 	%f1010, [%r293+40];
	ld.shared.f32 	%f1011, [%r293+172];
	ld.shared.f32 	%f1012, [%r293+304];
	ld.shared.f32 	%f1013, [%r293+436];
	ld.shared.f32 	%f1014, [%r293+568];
	ld.shared.f32 	%f1015, [%r293+700];
	ld.shared.f32 	%f1016, [%r293+832];
	ld.shared.f32 	%f1017, [%r293+964];
	ld.shared.f32 	%f1018, [%r297+5160];
	ld.shared.f32 	%f1019, [%r299+5160];
	fma.rn.f32 	%f1020, %f1019, %f1010, %f940;
	fma.rn.f32 	%f1021, %f1018, %f1010, %f941;
	fma.rn.f32 	%f1022, %f1019, %f1011, %f942;
	fma.rn.f32 	%f1023, %f1018, %f1011, %f943;
	fma.rn.f32 	%f1024, %f1019, %f1012, %f944;
	fma.rn.f32 	%f1025, %f1018, %f1012, %f945;
	fma.rn.f32 	%f1026, %f1019, %f1013, %f946;
	fma.rn.f32 	%f1027, %f1018, %f1013, %f947;
	fma.rn.f32 	%f1028, %f1019, %f1014, %f948;
	fma.rn.f32 	%f1029, %f1018, %f1014, %f949;
	fma.rn.f32 	%f1030, %f1019, %f1015, %f950;
	fma.rn.f32 	%f1031, %f1018, %f1015, %f951;
	fma.rn.f32 	%f1032, %f1019, %f1016, %f952;
	fma.rn.f32 	%f1033, %f1018, %f1016, %f953;
	fma.rn.f32 	%f1034, %f1019, %f1017, %f954;
	fma.rn.f32 	%f1035, %f1018, %f1017, %f955;
	ld.shared.f32 	%f1036, [%r297+5164];
	ld.shared.f32 	%f1037, [%r299+5164];
	fma.rn.f32 	%f1038, %f1037, %f1010, %f958;
	fma.rn.f32 	%f1039, %f1036, %f1010, %f959;
	fma.rn.f32 	%f1040, %f1037, %f1011, %f960;
	fma.rn.f32 	%f1041, %f1036, %f1011, %f961;
	fma.rn.f32 	%f1042, %f1037, %f1012, %f962;
	fma.rn.f32 	%f1043, %f1036, %f1012, %f963;
	fma.rn.f32 	%f1044, %f1037, %f1013, %f964;
	fma.rn.f32 	%f1045, %f1036, %f1013, %f965;
	fma.rn.f32 	%f1046, %f1037, %f1014, %f966;
	fma.rn.f32 	%f1047, %f1036, %f1014, %f967;
	fma.rn.f32 	%f1048, %f1037, %f1015, %f968;
	fma.rn.f32 	%f1049, %f1036, %f1015, %f969;
	fma.rn.f32 	%f1050, %f1037, %f1016, %f970;
	fma.rn.f32 	%f1051, %f1036, %f1016, %f971;
	fma.rn.f32 	%f1052, %f1037, %f1017, %f972;
	fma.rn.f32 	%f1053, %f1036, %f1017, %f973;
	ld.shared.f32 	%f1054, [%r297+5168];
	ld.shared.f32 	%f1055, [%r299+5168];
	fma.rn.f32 	%f1056, %f1055, %f1010, %f976;
	fma.rn.f32 	%f1057, %f1054, %f1010, %f977;
	fma.rn.f32 	%f1058, %f1055, %f1011, %f978;
	fma.rn.f32 	%f1059, %f1054, %f1011, %f979;
	fma.rn.f32 	%f1060, %f1055, %f1012, %f980;
	fma.rn.f32 	%f1061, %f1054, %f1012, %f981;
	fma.rn.f32 	%f1062, %f1055, %f1013, %f982;
	fma.rn.f32 	%f1063, %f1054, %f1013, %f983;
	fma.rn.f32 	%f1064, %f1055, %f1014, %f984;
	fma.rn.f32 	%f1065, %f1054, %f1014, %f985;
	fma.rn.f32 	%f1066, %f1055, %f1015, %f986;
	fma.rn.f32 	%f1067, %f1054, %f1015, %f987;
	fma.rn.f32 	%f1068, %f1055, %f1016, %f988;
	fma.rn.f32 	%f1069, %f1054, %f1016, %f989;
	fma.rn.f32 	%f1070, %f1055, %f1017, %f990;
	fma.rn.f32 	%f1071, %f1054, %f1017, %f991;
	ld.shared.f32 	%f1072, [%r297+5172];
	ld.shared.f32 	%f1073, [%r299+5172];
	fma.rn.f32 	%f1074, %f1073, %f1010, %f994;
	fma.rn.f32 	%f1075, %f1072, %f1010, %f995;
	fma.rn.f32 	%f1076, %f1073, %f1011, %f996;
	fma.rn.f32 	%f1077, %f1072, %f1011, %f997;
	fma.rn.f32 	%f1078, %f1073, %f1012, %f998;
	fma.rn.f32 	%f1079, %f1072, %f1012, %f999;
	fma.rn.f32 	%f1080, %f1073, %f1013, %f1000;
	fma.rn.f32 	%f1081, %f1072, %f1013, %f1001;
	fma.rn.f32 	%f1082, %f1073, %f1014, %f1002;
	fma.rn.f32 	%f1083, %f1072, %f1014, %f1003;
	fma.rn.f32 	%f1084, %f1073, %f1015, %f1004;
	fma.rn.f32 	%f1085, %f1072, %f1015, %f1005;
	fma.rn.f32 	%f1086, %f1073, %f1016, %f1006;
	fma.rn.f32 	%f1087, %f1072, %f1016, %f1007;
	fma.rn.f32 	%f1088, %f1073, %f1017, %f1008;
	fma.rn.f32 	%f1089, %f1072, %f1017, %f1009;
	ld.shared.f32 	%f1090, [%r293+44];
	ld.shared.f32 	%f1091, [%r293+176];
	ld.shared.f32 	%f1092, [%r293+308];
	ld.shared.f32 	%f1093, [%r293+440];
	ld.shared.f32 	%f1094, [%r293+572];
	ld.shared.f32 	%f1095, [%r293+704];
	ld.shared.f32 	%f1096, [%r293+836];
	ld.shared.f32 	%f1097, [%r293+968];
	ld.shared.f32 	%f1098, [%r297+5676];
	ld.shared.f32 	%f1099, [%r299+5676];
	fma.rn.f32 	%f1100, %f1099, %f1090, %f1020;
	fma.rn.f32 	%f1101, %f1098, %f1090, %f1021;
	fma.rn.f32 	%f1102, %f1099, %f1091, %f1022;
	fma.rn.f32 	%f1103, %f1098, %f1091, %f1023;
	fma.rn.f32 	%f1104, %f1099, %f1092, %f1024;
	fma.rn.f32 	%f1105, %f1098, %f1092, %f1025;
	fma.rn.f32 	%f1106, %f1099, %f1093, %f1026;
	fma.rn.f32 	%f1107, %f1098, %f1093, %f1027;
	fma.rn.f32 	%f1108, %f1099, %f1094, %f1028;
	fma.rn.f32 	%f1109, %f1098, %f1094, %f1029;
	fma.rn.f32 	%f1110, %f1099, %f1095, %f1030;
	fma.rn.f32 	%f1111, %f1098, %f1095, %f1031;
	fma.rn.f32 	%f1112, %f1099, %f1096, %f1032;
	fma.rn.f32 	%f1113, %f1098, %f1096, %f1033;
	fma.rn.f32 	%f1114, %f1099, %f1097, %f1034;
	fma.rn.f32 	%f1115, %f1098, %f1097, %f1035;
	ld.shared.f32 	%f1116, [%r297+5680];
	ld.shared.f32 	%f1117, [%r299+5680];
	fma.rn.f32 	%f1118, %f1117, %f1090, %f1038;
	fma.rn.f32 	%f1119, %f1116, %f1090, %f1039;
	fma.rn.f32 	%f1120, %f1117, %f1091, %f1040;
	fma.rn.f32 	%f1121, %f1116, %f1091, %f1041;
	fma.rn.f32 	%f1122, %f1117, %f1092, %f1042;
	fma.rn.f32 	%f1123, %f1116, %f1092, %f1043;
	fma.rn.f32 	%f1124, %f1117, %f1093, %f1044;
	fma.rn.f32 	%f1125, %f1116, %f1093, %f1045;
	fma.rn.f32 	%f1126, %f1117, %f1094, %f1046;
	fma.rn.f32 	%f1127, %f1116, %f1094, %f1047;
	fma.rn.f32 	%f1128, %f1117, %f1095, %f1048;
	fma.rn.f32 	%f1129, %f1116, %f1095, %f1049;
	fma.rn.f32 	%f1130, %f1117, %f1096, %f1050;
	fma.rn.f32 	%f1131, %f1116, %f1096, %f1051;
	fma.rn.f32 	%f1132, %f1117, %f1097, %f1052;
	fma.rn.f32 	%f1133, %f1116, %f1097, %f1053;
	ld.shared.f32 	%f1134, [%r297+5684];
	ld.shared.f32 	%f1135, [%r299+5684];
	fma.rn.f32 	%f1136, %f1135, %f1090, %f1056;
	fma.rn.f32 	%f1137, %f1134, %f1090, %f1057;
	fma.rn.f32 	%f1138, %f1135, %f1091, %f1058;
	fma.rn.f32 	%f1139, %f1134, %f1091, %f1059;
	fma.rn.f32 	%f1140, %f1135, %f1092, %f1060;
	fma.rn.f32 	%f1141, %f1134, %f1092, %f1061;
	fma.rn.f32 	%f1142, %f1135, %f1093, %f1062;
	fma.rn.f32 	%f1143, %f1134, %f1093, %f1063;
	fma.rn.f32 	%f1144, %f1135, %f1094, %f1064;
	fma.rn.f32 	%f1145, %f1134, %f1094, %f1065;
	fma.rn.f32 	%f1146, %f1135, %f1095, %f1066;
	fma.rn.f32 	%f1147, %f1134, %f1095, %f1067;
	fma.rn.f32 	%f1148, %f1135, %f1096, %f1068;
	fma.rn.f32 	%f1149, %f1134, %f1096, %f1069;
	fma.rn.f32 	%f1150, %f1135, %f1097, %f1070;
	fma.rn.f32 	%f1151, %f1134, %f1097, %f1071;
	ld.shared.f32 	%f1152, [%r297+5688];
	ld.shared.f32 	%f1153, [%r299+5688];
	fma.rn.f32 	%f1154, %f1153, %f1090, %f1074;
	fma.rn.f32 	%f1155, %f1152, %f1090, %f1075;
	fma.rn.f32 	%f1156, %f1153, %f1091, %f1076;
	fma.rn.f32 	%f1157, %f1152, %f1091, %f1077;
	fma.rn.f32 	%f1158, %f1153, %f1092, %f1078;
	fma.rn.f32 	%f1159, %f1152, %f1092, %f1079;
	fma.rn.f32 	%f1160, %f1153, %f1093, %f1080;
	fma.rn.f32 	%f1161, %f1152, %f1093, %f1081;
	fma.rn.f32 	%f1162, %f1153, %f1094, %f1082;
	fma.rn.f32 	%f1163, %f1152, %f1094, %f1083;
	fma.rn.f32 	%f1164, %f1153, %f1095, %f1084;
	fma.rn.f32 	%f1165, %f1152, %f1095, %f1085;
	fma.rn.f32 	%f1166, %f1153, %f1096, %f1086;
	fma.rn.f32 	%f1167, %f1152, %f1096, %f1087;
	fma.rn.f32 	%f1168, %f1153, %f1097, %f1088;
	fma.rn.f32 	%f1169, %f1152, %f1097, %f1089;
	ld.shared.f32 	%f1170, [%r293+48];
	ld.shared.f32 	%f1171, [%r293+180];
	ld.shared.f32 	%f1172, [%r293+312];
	ld.shared.f32 	%f1173, [%r293+444];
	ld.shared.f32 	%f1174, [%r293+576];
	ld.shared.f32 	%f1175, [%r293+708];
	ld.shared.f32 	%f1176, [%r293+840];
	ld.shared.f32 	%f1177, [%r293+972];
	ld.shared.f32 	%f1178, [%r297+6192];
	ld.shared.f32 	%f1179, [%r299+6192];
	fma.rn.f32 	%f1180, %f1179, %f1170, %f1100;
	fma.rn.f32 	%f1181, %f1178, %f1170, %f1101;
	fma.rn.f32 	%f1182, %f1179, %f1171, %f1102;
	fma.rn.f32 	%f1183, %f1178, %f1171, %f1103;
	fma.rn.f32 	%f1184, %f1179, %f1172, %f1104;
	fma.rn.f32 	%f1185, %f1178, %f1172, %f1105;
	fma.rn.f32 	%f1186, %f1179, %f1173, %f1106;
	fma.rn.f32 	%f1187, %f1178, %f1173, %f1107;
	fma.rn.f32 	%f1188, %f1179, %f1174, %f1108;
	fma.rn.f32 	%f1189, %f1178, %f1174, %f1109;
	fma.rn.f32 	%f1190, %f1179, %f1175, %f1110;
	fma.rn.f32 	%f1191, %f1178, %f1175, %f1111;
	fma.rn.f32 	%f1192, %f1179, %f1176, %f1112;
	fma.rn.f32 	%f1193, %f1178, %f1176, %f1113;
	fma.rn.f32 	%f1194, %f1179, %f1177, %f1114;
	fma.rn.f32 	%f1195, %f1178, %f1177, %f1115;
	ld.shared.f32 	%f1196, [%r297+6196];
	ld.shared.f32 	%f1197, [%r299+6196];
	fma.rn.f32 	%f1198, %f1197, %f1170, %f1118;
	fma.rn.f32 	%f1199, %f1196, %f1170, %f1119;
	fma.rn.f32 	%f1200, %f1197, %f1171, %f1120;
	fma.rn.f32 	%f1201, %f1196, %f1171, %f1121;
	fma.rn.f32 	%f1202, %f1197, %f1172, %f1122;
	fma.rn.f32 	%f1203, %f1196, %f1172, %f1123;
	fma.rn.f32 	%f1204, %f1197, %f1173, %f1124;
	fma.rn.f32 	%f1205, %f1196, %f1173, %f1125;
	fma.rn.f32 	%f1206, %f1197, %f1174, %f1126;
	fma.rn.f32 	%f1207, %f1196, %f1174, %f1127;
	fma.rn.f32 	%f1208, %f1197, %f1175, %f1128;
	fma.rn.f32 	%f1209, %f1196, %f1175, %f1129;
	fma.rn.f32 	%f1210, %f1197, %f1176, %f1130;
	fma.rn.f32 	%f1211, %f1196, %f1176, %f1131;
	fma.rn.f32 	%f1212, %f1197, %f1177, %f1132;
	fma.rn.f32 	%f1213, %f1196, %f1177, %f1133;
	ld.shared.f32 	%f1214, [%r297+6200];
	ld.shared.f32 	%f1215, [%r299+6200];
	fma.rn.f32 	%f1216, %f1215, %f1170, %f1136;
	fma.rn.f32 	%f1217, %f1214, %f1170, %f1137;
	fma.rn.f32 	%f1218, %f1215, %f1171, %f1138;
	fma.rn.f32 	%f1219, %f1214, %f1171, %f1139;
	fma.rn.f32 	%f1220, %f1215, %f1172, %f1140;
	fma.rn.f32 	%f1221, %f1214, %f1172, %f1141;
	fma.rn.f32 	%f1222, %f1215, %f1173, %f1142;
	fma.rn.f32 	%f1223, %f1214, %f1173, %f1143;
	fma.rn.f32 	%f1224, %f1215, %f1174, %f1144;
	fma.rn.f32 	%f1225, %f1214, %f1174, %f1145;
	fma.rn.f32 	%f1226, %f1215, %f1175, %f1146;
	fma.rn.f32 	%f1227, %f1214, %f1175, %f1147;
	fma.rn.f32 	%f1228, %f1215, %f1176, %f1148;
	fma.rn.f32 	%f1229, %f1214, %f1176, %f1149;
	fma.rn.f32 	%f1230, %f1215, %f1177, %f1150;
	fma.rn.f32 	%f1231, %f1214, %f1177, %f1151;
	ld.shared.f32 	%f1232, [%r297+6204];
	ld.shared.f32 	%f1233, [%r299+6204];
	fma.rn.f32 	%f1234, %f1233, %f1170, %f1154;
	fma.rn.f32 	%f1235, %f1232, %f1170, %f1155;
	fma.rn.f32 	%f1236, %f1233, %f1171, %f1156;
	fma.rn.f32 	%f1237, %f1232, %f1171, %f1157;
	fma.rn.f32 	%f1238, %f1233, %f1172, %f1158;
	fma.rn.f32 	%f1239, %f1232, %f1172, %f1159;
	fma.rn.f32 	%f1240, %f1233, %f1173, %f1160;
	fma.rn.f32 	%f1241, %f1232, %f1173, %f1161;
	fma.rn.f32 	%f1242, %f1233, %f1174, %f1162;
	fma.rn.f32 	%f1243, %f1232, %f1174, %f1163;
	fma.rn.f32 	%f1244, %f1233, %f1175, %f1164;
	fma.rn.f32 	%f1245, %f1232, %f1175, %f1165;
	fma.rn.f32 	%f1246, %f1233, %f1176, %f1166;
	fma.rn.f32 	%f1247, %f1232, %f1176, %f1167;
	fma.rn.f32 	%f1248, %f1233, %f1177, %f1168;
	fma.rn.f32 	%f1249, %f1232, %f1177, %f1169;
	ld.shared.f32 	%f1250, [%r293+52];
	ld.shared.f32 	%f1251, [%r293+184];
	ld.shared.f32 	%f1252, [%r293+316];
	ld.shared.f32 	%f1253, [%r293+448];
	ld.shared.f32 	%f1254, [%r293+580];
	ld.shared.f32 	%f1255, [%r293+712];
	ld.shared.f32 	%f1256, [%r293+844];
	ld.shared.f32 	%f1257, [%r293+976];
	ld.shared.f32 	%f1258, [%r297+6708];
	ld.shared.f32 	%f1259, [%r299+6708];
	fma.rn.f32 	%f1260, %f1259, %f1250, %f1180;
	fma.rn.f32 	%f1261, %f1258, %f1250, %f1181;
	fma.rn.f32 	%f1262, %f1259, %f1251, %f1182;
	fma.rn.f32 	%f1263, %f1258, %f1251, %f1183;
	fma.rn.f32 	%f1264, %f1259, %f1252, %f1184;
	fma.rn.f32 	%f1265, %f1258, %f1252, %f1185;
	fma.rn.f32 	%f1266, %f1259, %f1253, %f1186;
	fma.rn.f32 	%f1267, %f1258, %f1253, %f1187;
	fma.rn.f32 	%f1268, %f1259, %f1254, %f1188;
	fma.rn.f32 	%f1269, %f1258, %f1254, %f1189;
	fma.rn.f32 	%f1270, %f1259, %f1255, %f1190;
	fma.rn.f32 	%f1271, %f1258, %f1255, %f1191;
	fma.rn.f32 	%f1272, %f1259, %f1256, %f1192;
	fma.rn.f32 	%f1273, %f1258, %f1256, %f1193;
	fma.rn.f32 	%f1274, %f1259, %f1257, %f1194;
	fma.rn.f32 	%f1275, %f1258, %f1257, %f1195;
	ld.shared.f32 	%f1276, [%r297+6712];
	ld.shared.f32 	%f1277, [%r299+6712];
	fma.rn.f32 	%f1278, %f1277, %f1250, %f1198;
	fma.rn.f32 	%f1279, %f1276, %f1250, %f1199;
	fma.rn.f32 	%f1280, %f1277, %f1251, %f1200;
	fma.rn.f32 	%f1281, %f1276, %f1251, %f1201;
	fma.rn.f32 	%f1282, %f1277, %f1252, %f1202;
	fma.rn.f32 	%f1283, %f1276, %f1252, %f1203;
	fma.rn.f32 	%f1284, %f1277, %f1253, %f1204;
	fma.rn.f32 	%f1285, %f1276, %f1253, %f1205;
	fma.rn.f32 	%f1286, %f1277, %f1254, %f1206;
	fma.rn.f32 	%f1287, %f1276, %f1254, %f1207;
	fma.rn.f32 	%f1288, %f1277, %f1255, %f1208;
	fma.rn.f32 	%f1289, %f1276, %f1255, %f1209;
	fma.rn.f32 	%f1290, %f1277, %f1256, %f1210;
	fma.rn.f32 	%f1291, %f1276, %f1256, %f1211;
	fma.rn.f32 	%f1292, %f1277, %f1257, %f1212;
	fma.rn.f32 	%f1293, %f1276, %f1257, %f1213;
	ld.shared.f32 	%f1294, [%r297+6716];
	ld.shared.f32 	%f1295, [%r299+6716];
	fma.rn.f32 	%f1296, %f1295, %f1250, %f1216;
	fma.rn.f32 	%f1297, %f1294, %f1250, %f1217;
	fma.rn.f32 	%f1298, %f1295, %f1251, %f1218;
	fma.rn.f32 	%f1299, %f1294, %f1251, %f1219;
	fma.rn.f32 	%f1300, %f1295, %f1252, %f1220;
	fma.rn.f32 	%f1301, %f1294, %f1252, %f1221;
	fma.rn.f32 	%f1302, %f1295, %f1253, %f1222;
	fma.rn.f32 	%f1303, %f1294, %f1253, %f1223;
	fma.rn.f32 	%f1304, %f1295, %f1254, %f1224;
	fma.rn.f32 	%f1305, %f1294, %f1254, %f1225;
	fma.rn.f32 	%f1306, %f1295, %f1255, %f1226;
	fma.rn.f32 	%f1307, %f1294, %f1255, %f1227;
	fma.rn.f32 	%f1308, %f1295, %f1256, %f1228;
	fma.rn.f32 	%f1309, %f1294, %f1256, %f1229;
	fma.rn.f32 	%f1310, %f1295, %f1257, %f1230;
	fma.rn.f32 	%f1311, %f1294, %f1257, %f1231;
	ld.shared.f32 	%f1312, [%r297+6720];
	ld.shared.f32 	%f1313, [%r299+6720];
	fma.rn.f32 	%f1314, %f1313, %f1250, %f1234;
	fma.rn.f32 	%f1315, %f1312, %f1250, %f1235;
	fma.rn.f32 	%f1316, %f1313, %f1251, %f1236;
	fma.rn.f32 	%f1317, %f1312, %f1251, %f1237;
	fma.rn.f32 	%f1318, %f1313, %f1252, %f1238;
	fma.rn.f32 	%f1319, %f1312, %f1252, %f1239;
	fma.rn.f32 	%f1320, %f1313, %f1253, %f1240;
	fma.rn.f32 	%f1321, %f1312, %f1253, %f1241;
	fma.rn.f32 	%f1322, %f1313, %f1254, %f1242;
	fma.rn.f32 	%f1323, %f1312, %f1254, %f1243;
	fma.rn.f32 	%f1324, %f1313, %f1255, %f1244;
	fma.rn.f32 	%f1325, %f1312, %f1255, %f1245;
	fma.rn.f32 	%f1326, %f1313, %f1256, %f1246;
	fma.rn.f32 	%f1327, %f1312, %f1256, %f1247;
	fma.rn.f32 	%f1328, %f1313, %f1257, %f1248;
	fma.rn.f32 	%f1329, %f1312, %f1257, %f1249;
	ld.shared.f32 	%f1330, [%r293+56];
	ld.shared.f32 	%f1331, [%r293+188];
	ld.shared.f32 	%f1332, [%r293+320];
	ld.shared.f32 	%f1333, [%r293+452];
	ld.shared.f32 	%f1334, [%r293+584];
	ld.shared.f32 	%f1335, [%r293+716];
	ld.shared.f32 	%f1336, [%r293+848];
	ld.shared.f32 	%f1337, [%r293+980];
	ld.shared.f32 	%f1338, [%r297+7224];
	ld.shared.f32 	%f1339, [%r299+7224];
	fma.rn.f32 	%f1340, %f1339, %f1330, %f1260;
	fma.rn.f32 	%f1341, %f1338, %f1330, %f1261;
	fma.rn.f32 	%f1342, %f1339, %f1331, %f1262;
	fma.rn.f32 	%f1343, %f1338, %f1331, %f1263;
	fma.rn.f32 	%f1344, %f1339, %f1332, %f1264;
	fma.rn.f32 	%f1345, %f1338, %f1332, %f1265;
	fma.rn.f32 	%f1346, %f1339, %f1333, %f1266;
	fma.rn.f32 	%f1347, %f1338, %f1333, %f1267;
	fma.rn.f32 	%f1348, %f1339, %f1334, %f1268;
	fma.rn.f32 	%f1349, %f1338, %f1334, %f1269;
	fma.rn.f32 	%f1350, %f1339, %f1335, %f1270;
	fma.rn.f32 	%f1351, %f1338, %f1335, %f1271;
	fma.rn.f32 	%f1352, %f1339, %f1336, %f1272;
	fma.rn.f32 	%f1353, %f1338, %f1336, %f1273;
	fma.rn.f32 	%f1354, %f1339, %f1337, %f1274;
	fma.rn.f32 	%f1355, %f1338, %f1337, %f1275;
	ld.shared.f32 	%f1356, [%r297+7228];
	ld.shared.f32 	%f1357, [%r299+7228];
	fma.rn.f32 	%f1358, %f1357, %f1330, %f1278;
	fma.rn.f32 	%f1359, %f1356, %f1330, %f1279;
	fma.rn.f32 	%f1360, %f1357, %f1331, %f1280;
	fma.rn.f32 	%f1361, %f1356, %f1331, %f1281;
	fma.rn.f32 	%f1362, %f1357, %f1332, %f1282;
	fma.rn.f32 	%f1363, %f1356, %f1332, %f1283;
	fma.rn.f32 	%f1364, %f1357, %f1333, %f1284;
	fma.rn.f32 	%f1365, %f1356, %f1333, %f1285;
	fma.rn.f32 	%f1366, %f1357, %f1334, %f1286;
	fma.rn.f32 	%f1367, %f1356, %f1334, %f1287;
	fma.rn.f32 	%f1368, %f1357, %f1335, %f1288;
	fma.rn.f32 	%f1369, %f1356, %f1335, %f1289;
	fma.rn.f32 	%f1370, %f1357, %f1336, %f1290;
	fma.rn.f32 	%f1371, %f1356, %f1336, %f1291;
	fma.rn.f32 	%f1372, %f1357, %f1337, %f1292;
	fma.rn.f32 	%f1373, %f1356, %f1337, %f1293;
	ld.shared.f32 	%f1374, [%r297+7232];
	ld.shared.f32 	%f1375, [%r299+7232];
	fma.rn.f32 	%f1376, %f1375, %f1330, %f1296;
	fma.rn.f32 	%f1377, %f1374, %f1330, %f1297;
	fma.rn.f32 	%f1378, %f1375, %f1331, %f1298;
	fma.rn.f32 	%f1379, %f1374, %f1331, %f1299;
	fma.rn.f32 	%f1380, %f1375, %f1332, %f1300;
	fma.rn.f32 	%f1381, %f1374, %f1332, %f1301;
	fma.rn.f32 	%f1382, %f1375, %f1333, %f1302;
	fma.rn.f32 	%f1383, %f1374, %f1333, %f1303;
	fma.rn.f32 	%f1384, %f1375, %f1334, %f1304;
	fma.rn.f32 	%f1385, %f1374, %f1334, %f1305;
	fma.rn.f32 	%f1386, %f1375, %f1335, %f1306;
	fma.rn.f32 	%f1387, %f1374, %f1335, %f1307;
	fma.rn.f32 	%f1388, %f1375, %f1336, %f1308;
	fma.rn.f32 	%f1389, %f1374, %f1336, %f1309;
	fma.rn.f32 	%f1390, %f1375, %f1337, %f1310;
	fma.rn.f32 	%f1391, %f1374, %f1337, %f1311;
	ld.shared.f32 	%f1392, [%r297+7236];
	ld.shared.f32 	%f1393, [%r299+7236];
	fma.rn.f32 	%f1394, %f1393, %f1330, %f1314;
	fma.rn.f32 	%f1395, %f1392, %f1330, %f1315;
	fma.rn.f32 	%f1396, %f1393, %f1331, %f1316;
	fma.rn.f32 	%f1397, %f1392, %f1331, %f1317;
	fma.rn.f32 	%f1398, %f1393, %f1332, %f1318;
	fma.rn.f32 	%f1399, %f1392, %f1332, %f1319;
	fma.rn.f32 	%f1400, %f1393, %f1333, %f1320;
	fma.rn.f32 	%f1401, %f1392, %f1333, %f1321;
	fma.rn.f32 	%f1402, %f1393, %f1334, %f1322;
	fma.rn.f32 	%f1403, %f1392, %f1334, %f1323;
	fma.rn.f32 	%f1404, %f1393, %f1335, %f1324;
	fma.rn.f32 	%f1405, %f1392, %f1335, %f1325;
	fma.rn.f32 	%f1406, %f1393, %f1336, %f1326;
	fma.rn.f32 	%f1407, %f1392, %f1336, %f1327;
	fma.rn.f32 	%f1408, %f1393, %f1337, %f1328;
	fma.rn.f32 	%f1409, %f1392, %f1337, %f1329;
	ld.shared.f32 	%f1410, [%r293+60];
	ld.shared.f32 	%f1411, [%r293+192];
	ld.shared.f32 	%f1412, [%r293+324];
	ld.shared.f32 	%f1413, [%r293+456];
	ld.shared.f32 	%f1414, [%r293+588];
	ld.shared.f32 	%f1415, [%r293+720];
	ld.shared.f32 	%f1416, [%r293+852];
	ld.shared.f32 	%f1417, [%r293+984];
	ld.shared.f32 	%f1418, [%r297+7740];
	ld.shared.f32 	%f1419, [%r299+7740];
	fma.rn.f32 	%f1420, %f1419, %f1410, %f1340;
	fma.rn.f32 	%f1421, %f1418, %f1410, %f1341;
	fma.rn.f32 	%f1422, %f1419, %f1411, %f1342;
	fma.rn.f32 	%f1423, %f1418, %f1411, %f1343;
	fma.rn.f32 	%f1424, %f1419, %f1412, %f1344;
	fma.rn.f32 	%f1425, %f1418, %f1412, %f1345;
	fma.rn.f32 	%f1426, %f1419, %f1413, %f1346;
	fma.rn.f32 	%f1427, %f1418, %f1413, %f1347;
	fma.rn.f32 	%f1428, %f1419, %f1414, %f1348;
	fma.rn.f32 	%f1429, %f1418, %f1414, %f1349;
	fma.rn.f32 	%f1430, %f1419, %f1415, %f1350;
	fma.rn.f32 	%f1431, %f1418, %f1415, %f1351;
	fma.rn.f32 	%f1432, %f1419, %f1416, %f1352;
	fma.rn.f32 	%f1433, %f1418, %f1416, %f1353;
	fma.rn.f32 	%f1434, %f1419, %f1417, %f1354;
	fma.rn.f32 	%f1435, %f1418, %f1417, %f1355;
	ld.shared.f32 	%f1436, [%r297+7744];
	ld.shared.f32 	%f1437, [%r299+7744];
	fma.rn.f32 	%f1438, %f1437, %f1410, %f1358;
	fma.rn.f32 	%f1439, %f1436, %f1410, %f1359;
	fma.rn.f32 	%f1440, %f1437, %f1411, %f1360;
	fma.rn.f32 	%f1441, %f1436, %f1411, %f1361;
	fma.rn.f32 	%f1442, %f1437, %f1412, %f1362;
	fma.rn.f32 	%f1443, %f1436, %f1412, %f1363;
	fma.rn.f32 	%f1444, %f1437, %f1413, %f1364;
	fma.rn.f32 	%f1445, %f1436, %f1413, %f1365;
	fma.rn.f32 	%f1446, %f1437, %f1414, %f1366;
	fma.rn.f32 	%f1447, %f1436, %f1414, %f1367;
	fma.rn.f32 	%f1448, %f1437, %f1415, %f1368;
	fma.rn.f32 	%f1449, %f1436, %f1415, %f1369;
	fma.rn.f32 	%f1450, %f1437, %f1416, %f1370;
	fma.rn.f32 	%f1451, %f1436, %f1416, %f1371;
	fma.rn.f32 	%f1452, %f1437, %f1417, %f1372;
	fma.rn.f32 	%f1453, %f1436, %f1417, %f1373;
	ld.shared.f32 	%f1454, [%r297+7748];
	ld.shared.f32 	%f1455, [%r299+7748];
	fma.rn.f32 	%f1456, %f1455, %f1410, %f1376;
	fma.rn.f32 	%f1457, %f1454, %f1410, %f1377;
	fma.rn.f32 	%f1458, %f1455, %f1411, %f1378;
	fma.rn.f32 	%f1459, %f1454, %f1411, %f1379;
	fma.rn.f32 	%f1460, %f1455, %f1412, %f1380;
	fma.rn.f32 	%f1461, %f1454, %f1412, %f1381;
	fma.rn.f32 	%f1462, %f1455, %f1413, %f1382;
	fma.rn.f32 	%f1463, %f1454, %f1413, %f1383;
	fma.rn.f32 	%f1464, %f1455, %f1414, %f1384;
	fma.rn.f32 	%f1465, %f1454, %f1414, %f1385;
	fma.rn.f32 	%f1466, %f1455, %f1415, %f1386;
	fma.rn.f32 	%f1467, %f1454, %f1415, %f1387;
	fma.rn.f32 	%f1468, %f1455, %f1416, %f1388;
	fma.rn.f32 	%f1469, %f1454, %f1416, %f1389;
	fma.rn.f32 	%f1470, %f1455, %f1417, %f1390;
	fma.rn.f32 	%f1471, %f1454, %f1417, %f1391;
	ld.shared.f32 	%f1472, [%r297+7752];
	ld.shared.f32 	%f1473, [%r299+7752];
	fma.rn.f32 	%f1474, %f1473, %f1410, %f1394;
	fma.rn.f32 	%f1475, %f1472, %f1410, %f1395;
	fma.rn.f32 	%f1476, %f1473, %f1411, %f1396;
	fma.rn.f32 	%f1477, %f1472, %f1411, %f1397;
	fma.rn.f32 	%f1478, %f1473, %f1412, %f1398;
	fma.rn.f32 	%f1479, %f1472, %f1412, %f1399;
	fma.rn.f32 	%f1480, %f1473, %f1413, %f1400;
	fma.rn.f32 	%f1481, %f1472, %f1413, %f1401;
	fma.rn.f32 	%f1482, %f1473, %f1414, %f1402;
	fma.rn.f32 	%f1483, %f1472, %f1414, %f1403;
	fma.rn.f32 	%f1484, %f1473, %f1415, %f1404;
	fma.rn.f32 	%f1485, %f1472, %f1415, %f1405;
	fma.rn.f32 	%f1486, %f1473, %f1416, %f1406;
	fma.rn.f32 	%f1487, %f1472, %f1416, %f1407;
	fma.rn.f32 	%f1488, %f1473, %f1417, %f1408;
	fma.rn.f32 	%f1489, %f1472, %f1417, %f1409;
	ld.shared.f32 	%f1490, [%r293+64];
	ld.shared.f32 	%f1491, [%r293+196];
	ld.shared.f32 	%f1492, [%r293+328];
	ld.shared.f32 	%f1493, [%r293+460];
	ld.shared.f32 	%f1494, [%r293+592];
	ld.shared.f32 	%f1495, [%r293+724];
	ld.shared.f32 	%f1496, [%r293+856];
	ld.shared.f32 	%f1497, [%r293+988];
	ld.shared.f32 	%f1498, [%r297+8256];
	ld.shared.f32 	%f1499, [%r299+8256];
	fma.rn.f32 	%f1500, %f1499, %f1490, %f1420;
	fma.rn.f32 	%f1501, %f1498, %f1490, %f1421;
	fma.rn.f32 	%f1502, %f1499, %f1491, %f1422;
	fma.rn.f32 	%f1503, %f1498, %f1491, %f1423;
	fma.rn.f32 	%f1504, %f1499, %f1492, %f1424;
	fma.rn.f32 	%f1505, %f1498, %f1492, %f1425;
	fma.rn.f32 	%f1506, %f1499, %f1493, %f1426;
	fma.rn.f32 	%f1507, %f1498, %f1493, %f1427;
	fma.rn.f32 	%f1508, %f1499, %f1494, %f1428;
	fma.rn.f32 	%f1509, %f1498, %f1494, %f1429;
	fma.rn.f32 	%f1510, %f1499, %f1495, %f1430;
	fma.rn.f32 	%f1511, %f1498, %f1495, %f1431;
	fma.rn.f32 	%f1512, %f1499, %f1496, %f1432;
	fma.rn.f32 	%f1513, %f1498, %f1496, %f1433;
	fma.rn.f32 	%f1514, %f1499, %f1497, %f1434;
	fma.rn.f32 	%f1515, %f1498, %f1497, %f1435;
	ld.shared.f32 	%f1516, [%r297+8260];
	ld.shared.f32 	%f1517, [%r299+8260];
	fma.rn.f32 	%f1518, %f1517, %f1490, %f1438;
	fma.rn.f32 	%f1519, %f1516, %f1490, %f1439;
	fma.rn.f32 	%f1520, %f1517, %f1491, %f1440;
	fma.rn.f32 	%f1521, %f1516, %f1491, %f1441;
	fma.rn.f32 	%f1522, %f1517, %f1492, %f1442;
	fma.rn.f32 	%f1523, %f1516, %f1492, %f1443;
	fma.rn.f32 	%f1524, %f1517, %f1493, %f1444;
	fma.rn.f32 	%f1525, %f1516, %f1493, %f1445;
	fma.rn.f32 	%f1526, %f1517, %f1494, %f1446;
	fma.rn.f32 	%f1527, %f1516, %f1494, %f1447;
	fma.rn.f32 	%f1528, %f1517, %f1495, %f1448;
	fma.rn.f32 	%f1529, %f1516, %f1495, %f1449;
	fma.rn.f32 	%f1530, %f1517, %f1496, %f1450;
	fma.rn.f32 	%f1531, %f1516, %f1496, %f1451;
	fma.rn.f32 	%f1532, %f1517, %f1497, %f1452;
	fma.rn.f32 	%f1533, %f1516, %f1497, %f1453;
	ld.shared.f32 	%f1534, [%r297+8264];
	ld.shared.f32 	%f1535, [%r299+8264];
	fma.rn.f32 	%f1536, %f1535, %f1490, %f1456;
	fma.rn.f32 	%f1537, %f1534, %f1490, %f1457;
	fma.rn.f32 	%f1538, %f1535, %f1491, %f1458;
	fma.rn.f32 	%f1539, %f1534, %f1491, %f1459;
	fma.rn.f32 	%f1540, %f1535, %f1492, %f1460;
	fma.rn.f32 	%f1541, %f1534, %f1492, %f1461;
	fma.rn.f32 	%f1542, %f1535, %f1493, %f1462;
	fma.rn.f32 	%f1543, %f1534, %f1493, %f1463;
	fma.rn.f32 	%f1544, %f1535, %f1494, %f1464;
	fma.rn.f32 	%f1545, %f1534, %f1494, %f1465;
	fma.rn.f32 	%f1546, %f1535, %f1495, %f1466;
	fma.rn.f32 	%f1547, %f1534, %f1495, %f1467;
	fma.rn.f32 	%f1548, %f1535, %f1496, %f1468;
	fma.rn.f32 	%f1549, %f1534, %f1496, %f1469;
	fma.rn.f32 	%f1550, %f1535, %f1497, %f1470;
	fma.rn.f32 	%f1551, %f1534, %f1497, %f1471;
	ld.shared.f32 	%f1552, [%r297+8268];
	ld.shared.f32 	%f1553, [%r299+8268];
	fma.rn.f32 	%f1554, %f1553, %f1490, %f1474;
	fma.rn.f32 	%f1555, %f1552, %f1490, %f1475;
	fma.rn.f32 	%f1556, %f1553, %f1491, %f1476;
	fma.rn.f32 	%f1557, %f1552, %f1491, %f1477;
	fma.rn.f32 	%f1558, %f1553, %f1492, %f1478;
	fma.rn.f32 	%f1559, %f1552, %f1492, %f1479;
	fma.rn.f32 	%f1560, %f1553, %f1493, %f1480;
	fma.rn.f32 	%f1561, %f1552, %f1493, %f1481;
	fma.rn.f32 	%f1562, %f1553, %f1494, %f1482;
	fma.rn.f32 	%f1563, %f1552, %f1494, %f1483;
	fma.rn.f32 	%f1564, %f1553, %f1495, %f1484;
	fma.rn.f32 	%f1565, %f1552, %f1495, %f1485;
	fma.rn.f32 	%f1566, %f1553, %f1496, %f1486;
	fma.rn.f32 	%f1567, %f1552, %f1496, %f1487;
	fma.rn.f32 	%f1568, %f1553, %f1497, %f1488;
	fma.rn.f32 	%f1569, %f1552, %f1497, %f1489;
	ld.shared.f32 	%f1570, [%r293+68];
	ld.shared.f32 	%f1571, [%r293+200];
	ld.shared.f32 	%f1572, [%r293+332];
	ld.shared.f32 	%f1573, [%r293+464];
	ld.shared.f32 	%f1574, [%r293+596];
	ld.shared.f32 	%f1575, [%r293+728];
	ld.shared.f32 	%f1576, [%r293+860];
	ld.shared.f32 	%f1577, [%r293+992];
	ld.shared.f32 	%f1578, [%r297+8772];
	ld.shared.f32 	%f1579, [%r299+8772];
	fma.rn.f32 	%f1580, %f1579, %f1570, %f1500;
	fma.rn.f32 	%f1581, %f1578, %f1570, %f1501;
	fma.rn.f32 	%f1582, %f1579, %f1571, %f1502;
	fma.rn.f32 	%f1583, %f1578, %f1571, %f1503;
	fma.rn.f32 	%f1584, %f1579, %f1572, %f1504;
	fma.rn.f32 	%f1585, %f1578, %f1572, %f1505;
	fma.rn.f32 	%f1586, %f1579, %f1573, %f1506;
	fma.rn.f32 	%f1587, %f1578, %f1573, %f1507;
	fma.rn.f32 	%f1588, %f1579, %f1574, %f1508;
	fma.rn.f32 	%f1589, %f1578, %f1574, %f1509;
	fma.rn.f32 	%f1590, %f1579, %f1575, %f1510;
	fma.rn.f32 	%f1591, %f1578, %f1575, %f1511;
	fma.rn.f32 	%f1592, %f1579, %f1576, %f1512;
	fma.rn.f32 	%f1593, %f1578, %f1576, %f1513;
	fma.rn.f32 	%f1594, %f1579, %f1577, %f1514;
	fma.rn.f32 	%f1595, %f1578, %f1577, %f1515;
	ld.shared.f32 	%f1596, [%r297+8776];
	ld.shared.f32 	%f1597, [%r299+8776];
	fma.rn.f32 	%f1598, %f1597, %f1570, %f1518;
	fma.rn.f32 	%f1599, %f1596, %f1570, %f1519;
	fma.rn.f32 	%f1600, %f1597, %f1571, %f1520;
	fma.rn.f32 	%f1601, %f1596, %f1571, %f1521;
	fma.rn.f32 	%f1602, %f1597, %f1572, %f1522;
	fma.rn.f32 	%f1603, %f1596, %f1572, %f1523;
	fma.rn.f32 	%f1604, %f1597, %f1573, %f1524;
	fma.rn.f32 	%f1605, %f1596, %f1573, %f1525;
	fma.rn.f32 	%f1606, %f1597, %f1574, %f1526;
	fma.rn.f32 	%f1607, %f1596, %f1574, %f1527;
	fma.rn.f32 	%f1608, %f1597, %f1575, %f1528;
	fma.rn.f32 	%f1609, %f1596, %f1575, %f1529;
	fma.rn.f32 	%f1610, %f1597, %f1576, %f1530;
	fma.rn.f32 	%f1611, %f1596, %f1576, %f1531;
	fma.rn.f32 	%f1612, %f1597, %f1577, %f1532;
	fma.rn.f32 	%f1613, %f1596, %f1577, %f1533;
	ld.shared.f32 	%f1614, [%r297+8780];
	ld.shared.f32 	%f1615, [%r299+8780];
	fma.rn.f32 	%f1616, %f1615, %f1570, %f1536;
	fma.rn.f32 	%f1617, %f1614, %f1570, %f1537;
	fma.rn.f32 	%f1618, %f1615, %f1571, %f1538;
	fma.rn.f32 	%f1619, %f1614, %f1571, %f1539;
	fma.rn.f32 	%f1620, %f1615, %f1572, %f1540;
	fma.rn.f32 	%f1621, %f1614, %f1572, %f1541;
	fma.rn.f32 	%f1622, %f1615, %f1573, %f1542;
	fma.rn.f32 	%f1623, %f1614, %f1573, %f1543;
	fma.rn.f32 	%f1624, %f1615, %f1574, %f1544;
	fma.rn.f32 	%f1625, %f1614, %f1574, %f1545;
	fma.rn.f32 	%f1626, %f1615, %f1575, %f1546;
	fma.rn.f32 	%f1627, %f1614, %f1575, %f1547;
	fma.rn.f32 	%f1628, %f1615, %f1576, %f1548;
	fma.rn.f32 	%f1629, %f1614, %f1576, %f1549;
	fma.rn.f32 	%f1630, %f1615, %f1577, %f1550;
	fma.rn.f32 	%f1631, %f1614, %f1577, %f1551;
	ld.shared.f32 	%f1632, [%r297+8784];
	ld.shared.f32 	%f1633, [%r299+8784];
	fma.rn.f32 	%f1634, %f1633, %f1570, %f1554;
	fma.rn.f32 	%f1635, %f1632, %f1570, %f1555;
	fma.rn.f32 	%f1636, %f1633, %f1571, %f1556;
	fma.rn.f32 	%f1637, %f1632, %f1571, %f1557;
	fma.rn.f32 	%f1638, %f1633, %f1572, %f1558;
	fma.rn.f32 	%f1639, %f1632, %f1572, %f1559;
	fma.rn.f32 	%f1640, %f1633, %f1573, %f1560;
	fma.rn.f32 	%f1641, %f1632, %f1573, %f1561;
	fma.rn.f32 	%f1642, %f1633, %f1574, %f1562;
	fma.rn.f32 	%f1643, %f1632, %f1574, %f1563;
	fma.rn.f32 	%f1644, %f1633, %f1575, %f1564;
	fma.rn.f32 	%f1645, %f1632, %f1575, %f1565;
	fma.rn.f32 	%f1646, %f1633, %f1576, %f1566;
	fma.rn.f32 	%f1647, %f1632, %f1576, %f1567;
	fma.rn.f32 	%f1648, %f1633, %f1577, %f1568;
	fma.rn.f32 	%f1649, %f1632, %f1577, %f1569;
	ld.shared.f32 	%f1650, [%r293+72];
	ld.shared.f32 	%f1651, [%r293+204];
	ld.shared.f32 	%f1652, [%r293+336];
	ld.shared.f32 	%f1653, [%r293+468];
	ld.shared.f32 	%f1654, [%r293+600];
	ld.shared.f32 	%f1655, [%r293+732];
	ld.shared.f32 	%f1656, [%r293+864];
	ld.shared.f32 	%f1657, [%r293+996];
	ld.shared.f32 	%f1658, [%r297+9288];
	ld.shared.f32 	%f1659, [%r299+9288];
	fma.rn.f32 	%f1660, %f1659, %f1650, %f1580;
	fma.rn.f32 	%f1661, %f1658, %f1650, %f1581;
	fma.rn.f32 	%f1662, %f1659, %f1651, %f1582;
	fma.rn.f32 	%f1663, %f1658, %f1651, %f1583;
	fma.rn.f32 	%f1664, %f1659, %f1652, %f1584;
	fma.rn.f32 	%f1665, %f1658, %f1652, %f1585;
	fma.rn.f32 	%f1666, %f1659, %f1653, %f1586;
	fma.rn.f32 	%f1667, %f1658, %f1653, %f1587;
	fma.rn.f32 	%f1668, %f1659, %f1654, %f1588;
	fma.rn.f32 	%f1669, %f1658, %f1654, %f1589;
	fma.rn.f32 	%f1670, %f1659, %f1655, %f1590;
	fma.rn.f32 	%f1671, %f1658, %f1655, %f1591;
	fma.rn.f32 	%f1672, %f1659, %f1656, %f1592;
	fma.rn.f32 	%f1673, %f1658, %f1656, %f1593;
	fma.rn.f32 	%f1674, %f1659, %f1657, %f1594;
	fma.rn.f32 	%f1675, %f1658, %f1657, %f1595;
	ld.shared.f32 	%f1676, [%r297+9292];
	ld.shared.f32 	%f1677, [%r299+9292];
	fma.rn.f32 	%f1678, %f1677, %f1650, %f1598;
	fma.rn.f32 	%f1679, %f1676, %f1650, %f1599;
	fma.rn.f32 	%f1680, %f1677, %f1651, %f1600;
	fma.rn.f32 	%f1681, %f1676, %f1651, %f1601;
	fma.rn.f32 	%f1682, %f1677, %f1652, %f1602;
	fma.rn.f32 	%f1683, %f1676, %f1652, %f1603;
	fma.rn.f32 	%f1684, %f1677, %f1653, %f1604;
	fma.rn.f32 	%f1685, %f1676, %f1653, %f1605;
	fma.rn.f32 	%f1686, %f1677, %f1654, %f1606;
	fma.rn.f32 	%f1687, %f1676, %f1654, %f1607;
	fma.rn.f32 	%f1688, %f1677, %f1655, %f1608;
	fma.rn.f32 	%f1689, %f1676, %f1655, %f1609;
	fma.rn.f32 	%f1690, %f1677, %f1656, %f1610;
	fma.rn.f32 	%f1691, %f1676, %f1656, %f1611;
	fma.rn.f32 	%f1692, %f1677, %f1657, %f1612;
	fma.rn.f32 	%f1693, %f1676, %f1657, %f1613;
	ld.shared.f32 	%f1694, [%r297+9296];
	ld.shared.f32 	%f1695, [%r299+9296];
	fma.rn.f32 	%f1696, %f1695, %f1650, %f1616;
	fma.rn.f32 	%f1697, %f1694, %f1650, %f1617;
	fma.rn.f32 	%f1698, %f1695, %f1651, %f1618;
	fma.rn.f32 	%f1699, %f1694, %f1651, %f1619;
	fma.rn.f32 	%f1700, %f1695, %f1652, %f1620;
	fma.rn.f32 	%f1701, %f1694, %f1652, %f1621;
	fma.rn.f32 	%f1702, %f1695, %f1653, %f1622;
	fma.rn.f32 	%f1703, %f1694, %f1653, %f1623;
	fma.rn.f32 	%f1704, %f1695, %f1654, %f1624;
	fma.rn.f32 	%f1705, %f1694, %f1654, %f1625;
	fma.rn.f32 	%f1706, %f1695, %f1655, %f1626;
	fma.rn.f32 	%f1707, %f1694, %f1655, %f1627;
	fma.rn.f32 	%f1708, %f1695, %f1656, %f1628;
	fma.rn.f32 	%f1709, %f1694, %f1656, %f1629;
	fma.rn.f32 	%f1710, %f1695, %f1657, %f1630;
	fma.rn.f32 	%f1711, %f1694, %f1657, %f1631;
	ld.shared.f32 	%f1712, [%r297+9300];
	ld.shared.f32 	%f1713, [%r299+9300];
	fma.rn.f32 	%f1714, %f1713, %f1650, %f1634;
	fma.rn.f32 	%f1715, %f1712, %f1650, %f1635;
	fma.rn.f32 	%f1716, %f1713, %f1651, %f1636;
	fma.rn.f32 	%f1717, %f1712, %f1651, %f1637;
	fma.rn.f32 	%f1718, %f1713, %f1652, %f1638;
	fma.rn.f32 	%f1719, %f1712, %f1652, %f1639;
	fma.rn.f32 	%f1720, %f1713, %f1653, %f1640;
	fma.rn.f32 	%f1721, %f1712, %f1653, %f1641;
	fma.rn.f32 	%f1722, %f1713, %f1654, %f1642;
	fma.rn.f32 	%f1723, %f1712, %f1654, %f1643;
	fma.rn.f32 	%f1724, %f1713, %f1655, %f1644;
	fma.rn.f32 	%f1725, %f1712, %f1655, %f1645;
	fma.rn.f32 	%f1726, %f1713, %f1656, %f1646;
	fma.rn.f32 	%f1727, %f1712, %f1656, %f1647;
	fma.rn.f32 	%f1728, %f1713, %f1657, %f1648;
	fma.rn.f32 	%f1729, %f1712, %f1657, %f1649;
	ld.shared.f32 	%f1730, [%r293+76];
	ld.shared.f32 	%f1731, [%r293+208];
	ld.shared.f32 	%f1732, [%r293+340];
	ld.shared.f32 	%f1733, [%r293+472];
	ld.shared.f32 	%f1734, [%r293+604];
	ld.shared.f32 	%f1735, [%r293+736];
	ld.shared.f32 	%f1736, [%r293+868];
	ld.shared.f32 	%f1737, [%r293+1000];
	ld.shared.f32 	%f1738, [%r297+9804];
	ld.shared.f32 	%f1739, [%r299+9804];
	fma.rn.f32 	%f1740, %f1739, %f1730, %f1660;
	fma.rn.f32 	%f1741, %f1738, %f1730, %f1661;
	fma.rn.f32 	%f1742, %f1739, %f1731, %f1662;
	fma.rn.f32 	%f1743, %f1738, %f1731, %f1663;
	fma.rn.f32 	%f1744, %f1739, %f1732, %f1664;
	fma.rn.f32 	%f1745, %f1738, %f1732, %f1665;
	fma.rn.f32 	%f1746, %f1739, %f1733, %f1666;
	fma.rn.f32 	%f1747, %f1738, %f1733, %f1667;
	fma.rn.f32 	%f1748, %f1739, %f1734, %f1668;
	fma.rn.f32 	%f1749, %f1738, %f1734, %f1669;
	fma.rn.f32 	%f1750, %f1739, %f1735, %f1670;
	fma.rn.f32 	%f1751, %f1738, %f1735, %f1671;
	fma.rn.f32 	%f1752, %f1739, %f1736, %f1672;
	fma.rn.f32 	%f1753, %f1738, %f1736, %f1673;
	fma.rn.f32 	%f1754, %f1739, %f1737, %f1674;
	fma.rn.f32 	%f1755, %f1738, %f1737, %f1675;
	ld.shared.f32 	%f1756, [%r297+9808];
	ld.shared.f32 	%f1757, [%r299+9808];
	fma.rn.f32 	%f1758, %f1757, %f1730, %f1678;
	fma.rn.f32 	%f1759, %f1756, %f1730, %f1679;
	fma.rn.f32 	%f1760, %f1757, %f1731, %f1680;
	fma.rn.f32 	%f1761, %f1756, %f1731, %f1681;
	fma.rn.f32 	%f1762, %f1757, %f1732, %f1682;
	fma.rn.f32 	%f1763, %f1756, %f1732, %f1683;
	fma.rn.f32 	%f1764, %f1757, %f1733, %f1684;
	fma.rn.f32 	%f1765, %f1756, %f1733, %f1685;
	fma.rn.f32 	%f1766, %f1757, %f1734, %f1686;
	fma.rn.f32 	%f1767, %f1756, %f1734, %f1687;
	fma.rn.f32 	%f1768, %f1757, %f1735, %f1688;
	fma.rn.f32 	%f1769, %f1756, %f1735, %f1689;
	fma.rn.f32 	%f1770, %f1757, %f1736, %f1690;
	fma.rn.f32 	%f1771, %f1756, %f1736, %f1691;
	fma.rn.f32 	%f1772, %f1757, %f1737, %f1692;
	fma.rn.f32 	%f1773, %f1756, %f1737, %f1693;
	ld.shared.f32 	%f1774, [%r297+9812];
	ld.shared.f32 	%f1775, [%r299+9812];
	fma.rn.f32 	%f1776, %f1775, %f1730, %f1696;
	fma.rn.f32 	%f1777, %f1774, %f1730, %f1697;
	fma.rn.f32 	%f1778, %f1775, %f1731, %f1698;
	fma.rn.f32 	%f1779, %f1774, %f1731, %f1699;
	fma.rn.f32 	%f1780, %f1775, %f1732, %f1700;
	fma.rn.f32 	%f1781, %f1774, %f1732, %f1701;
	fma.rn.f32 	%f1782, %f1775, %f1733, %f1702;
	fma.rn.f32 	%f1783, %f1774, %f1733, %f1703;
	fma.rn.f32 	%f1784, %f1775, %f1734, %f1704;
	fma.rn.f32 	%f1785, %f1774, %f1734, %f1705;
	fma.rn.f32 	%f1786, %f1775, %f1735, %f1706;
	fma.rn.f32 	%f1787, %f1774, %f1735, %f1707;
	fma.rn.f32 	%f1788, %f1775, %f1736, %f1708;
	fma.rn.f32 	%f1789, %f1774, %f1736, %f1709;
	fma.rn.f32 	%f1790, %f1775, %f1737, %f1710;
	fma.rn.f32 	%f1791, %f1774, %f1737, %f1711;
	ld.shared.f32 	%f1792, [%r297+9816];
	ld.shared.f32 	%f1793, [%r299+9816];
	fma.rn.f32 	%f1794, %f1793, %f1730, %f1714;
	fma.rn.f32 	%f1795, %f1792, %f1730, %f1715;
	fma.rn.f32 	%f1796, %f1793, %f1731, %f1716;
	fma.rn.f32 	%f1797, %f1792, %f1731, %f1717;
	fma.rn.f32 	%f1798, %f1793, %f1732, %f1718;
	fma.rn.f32 	%f1799, %f1792, %f1732, %f1719;
	fma.rn.f32 	%f1800, %f1793, %f1733, %f1720;
	fma.rn.f32 	%f1801, %f1792, %f1733, %f1721;
	fma.rn.f32 	%f1802, %f1793, %f1734, %f1722;
	fma.rn.f32 	%f1803, %f1792, %f1734, %f1723;
	fma.rn.f32 	%f1804, %f1793, %f1735, %f1724;
	fma.rn.f32 	%f1805, %f1792, %f1735, %f1725;
	fma.rn.f32 	%f1806, %f1793, %f1736, %f1726;
	fma.rn.f32 	%f1807, %f1792, %f1736, %f1727;
	fma.rn.f32 	%f1808, %f1793, %f1737, %f1728;
	fma.rn.f32 	%f1809, %f1792, %f1737, %f1729;
	ld.shared.f32 	%f1810, [%r293+80];
	ld.shared.f32 	%f1811, [%r293+212];
	ld.shared.f32 	%f1812, [%r293+344];
	ld.shared.f32 	%f1813, [%r293+476];
	ld.shared.f32 	%f1814, [%r293+608];
	ld.shared.f32 	%f1815, [%r293+740];
	ld.shared.f32 	%f1816, [%r293+872];
	ld.shared.f32 	%f1817, [%r293+1004];
	ld.shared.f32 	%f1818, [%r297+10320];
	ld.shared.f32 	%f1819, [%r299+10320];
	fma.rn.f32 	%f1820, %f1819, %f1810, %f1740;
	fma.rn.f32 	%f1821, %f1818, %f1810, %f1741;
	fma.rn.f32 	%f1822, %f1819, %f1811, %f1742;
	fma.rn.f32 	%f1823, %f1818, %f1811, %f1743;
	fma.rn.f32 	%f1824, %f1819, %f1812, %f1744;
	fma.rn.f32 	%f1825, %f1818, %f1812, %f1745;
	fma.rn.f32 	%f1826, %f1819, %f1813, %f1746;
	fma.rn.f32 	%f1827, %f1818, %f1813, %f1747;
	fma.rn.f32 	%f1828, %f1819, %f1814, %f1748;
	fma.rn.f32 	%f1829, %f1818, %f1814, %f1749;
	fma.rn.f32 	%f1830, %f1819, %f1815, %f1750;
	fma.rn.f32 	%f1831, %f1818, %f1815, %f1751;
	fma.rn.f32 	%f1832, %f1819, %f1816, %f1752;
	fma.rn.f32 	%f1833, %f1818, %f1816, %f1753;
	fma.rn.f32 	%f1834, %f1819, %f1817, %f1754;
	fma.rn.f32 	%f1835, %f1818, %f1817, %f1755;
	ld.shared.f32 	%f1836, [%r297+10324];
	ld.shared.f32 	%f1837, [%r299+10324];
	fma.rn.f32 	%f1838, %f1837, %f1810, %f1758;
	fma.rn.f32 	%f1839, %f1836, %f1810, %f1759;
	fma.rn.f32 	%f1840, %f1837, %f1811, %f1760;
	fma.rn.f32 	%f1841, %f1836, %f1811, %f1761;
	fma.rn.f32 	%f1842, %f1837, %f1812, %f1762;
	fma.rn.f32 	%f1843, %f1836, %f1812, %f1763;
	fma.rn.f32 	%f1844, %f1837, %f1813, %f1764;
	fma.rn.f32 	%f1845, %f1836, %f1813, %f1765;
	fma.rn.f32 	%f1846, %f1837, %f1814, %f1766;
	fma.rn.f32 	%f1847, %f1836, %f1814, %f1767;
	fma.rn.f32 	%f1848, %f1837, %f1815, %f1768;
	fma.rn.f32 	%f1849, %f1836, %f1815, %f1769;
	fma.rn.f32 	%f1850, %f1837, %f1816, %f1770;
	fma.rn.f32 	%f1851, %f1836, %f1816, %f1771;
	fma.rn.f32 	%f1852, %f1837, %f1817, %f1772;
	fma.rn.f32 	%f1853, %f1836, %f1817, %f1773;
	ld.shared.f32 	%f1854, [%r297+10328];
	ld.shared.f32 	%f1855, [%r299+10328];
	fma.rn.f32 	%f1856, %f1855, %f1810, %f1776;
	fma.rn.f32 	%f1857, %f1854, %f1810, %f1777;
	fma.rn.f32 	%f1858, %f1855, %f1811, %f1778;
	fma.rn.f32 	%f1859, %f1854, %f1811, %f1779;
	fma.rn.f32 	%f1860, %f1855, %f1812, %f1780;
	fma.rn.f32 	%f1861, %f1854, %f1812, %f1781;
	fma.rn.f32 	%f1862, %f1855, %f1813, %f1782;
	fma.rn.f32 	%f1863, %f1854, %f1813, %f1783;
	fma.rn.f32 	%f1864, %f1855, %f1814, %f1784;
	fma.rn.f32 	%f1865, %f1854, %f1814, %f1785;
	fma.rn.f32 	%f1866, %f1855, %f1815, %f1786;
	fma.rn.f32 	%f1867, %f1854, %f1815, %f1787;
	fma.rn.f32 	%f1868, %f1855, %f1816, %f1788;
	fma.rn.f32 	%f1869, %f1854, %f1816, %f1789;
	fma.rn.f32 	%f1870, %f1855, %f1817, %f1790;
	fma.rn.f32 	%f1871, %f1854, %f1817, %f1791;
	ld.shared.f32 	%f1872, [%r297+10332];
	ld.shared.f32 	%f1873, [%r299+10332];
	fma.rn.f32 	%f1874, %f1873, %f1810, %f1794;
	fma.rn.f32 	%f1875, %f1872, %f1810, %f1795;
	fma.rn.f32 	%f1876, %f1873, %f1811, %f1796;
	fma.rn.f32 	%f1877, %f1872, %f1811, %f1797;
	fma.rn.f32 	%f1878, %f1873, %f1812, %f1798;
	fma.rn.f32 	%f1879, %f1872, %f1812, %f1799;
	fma.rn.f32 	%f1880, %f1873, %f1813, %f1800;
	fma.rn.f32 	%f1881, %f1872, %f1813, %f1801;
	fma.rn.f32 	%f1882, %f1873, %f1814, %f1802;
	fma.rn.f32 	%f1883, %f1872, %f1814, %f1803;
	fma.rn.f32 	%f1884, %f1873, %f1815, %f1804;
	fma.rn.f32 	%f1885, %f1872, %f1815, %f1805;
	fma.rn.f32 	%f1886, %f1873, %f1816, %f1806;
	fma.rn.f32 	%f1887, %f1872, %f1816, %f1807;
	fma.rn.f32 	%f1888, %f1873, %f1817, %f1808;
	fma.rn.f32 	%f1889, %f1872, %f1817, %f1809;
	ld.shared.f32 	%f1890, [%r293+84];
	ld.shared.f32 	%f1891, [%r293+216];
	ld.shared.f32 	%f1892, [%r293+348];
	ld.shared.f32 	%f1893, [%r293+480];
	ld.shared.f32 	%f1894, [%r293+612];
	ld.shared.f32 	%f1895, [%r293+744];
	ld.shared.f32 	%f1896, [%r293+876];
	ld.shared.f32 	%f1897, [%r293+1008];
	ld.shared.f32 	%f1898, [%r297+10836];
	ld.shared.f32 	%f1899, [%r299+10836];
	fma.rn.f32 	%f1900, %f1899, %f1890, %f1820;
	fma.rn.f32 	%f1901, %f1898, %f1890, %f1821;
	fma.rn.f32 	%f1902, %f1899, %f1891, %f1822;
	fma.rn.f32 	%f1903, %f1898, %f1891, %f1823;
	fma.rn.f32 	%f1904, %f1899, %f1892, %f1824;
	fma.rn.f32 	%f1905, %f1898, %f1892, %f1825;
	fma.rn.f32 	%f1906, %f1899, %f1893, %f1826;
	fma.rn.f32 	%f1907, %f1898, %f1893, %f1827;
	fma.rn.f32 	%f1908, %f1899, %f1894, %f1828;
	fma.rn.f32 	%f1909, %f1898, %f1894, %f1829;
	fma.rn.f32 	%f1910, %f1899, %f1895, %f1830;
	fma.rn.f32 	%f1911, %f1898, %f1895, %f1831;
	fma.rn.f32 	%f1912, %f1899, %f1896, %f1832;
	fma.rn.f32 	%f1913, %f1898, %f1896, %f1833;
	fma.rn.f32 	%f1914, %f1899, %f1897, %f1834;
	fma.rn.f32 	%f1915, %f1898, %f1897, %f1835;
	ld.shared.f32 	%f1916, [%r297+10840];
	ld.shared.f32 	%f1917, [%r299+10840];
	fma.rn.f32 	%f1918, %f1917, %f1890, %f1838;
	fma.rn.f32 	%f1919, %f1916, %f1890, %f1839;
	fma.rn.f32 	%f1920, %f1917, %f1891, %f1840;
	fma.rn.f32 	%f1921, %f1916, %f1891, %f1841;
	fma.rn.f32 	%f1922, %f1917, %f1892, %f1842;
	fma.rn.f32 	%f1923, %f1916, %f1892, %f1843;
	fma.rn.f32 	%f1924, %f1917, %f1893, %f1844;
	fma.rn.f32 	%f1925, %f1916, %f1893, %f1845;
	fma.rn.f32 	%f1926, %f1917, %f1894, %f1846;
	fma.rn.f32 	%f1927, %f1916, %f1894, %f1847;
	fma.rn.f32 	%f1928, %f1917, %f1895, %f1848;
	fma.rn.f32 	%f1929, %f1916, %f1895, %f1849;
	fma.rn.f32 	%f1930, %f1917, %f1896, %f1850;
	fma.rn.f32 	%f1931, %f1916, %f1896, %f1851;
	fma.rn.f32 	%f1932, %f1917, %f1897, %f1852;
	fma.rn.f32 	%f1933, %f1916, %f1897, %f1853;
	ld.shared.f32 	%f1934, [%r297+10844];
	ld.shared.f32 	%f1935, [%r299+10844];
	fma.rn.f32 	%f1936, %f1935, %f1890, %f1856;
	fma.rn.f32 	%f1937, %f1934, %f1890, %f1857;
	fma.rn.f32 	%f1938, %f1935, %f1891, %f1858;
	fma.rn.f32 	%f1939, %f1934, %f1891, %f1859;
	fma.rn.f32 	%f1940, %f1935, %f1892, %f1860;
	fma.rn.f32 	%f1941, %f1934, %f1892, %f1861;
	fma.rn.f32 	%f1942, %f1935, %f1893, %f1862;
	fma.rn.f32 	%f1943, %f1934, %f1893, %f1863;
	fma.rn.f32 	%f1944, %f1935, %f1894, %f1864;
	fma.rn.f32 	%f1945, %f1934, %f1894, %f1865;
	fma.rn.f32 	%f1946, %f1935, %f1895, %f1866;
	fma.rn.f32 	%f1947, %f1934, %f1895, %f1867;
	fma.rn.f32 	%f1948, %f1935, %f1896, %f1868;
	fma.rn.f32 	%f1949, %f1934, %f1896, %f1869;
	fma.rn.f32 	%f1950, %f1935, %f1897, %f1870;
	fma.rn.f32 	%f1951, %f1934, %f1897, %f1871;
	ld.shared.f32 	%f1952, [%r297+10848];
	ld.shared.f32 	%f1953, [%r299+10848];
	fma.rn.f32 	%f1954, %f1953, %f1890, %f1874;
	fma.rn.f32 	%f1955, %f1952, %f1890, %f1875;
	fma.rn.f32 	%f1956, %f1953, %f1891, %f1876;
	fma.rn.f32 	%f1957, %f1952, %f1891, %f1877;
	fma.rn.f32 	%f1958, %f1953, %f1892, %f1878;
	fma.rn.f32 	%f1959, %f1952, %f1892, %f1879;
	fma.rn.f32 	%f1960, %f1953, %f1893, %f1880;
	fma.rn.f32 	%f1961, %f1952, %f1893, %f1881;
	fma.rn.f32 	%f1962, %f1953, %f1894, %f1882;
	fma.rn.f32 	%f1963, %f1952, %f1894, %f1883;
	fma.rn.f32 	%f1964, %f1953, %f1895, %f1884;
	fma.rn.f32 	%f1965, %f1952, %f1895, %f1885;
	fma.rn.f32 	%f1966, %f1953, %f1896, %f1886;
	fma.rn.f32 	%f1967, %f1952, %f1896, %f1887;
	fma.rn.f32 	%f1968, %f1953, %f1897, %f1888;
	fma.rn.f32 	%f1969, %f1952, %f1897, %f1889;
	ld.shared.f32 	%f1970, [%r293+88];
	ld.shared.f32 	%f1971, [%r293+220];
	ld.shared.f32 	%f1972, [%r293+352];
	ld.shared.f32 	%f1973, [%r293+484];
	ld.shared.f32 	%f1974, [%r293+616];
	ld.shared.f32 	%f1975, [%r293+748];
	ld.shared.f32 	%f1976, [%r293+880];
	ld.shared.f32 	%f1977, [%r293+1012];
	ld.shared.f32 	%f1978, [%r297+11352];
	ld.shared.f32 	%f1979, [%r299+11352];
	fma.rn.f32 	%f1980, %f1979, %f1970, %f1900;
	fma.rn.f32 	%f1981, %f1978, %f1970, %f1901;
	fma.rn.f32 	%f1982, %f1979, %f1971, %f1902;
	fma.rn.f32 	%f1983, %f1978, %f1971, %f1903;
	fma.rn.f32 	%f1984, %f1979, %f1972, %f1904;
	fma.rn.f32 	%f1985, %f1978, %f1972, %f1905;
	fma.rn.f32 	%f1986, %f1979, %f1973, %f1906;
	fma.rn.f32 	%f1987, %f1978, %f1973, %f1907;
	fma.rn.f32 	%f1988, %f1979, %f1974, %f1908;
	fma.rn.f32 	%f1989, %f1978, %f1974, %f1909;
	fma.rn.f32 	%f1990, %f1979, %f1975, %f1910;
	fma.rn.f32 	%f1991, %f1978, %f1975, %f1911;
	fma.rn.f32 	%f1992, %f1979, %f1976, %f1912;
	fma.rn.f32 	%f1993, %f1978, %f1976, %f1913;
	fma.rn.f32 	%f1994, %f1979, %f1977, %f1914;
	fma.rn.f32 	%f1995, %f1978, %f1977, %f1915;
	ld.shared.f32 	%f1996, [%r297+11356];
	ld.shared.f32 	%f1997, [%r299+11356];
	fma.rn.f32 	%f1998, %f1997, %f1970, %f1918;
	fma.rn.f32 	%f1999, %f1996, %f1970, %f1919;
	fma.rn.f32 	%f2000, %f1997, %f1971, %f1920;
	fma.rn.f32 	%f2001, %f1996, %f1971, %f1921;
	fma.rn.f32 	%f2002, %f1997, %f1972, %f1922;
	fma.rn.f32 	%f2003, %f1996, %f1972, %f1923;
	fma.rn.f32 	%f2004, %f1997, %f1973, %f1924;
	fma.rn.f32 	%f2005, %f1996, %f1973, %f1925;
	fma.rn.f32 	%f2006, %f1997, %f1974, %f1926;
	fma.rn.f32 	%f2007, %f1996, %f1974, %f1927;
	fma.rn.f32 	%f2008, %f1997, %f1975, %f1928;
	fma.rn.f32 	%f2009, %f1996, %f1975, %f1929;
	fma.rn.f32 	%f2010, %f1997, %f1976, %f1930;
	fma.rn.f32 	%f2011, %f1996, %f1976, %f1931;
	fma.rn.f32 	%f2012, %f1997, %f1977, %f1932;
	fma.rn.f32 	%f2013, %f1996, %f1977, %f1933;
	ld.shared.f32 	%f2014, [%r297+11360];
	ld.shared.f32 	%f2015, [%r299+11360];
	fma.rn.f32 	%f2016, %f2015, %f1970, %f1936;
	fma.rn.f32 	%f2017, %f2014, %f1970, %f1937;
	fma.rn.f32 	%f2018, %f2015, %f1971, %f1938;
	fma.rn.f32 	%f2019, %f2014, %f1971, %f1939;
	fma.rn.f32 	%f2020, %f2015, %f1972, %f1940;
	fma.rn.f32 	%f2021, %f2014, %f1972, %f1941;
	fma.rn.f32 	%f2022, %f2015, %f1973, %f1942;
	fma.rn.f32 	%f2023, %f2014, %f1973, %f1943;
	fma.rn.f32 	%f2024, %f2015, %f1974, %f1944;
	fma.rn.f32 	%f2025, %f2014, %f1974, %f1945;
	fma.rn.f32 	%f2026, %f2015, %f1975, %f1946;
	fma.rn.f32 	%f2027, %f2014, %f1975, %f1947;
	fma.rn.f32 	%f2028, %f2015, %f1976, %f1948;
	fma.rn.f32 	%f2029, %f2014, %f1976, %f1949;
	fma.rn.f32 	%f2030, %f2015, %f1977, %f1950;
	fma.rn.f32 	%f2031, %f2014, %f1977, %f1951;
	ld.shared.f32 	%f2032, [%r297+11364];
	ld.shared.f32 	%f2033, [%r299+11364];
	fma.rn.f32 	%f2034, %f2033, %f1970, %f1954;
	fma.rn.f32 	%f2035, %f2032, %f1970, %f1955;
	fma.rn.f32 	%f2036, %f2033, %f1971, %f1956;
	fma.rn.f32 	%f2037, %f2032, %f1971, %f1957;
	fma.rn.f32 	%f2038, %f2033, %f1972, %f1958;
	fma.rn.f32 	%f2039, %f2032, %f1972, %f1959;
	fma.rn.f32 	%f2040, %f2033, %f1973, %f1960;
	fma.rn.f32 	%f2041, %f2032, %f1973, %f1961;
	fma.rn.f32 	%f2042, %f2033, %f1974, %f1962;
	fma.rn.f32 	%f2043, %f2032, %f1974, %f1963;
	fma.rn.f32 	%f2044, %f2033, %f1975, %f1964;
	fma.rn.f32 	%f2045, %f2032, %f1975, %f1965;
	fma.rn.f32 	%f2046, %f2033, %f1976, %f1966;
	fma.rn.f32 	%f2047, %f2032, %f1976, %f1967;
	fma.rn.f32 	%f2048, %f2033, %f1977, %f1968;
	fma.rn.f32 	%f2049, %f2032, %f1977, %f1969;
	ld.shared.f32 	%f2050, [%r293+92];
	ld.shared.f32 	%f2051, [%r293+224];
	ld.shared.f32 	%f2052, [%r293+356];
	ld.shared.f32 	%f2053, [%r293+488];
	ld.shared.f32 	%f2054, [%r293+620];
	ld.shared.f32 	%f2055, [%r293+752];
	ld.shared.f32 	%f2056, [%r293+884];
	ld.shared.f32 	%f2057, [%r293+1016];
	ld.shared.f32 	%f2058, [%r297+11868];
	ld.shared.f32 	%f2059, [%r299+11868];
	fma.rn.f32 	%f2060, %f2059, %f2050, %f1980;
	fma.rn.f32 	%f2061, %f2058, %f2050, %f1981;
	fma.rn.f32 	%f2062, %f2059, %f2051, %f1982;
	fma.rn.f32 	%f2063, %f2058, %f2051, %f1983;
	fma.rn.f32 	%f2064, %f2059, %f2052, %f1984;
	fma.rn.f32 	%f2065, %f2058, %f2052, %f1985;
	fma.rn.f32 	%f2066, %f2059, %f2053, %f1986;
	fma.rn.f32 	%f2067, %f2058, %f2053, %f1987;
	fma.rn.f32 	%f2068, %f2059, %f2054, %f1988;
	fma.rn.f32 	%f2069, %f2058, %f2054, %f1989;
	fma.rn.f32 	%f2070, %f2059, %f2055, %f1990;
	fma.rn.f32 	%f2071, %f2058, %f2055, %f1991;
	fma.rn.f32 	%f2072, %f2059, %f2056, %f1992;
	fma.rn.f32 	%f2073, %f2058, %f2056, %f1993;
	fma.rn.f32 	%f2074, %f2059, %f2057, %f1994;
	fma.rn.f32 	%f2075, %f2058, %f2057, %f1995;
	ld.shared.f32 	%f2076, [%r297+11872];
	ld.shared.f32 	%f2077, [%r299+11872];
	fma.rn.f32 	%f2078, %f2077, %f2050, %f1998;
	fma.rn.f32 	%f2079, %f2076, %f2050, %f1999;
	fma.rn.f32 	%f2080, %f2077, %f2051, %f2000;
	fma.rn.f32 	%f2081, %f2076, %f2051, %f2001;
	fma.rn.f32 	%f2082, %f2077, %f2052, %f2002;
	fma.rn.f32 	%f2083, %f2076, %f2052, %f2003;
	fma.rn.f32 	%f2084, %f2077, %f2053, %f2004;
	fma.rn.f32 	%f2085, %f2076, %f2053, %f2005;
	fma.rn.f32 	%f2086, %f2077, %f2054, %f2006;
	fma.rn.f32 	%f2087, %f2076, %f2054, %f2007;
	fma.rn.f32 	%f2088, %f2077, %f2055, %f2008;
	fma.rn.f32 	%f2089, %f2076, %f2055, %f2009;
	fma.rn.f32 	%f2090, %f2077, %f2056, %f2010;
	fma.rn.f32 	%f2091, %f2076, %f2056, %f2011;
	fma.rn.f32 	%f2092, %f2077, %f2057, %f2012;
	fma.rn.f32 	%f2093, %f2076, %f2057, %f2013;
	ld.shared.f32 	%f2094, [%r297+11876];
	ld.shared.f32 	%f2095, [%r299+11876];
	fma.rn.f32 	%f2096, %f2095, %f2050, %f2016;
	fma.rn.f32 	%f2097, %f2094, %f2050, %f2017;
	fma.rn.f32 	%f2098, %f2095, %f2051, %f2018;
	fma.rn.f32 	%f2099, %f2094, %f2051, %f2019;
	fma.rn.f32 	%f2100, %f2095, %f2052, %f2020;
	fma.rn.f32 	%f2101, %f2094, %f2052, %f2021;
	fma.rn.f32 	%f2102, %f2095, %f2053, %f2022;
	fma.rn.f32 	%f2103, %f2094, %f2053, %f2023;
	fma.rn.f32 	%f2104, %f2095, %f2054, %f2024;
	fma.rn.f32 	%f2105, %f2094, %f2054, %f2025;
	fma.rn.f32 	%f2106, %f2095, %f2055, %f2026;
	fma.rn.f32 	%f2107, %f2094, %f2055, %f2027;
	fma.rn.f32 	%f2108, %f2095, %f2056, %f2028;
	fma.rn.f32 	%f2109, %f2094, %f2056, %f2029;
	fma.rn.f32 	%f2110, %f2095, %f2057, %f2030;
	fma.rn.f32 	%f2111, %f2094, %f2057, %f2031;
	ld.shared.f32 	%f2112, [%r297+11880];
	ld.shared.f32 	%f2113, [%r299+11880];
	fma.rn.f32 	%f2114, %f2113, %f2050, %f2034;
	fma.rn.f32 	%f2115, %f2112, %f2050, %f2035;
	fma.rn.f32 	%f2116, %f2113, %f2051, %f2036;
	fma.rn.f32 	%f2117, %f2112, %f2051, %f2037;
	fma.rn.f32 	%f2118, %f2113, %f2052, %f2038;
	fma.rn.f32 	%f2119, %f2112, %f2052, %f2039;
	fma.rn.f32 	%f2120, %f2113, %f2053, %f2040;
	fma.rn.f32 	%f2121, %f2112, %f2053, %f2041;
	fma.rn.f32 	%f2122, %f2113, %f2054, %f2042;
	fma.rn.f32 	%f2123, %f2112, %f2054, %f2043;
	fma.rn.f32 	%f2124, %f2113, %f2055, %f2044;
	fma.rn.f32 	%f2125, %f2112, %f2055, %f2045;
	fma.rn.f32 	%f2126, %f2113, %f2056, %f2046;
	fma.rn.f32 	%f2127, %f2112, %f2056, %f2047;
	fma.rn.f32 	%f2128, %f2113, %f2057, %f2048;
	fma.rn.f32 	%f2129, %f2112, %f2057, %f2049;
	ld.shared.f32 	%f2130, [%r293+96];
	ld.shared.f32 	%f2131, [%r293+228];
	ld.shared.f32 	%f2132, [%r293+360];
	ld.shared.f32 	%f2133, [%r293+492];
	ld.shared.f32 	%f2134, [%r293+624];
	ld.shared.f32 	%f2135, [%r293+756];
	ld.shared.f32 	%f2136, [%r293+888];
	ld.shared.f32 	%f2137, [%r293+1020];
	ld.shared.f32 	%f2138, [%r297+12384];
	ld.shared.f32 	%f2139, [%r299+12384];
	fma.rn.f32 	%f2140, %f2139, %f2130, %f2060;
	fma.rn.f32 	%f2141, %f2138, %f2130, %f2061;
	fma.rn.f32 	%f2142, %f2139, %f2131, %f2062;
	fma.rn.f32 	%f2143, %f2138, %f2131, %f2063;
	fma.rn.f32 	%f2144, %f2139, %f2132, %f2064;
	fma.rn.f32 	%f2145, %f2138, %f2132, %f2065;
	fma.rn.f32 	%f2146, %f2139, %f2133, %f2066;
	fma.rn.f32 	%f2147, %f2138, %f2133, %f2067;
	fma.rn.f32 	%f2148, %f2139, %f2134, %f2068;
	fma.rn.f32 	%f2149, %f2138, %f2134, %f2069;
	fma.rn.f32 	%f2150, %f2139, %f2135, %f2070;
	fma.rn.f32 	%f2151, %f2138, %f2135, %f2071;
	fma.rn.f32 	%f2152, %f2139, %f2136, %f2072;
	fma.rn.f32 	%f2153, %f2138, %f2136, %f2073;
	fma.rn.f32 	%f2154, %f2139, %f2137, %f2074;
	fma.rn.f32 	%f2155, %f2138, %f2137, %f2075;
	ld.shared.f32 	%f2156, [%r297+12388];
	ld.shared.f32 	%f2157, [%r299+12388];
	fma.rn.f32 	%f2158, %f2157, %f2130, %f2078;
	fma.rn.f32 	%f2159, %f2156, %f2130, %f2079;
	fma.rn.f32 	%f2160, %f2157, %f2131, %f2080;
	fma.rn.f32 	%f2161, %f2156, %f2131, %f2081;
	fma.rn.f32 	%f2162, %f2157, %f2132, %f2082;
	fma.rn.f32 	%f2163, %f2156, %f2132, %f2083;
	fma.rn.f32 	%f2164, %f2157, %f2133, %f2084;
	fma.rn.f32 	%f2165, %f2156, %f2133, %f2085;
	fma.rn.f32 	%f2166, %f2157, %f2134, %f2086;
	fma.rn.f32 	%f2167, %f2156, %f2134, %f2087;
	fma.rn.f32 	%f2168, %f2157, %f2135, %f2088;
	fma.rn.f32 	%f2169, %f2156, %f2135, %f2089;
	fma.rn.f32 	%f2170, %f2157, %f2136, %f2090;
	fma.rn.f32 	%f2171, %f2156, %f2136, %f2091;
	fma.rn.f32 	%f2172, %f2157, %f2137, %f2092;
	fma.rn.f32 	%f2173, %f2156, %f2137, %f2093;
	ld.shared.f32 	%f2174, [%r297+12392];
	ld.shared.f32 	%f2175, [%r299+12392];
	fma.rn.f32 	%f2176, %f2175, %f2130, %f2096;
	fma.rn.f32 	%f2177, %f2174, %f2130, %f2097;
	fma.rn.f32 	%f2178, %f2175, %f2131, %f2098;
	fma.rn.f32 	%f2179, %f2174, %f2131, %f2099;
	fma.rn.f32 	%f2180, %f2175, %f2132, %f2100;
	fma.rn.f32 	%f2181, %f2174, %f2132, %f2101;
	fma.rn.f32 	%f2182, %f2175, %f2133, %f2102;
	fma.rn.f32 	%f2183, %f2174, %f2133, %f2103;
	fma.rn.f32 	%f2184, %f2175, %f2134, %f2104;
	fma.rn.f32 	%f2185, %f2174, %f2134, %f2105;
	fma.rn.f32 	%f2186, %f2175, %f2135, %f2106;
	fma.rn.f32 	%f2187, %f2174, %f2135, %f2107;
	fma.rn.f32 	%f2188, %f2175, %f2136, %f2108;
	fma.rn.f32 	%f2189, %f2174, %f2136, %f2109;
	fma.rn.f32 	%f2190, %f2175, %f2137, %f2110;
	fma.rn.f32 	%f2191, %f2174, %f2137, %f2111;
	ld.shared.f32 	%f2192, [%r297+12396];
	ld.shared.f32 	%f2193, [%r299+12396];
	fma.rn.f32 	%f2194, %f2193, %f2130, %f2114;
	fma.rn.f32 	%f2195, %f2192, %f2130, %f2115;
	fma.rn.f32 	%f2196, %f2193, %f2131, %f2116;
	fma.rn.f32 	%f2197, %f2192, %f2131, %f2117;
	fma.rn.f32 	%f2198, %f2193, %f2132, %f2118;
	fma.rn.f32 	%f2199, %f2192, %f2132, %f2119;
	fma.rn.f32 	%f2200, %f2193, %f2133, %f2120;
	fma.rn.f32 	%f2201, %f2192, %f2133, %f2121;
	fma.rn.f32 	%f2202, %f2193, %f2134, %f2122;
	fma.rn.f32 	%f2203, %f2192, %f2134, %f2123;
	fma.rn.f32 	%f2204, %f2193, %f2135, %f2124;
	fma.rn.f32 	%f2205, %f2192, %f2135, %f2125;
	fma.rn.f32 	%f2206, %f2193, %f2136, %f2126;
	fma.rn.f32 	%f2207, %f2192, %f2136, %f2127;
	fma.rn.f32 	%f2208, %f2193, %f2137, %f2128;
	fma.rn.f32 	%f2209, %f2192, %f2137, %f2129;
	ld.shared.f32 	%f2210, [%r293+100];
	ld.shared.f32 	%f2211, [%r293+232];
	ld.shared.f32 	%f2212, [%r293+364];
	ld.shared.f32 	%f2213, [%r293+496];
	ld.shared.f32 	%f2214, [%r293+628];
	ld.shared.f32 	%f2215, [%r293+760];
	ld.shared.f32 	%f2216, [%r293+892];
	ld.shared.f32 	%f2217, [%r293+1024];
	ld.shared.f32 	%f2218, [%r297+12900];
	ld.shared.f32 	%f2219, [%r299+12900];
	fma.rn.f32 	%f2220, %f2219, %f2210, %f2140;
	fma.rn.f32 	%f2221, %f2218, %f2210, %f2141;
	fma.rn.f32 	%f2222, %f2219, %f2211, %f2142;
	fma.rn.f32 	%f2223, %f2218, %f2211, %f2143;
	fma.rn.f32 	%f2224, %f2219, %f2212, %f2144;
	fma.rn.f32 	%f2225, %f2218, %f2212, %f2145;
	fma.rn.f32 	%f2226, %f2219, %f2213, %f2146;
	fma.rn.f32 	%f2227, %f2218, %f2213, %f2147;
	fma.rn.f32 	%f2228, %f2219, %f2214, %f2148;
	fma.rn.f32 	%f2229, %f2218, %f2214, %f2149;
	fma.rn.f32 	%f2230, %f2219, %f2215, %f2150;
	fma.rn.f32 	%f2231, %f2218, %f2215, %f2151;
	fma.rn.f32 	%f2232, %f2219, %f2216, %f2152;
	fma.rn.f32 	%f2233, %f2218, %f2216, %f2153;
	fma.rn.f32 	%f2234, %f2219, %f2217, %f2154;
	fma.rn.f32 	%f2235, %f2218, %f2217, %f2155;
	ld.shared.f32 	%f2236, [%r297+12904];
	ld.shared.f32 	%f2237, [%r299+12904];
	fma.rn.f32 	%f2238, %f2237, %f2210, %f2158;
	fma.rn.f32 	%f2239, %f2236, %f2210, %f2159;
	fma.rn.f32 	%f2240, %f2237, %f2211, %f2160;
	fma.rn.f32 	%f2241, %f2236, %f2211, %f2161;
	fma.rn.f32 	%f2242, %f2237, %f2212, %f2162;
	fma.rn.f32 	%f2243, %f2236, %f2212, %f2163;
	fma.rn.f32 	%f2244, %f2237, %f2213, %f2164;
	fma.rn.f32 	%f2245, %f2236, %f2213, %f2165;
	fma.rn.f32 	%f2246, %f2237, %f2214, %f2166;
	fma.rn.f32 	%f2247, %f2236, %f2214, %f2167;
	fma.rn.f32 	%f2248, %f2237, %f2215, %f2168;
	fma.rn.f32 	%f2249, %f2236, %f2215, %f2169;
	fma.rn.f32 	%f2250, %f2237, %f2216, %f2170;
	fma.rn.f32 	%f2251, %f2236, %f2216, %f2171;
	fma.rn.f32 	%f2252, %f2237, %f2217, %f2172;
	fma.rn.f32 	%f2253, %f2236, %f2217, %f2173;
	ld.shared.f32 	%f2254, [%r297+12908];
	ld.shared.f32 	%f2255, [%r299+12908];
	fma.rn.f32 	%f2256, %f2255, %f2210, %f2176;
	fma.rn.f32 	%f2257, %f2254, %f2210, %f2177;
	fma.rn.f32 	%f2258, %f2255, %f2211, %f2178;
	fma.rn.f32 	%f2259, %f2254, %f2211, %f2179;
	fma.rn.f32 	%f2260, %f2255, %f2212, %f2180;
	fma.rn.f32 	%f2261, %f2254, %f2212, %f2181;
	fma.rn.f32 	%f2262, %f2255, %f2213, %f2182;
	fma.rn.f32 	%f2263, %f2254, %f2213, %f2183;
	fma.rn.f32 	%f2264, %f2255, %f2214, %f2184;
	fma.rn.f32 	%f2265, %f2254, %f2214, %f2185;
	fma.rn.f32 	%f2266, %f2255, %f2215, %f2186;
	fma.rn.f32 	%f2267, %f2254, %f2215, %f2187;
	fma.rn.f32 	%f2268, %f2255, %f2216, %f2188;
	fma.rn.f32 	%f2269, %f2254, %f2216, %f2189;
	fma.rn.f32 	%f2270, %f2255, %f2217, %f2190;
	fma.rn.f32 	%f2271, %f2254, %f2217, %f2191;
	ld.shared.f32 	%f2272, [%r297+12912];
	ld.shared.f32 	%f2273, [%r299+12912];
	fma.rn.f32 	%f2274, %f2273, %f2210, %f2194;
	fma.rn.f32 	%f2275, %f2272, %f2210, %f2195;
	fma.rn.f32 	%f2276, %f2273, %f2211, %f2196;
	fma.rn.f32 	%f2277, %f2272, %f2211, %f2197;
	fma.rn.f32 	%f2278, %f2273, %f2212, %f2198;
	fma.rn.f32 	%f2279, %f2272, %f2212, %f2199;
	fma.rn.f32 	%f2280, %f2273, %f2213, %f2200;
	fma.rn.f32 	%f2281, %f2272, %f2213, %f2201;
	fma.rn.f32 	%f2282, %f2273, %f2214, %f2202;
	fma.rn.f32 	%f2283, %f2272, %f2214, %f2203;
	fma.rn.f32 	%f2284, %f2273, %f2215, %f2204;
	fma.rn.f32 	%f2285, %f2272, %f2215, %f2205;
	fma.rn.f32 	%f2286, %f2273, %f2216, %f2206;
	fma.rn.f32 	%f2287, %f2272, %f2216, %f2207;
	fma.rn.f32 	%f2288, %f2273, %f2217, %f2208;
	fma.rn.f32 	%f2289, %f2272, %f2217, %f2209;
	ld.shared.f32 	%f2290, [%r293+104];
	ld.shared.f32 	%f2291, [%r293+236];
	ld.shared.f32 	%f2292, [%r293+368];
	ld.shared.f32 	%f2293, [%r293+500];
	ld.shared.f32 	%f2294, [%r293+632];
	ld.shared.f32 	%f2295, [%r293+764];
	ld.shared.f32 	%f2296, [%r293+896];
	ld.shared.f32 	%f2297, [%r293+1028];
	ld.shared.f32 	%f2298, [%r297+13416];
	ld.shared.f32 	%f2299, [%r299+13416];
	fma.rn.f32 	%f2300, %f2299, %f2290, %f2220;
	fma.rn.f32 	%f2301, %f2298, %f2290, %f2221;
	fma.rn.f32 	%f2302, %f2299, %f2291, %f2222;
	fma.rn.f32 	%f2303, %f2298, %f2291, %f2223;
	fma.rn.f32 	%f2304, %f2299, %f2292, %f2224;
	fma.rn.f32 	%f2305, %f2298, %f2292, %f2225;
	fma.rn.f32 	%f2306, %f2299, %f2293, %f2226;
	fma.rn.f32 	%f2307, %f2298, %f2293, %f2227;
	fma.rn.f32 	%f2308, %f2299, %f2294, %f2228;
	fma.rn.f32 	%f2309, %f2298, %f2294, %f2229;
	fma.rn.f32 	%f2310, %f2299, %f2295, %f2230;
	fma.rn.f32 	%f2311, %f2298, %f2295, %f2231;
	fma.rn.f32 	%f2312, %f2299, %f2296, %f2232;
	fma.rn.f32 	%f2313, %f2298, %f2296, %f2233;
	fma.rn.f32 	%f2314, %f2299, %f2297, %f2234;
	fma.rn.f32 	%f2315, %f2298, %f2297, %f2235;
	ld.shared.f32 	%f2316, [%r297+13420];
	ld.shared.f32 	%f2317, [%r299+13420];
	fma.rn.f32 	%f2318, %f2317, %f2290, %f2238;
	fma.rn.f32 	%f2319, %f2316, %f2290, %f2239;
	fma.rn.f32 	%f2320, %f2317, %f2291, %f2240;
	fma.rn.f32 	%f2321, %f2316, %f2291, %f2241;
	fma.rn.f32 	%f2322, %f2317, %f2292, %f2242;
	fma.rn.f32 	%f2323, %f2316, %f2292, %f2243;
	fma.rn.f32 	%f2324, %f2317, %f2293, %f2244;
	fma.rn.f32 	%f2325, %f2316, %f2293, %f2245;
	fma.rn.f32 	%f2326, %f2317, %f2294, %f2246;
	fma.rn.f32 	%f2327, %f2316, %f2294, %f2247;
	fma.rn.f32 	%f2328, %f2317, %f2295, %f2248;
	fma.rn.f32 	%f2329, %f2316, %f2295, %f2249;
	fma.rn.f32 	%f2330, %f2317, %f2296, %f2250;
	fma.rn.f32 	%f2331, %f2316, %f2296, %f2251;
	fma.rn.f32 	%f2332, %f2317, %f2297, %f2252;
	fma.rn.f32 	%f2333, %f2316, %f2297, %f2253;
	ld.shared.f32 	%f2334, [%r297+13424];
	ld.shared.f32 	%f2335, [%r299+13424];
	fma.rn.f32 	%f2336, %f2335, %f2290, %f2256;
	fma.rn.f32 	%f2337, %f2334, %f2290, %f2257;
	fma.rn.f32 	%f2338, %f2335, %f2291, %f2258;
	fma.rn.f32 	%f2339, %f2334, %f2291, %f2259;
	fma.rn.f32 	%f2340, %f2335, %f2292, %f2260;
	fma.rn.f32 	%f2341, %f2334, %f2292, %f2261;
	fma.rn.f32 	%f2342, %f2335, %f2293, %f2262;
	fma.rn.f32 	%f2343, %f2334, %f2293, %f2263;
	fma.rn.f32 	%f2344, %f2335, %f2294, %f2264;
	fma.rn.f32 	%f2345, %f2334, %f2294, %f2265;
	fma.rn.f32 	%f2346, %f2335, %f2295, %f2266;
	fma.rn.f32 	%f2347, %f2334, %f2295, %f2267;
	fma.rn.f32 	%f2348, %f2335, %f2296, %f2268;
	fma.rn.f32 	%f2349, %f2334, %f2296, %f2269;
	fma.rn.f32 	%f2350, %f2335, %f2297, %f2270;
	fma.rn.f32 	%f2351, %f2334, %f2297, %f2271;
	ld.shared.f32 	%f2352, [%r297+13428];
	ld.shared.f32 	%f2353, [%r299+13428];
	fma.rn.f32 	%f2354, %f2353, %f2290, %f2274;
	fma.rn.f32 	%f2355, %f2352, %f2290, %f2275;
	fma.rn.f32 	%f2356, %f2353, %f2291, %f2276;
	fma.rn.f32 	%f2357, %f2352, %f2291, %f2277;
	fma.rn.f32 	%f2358, %f2353, %f2292, %f2278;
	fma.rn.f32 	%f2359, %f2352, %f2292, %f2279;
	fma.rn.f32 	%f2360, %f2353, %f2293, %f2280;
	fma.rn.f32 	%f2361, %f2352, %f2293, %f2281;
	fma.rn.f32 	%f2362, %f2353, %f2294, %f2282;
	fma.rn.f32 	%f2363, %f2352, %f2294, %f2283;
	fma.rn.f32 	%f2364, %f2353, %f2295, %f2284;
	fma.rn.f32 	%f2365, %f2352, %f2295, %f2285;
	fma.rn.f32 	%f2366, %f2353, %f2296, %f2286;
	fma.rn.f32 	%f2367, %f2352, %f2296, %f2287;
	fma.rn.f32 	%f2368, %f2353, %f2297, %f2288;
	fma.rn.f32 	%f2369, %f2352, %f2297, %f2289;
	ld.shared.f32 	%f2370, [%r293+108];
	ld.shared.f32 	%f2371, [%r293+240];
	ld.shared.f32 	%f2372, [%r293+372];
	ld.shared.f32 	%f2373, [%r293+504];
	ld.shared.f32 	%f2374, [%r293+636];
	ld.shared.f32 	%f2375, [%r293+768];
	ld.shared.f32 	%f2376, [%r293+900];
	ld.shared.f32 	%f2377, [%r293+1032];
	ld.shared.f32 	%f2378, [%r297+13932];
	ld.shared.f32 	%f2379, [%r299+13932];
	fma.rn.f32 	%f2380, %f2379, %f2370, %f2300;
	fma.rn.f32 	%f2381, %f2378, %f2370, %f2301;
	fma.rn.f32 	%f2382, %f2379, %f2371, %f2302;
	fma.rn.f32 	%f2383, %f2378, %f2371, %f2303;
	fma.rn.f32 	%f2384, %f2379, %f2372, %f2304;
	fma.rn.f32 	%f2385, %f2378, %f2372, %f2305;
	fma.rn.f32 	%f2386, %f2379, %f2373, %f2306;
	fma.rn.f32 	%f2387, %f2378, %f2373, %f2307;
	fma.rn.f32 	%f2388, %f2379, %f2374, %f2308;
	fma.rn.f32 	%f2389, %f2378, %f2374, %f2309;
	fma.rn.f32 	%f2390, %f2379, %f2375, %f2310;
	fma.rn.f32 	%f2391, %f2378, %f2375, %f2311;
	fma.rn.f32 	%f2392, %f2379, %f2376, %f2312;
	fma.rn.f32 	%f2393, %f2378, %f2376, %f2313;
	fma.rn.f32 	%f2394, %f2379, %f2377, %f2314;
	fma.rn.f32 	%f2395, %f2378, %f2377, %f2315;
	ld.shared.f32 	%f2396, [%r297+13936];
	ld.shared.f32 	%f2397, [%r299+13936];
	fma.rn.f32 	%f2398, %f2397, %f2370, %f2318;
	fma.rn.f32 	%f2399, %f2396, %f2370, %f2319;
	fma.rn.f32 	%f2400, %f2397, %f2371, %f2320;
	fma.rn.f32 	%f2401, %f2396, %f2371, %f2321;
	fma.rn.f32 	%f2402, %f2397, %f2372, %f2322;
	fma.rn.f32 	%f2403, %f2396, %f2372, %f2323;
	fma.rn.f32 	%f2404, %f2397, %f2373, %f2324;
	fma.rn.f32 	%f2405, %f2396, %f2373, %f2325;
	fma.rn.f32 	%f2406, %f2397, %f2374, %f2326;
	fma.rn.f32 	%f2407, %f2396, %f2374, %f2327;
	fma.rn.f32 	%f2408, %f2397, %f2375, %f2328;
	fma.rn.f32 	%f2409, %f2396, %f2375, %f2329;
	fma.rn.f32 	%f2410, %f2397, %f2376, %f2330;
	fma.rn.f32 	%f2411, %f2396, %f2376, %f2331;
	fma.rn.f32 	%f2412, %f2397, %f2377, %f2332;
	fma.rn.f32 	%f2413, %f2396, %f2377, %f2333;
	ld.shared.f32 	%f2414, [%r297+13940];
	ld.shared.f32 	%f2415, [%r299+13940];
	fma.rn.f32 	%f2416, %f2415, %f2370, %f2336;
	fma.rn.f32 	%f2417, %f2414, %f2370, %f2337;
	fma.rn.f32 	%f2418, %f2415, %f2371, %f2338;
	fma.rn.f32 	%f2419, %f2414, %f2371, %f2339;
	fma.rn.f32 	%f2420, %f2415, %f2372, %f2340;
	fma.rn.f32 	%f2421, %f2414, %f2372, %f2341;
	fma.rn.f32 	%f2422, %f2415, %f2373, %f2342;
	fma.rn.f32 	%f2423, %f2414, %f2373, %f2343;
	fma.rn.f32 	%f2424, %f2415, %f2374, %f2344;
	fma.rn.f32 	%f2425, %f2414, %f2374, %f2345;
	fma.rn.f32 	%f2426, %f2415, %f2375, %f2346;
	fma.rn.f32 	%f2427, %f2414, %f2375, %f2347;
	fma.rn.f32 	%f2428, %f2415, %f2376, %f2348;
	fma.rn.f32 	%f2429, %f2414, %f2376, %f2349;
	fma.rn.f32 	%f2430, %f2415, %f2377, %f2350;
	fma.rn.f32 	%f2431, %f2414, %f2377, %f2351;
	ld.shared.f32 	%f2432, [%r297+13944];
	ld.shared.f32 	%f2433, [%r299+13944];
	fma.rn.f32 	%f2434, %f2433, %f2370, %f2354;
	fma.rn.f32 	%f2435, %f2432, %f2370, %f2355;
	fma.rn.f32 	%f2436, %f2433, %f2371, %f2356;
	fma.rn.f32 	%f2437, %f2432, %f2371, %f2357;
	fma.rn.f32 	%f2438, %f2433, %f2372, %f2358;
	fma.rn.f32 	%f2439, %f2432, %f2372, %f2359;
	fma.rn.f32 	%f2440, %f2433, %f2373, %f2360;
	fma.rn.f32 	%f2441, %f2432, %f2373, %f2361;
	fma.rn.f32 	%f2442, %f2433, %f2374, %f2362;
	fma.rn.f32 	%f2443, %f2432, %f2374, %f2363;
	fma.rn.f32 	%f2444, %f2433, %f2375, %f2364;
	fma.rn.f32 	%f2445, %f2432, %f2375, %f2365;
	fma.rn.f32 	%f2446, %f2433, %f2376, %f2366;
	fma.rn.f32 	%f2447, %f2432, %f2376, %f2367;
	fma.rn.f32 	%f2448, %f2433, %f2377, %f2368;
	fma.rn.f32 	%f2449, %f2432, %f2377, %f2369;
	ld.shared.f32 	%f2450, [%r293+112];
	ld.shared.f32 	%f2451, [%r293+244];
	ld.shared.f32 	%f2452, [%r293+376];
	ld.shared.f32 	%f2453, [%r293+508];
	ld.shared.f32 	%f2454, [%r293+640];
	ld.shared.f32 	%f2455, [%r293+772];
	ld.shared.f32 	%f2456, [%r293+904];
	ld.shared.f32 	%f2457, [%r293+1036];
	ld.shared.f32 	%f2458, [%r297+14448];
	ld.shared.f32 	%f2459, [%r299+14448];
	fma.rn.f32 	%f2460, %f2459, %f2450, %f2380;
	fma.rn.f32 	%f2461, %f2458, %f2450, %f2381;
	fma.rn.f32 	%f2462, %f2459, %f2451, %f2382;
	fma.rn.f32 	%f2463, %f2458, %f2451, %f2383;
	fma.rn.f32 	%f2464, %f2459, %f2452, %f2384;
	fma.rn.f32 	%f2465, %f2458, %f2452, %f2385;
	fma.rn.f32 	%f2466, %f2459, %f2453, %f2386;
	fma.rn.f32 	%f2467, %f2458, %f2453, %f2387;
	fma.rn.f32 	%f2468, %f2459, %f2454, %f2388;
	fma.rn.f32 	%f2469, %f2458, %f2454, %f2389;
	fma.rn.f32 	%f2470, %f2459, %f2455, %f2390;
	fma.rn.f32 	%f2471, %f2458, %f2455, %f2391;
	fma.rn.f32 	%f2472, %f2459, %f2456, %f2392;
	fma.rn.f32 	%f2473, %f2458, %f2456, %f2393;
	fma.rn.f32 	%f2474, %f2459, %f2457, %f2394;
	fma.rn.f32 	%f2475, %f2458, %f2457, %f2395;
	ld.shared.f32 	%f2476, [%r297+14452];
	ld.shared.f32 	%f2477, [%r299+14452];
	fma.rn.f32 	%f2478, %f2477, %f2450, %f2398;
	fma.rn.f32 	%f2479, %f2476, %f2450, %f2399;
	fma.rn.f32 	%f2480, %f2477, %f2451, %f2400;
	fma.rn.f32 	%f2481, %f2476, %f2451, %f2401;
	fma.rn.f32 	%f2482, %f2477, %f2452, %f2402;
	fma.rn.f32 	%f2483, %f2476, %f2452, %f2403;
	fma.rn.f32 	%f2484, %f2477, %f2453, %f2404;
	fma.rn.f32 	%f2485, %f2476, %f2453, %f2405;
	fma.rn.f32 	%f2486, %f2477, %f2454, %f2406;
	fma.rn.f32 	%f2487, %f2476, %f2454, %f2407;
	fma.rn.f32 	%f2488, %f2477, %f2455, %f2408;
	fma.rn.f32 	%f2489, %f2476, %f2455, %f2409;
	fma.rn.f32 	%f2490, %f2477, %f2456, %f2410;
	fma.rn.f32 	%f2491, %f2476, %f2456, %f2411;
	fma.rn.f32 	%f2492, %f2477, %f2457, %f2412;
	fma.rn.f32 	%f2493, %f2476, %f2457, %f2413;
	ld.shared.f32 	%f2494, [%r297+14456];
	ld.shared.f32 	%f2495, [%r299+14456];
	fma.rn.f32 	%f2496, %f2495, %f2450, %f2416;
	fma.rn.f32 	%f2497, %f2494, %f2450, %f2417;
	fma.rn.f32 	%f2498, %f2495, %f2451, %f2418;
	fma.rn.f32 	%f2499, %f2494, %f2451, %f2419;
	fma.rn.f32 	%f2500, %f2495, %f2452, %f2420;
	fma.rn.f32 	%f2501, %f2494, %f2452, %f2421;
	fma.rn.f32 	%f2502, %f2495, %f2453, %f2422;
	fma.rn.f32 	%f2503, %f2494, %f2453, %f2423;
	fma.rn.f32 	%f2504, %f2495, %f2454, %f2424;
	fma.rn.f32 	%f2505, %f2494, %f2454, %f2425;
	fma.rn.f32 	%f2506, %f2495, %f2455, %f2426;
	fma.rn.f32 	%f2507, %f2494, %f2455, %f2427;
	fma.rn.f32 	%f2508, %f2495, %f2456, %f2428;
	fma.rn.f32 	%f2509, %f2494, %f2456, %f2429;
	fma.rn.f32 	%f2510, %f2495, %f2457, %f2430;
	fma.rn.f32 	%f2511, %f2494, %f2457, %f2431;
	ld.shared.f32 	%f2512, [%r297+14460];
	ld.shared.f32 	%f2513, [%r299+14460];
	fma.rn.f32 	%f2514, %f2513, %f2450, %f2434;
	fma.rn.f32 	%f2515, %f2512, %f2450, %f2435;
	fma.rn.f32 	%f2516, %f2513, %f2451, %f2436;
	fma.rn.f32 	%f2517, %f2512, %f2451, %f2437;
	fma.rn.f32 	%f2518, %f2513, %f2452, %f2438;
	fma.rn.f32 	%f2519, %f2512, %f2452, %f2439;
	fma.rn.f32 	%f2520, %f2513, %f2453, %f2440;
	fma.rn.f32 	%f2521, %f2512, %f2453, %f2441;
	fma.rn.f32 	%f2522, %f2513, %f2454, %f2442;
	fma.rn.f32 	%f2523, %f2512, %f2454, %f2443;
	fma.rn.f32 	%f2524, %f2513, %f2455, %f2444;
	fma.rn.f32 	%f2525, %f2512, %f2455, %f2445;
	fma.rn.f32 	%f2526, %f2513, %f2456, %f2446;
	fma.rn.f32 	%f2527, %f2512, %f2456, %f2447;
	fma.rn.f32 	%f2528, %f2513, %f2457, %f2448;
	fma.rn.f32 	%f2529, %f2512, %f2457, %f2449;
	ld.shared.f32 	%f2530, [%r293+116];
	ld.shared.f32 	%f2531, [%r293+248];
	ld.shared.f32 	%f2532, [%r293+380];
	ld.shared.f32 	%f2533, [%r293+512];
	ld.shared.f32 	%f2534, [%r293+644];
	ld.shared.f32 	%f2535, [%r293+776];
	ld.shared.f32 	%f2536, [%r293+908];
	ld.shared.f32 	%f2537, [%r293+1040];
	ld.shared.f32 	%f2538, [%r297+14964];
	ld.shared.f32 	%f2539, [%r299+14964];
	fma.rn.f32 	%f2540, %f2539, %f2530, %f2460;
	fma.rn.f32 	%f2541, %f2538, %f2530, %f2461;
	fma.rn.f32 	%f2542, %f2539, %f2531, %f2462;
	fma.rn.f32 	%f2543, %f2538, %f2531, %f2463;
	fma.rn.f32 	%f2544, %f2539, %f2532, %f2464;
	fma.rn.f32 	%f2545, %f2538, %f2532, %f2465;
	fma.rn.f32 	%f2546, %f2539, %f2533, %f2466;
	fma.rn.f32 	%f2547, %f2538, %f2533, %f2467;
	fma.rn.f32 	%f2548, %f2539, %f2534, %f2468;
	fma.rn.f32 	%f2549, %f2538, %f2534, %f2469;
	fma.rn.f32 	%f2550, %f2539, %f2535, %f2470;
	fma.rn.f32 	%f2551, %f2538, %f2535, %f2471;
	fma.rn.f32 	%f2552, %f2539, %f2536, %f2472;
	fma.rn.f32 	%f2553, %f2538, %f2536, %f2473;
	fma.rn.f32 	%f2554, %f2539, %f2537, %f2474;
	fma.rn.f32 	%f2555, %f2538, %f2537, %f2475;
	ld.shared.f32 	%f2556, [%r297+14968];
	ld.shared.f32 	%f2557, [%r299+14968];
	fma.rn.f32 	%f2558, %f2557, %f2530, %f2478;
	fma.rn.f32 	%f2559, %f2556, %f2530, %f2479;
	fma.rn.f32 	%f2560, %f2557, %f2531, %f2480;
	fma.rn.f32 	%f2561, %f2556, %f2531, %f2481;
	fma.rn.f32 	%f2562, %f2557, %f2532, %f2482;
	fma.rn.f32 	%f2563, %f2556, %f2532, %f2483;
	fma.rn.f32 	%f2564, %f2557, %f2533, %f2484;
	fma.rn.f32 	%f2565, %f2556, %f2533, %f2485;
	fma.rn.f32 	%f2566, %f2557, %f2534, %f2486;
	fma.rn.f32 	%f2567, %f2556, %f2534, %f2487;
	fma.rn.f32 	%f2568, %f2557, %f2535, %f2488;
	fma.rn.f32 	%f2569, %f2556, %f2535, %f2489;
	fma.rn.f32 	%f2570, %f2557, %f2536, %f2490;
	fma.rn.f32 	%f2571, %f2556, %f2536, %f2491;
	fma.rn.f32 	%f2572, %f2557, %f2537, %f2492;
	fma.rn.f32 	%f2573, %f2556, %f2537, %f2493;
	ld.shared.f32 	%f2574, [%r297+14972];
	ld.shared.f32 	%f2575, [%r299+14972];
	fma.rn.f32 	%f2576, %f2575, %f2530, %f2496;
	fma.rn.f32 	%f2577, %f2574, %f2530, %f2497;
	fma.rn.f32 	%f2578, %f2575, %f2531, %f2498;
	fma.rn.f32 	%f2579, %f2574, %f2531, %f2499;
	fma.rn.f32 	%f2580, %f2575, %f2532, %f2500;
	fma.rn.f32 	%f2581, %f2574, %f2532, %f2501;
	fma.rn.f32 	%f2582, %f2575, %f2533, %f2502;
	fma.rn.f32 	%f2583, %f2574, %f2533, %f2503;
	fma.rn.f32 	%f2584, %f2575, %f2534, %f2504;
	fma.rn.f32 	%f2585, %f2574, %f2534, %f2505;
	fma.rn.f32 	%f2586, %f2575, %f2535, %f2506;
	fma.rn.f32 	%f2587, %f2574, %f2535, %f2507;
	fma.rn.f32 	%f2588, %f2575, %f2536, %f2508;
	fma.rn.f32 	%f2589, %f2574, %f2536, %f2509;
	fma.rn.f32 	%f2590, %f2575, %f2537, %f2510;
	fma.rn.f32 	%f2591, %f2574, %f2537, %f2511;
	ld.shared.f32 	%f2592, [%r297+14976];
	ld.shared.f32 	%f2593, [%r299+14976];
	fma.rn.f32 	%f2594, %f2593, %f2530, %f2514;
	fma.rn.f32 	%f2595, %f2592, %f2530, %f2515;
	fma.rn.f32 	%f2596, %f2593, %f2531, %f2516;
	fma.rn.f32 	%f2597, %f2592, %f2531, %f2517;
	fma.rn.f32 	%f2598, %f2593, %f2532, %f2518;
	fma.rn.f32 	%f2599, %f2592, %f2532, %f2519;
	fma.rn.f32 	%f2600, %f2593, %f2533, %f2520;
	fma.rn.f32 	%f2601, %f2592, %f2533, %f2521;
	fma.rn.f32 	%f2602, %f2593, %f2534, %f2522;
	fma.rn.f32 	%f2603, %f2592, %f2534, %f2523;
	fma.rn.f32 	%f2604, %f2593, %f2535, %f2524;
	fma.rn.f32 	%f2605, %f2592, %f2535, %f2525;
	fma.rn.f32 	%f2606, %f2593, %f2536, %f2526;
	fma.rn.f32 	%f2607, %f2592, %f2536, %f2527;
	fma.rn.f32 	%f2608, %f2593, %f2537, %f2528;
	fma.rn.f32 	%f2609, %f2592, %f2537, %f2529;
	ld.shared.f32 	%f2610, [%r293+120];
	ld.shared.f32 	%f2611, [%r293+252];
	ld.shared.f32 	%f2612, [%r293+384];
	ld.shared.f32 	%f2613, [%r293+516];
	ld.shared.f32 	%f2614, [%r293+648];
	ld.shared.f32 	%f2615, [%r293+780];
	ld.shared.f32 	%f2616, [%r293+912];
	ld.shared.f32 	%f2617, [%r293+1044];
	ld.shared.f32 	%f2618, [%r297+15480];
	ld.shared.f32 	%f2619, [%r299+15480];
	fma.rn.f32 	%f2620, %f2619, %f2610, %f2540;
	fma.rn.f32 	%f2621, %f2618, %f2610, %f2541;
	fma.rn.f32 	%f2622, %f2619, %f2611, %f2542;
	fma.rn.f32 	%f2623, %f2618, %f2611, %f2543;
	fma.rn.f32 	%f2624, %f2619, %f2612, %f2544;
	fma.rn.f32 	%f2625, %f2618, %f2612, %f2545;
	fma.rn.f32 	%f2626, %f2619, %f2613, %f2546;
	fma.rn.f32 	%f2627, %f2618, %f2613, %f2547;
	fma.rn.f32 	%f2628, %f2619, %f2614, %f2548;
	fma.rn.f32 	%f2629, %f2618, %f2614, %f2549;
	fma.rn.f32 	%f2630, %f2619, %f2615, %f2550;
	fma.rn.f32 	%f2631, %f2618, %f2615, %f2551;
	fma.rn.f32 	%f2632, %f2619, %f2616, %f2552;
	fma.rn.f32 	%f2633, %f2618, %f2616, %f2553;
	fma.rn.f32 	%f2634, %f2619, %f2617, %f2554;
	fma.rn.f32 	%f2635, %f2618, %f2617, %f2555;
	ld.shared.f32 	%f2636, [%r297+15484];
	ld.shared.f32 	%f2637, [%r299+15484];
	fma.rn.f32 	%f2638, %f2637, %f2610, %f2558;
	fma.rn.f32 	%f2639, %f2636, %f2610, %f2559;
	fma.rn.f32 	%f2640, %f2637, %f2611, %f2560;
	fma.rn.f32 	%f2641, %f2636, %f2611, %f2561;
	fma.rn.f32 	%f2642, %f2637, %f2612, %f2562;
	fma.rn.f32 	%f2643, %f2636, %f2612, %f2563;
	fma.rn.f32 	%f2644, %f2637, %f2613, %f2564;
	fma.rn.f32 	%f2645, %f2636, %f2613, %f2565;
	fma.rn.f32 	%f2646, %f2637, %f2614, %f2566;
	fma.rn.f32 	%f2647, %f2636, %f2614, %f2567;
	fma.rn.f32 	%f2648, %f2637, %f2615, %f2568;
	fma.rn.f32 	%f2649, %f2636, %f2615, %f2569;
	fma.rn.f32 	%f2650, %f2637, %f2616, %f2570;
	fma.rn.f32 	%f2651, %f2636, %f2616, %f2571;
	fma.rn.f32 	%f2652, %f2637, %f2617, %f2572;
	fma.rn.f32 	%f2653, %f2636, %f2617, %f2573;
	ld.shared.f32 	%f2654, [%r297+15488];
	ld.shared.f32 	%f2655, [%r299+15488];
	fma.rn.f32 	%f2656, %f2655, %f2610, %f2576;
	fma.rn.f32 	%f2657, %f2654, %f2610, %f2577;
	fma.rn.f32 	%f2658, %f2655, %f2611, %f2578;
	fma.rn.f32 	%f2659, %f2654, %f2611, %f2579;
	fma.rn.f32 	%f2660, %f2655, %f2612, %f2580;
	fma.rn.f32 	%f2661, %f2654, %f2612, %f2581;
	fma.rn.f32 	%f2662, %f2655, %f2613, %f2582;
	fma.rn.f32 	%f2663, %f2654, %f2613, %f2583;
	fma.rn.f32 	%f2664, %f2655, %f2614, %f2584;
	fma.rn.f32 	%f2665, %f2654, %f2614, %f2585;
	fma.rn.f32 	%f2666, %f2655, %f2615, %f2586;
	fma.rn.f32 	%f2667, %f2654, %f2615, %f2587;
	fma.rn.f32 	%f2668, %f2655, %f2616, %f2588;
	fma.rn.f32 	%f2669, %f2654, %f2616, %f2589;
	fma.rn.f32 	%f2670, %f2655, %f2617, %f2590;
	fma.rn.f32 	%f2671, %f2654, %f2617, %f2591;
	ld.shared.f32 	%f2672, [%r297+15492];
	ld.shared.f32 	%f2673, [%r299+15492];
	fma.rn.f32 	%f2674, %f2673, %f2610, %f2594;
	fma.rn.f32 	%f2675, %f2672, %f2610, %f2595;
	fma.rn.f32 	%f2676, %f2673, %f2611, %f2596;
	fma.rn.f32 	%f2677, %f2672, %f2611, %f2597;
	fma.rn.f32 	%f2678, %f2673, %f2612, %f2598;
	fma.rn.f32 	%f2679, %f2672, %f2612, %f2599;
	fma.rn.f32 	%f2680, %f2673, %f2613, %f2600;
	fma.rn.f32 	%f2681, %f2672, %f2613, %f2601;
	fma.rn.f32 	%f2682, %f2673, %f2614, %f2602;
	fma.rn.f32 	%f2683, %f2672, %f2614, %f2603;
	fma.rn.f32 	%f2684, %f2673, %f2615, %f2604;
	fma.rn.f32 	%f2685, %f2672, %f2615, %f2605;
	fma.rn.f32 	%f2686, %f2673, %f2616, %f2606;
	fma.rn.f32 	%f2687, %f2672, %f2616, %f2607;
	fma.rn.f32 	%f2688, %f2673, %f2617, %f2608;
	fma.rn.f32 	%f2689, %f2672, %f2617, %f2609;
	ld.shared.f32 	%f2690, [%r293+124];
	ld.shared.f32 	%f2691, [%r293+256];
	ld.shared.f32 	%f2692, [%r293+388];
	ld.shared.f32 	%f2693, [%r293+520];
	ld.shared.f32 	%f2694, [%r293+652];
	ld.shared.f32 	%f2695, [%r293+784];
	ld.shared.f32 	%f2696, [%r293+916];
	ld.shared.f32 	%f2697, [%r293+1048];
	ld.shared.f32 	%f2698, [%r297+15996];
	ld.shared.f32 	%f2699, [%r299+15996];
	fma.rn.f32 	%f24, %f2699, %f2690, %f2620;
	fma.rn.f32 	%f56, %f2698, %f2690, %f2621;
	fma.rn.f32 	%f3749, %f2699, %f2691, %f2622;
	fma.rn.f32 	%f3781, %f2698, %f2691, %f2623;
	fma.rn.f32 	%f3745, %f2699, %f2692, %f2624;
	fma.rn.f32 	%f3777, %f2698, %f2692, %f2625;
	fma.rn.f32 	%f3741, %f2699, %f2693, %f2626;
	fma.rn.f32 	%f3773, %f2698, %f2693, %f2627;
	fma.rn.f32 	%f3737, %f2699, %f2694, %f2628;
	fma.rn.f32 	%f3769, %f2698, %f2694, %f2629;
	fma.rn.f32 	%f3733, %f2699, %f2695, %f2630;
	fma.rn.f32 	%f3765, %f2698, %f2695, %f2631;
	fma.rn.f32 	%f3786, %f2699, %f2696, %f2632;
	fma.rn.f32 	%f3761, %f2698, %f2696, %f2633;
	fma.rn.f32 	%f3790, %f2699, %f2697, %f2634;
	fma.rn.f32 	%f3757, %f2698, %f2697, %f2635;
	ld.shared.f32 	%f2700, [%r297+16000];
	ld.shared.f32 	%f2701, [%r299+16000];
	fma.rn.f32 	%f23, %f2701, %f2690, %f2638;
	fma.rn.f32 	%f55, %f2700, %f2690, %f2639;
	fma.rn.f32 	%f3748, %f2701, %f2691, %f2640;
	fma.rn.f32 	%f3780, %f2700, %f2691, %f2641;
	fma.rn.f32 	%f3744, %f2701, %f2692, %f2642;
	fma.rn.f32 	%f3776, %f2700, %f2692, %f2643;
	fma.rn.f32 	%f3740, %f2701, %f2693, %f2644;
	fma.rn.f32 	%f3772, %f2700, %f2693, %f2645;
	fma.rn.f32 	%f3736, %f2701, %f2694, %f2646;
	fma.rn.f32 	%f3768, %f2700, %f2694, %f2647;
	fma.rn.f32 	%f3732, %f2701, %f2695, %f2648;
	fma.rn.f32 	%f3764, %f2700, %f2695, %f2649;
	fma.rn.f32 	%f3787, %f2701, %f2696, %f2650;
	fma.rn.f32 	%f3760, %f2700, %f2696, %f2651;
	fma.rn.f32 	%f3791, %f2701, %f2697, %f2652;
	fma.rn.f32 	%f3756, %f2700, %f2697, %f2653;
	ld.shared.f32 	%f2702, [%r297+16004];
	ld.shared.f32 	%f2703, [%r299+16004];
	fma.rn.f32 	%f22, %f2703, %f2690, %f2656;
	fma.rn.f32 	%f54, %f2702, %f2690, %f2657;
	fma.rn.f32 	%f3747, %f2703, %f2691, %f2658;
	fma.rn.f32 	%f3779, %f2702, %f2691, %f2659;
	fma.rn.f32 	%f3743, %f2703, %f2692, %f2660;
	fma.rn.f32 	%f3775, %f2702, %f2692, %f2661;
	fma.rn.f32 	%f3739, %f2703, %f2693, %f2662;
	fma.rn.f32 	%f3771, %f2702, %f2693, %f2663;
	fma.rn.f32 	%f3735, %f2703, %f2694, %f2664;
	fma.rn.f32 	%f3767, %f2702, %f2694, %f2665;
	fma.rn.f32 	%f3731, %f2703, %f2695, %f2666;
	fma.rn.f32 	%f3763, %f2702, %f2695, %f2667;
	fma.rn.f32 	%f3788, %f2703, %f2696, %f2668;
	fma.rn.f32 	%f3759, %f2702, %f2696, %f2669;
	fma.rn.f32 	%f3792, %f2703, %f2697, %f2670;
	fma.rn.f32 	%f3755, %f2702, %f2697, %f2671;
	ld.shared.f32 	%f2704, [%r297+16008];
	ld.shared.f32 	%f2705, [%r299+16008];
	fma.rn.f32 	%f21, %f2705, %f2690, %f2674;
	fma.rn.f32 	%f53, %f2704, %f2690, %f2675;
	fma.rn.f32 	%f3746, %f2705, %f2691, %f2676;
	fma.rn.f32 	%f3778, %f2704, %f2691, %f2677;
	fma.rn.f32 	%f3742, %f2705, %f2692, %f2678;
	fma.rn.f32 	%f3774, %f2704, %f2692, %f2679;
	fma.rn.f32 	%f3738, %f2705, %f2693, %f2680;
	fma.rn.f32 	%f3770, %f2704, %f2693, %f2681;
	fma.rn.f32 	%f3734, %f2705, %f2694, %f2682;
	fma.rn.f32 	%f3766, %f2704, %f2694, %f2683;
	fma.rn.f32 	%f3730, %f2705, %f2695, %f2684;
	fma.rn.f32 	%f3762, %f2704, %f2695, %f2685;
	fma.rn.f32 	%f3789, %f2705, %f2696, %f2686;
	fma.rn.f32 	%f3758, %f2704, %f2696, %f2687;
	fma.rn.f32 	%f3793, %f2705, %f2697, %f2688;
	fma.rn.f32 	%f3754, %f2704, %f2697, %f2689;
	bar.sync 	0;
	add.s32 	%r615, %r615, 32;
	setp.lt.s32 	%p40, %r615, %r592;
	@%p40 bra 	$L__BB31_7;
	bra.uni 	$L__BB31_11;
$L__BB31_183:
	mov.u32 	%r500, %tid.x;
	shr.u32 	%r501, %r500, 2;
	and.b32  	%r502, %r501, 248;
	setp.ge.s32 	%p187, %r502, %r5;
	@%p187 bra 	$L__BB31_192;
	ld.param.u32 	%r608, [_Z28moe_gate_up_optimized_kernelI6__halfLb1EEvPKT_S3_S3_PKiS5_Pfiii_param_7];
	mov.u32 	%r503, %tid.x;
	shl.b32 	%r504, %r503, 2;
	and.b32  	%r505, %r504, 124;
	sub.s32 	%r506, %r608, %r614;
	setp.le.s32 	%p188, %r506, %r505;
	@%p188 bra 	$L__BB31_186;
	ld.param.u64 	%rd369, [_Z28moe_gate_up_optimized_kernelI6__halfLb1EEvPKT_S3_S3_PKiS5_Pfiii_param_5];
	max.f32 	%f3602, %f24, 0f00000000;
	mul.f32 	%f3603, %f3602, %f56;
	add.s32 	%r507, %r6, %r614;
	mov.u32 	%r508, %tid.x;
	shl.b32 	%r509, %r508, 2;
	and.b32  	%r510, %r509, 124;
	add.s32 	%r511, %r507, %r510;
	cvta.to.global.u64 	%rd253, %rd369;
	mul.wide.s32 	%rd254, %r511, 4;
	add.s64 	%rd255, %rd253, %rd254;
	st.global.f32 	[%rd255], %f3603;
$L__BB31_186:
	mov.u32 	%r512, %tid.x;
	shl.b32 	%r513, %r512, 2;
	and.b32  	%r514, %r513, 124;
	or.b32  	%r515, %r514, 1;
	setp.ge.s32 	%p189, %r515, %r15;
	@%p189 bra 	$L__BB31_188;
	ld.param.u64 	%rd370, [_Z28moe_gate_up_optimized_kernelI6__halfLb1EEvPKT_S3_S3_PKiS5_Pfiii_param_5];
	max.f32 	%f3604, %f23, 0f00000000;
	mul.f32 	%f3605, %f3604, %f55;
	add.s32 	%r516, %r6, %r614;
	cvt.s64.s32 	%rd256, %r516;
	mov.u32 	%r517, %tid.x;
	shl.b32 	%r518, %r517, 2;
	and.b32  	%r519, %r518, 124;
	cvt.u64.u32 	%rd257, %r519;
	add.s64 	%rd258, %rd256, %rd257;
	cvta.to.global.u64 	%rd259, %rd370;
	shl.b64 	%rd260, %rd258, 2;
	add.s64 	%rd261, %rd259, %rd260;
	st.global.f32 	[%rd261+4], %f3605;
$L__BB31_188:
	mov.u32 	%r520, %tid.x;
	shl.b32 	%r521, %r520, 2;
	and.b32  	%r522, %r521, 124;
	or.b32  	%r523, %r522, 2;
	setp.ge.s32 	%p190, %r523, %r15;
	@%p190 bra 	$L__BB31_190;
	ld.param.u64 	%rd371, [_Z28moe_gate_up_optimized_kernelI6__halfLb1EEvPKT_S3_S3_PKiS5_Pfiii_param_5];
	max.f32 	%f3606, %f22, 0f00000000;
	mul.f32 	%f3607, %f3606, %f54;
	add.s32 	%r524, %r6, %r614;
	cvt.s64.s32 	%rd262, %r524;
	mov.u32 	%r525, %tid.x;
	shl.b32 	%r526, %r525, 2;
	and.b32  	%r527, %r526, 124;
	cvt.u64.u32 	%rd263, %r527;
	add.s64 	%rd264, %rd262, %rd263;
	cvta.to.global.u64 	%rd265, %rd371;
	shl.b64 	%rd266, %rd264, 2;
	add.s64 	%rd267, %rd265, %rd266;
	st.global.f32 	[%rd267+8], %f3607;
$L__BB31_190:
	mov.u32 	%r528, %tid.x;
	shl.b32 	%r529, %r528, 2;
	and.b32  	%r530, %r529, 124;
	or.b32  	%r531, %r530, 3;
	setp.ge.s32 	%p191, %r531, %r15;
	@%p191 bra 	$L__BB31_192;
	ld.param.u64 	%rd372, [_Z28moe_gate_up_optimized_kernelI6__halfLb1EEvPKT_S3_S3_PKiS5_Pfiii_param_5];
	max.f32 	%f3608, %f21, 0f00000000;
	mul.f32 	%f3609, %f3608, %f53;
	add.s32 	%r532, %r6, %r614;
	cvt.s64.s32 	%rd268, %r532;
	mov.u32 	%r533, %tid.x;
	shl.b32 	%r534, %r533, 2;
	and.b32  	%r535, %r534, 124;
	cvt.u64.u32 	%rd269, %r535;
	add.s64 	%rd270, %rd268, %rd269;
	cvta.to.global.u64 	%rd271, %rd372;
	shl.b64 	%rd272, %rd270, 2;
	add.s64 	%rd273, %rd271, %rd272;
	st.global.f32 	[%rd273+12], %f3609;
$L__BB31_192:
	mov.u32 	%r536, %tid.x;
	shr.u32 	%r537, %r536, 2;
	and.b32  	%r538, %r537, 248;
	or.b32  	%r539, %r538, 1;
	setp.ge.s32 	%p192, %r539, %r5;
	@%p192 bra 	$L__BB31_201;
	ld.param.u32 	%r609, [_Z28moe_gate_up_optimized_kernelI6__halfLb1EEvPKT_S3_S3_PKiS5_Pfiii_param_7];
	shl.b32 	%r541, %r536, 2;
	and.b32  	%r542, %r541, 124;
	sub.s32 	%r543, %r609, %r614;
	setp.le.s32 	%p193, %r543, %r542;
	@%p193 bra 	$L__BB31_195;
	ld.param.u64 	%rd373, [_Z28moe_gate_up_optimized_kernelI6__halfLb1EEvPKT_S3_S3_PKiS5_Pfiii_param_5];
	max.f32 	%f3610, %f3749, 0f00000000;
	mul.f32 	%f3611, %f3610, %f3781;
	add.s32 	%r544, %r7, %r614;
	shl.b32 	%r546, %r536, 2;
	and.b32  	%r547, %r546, 124;
	add.s32 	%r548, %r544, %r547;
	cvta.to.global.u64 	%rd274, %rd373;
	mul.wide.s32 	%rd275, %r548, 4;
	add.s64 	%rd276, %rd274, %rd275;
	st.global.f32 	[%rd276], %f3611;
$L__BB31_195:
	or.b32  	%r551, %r542, 1;
	setp.ge.s32 	%p194, %r551, %r15;
	@%p194 bra 	$L__BB31_197;
	ld.param.u64 	%rd374, [_Z28moe_gate_up_optimized_kernelI6__halfLb1EEvPKT_S3_S3_PKiS5_Pfiii_param_5];
	max.f32 	%f3612, %f3748, 0f00000000;
	mul.f32 	%f3613, %f3612, %f3780;
	add.s32 	%r552, %r7, %r614;
	cvt.s64.s32 	%rd277, %r552;
	cvt.u64.u32 	%rd278, %r542;
	add.s64 	%rd279, %rd277, %rd278;
	cvta.to.global.u64 	%rd280, %rd374;
	shl.b64 	%rd281, %rd279, 2;
	add.s64 	%rd282, %rd280, %rd281;
	st.global.f32 	[%rd282+4], %f3613;
$L__BB31_197:
	add.s32 	%r553, %r542, 2;
	setp.ge.s32 	%p195, %r553, %r15;
	@%p195 bra 	$L__BB31_199;
	ld.param.u64 	%rd375, [_Z28moe_gate_up_optimized_kernelI6__halfLb1EEvPKT_S3_S3_PKiS5_Pfiii_param_5];
	max.f32 	%f3614, %f3747, 0f00000000;
	mul.f32 	%f3615, %f3614, %f3779;
	add.s32 	%r554, %r7, %r614;
	cvt.s64.s32 	%rd283, %r554;
	cvt.u64.u32 	%rd284, %r542;
	add.s64 	%rd285, %rd283, %rd284;
	cvta.to.global.u64 	%rd286, %rd375;
	shl.b64 	%rd287, %rd285, 2;
	add.s64 	%rd288, %rd286, %rd287;
	st.global.f32 	[%rd288+8], %f3615;
$L__BB31_199:
	add.s32 	%r555, %r542, 3;
	setp.ge.s32 	%p196, %r555, %r15;
	@%p196 bra 	$L__BB31_201;
	ld.param.u64 	%rd376, [_Z28moe_gate_up_optimized_kernelI6__halfLb1EEvPKT_S3_S3_PKiS5_Pfiii_param_5];
	max.f32 	%f3616, %f3746, 0f00000000;
	mul.f32 	%f3617, %f3616, %f3778;
	add.s32 	%r556, %r7, %r614;
	cvt.s64.s32 	%rd289, %r556;
	cvt.u64.u32 	%rd290, %r542;
	add.s64 	%rd291, %rd289, %rd290;
	cvta.to.global.u64 	%rd292, %rd376;
	shl.b64 	%rd293, %rd291, 2;
	add.s64 	%rd294, %rd292, %rd293;
	st.global.f32 	[%rd294+12], %f3617;
$L__BB31_201:
	ld.param.u32 	%r610, [_Z28moe_gate_up_optimized_kernelI6__halfLb1EEvPKT_S3_S3_PKiS5_Pfiii_param_7];
	sub.s32 	%r62, %r610, %r614;
	shl.b32 	%r558, %r536, 2;
	and.b32  	%r63, %r558, 124;
	or.b32  	%r561, %r538, 2;
	setp.ge.s32 	%p197, %r561, %r5;
	@%p197 bra 	$L__BB31_210;
	setp.le.s32 	%p198, %r62, %r63;
	@%p198 bra 	$L__BB31_204;
	ld.param.u64 	%rd377, [_Z28moe_gate_up_optimized_kernelI6__halfLb1EEvPKT_S3_S3_PKiS5_Pfiii_param_5];
	max.f32 	%f3618, %f3745, 0f00000000;
	mul.f32 	%f3619, %f3618, %f3777;
	add.s32 	%r562, %r8, %r614;
	add.s32 	%r563, %r562, %r63;
	cvta.to.global.u64 	%rd295, %rd377;
	mul.wide.s32 	%rd296, %r563, 4;
	add.s64 	%rd297, %rd295, %rd296;
	st.global.f32 	[%rd297], %f3619;
$L__BB31_204:
	ld.param.u64 	%rd378, [_Z28moe_gate_up_optimized_kernelI6__halfLb1EEvPKT_S3_S3_PKiS5_Pfiii_param_5];
	cvta.to.global.u64 	%rd16, %rd378;
	add.s32 	%r564, %r63, 1;
	setp.ge.s32 	%p199, %r564, %r15;
	@%p199 bra 	$L__BB31_206;
	max.f32 	%f3620, %f3744, 0f00000000;
	mul.f32 	%f3621, %f3620, %f3776;
	add.s32 	%r565, %r8, %r614;
	cvt.s64.s32 	%rd298, %r565;
	cvt.u64.u32 	%rd299, %r63;
	add.s64 	%rd300, %rd298, %rd299;
	shl.b64 	%rd301, %rd300, 2;
	add.s64 	%rd302, %rd16, %rd301;
	st.global.f32 	[%rd302+4], %f3621;
$L__BB31_206:
	add.s32 	%r566, %r63, 2;
	setp.ge.s32 	%p200, %r566, %r15;
	@%p200 bra 	$L__BB31_208;
	max.f32 	%f3622, %f3743, 0f00000000;
	mul.f32 	%f3623, %f3622, %f3775;
	add.s32 	%r567, %r8, %r614;
	cvt.s64.s32 	%rd303, %r567;
	cvt.u64.u32 	%rd304, %r63;
	add.s64 	%rd305, %rd303, %rd304;
	shl.b64 	%rd306, %rd305, 2;
	add.s64 	%rd307, %rd16, %rd306;
	st.global.f32 	[%rd307+8], %f3623;
$L__BB31_208:
	add.s32 	%r568, %r63, 3;
	setp.ge.s32 	%p201, %r568, %r15;
	@%p201 bra 	$L__BB31_210;
	max.f32 	%f3624, %f3742, 0f00000000;
	mul.f32 	%f3625, %f3624, %f3774;
	add.s32 	%r569, %r8, %r614;
	cvt.s64.s32 	%rd308, %r569;
	cvt.u64.u32 	%rd309, %r63;
	add.s64 	%rd310, %rd308, %rd309;
	shl.b64 	%rd311, %rd310, 2;
	add.s64 	%rd312, %rd16, %rd311;
	st.global.f32 	[%rd312+12], %f3625;
$L__BB31_210:
	ld.param.u64 	%rd379, [_Z28moe_gate_up_optimized_kernelI6__halfLb1EEvPKT_S3_S3_PKiS5_Pfiii_param_5];
	cvta.to.global.u64 	%rd17, %rd379;
	add.s32 	%r64, %r63, 3;
	add.s32 	%r65, %r63, 2;
	shr.u32 	%r570, %r536, 2;
	and.b32  	%r571, %r570, 248;
	or.b32  	%r572, %r571, 3;
	setp.ge.s32 	%p202, %r572, %r5;
	@%p202 bra 	$L__BB31_219;
	setp.le.s32 	%p203, %r62, %r63;
	@%p203 bra 	$L__BB31_213;
	max.f32 	%f3626, %f3741, 0f00000000;
	mul.f32 	%f3627, %f3626, %f3773;
	add.s32 	%r573, %r9, %r614;
	add.s32 	%r574, %r573, %r63;
	mul.wide.s32 	%rd313, %r574, 4;
	add.s64 	%rd314, %rd17, %rd313;
	st.global.f32 	[%rd314], %f3627;
$L__BB31_213:
	add.s32 	%r575, %r63, 1;
	setp.ge.s32 	%p204, %r575, %r15;
	cvt.u64.u32 	%rd315, %r63;
	add.s32 	%r576, %r9, %r614;
	cvt.s64.s32 	%rd316, %r576;
	add.s64 	%rd317, %rd316, %rd315;
	shl.b64 	%rd318, %rd317, 2;
	add.s64 	%rd18, %rd17, %rd318;
	@%p204 bra 	$L__BB31_215;
	max.f32 	%f3628, %f3740, 0f00000000;
	mul.f32 	%f3629, %f3628, %f3772;
	st.global.f32 	[%rd18+4], %f3629;
$L__BB31_215:
	setp.ge.s32 	%p205, %r65, %r15;
	@%p205 bra 	$L__BB31_217;
	max.f32 	%f3630, %f3739, 0f00000000;
	mul.f32 	%f3631, %f3630, %f3771;
	st.global.f32 	[%rd18+8], %f3631;
$L__BB31_217:
	setp.ge.s32 	%p206, %r64, %r15;
	@%p206 bra 	$L__BB31_219;
	max.f32 	%f3632, %f3738, 0f00000000;
	mul.f32 	%f3633, %f3632, %f3770;
	st.global.f32 	[%rd18+12], %f3633;
$L__BB31_219:
	add.s32 	%r67, %r63, 1;
	or.b32  	%r578, %r571, 4;
	setp.ge.s32 	%p207, %r578, %r5;
	@%p207 bra 	$L__BB31_228;
	add.s32 	%r69, %r10, %r614;
	setp.le.s32 	%p208, %r62, %r63;
	@%p208 bra 	$L__BB31_222;
	max.f32 	%f3634, %f3737, 0f00000000;
	mul.f32 	%f3635, %f3634, %f3769;
	add.s32 	%r579, %r69, %r63;
	mul.wide.s32 	%rd319, %r579, 4;
	add.s64 	%rd320, %rd17, %rd319;
	st.global.f32 	[%rd320], %f3635;
$L__BB31_222:
	setp.ge.s32 	%p209, %r67, %r15;
	cvt.u64.u32 	%rd321, %r63;
	cvt.s64.s32 	%rd322, %r69;
	add.s64 	%rd323, %rd322, %rd321;
	shl.b64 	%rd324, %rd323, 2;
	add.s64 	%rd19, %rd17, %rd324;
	@%p209 bra 	$L__BB31_224;
	max.f32 	%f3636, %f3736, 0f00000000;
	mul.f32 	%f3637, %f3636, %f3768;
	st.global.f32 	[%rd19+4], %f3637;
$L__BB31_224:
	setp.ge.s32 	%p210, %r65, %r15;
	@%p210 bra 	$L__BB31_226;
	max.f32 	%f3638, %f3735, 0f00000000;
	mul.f32 	%f3639, %f3638, %f3767;
	st.global.f32 	[%rd19+8], %f3639;
$L__BB31_226:
	setp.ge.s32 	%p211, %r64, %r15;
	@%p211 bra 	$L__BB31_228;
	max.f32 	%f3640, %f3734, 0f00000000;
	mul.f32 	%f3641, %f3640, %f3766;
	st.global.f32 	[%rd19+12], %f3641;
$L__BB31_228:
	add.s32 	%r580, %r571, 5;
	setp.ge.s32 	%p212, %r580, %r5;
	@%p212 bra 	$L__BB31_237;
	add.s32 	%r70, %r11, %r614;
	setp.le.s32 	%p213, %r62, %r63;
	@%p213 bra 	$L__BB31_231;
	max.f32 	%f3642, %f3733, 0f00000000;
	mul.f32 	%f3643, %f3642, %f3765;
	add.s32 	%r581, %r70, %r63;
	mul.wide.s32 	%rd325, %r581, 4;
	add.s64 	%rd326, %rd17, %rd325;
	st.global.f32 	[%rd326], %f3643;
$L__BB31_231:
	setp.ge.s32 	%p214, %r67, %r15;
	cvt.u64.u32 	%rd327, %r63;
	cvt.s64.s32 	%rd328, %r70;
	add.s64 	%rd329, %rd328, %rd327;
	shl.b64 	%rd330, %rd329, 2;
	add.s64 	%rd20, %rd17, %rd330;
	@%p214 bra 	$L__BB31_233;
	max.f32 	%f3644, %f3732, 0f00000000;
	mul.f32 	%f3645, %f3644, %f3764;
	st.global.f32 	[%rd20+4], %f3645;
$L__BB31_233:
	setp.ge.s32 	%p215, %r65, %r15;
	@%p215 bra 	$L__BB31_235;
	max.f32 	%f3646, %f3731, 0f00000000;
	mul.f32 	%f3647, %f3646, %f3763;
	st.global.f32 	[%rd20+8], %f3647;
$L__BB31_235:
	setp.ge.s32 	%p216, %r64, %r15;
	@%p216 bra 	$L__BB31_237;
	max.f32 	%f3648, %f3730, 0f00000000;
	mul.f32 	%f3649, %f3648, %f3762;
	st.global.f32 	[%rd20+12], %f3649;
$L__BB31_237:
	add.s32 	%r582, %r571, 6;
	setp.ge.s32 	%p217, %r582, %r5;
	@%p217 bra 	$L__BB31_246;
	add.s32 	%r71, %r12, %r614;
	setp.le.s32 	%p218, %r62, %r63;
	@%p218 bra 	$L__BB31_240;
	max.f32 	%f3650, %f3786, 0f00000000;
	mul.f32 	%f3651, %f3650, %f3761;
	add.s32 	%r583, %r71, %r63;
	mul.wide.s32 	%rd331, %r583, 4;
	add.s64 	%rd332, %rd17, %rd331;
	st.global.f32 	[%rd332], %f3651;
$L__BB31_240:
	setp.ge.s32 	%p219, %r67, %r15;
	cvt.u64.u32 	%rd333, %r63;
	cvt.s64.s32 	%rd334, %r71;
	add.s64 	%rd335, %rd334, %rd333;
	shl.b64 	%rd336, %rd335, 2;
	add.s64 	%rd21, %rd17, %rd336;
	@%p219 bra 	$L__BB31_242;
	max.f32 	%f3652, %f3787, 0f00000000;
	mul.f32 	%f3653, %f3652, %f3760;
	st.global.f32 	[%rd21+4], %f3653;
$L__BB31_242:
	setp.ge.s32 	%p220, %r65, %r15;
	@%p220 bra 	$L__BB31_244;
	max.f32 	%f3654, %f3788, 0f00000000;
	mul.f32 	%f3655, %f3654, %f3759;
	st.global.f32 	[%rd21+8], %f3655;
$L__BB31_244:
	setp.ge.s32 	%p221, %r64, %r15;
	@%p221 bra 	$L__BB31_246;
	max.f32 	%f3656, %f3789, 0f00000000;
	mul.f32 	%f3657, %f3656, %f3758;
	st.global.f32 	[%rd21+12], %f3657;
$L__BB31_246:
	add.s32 	%r584, %r571, 7;
	setp.ge.s32 	%p222, %r584, %r5;
	@%p222 bra 	$L__BB31_255;
	add.s32 	%r72, %r13, %r614;
	setp.le.s32 	%p223, %r62, %r63;
	@%p223 bra 	$L__BB31_249;
	max.f32 	%f3658, %f3790, 0f00000000;
	mul.f32 	%f3659, %f3658, %f3757;
	add.s32 	%r585, %r72, %r63;
	mul.wide.s32 	%rd337, %r585, 4;
	add.s64 	%rd338, %rd17, %rd337;
	st.global.f32 	[%rd338], %f3659;
$L__BB31_249:
	setp.ge.s32 	%p224, %r67, %r15;
	cvt.u64.u32 	%rd339, %r63;
	cvt.s64.s32 	%rd340, %r72;
	add.s64 	%rd341, %rd340, %rd339;
	shl.b64 	%rd342, %rd341, 2;
	add.s64 	%rd22, %rd17, %rd342;
	@%p224 bra 	$L__BB31_251;
	max.f32 	%f3660, %f3791, 0f00000000;
	mul.f32 	%f3661, %f3660, %f3756;
	st.global.f32 	[%rd22+4], %f3661;
$L__BB31_251:
	setp.ge.s32 	%p225, %r65, %r15;
	@%p225 bra 	$L__BB31_253;
	max.f32 	%f3662, %f3792, 0f00000000;
	mul.f32 	%f3663, %f3662, %f3755;
	st.global.f32 	[%rd22+8], %f3663;
$L__BB31_253:
	setp.ge.s32 	%p226, %r64, %r15;
	@%p226 bra 	$L__BB31_255;
	max.f32 	%f3664, %f3793, 0f00000000;
	mul.f32 	%f3665, %f3664, %f3754;
	st.global.f32 	[%rd22+12], %f3665;
$L__BB31_255:
	ld.param.u32 	%r611, [_Z28moe_gate_up_optimized_kernelI6__halfLb1EEvPKT_S3_S3_PKiS5_Pfiii_param_7];
	bar.sync 	0;
	add.s32 	%r614, %r614, 128;
	setp.lt.s32 	%p227, %r614, %r611;
	@%p227 bra 	$L__BB31_5;
$L__BB31_256:
	ret;
$L__BB31_257:
	ld.param.u32 	%r598, [_Z28moe_gate_up_optimized_kernelI6__halfLb1EEvPKT_S3_S3_PKiS5_Pfiii_param_7];
	shr.u32 	%r219, %r620, 5;
	add.s32 	%r220, %r219, %r615;
	mov.u32 	%r221, %tid.x;
	shl.b32 	%r222, %r221, 2;
	and.b32  	%r223, %r222, 124;
	add.s32 	%r224, %r223, %r614;
	mad.lo.s32 	%r225, %r220, %r598, %r224;
	mul.wide.u32 	%rd53, %r225, 2;
	add.s64 	%rd54, %rd2, %rd53;
	ld.global.nc.v2.u32 	{%r226, %r227}, [%rd54];
	mov.b32 	{%rs9, %rs10}, %r226;
	mov.b32 	{%rs11, %rs12}, %r227;
	// begin inline asm
	{  cvt.f32.f16 %f201, %rs9;}

	// end inline asm
	// begin inline asm
	{  cvt.f32.f16 %f202, %rs10;}

	// end inline asm
	// begin inline asm
	{  cvt.f32.f16 %f203, %rs11;}

	// end inline asm
	// begin inline asm
	{  cvt.f32.f16 %f204, %rs12;}

	// end inline asm
	mov.u32 	%r228, _ZZ28moe_gate_up_optimized_kernelI6__halfLb1EEvPKT_S3_S3_PKiS5_PfiiiE9smem_gate;
	mad.lo.s32 	%r229, %r219, 516, %r228;
	shl.b32 	%r230, %r221, 4;
	and.b32  	%r231, %r230, 496;
	add.s32 	%r232, %r229, %r231;
	st.shared.f32 	[%r232], %f201;
	st.shared.f32 	[%r232+4], %f202;
	st.shared.f32 	[%r232+8], %f203;
	st.shared.f32 	[%r232+12], %f204;
	bra.uni 	$L__BB31_173;
$L__BB31_258:
	ld.param.u32 	%r601, [_Z28moe_gate_up_optimized_kernelI6__halfLb1EEvPKT_S3_S3_PKiS5_Pfiii_param_7];
	shr.u32 	%r275, %r622, 5;
	add.s32 	%r276, %r275, %r615;
	mov.u32 	%r277, %tid.x;
	shl.b32 	%r278, %r277, 2;
	and.b32  	%r279, %r278, 124;
	add.s32 	%r280, %r279, %r614;
	mad.lo.s32 	%r281, %r276, %r601, %r280;
	mul.wide.u32 	%rd57, %r281, 2;
	add.s64 	%rd58, %rd3, %rd57;
	ld.global.nc.v2.u32 	{%r282, %r283}, [%rd58];
	mov.b32 	{%rs14, %rs15}, %r282;
	mov.b32 	{%rs16, %rs17}, %r283;
	// begin inline asm
	{  cvt.f32.f16 %f206, %rs14;}

	// end inline asm
	// begin inline asm
	{  cvt.f32.f16 %f207, %rs15;}

	// end inline asm
	// begin inline asm
	{  cvt.f32.f16 %f208, %rs16;}

	// end inline asm
	// begin inline asm
	{  cvt.f32.f16 %f209, %rs17;}

	// end inline asm
	mov.u32 	%r284, _ZZ28moe_gate_up_optimized_kernelI6__halfLb1EEvPKT_S3_S3_PKiS5_PfiiiE7smem_up;
	mad.lo.s32 	%r285, %r275, 516, %r284;
	shl.b32 	%r286, %r277, 4;
	and.b32  	%r287, %r286, 496;
	add.s32 	%r288, %r285, %r287;
	st.shared.f32 	[%r288], %f206;
	st.shared.f32 	[%r288+4], %f207;
	st.shared.f32 	[%r288+8], %f208;
	st.shared.f32 	[%r288+12], %f209;
	bra.uni 	$L__BB31_181;

}
	// .globl	_Z27moe_output_optimized_kernelI6__halfLb1EEvPKfPKT_PKiS7_S2_PS3_ii
.visible .entry _Z27moe_output_optimized_kernelI6__halfLb1EEvPKfPKT_PKiS7_S2_PS3_ii(
	.param .u64 .ptr .align 1 _Z27moe_output_optimized_kernelI6__halfLb1EEvPKfPKT_PKiS7_S2_PS3_ii_param_0,
	.param .u64 .ptr .align 1 _Z27moe_output_optimized_kernelI6__halfLb1EEvPKfPKT_PKiS7_S2_PS3_ii_param_1,
	.param .u64 .ptr .align 1 _Z27moe_output_optimized_kernelI6__halfLb1EEvPKfPKT_PKiS7_S2_PS3_ii_param_2,
	.param .u64 .ptr .align 1 _Z27moe_output_optimized_kernelI6__halfLb1EEvPKfPKT_PKiS7_S2_PS3_ii_param_3,
	.param .u64 .ptr .align 1 _Z27moe_output_optimized_kernelI6__halfLb1EEvPKfPKT_PKiS7_S2_PS3_ii_param_4,
	.param .u64 .ptr .align 1 _Z27moe_output_optimized_kernelI6__halfLb1EEvPKfPKT_PKiS7_S2_PS3_ii_param_5,
	.param .u32 _Z27moe_output_optimized_kernelI6__halfLb1EEvPKfPKT_PKiS7_S2_PS3_ii_param_6,
	.param .u32 _Z27moe_output_optimized_kernelI6__halfLb1EEvPKfPKT_PKiS7_S2_PS3_ii_param_7
)
{
	.reg .pred 	%p<70>;
	.reg .b16 	%rs<104>;
	.reg .b32 	%r<146>;
	.reg .b32 	%f<1590>;
	.reg .b64 	%rd<107>;
	// demoted variable
	.shared .align 4 .b8 _ZZ27moe_output_optimized_kernelI6__halfLb1EEvPKfPKT_PKiS7_S2_PS3_iiE10smem_inter[8448];
	// demoted variable
	.shared .align 4 .b8 _ZZ27moe_output_optimized_kernelI6__halfLb1EEvPKfPKT_PKiS7_S2_PS3_iiE9smem_proj[16512];
	// demoted variable
	.shared .align 4 .b8 _ZZ27moe_output_optimized_kernelI6__halfLb1EEvPKfPKT_PKiS7_S2_PS3_iiE14smem_token_ids[256];
	// demoted variable
	.shared .align 4 .b8 _ZZ27moe_output_optimized_kernelI6__halfLb1EEvPKfPKT_PKiS7_S2_PS3_iiE12smem_routing[256];
	ld.param.u64 	%rd20, [_Z27moe_output_optimized_kernelI6__halfLb1EEvPKfPKT_PKiS7_S2_PS3_ii_param_0];
	ld.param.u64 	%rd16, [_Z27moe_output_optimized_kernelI6__halfLb1EEvPKfPKT_PKiS7_S2_PS3_ii_param_1];
	ld.param.u64 	%rd21, [_Z27moe_output_optimized_kernelI6__halfLb1EEvPKfPKT_PKiS7_S2_PS3_ii_param_2];
	ld.param.u64 	%rd17, [_Z27moe_output_optimized_kernelI6__halfLb1EEvPKfPKT_PKiS7_S2_PS3_ii_param_3];
	ld.param.u64 	%rd18, [_Z27moe_output_optimized_kernelI6__halfLb1EEvPKfPKT_PKiS7_S2_PS3_ii_param_4];
	ld.param.u64 	%rd19, [_Z27moe_output_optimized_kernelI6__halfLb1EEvPKfPKT_PKiS7_S2_PS3_ii_param_5];
	ld.param.u32 	%r54, [_Z27moe_output_optimized_kernelI6__halfLb1EEvPKfPKT_PKiS7_S2_PS3_ii_param_6];
	ld.param.u32 	%r55, [_Z27moe_output_optimized_kernelI6__halfLb1EEvPKfPKT_PKiS7_S2_PS3_ii_param_7];
	cvta.to.global.u64 	%rd1, %rd20;
	cvta.to.global.u64 	%rd22, %rd21;
	mov.u32 	%r56, %ctaid.y;
	mov.u32 	%r57, %ctaid.x;
	mov.u32 	%r1, %tid.x;
	cvt.u64.u32 	%rd2, %r56;
	mul.wide.u32 	%rd23, %r56, 4;
	add.s64 	%rd24, %rd22, %rd23;
	ld.global.nc.u32 	%r2, [%rd24];
	ld.global.nc.u32 	%r58, [%rd24+4];
	sub.s32 	%r3, %r58, %r2;
	shl.b32 	%r4, %r57, 6;
	setp.le.s32 	%p1, %r3, %r4;
	@%p1 bra 	$L__BB32_97;
	sub.s32 	%r60, %r3, %r4;
	min.s32 	%r5, %r60, 64;
	setp.gt.u32 	%p2, %r1, 63;
	setp.le.s32 	%p3, %r60, %r1;
	or.pred  	%p4, %p2, %p3;
	@%p4 bra 	$L__BB32_3;
	add.s32 	%r62, %r2, %r4;
	add.s32 	%r63, %r62, %r1;
	cvta.to.global.u64 	%rd25, %rd17;
	mul.wide.s32 	%rd26, %r63, 4;
	add.s64 	%rd27, %rd25, %rd26;
	ld.global.nc.u32 	%r64, [%rd27];
	shl.b32 	%r65, %r1, 2;
	mov.u32 	%r66, _ZZ27moe_output_optimized_kernelI6__halfLb1EEvPKfPKT_PKiS7_S2_PS3_iiE14smem_token_ids;
	add.s32 	%r67, %r66, %r65;
	st.shared.u32 	[%r67], %r64;
	cvta.to.global.u64 	%rd28, %rd18;
	add.s64 	%rd29, %rd28, %rd26;
	ld.global.nc.f32 	%f105, [%rd29];
	mov.u32 	%r68, _ZZ27moe_output_optimized_kernelI6__halfLb1EEvPKfPKT_PKiS7_S2_PS3_iiE12smem_routing;
	add.s32 	%r69, %r68, %r65;
	st.shared.f32 	[%r69], %f105;
$L__BB32_3:
	bar.sync 	0;
	mul.lo.s32 	%r70, %r55, %r54;
	cvt.s64.s32 	%rd30, %r70;
	mul.lo.s64 	%rd31, %rd30, %rd2;
	cvta.to.global.u64 	%rd32, %rd16;
	shl.b64 	%rd33, %rd31, 1;
	add.s64 	%rd3, %rd32, %rd33;
	shl.b32 	%r6, %r1, 2;
	and.b32  	%r7, %r6, 124;
	setp.lt.s32 	%p5, %r54, 1;
	@%p5 bra 	$L__BB32_97;
	shr.u32 	%r72, %r1, 2;
	and.b32  	%r8, %r72, 248;
	add.s32 	%r9, %r2, %r4;
	and.b32  	%r10, %r6, 28;
	add.s32 	%r11, %r7, 3;
	shl.b32 	%r73, %r7, 2;
	mov.u32 	%r74, _ZZ27moe_output_optimized_kernelI6__halfLb1EEvPKfPKT_PKiS7_S2_PS3_iiE9smem_proj;
	add.s32 	%r75, %r74, %r73;
	add.s32 	%r12, %r75, 15996;
	or.b32  	%r13, %r10, 3;
	sub.s32 	%r14, 32, %r10;
	sub.s32 	%r15, 128, %r7;
	mov.u32 	%r76, _ZZ27moe_output_optimized_kernelI6__halfLb1EEvPKfPKT_PKiS7_S2_PS3_iiE10smem_inter;
	mad.lo.s32 	%r16, %r8, 132, %r76;
	and.b32  	%r77, %r1, 992;
	mov.u32 	%r78, _ZZ27moe_output_optimized_kernelI6__halfLb1EEvPKfPKT_PKiS7_S2_PS3_iiE14smem_token_ids;
	add.s32 	%r17, %r78, %r77;
	mov.u32 	%r79, _ZZ27moe_output_optimized_kernelI6__halfLb1EEvPKfPKT_PKiS7_S2_PS3_iiE12smem_routing;
	add.s32 	%r18, %r79, %r77;
	cvt.u64.u32 	%rd4, %r7;
	add.s32 	%r19, %r7, 1;
	add.s32 	%r20, %r7, 2;
	or.b32  	%r21, %r8, 6;
	or.b32  	%r22, %r8, 7;
	cvt.u16.u32 	%rs1, %r1;
	and.b16  	%rs2, %rs1, 7;
	mul.wide.u16 	%r80, %rs2, 16;
	add.s32 	%r23, %r76, %r80;
	mov.b32 	%r137, 0;
$L__BB32_5:
	setp.lt.s32 	%p6, %r55, 1;
	sub.s32 	%r25, %r54, %r137;
	min.s32 	%r26, %r25, 128;
	mov.f32 	%f1558, 0f00000000;
	mov.f32 	%f1559, %f1558;
	mov.f32 	%f1560, %f1558;
	mov.f32 	%f1561, %f1558;
	mov.f32 	%f1562, %f1558;
	mov.f32 	%f1563, %f1558;
	mov.f32 	%f1564, %f1558;
	mov.f32 	%f1565, %f1558;
	mov.f32 	%f1566, %f1558;
	mov.f32 	%f1567, %f1558;
	mov.f32 	%f1568, %f1558;
	mov.f32 	%f1569, %f1558;
	mov.f32 	%f1570, %f1558;
	mov.f32 	%f1571, %f1558;
	mov.f32 	%f1572, %f1558;
	mov.f32 	%f1573, %f1558;
	mov.f32 	%f1574, %f1558;
	mov.f32 	%f1575, %f1558;
	mov.f32 	%f1576, %f1558;
	mov.f32 	%f1577, %f1558;
	mov.f32 	%f1578, %f1558;
	mov.f32 	%f1579, %f1558;
	mov.f32 	%f1580, %f1558;
	mov.f32 	%f1581, %f1558;
	mov.f32 	%f1582, %f1558;
	mov.f32 	%f1583, %f1558;
	mov.f32 	%f1584, %f1558;
	mov.f32 	%f1585, %f1558;
	mov.f32 	%f1586, %f1558;
	mov.f32 	%f1587, %f1558;
	mov.f32 	%f1588, %f1558;
	mov.f32 	%f1589, %f1558;
	@%p6 bra 	$L__BB32_24;
	add.s32 	%r27, %r7, %r137;
	mov.b32 	%r138, 0;
	mov.f32 	%f1558, 0f00000000;
$L__BB32_7:
	setp.gt.u32 	%p7, %r1, 511;
	sub.s32 	%r29, %r55, %r138;
	min.s32 	%r30, %r29, 32;
	mov.u32 	%r144, %r1;
	@%p7 bra 	$L__BB32_16;
	add.s32 	%r82, %r10, %r138;
	cvt.u64.u32 	%rd6, %r82;
	mov.u32 	%r139, %r1;
$L__BB32_9:
	setp.lt.s32 	%p8, %r13, %r30;
	shr.u32 	%r32, %r139, 3;
	setp.lt.s32 	%p9, %r32, %r5;
	and.pred  	%p10, %p9, %p8;
	@%p10 bra 	$L__BB32_98;
	cvt.u32.u64 	%r85, %rd6;
	add.s32 	%r86, %r9, %r32;
	mad.lo.s32 	%r140, %r86, %r55, %r85;
	mad.lo.s32 	%r141, %r32, 132, %r23;
	mov.b32 	%r143, 1;
	mov.u32 	%r142, %r10;
$L__BB32_11:
	setp.ge.s32 	%p11, %r32, %r5;
	mul.wide.s32 	%rd34, %r140, 4;
	add.s64 	%rd7, %rd1, %rd34;
	setp.le.s32 	%p12, %r29, %r142;
	or.pred  	%p13, %p11, %p12;
	@%p13 bra 	$L__BB32_13;
	ld.global.nc.f32 	%f108, [%rd7];
	st.shared.f32 	[%r141], %f108;
	bra.uni 	$L__BB32_14;
$L__BB32_13:
	mov.b32 	%r87, 0;
	st.shared.u32 	[%r141], %r87;
$L__BB32_14:
	add.s32 	%r88, %r143, -1;
	setp.lt.u32 	%p14, %r88, 3;
	setp.lt.u32 	%p15, %r143, %r14;
	and.pred  	%p16, %p14, %p15;
	add.s32 	%r143, %r143, 1;
	add.s32 	%r142, %r142, 1;
	add.s32 	%r141, %r141, 4;
	add.s32 	%r140, %r140, 1;
	@%p16 bra 	$L__BB32_11;
$L__BB32_15:
	add.s32 	%r43, %r139, 256;
	setp.lt.u32 	%p17, %r139, 256;
	mov.u32 	%r139, %r43;
	mov.u32 	%r144, %r1;
	@%p17 bra 	$L__BB32_9;
$L__BB32_16:
	setp.lt.s32 	%p18, %r11, %r26;
	shr.u32 	%r45, %r144, 5;
	setp.lt.s32 	%p19, %r45, %r30;
	and.pred  	%p20, %p19, %p18;
	@%p20 bra 	$L__BB32_99;
	mov.u32 	%r98, _ZZ27moe_output_optimized_kernelI6__halfLb1EEvPKfPKT_PKiS7_S2_PS3_iiE9smem_proj;
	mad.lo.s32 	%r46, %r45, 516, %r98;
	add.s32 	%r99, %r45, %r138;
	mad.lo.s32 	%r47, %r99, %r54, %r27;
	mov.b32 	%r145, 0;
$L__BB32_18:
	setp.ge.s32 	%p21, %r45, %r30;
	add.s32 	%r49, %r145, %r7;
	setp.le.s32 	%p22, %r25, %r49;
	or.pred  	%p23, %p21, %p22;
	@%p23 bra 	$L__BB32_20;
	add.s32 	%r104, %r47, %r145;
	mul.wide.s32 	%rd39, %r104, 2;
	add.s64 	%rd40, %rd3, %rd39;
	ld.global.nc.u16 	%rs3, [%rd40];
	// begin inline asm
	{  cvt.f32.f16 %f113, %rs3;}

	// end inline asm
	shl.b32 	%r105, %r49, 2;
	add.s32 	%r106, %r46, %r105;
	st.shared.f32 	[%r106], %f113;
	bra.uni 	$L__BB32_21;
$L__BB32_20:
	shl.b32 	%r101, %r49, 2;
	add.s32 	%r102, %r46, %r101;
	mov.b32 	%r103, 0;
	st.shared.u32 	[%r102], %r103;
$L__BB32_21:
	add.s32 	%r50, %r145, 1;
	setp.lt.u32 	%p24, %r145, 3;
	setp.lt.u32 	%p25, %r50, %r15;
	and.pred  	%p26, %p24, %p25;
	mov.u32 	%r145, %r50;
	@%p26 bra 	$L__BB32_18;
$L__BB32_22:
	add.s32 	%r51, %r144, 256;
	setp.lt.u32 	%p27, %r144, 768;
	mov.u32 	%r144, %r51;
	@%p27 bra 	$L__BB32_16;
	bar.sync 	0;
	ld.shared.f32 	%f118, [%r16];
	ld.shared.f32 	%f119, [%r16+132];
	ld.shared.f32 	%f120, [%r16+264];
	ld.shared.f32 	%f121, [%r16+396];
	ld.shared.f32 	%f122, [%r16+528];
	ld.shared.f32 	%f123, [%r16+660];
	ld.shared.f32 	%f124, [%r16+792];
	ld.shared.f32 	%f125, [%r16+924];
	ld.shared.f32 	%f126, [%r12+-15996];
	fma.rn.f32 	%f127, %f126, %f118, %f1581;
	fma.rn.f32 	%f128, %f126, %f119, %f1577;
	fma.rn.f32 	%f129, %f126, %f120, %f1573;
	fma.rn.f32 	%f130, %f126, %f121, %f1569;
	fma.rn.f32 	%f131, %f126, %f122, %f1565;
	fma.rn.f32 	%f132, %f126, %f123, %f1561;
	fma.rn.f32 	%f133, %f126, %f124, %f1582;
	fma.rn.f32 	%f134, %f126, %f125, %f1586;
	ld.shared.f32 	%f135, [%r12+-15992];
	fma.rn.f32 	%f136, %f135, %f118, %f1580;
	fma.rn.f32 	%f137, %f135, %f119, %f1576;
	fma.rn.f32 	%f138, %f135, %f120, %f1572;
	fma.rn.f32 	%f139, %f135, %f121, %f1568;
	fma.rn.f32 	%f140, %f135, %f122, %f1564;
	fma.rn.f32 	%f141, %f135, %f123, %f1560;
	fma.rn.f32 	%f142, %f135, %f124, %f1583;
	fma.rn.f32 	%f143, %f135, %f125, %f1587;
	ld.shared.f32 	%f144, [%r12+-15988];
	fma.rn.f32 	%f145, %f144, %f118, %f1579;
	fma.rn.f32 	%f146, %f144, %f119, %f1575;
	fma.rn.f32 	%f147, %f144, %f120, %f1571;
	fma.rn.f32 	%f148, %f144, %f121, %f1567;
	fma.rn.f32 	%f149, %f144, %f122, %f1563;
	fma.rn.f32 	%f150, %f144, %f123, %f1559;
	fma.rn.f32 	%f151, %f144, %f124, %f1584;
	fma.rn.f32 	%f152, %f144, %f125, %f1588;
	ld.shared.f32 	%f153, [%r12+-15984];
	fma.rn.f32 	%f154, %f153, %f118, %f1578;
	fma.rn.f32 	%f155, %f153, %f119, %f1574;
	fma.rn.f32 	%f156, %f153, %f120, %f1570;
	fma.rn.f32 	%f157, %f153, %f121, %f1566;
	fma.rn.f32 	%f158, %f153, %f122, %f1562;
	fma.rn.f32 	%f159, %f153, %f123, %f1558;
	fma.rn.f32 	%f160, %f153, %f124, %f1585;
	fma.rn.f32 	%f161, %f153, %f125, %f1589;
	ld.shared.f32 	%f162, [%r16+4];
	ld.shared.f32 	%f163, [%r16+136];
	ld.shared.f32 	%f164, [%r16+268];
	ld.shared.f32 	%f165, [%r16+400];
	ld.shared.f32 	%f166, [%r16+532];
	ld.shared.f32 	%f167, [%r16+664];
	ld.shared.f32 	%f168, [%r16+796];
	ld.shared.f32 	%f169, [%r16+928];
	ld.shared.f32 	%f170, [%r12+-15480];
	fma.rn.f32 	%f171, %f170, %f162, %f127;
	fma.rn.f32 	%f172, %f170, %f163, %f128;
	fma.rn.f32 	%f173, %f170, %f164, %f129;
	fma.rn.f32 	%f174, %f170, %f165, %f130;
	fma.rn.f32 	%f175, %f170, %f166, %f131;
	fma.rn.f32 	%f176, %f170, %f167, %f132;
	fma.rn.f32 	%f177, %f170, %f168, %f133;
	fma.rn.f32 	%f178, %f170, %f169, %f134;
	ld.shared.f32 	%f179, [%r12+-15476];
	fma.rn.f32 	%f180, %f179, %f162, %f136;
	fma.rn.f32 	%f181, %f179, %f163, %f137;
	fma.rn.f32 	%f182, %f179, %f164, %f138;
	fma.rn.f32 	%f183, %f179, %f165, %f139;
	fma.rn.f32 	%f184, %f179, %f166, %f140;
	fma.rn.f32 	%f185, %f179, %f167, %f141;
	fma.rn.f32 	%f186, %f179, %f168, %f142;
	fma.rn.f32 	%f187, %f179, %f169, %f143;
	ld.shared.f32 	%f188, [%r12+-15472];
	fma.rn.f32 	%f189, %f188, %f162, %f145;
	fma.rn.f32 	%f190, %f188, %f163, %f146;
	fma.rn.f32 	%f191, %f188, %f164, %f147;
	fma.rn.f32 	%f192, %f188, %f165, %f148;
	fma.rn.f32 	%f193, %f188, %f166, %f149;
	fma.rn.f32 	%f194, %f188, %f167, %f150;
	fma.rn.f32 	%f195, %f188, %f168, %f151;
	fma.rn.f32 	%f196, %f188, %f169, %f152;
	ld.shared.f32 	%f197, [%r12+-15468];
	fma.rn.f32 	%f198, %f197, %f162, %f154;
	fma.rn.f32 	%f199, %f197, %f163, %f155;
	fma.rn.f32 	%f200, %f197, %f164, %f156;
	fma.rn.f32 	%f201, %f197, %f165, %f157;
	fma.rn.f32 	%f202, %f197, %f166, %f158;
	fma.rn.f32 	%f203, %f197, %f167, %f159;
	fma.rn.f32 	%f204, %f197, %f168, %f160;
	fma.rn.f32 	%f205, %f197, %f169, %f161;
	ld.shared.f32 	%f206, [%r16+8];
	ld.shared.f32 	%f207, [%r16+140];
	ld.shared.f32 	%f208, [%r16+272];
	ld.shared.f32 	%f209, [%r16+404];
	ld.shared.f32 	%f210, [%r16+536];
	ld.shared.f32 	%f211, [%r16+668];
	ld.shared.f32 	%f212, [%r16+800];
	ld.shared.f32 	%f213, [%r16+932];
	ld.shared.f32 	%f214, [%r12+-14964];
	fma.rn.f32 	%f215, %f214, %f206, %f171;
	fma.rn.f32 	%f216, %f214, %f207, %f172;
	fma.rn.f32 	%f217, %f214, %f208, %f173;
	fma.rn.f32 	%f218, %f214, %f209, %f174;
	fma.rn.f32 	%f219, %f214, %f210, %f175;
	fma.rn.f32 	%f220, %f214, %f211, %f176;
	fma.rn.f32 	%f221, %f214, %f212, %f177;
	fma.rn.f32 	%f222, %f214, %f213, %f178;
	ld.shared.f32 	%f223, [%r12+-14960];
	fma.rn.f32 	%f224, %f223, %f206, %f180;
	fma.rn.f32 	%f225, %f223, %f207, %f181;
	fma.rn.f32 	%f226, %f223, %f208, %f182;
	fma.rn.f32 	%f227, %f223, %f209, %f183;
	fma.rn.f32 	%f228, %f223, %f210, %f184;
	fma.rn.f32 	%f229, %f223, %f211, %f185;
	fma.rn.f32 	%f230, %f223, %f212, %f186;
	fma.rn.f32 	%f231, %f223, %f213, %f187;
	ld.shared.f32 	%f232, [%r12+-14956];
	fma.rn.f32 	%f233, %f232, %f206, %f189;
	fma.rn.f32 	%f234, %f232, %f207, %f190;
	fma.rn.f32 	%f235, %f232, %f208, %f191;
	fma.rn.f32 	%f236, %f232, %f209, %f192;
	fma.rn.f32 	%f237, %f232, %f210, %f193;
	fma.rn.f32 	%f238, %f232, %f211, %f194;
	fma.rn.f32 	%f239, %f232, %f212, %f195;
	fma.rn.f32 	%f240, %f232, %f213, %f196;
	ld.shared.f32 	%f241, [%r12+-14952];
	fma.rn.f32 	%f242, %f241, %f206, %f198;
	fma.rn.f32 	%f243, %f241, %f207, %f199;
	fma.rn.f32 	%f244, %f241, %f208, %f200;
	fma.rn.f32 	%f245, %f241, %f209, %f201;
	fma.rn.f32 	%f246, %f241, %f210, %f202;
	fma.rn.f32 	%f247, %f241, %f211, %f203;
	fma.rn.f32 	%f248, %f241, %f212, %f204;
	fma.rn.f32 	%f249, %f241, %f213, %f205;
	ld.shared.f32 	%f250, [%r16+12];
	ld.shared.f32 	%f251, [%r16+144];
	ld.shared.f32 	%f252, [%r16+276];
	ld.shared.f32 	%f253, [%r16+408];
	ld.shared.f32 	%f254, [%r16+540];
	ld.shared.f32 	%f255, [%r16+672];
	ld.shared.f32 	%f256, [%r16+804];
	ld.shared.f32 	%f257, [%r16+936];
	ld.shared.f32 	%f258, [%r12+-14448];
	fma.rn.f32 	%f259, %f258, %f250, %f215;
	fma.rn.f32 	%f260, %f258, %f251, %f216;
	fma.rn.f32 	%f261, %f258, %f252, %f217;
	fma.rn.f32 	%f262, %f258, %f253, %f218;
	fma.rn.f32 	%f263, %f258, %f254, %f219;
	fma.rn.f32 	%f264, %f258, %f255, %f220;
	fma.rn.f32 	%f265, %f258, %f256, %f221;
	fma.rn.f32 	%f266, %f258, %f257, %f222;
	ld.shared.f32 	%f267, [%r12+-14444];
	fma.rn.f32 	%f268, %f267, %f250, %f224;
	fma.rn.f32 	%f269, %f267, %f251, %f225;
	fma.rn.f32 	%f270, %f267, %f252, %f226;
	fma.rn.f32 	%f271, %f267, %f253, %f227;
	fma.rn.f32 	%f272, %f267, %f254, %f228;
	fma.rn.f32 	%f273, %f267, %f255, %f229;
	fma.rn.f32 	%f274, %f267, %f256, %f230;
	fma.rn.f32 	%f275, %f267, %f257, %f231;
	ld.shared.f32 	%f276, [%r12+-14440];
	fma.rn.f32 	%f277, %f276, %f250, %f233;
	fma.rn.f32 	%f278, %f276, %f251, %f234;
	fma.rn.f32 	%f279, %f276, %f252, %f235;
	fma.rn.f32 	%f280, %f276, %f253, %f236;
	fma.rn.f32 	%f281, %f276, %f254, %f237;
	fma.rn.f32 	%f282, %f276, %f255, %f238;
	fma.rn.f32 	%f283, %f276, %f256, %f239;
	fma.rn.f32 	%f284, %f276, %f257, %f240;
	ld.shared.f32 	%f285, [%r12+-14436];
	fma.rn.f32 	%f286, %f285, %f250, %f242;
	fma.rn.f32 	%f287, %f285, %f251, %f243;
	fma.rn.f32 	%f288, %f285, %f252, %f244;
	fma.rn.f32 	%f289, %f285, %f253, %f245;
	fma.rn.f32 	%f290, %f285, %f254, %f246;
	fma.rn.f32 	%f291, %f285, %f255, %f247;
	fma.rn.f32 	%f292, %f285, %f256, %f248;
	fma.rn.f32 	%f293, %f285, %f257, %f249;
	ld.shared.f32 	%f294, [%r16+16];
	ld.shared.f32 	%f295, [%r16+148];
	ld.shared.f32 	%f296, [%r16+280];
	ld.shared.f32 	%f297, [%r16+412];
	ld.shared.f32 	%f298, [%r16+544];
	ld.shared.f32 	%f299, [%r16+676];
	ld.shared.f32 	%f300, [%r16+808];
	ld.shared.f32 	%f301, [%r16+940];
	ld.shared.f32 	%f302, [%r12+-13932];
	fma.rn.f32 	%f303, %f302, %f294, %f259;
	fma.rn.f32 	%f304, %f302, %f295, %f260;
	fma.rn.f32 	%f305, %f302, %f296, %f261;
	fma.rn.f32 	%f306, %f302, %f297, %f262;
	fma.rn.f32 	%f307, %f302, %f298, %f263;
	fma.rn.f32 	%f308, %f302, %f299, %f264;
	fma.rn.f32 	%f309, %f302, %f300, %f265;
	fma.rn.f32 	%f310, %f302, %f301, %f266;
	ld.shared.f32 	%f311, [%r12+-13928];
	fma.rn.f32 	%f312, %f311, %f294, %f268;
	fma.rn.f32 	%f313, %f311, %f295, %f269;
	fma.rn.f32 	%f314, %f311, %f296, %f270;
	fma.rn.f32 	%f315, %f311, %f297, %f271;
	fma.rn.f32 	%f316, %f311, %f298, %f272;
	fma.rn.f32 	%f317, %f311, %f299, %f273;
	fma.rn.f32 	%f318, %f311, %f300, %f274;
	fma.rn.f32 	%f319, %f311, %f301, %f275;
	ld.shared.f32 	%f320, [%r12+-13924];
	fma.rn.f32 	%f321, %f320, %f294, %f277;
	fma.rn.f32 	%f322, %f320, %f295, %f278;
	fma.rn.f32 	%f323, %f320, %f296, %f279;
	fma.rn.f32 	%f324, %f320, %f297, %f280;
	fma.rn.f32 	%f325, %f320, %f298, %f281;
	fma.rn.f32 	%f326, %f320, %f299, %f282;
	fma.rn.f32 	%f327, %f320, %f300, %f283;
	fma.rn.f32 	%f328, %f320, %f301, %f284;
	ld.shared.f32 	%f329, [%r12+-13920];
	fma.rn.f32 	%f330, %f329, %f294, %f286;
	fma.rn.f32 	%f331, %f329, %f295, %f287;
	fma.rn.f32 	%f332, %f329, %f296, %f288;
	fma.rn.f32 	%f333, %f329, %f297, %f289;
	fma.rn.f32 	%f334, %f329, %f298, %f290;
	fma.rn.f32 	%f335, %f329, %f299, %f291;
	fma.rn.f32 	%f336, %f329, %f300, %f292;
	fma.rn.f32 	%f337, %f329, %f301, %f293;
	ld.shared.f32 	%f338, [%r16+20];
	ld.shared.f32 	%f339, [%r16+152];
	ld.shared.f32 	%f340, [%r16+284];
	ld.shared.f32 	%f341, [%r16+416];
	ld.shared.f32 	%f342, [%r16+548];
	ld.shared.f32 	%f343, [%r16+680];
	ld.shared.f32 	%f344, [%r16+812];
	ld.shared.f32 	%f345, [%r16+944];
	ld.shared.f32 	%f346, [%r12+-13416];
	fma.rn.f32 	%f347, %f346, %f338, %f303;
	fma.rn.f32 	%f348, %f346, %f339, %f304;
	fma.rn.f32 	%f349, %f346, %f340, %f305;
	fma.rn.f32 	%f350, %f346, %f341, %f306;
	fma.rn.f32 	%f351, %f346, %f342, %f307;
	fma.rn.f32 	%f352, %f346, %f343, %f308;
	fma.rn.f32 	%f353, %f346, %f344, %f309;
	fma.rn.f32 	%f354, %f346, %f345, %f310;
	ld.shared.f32 	%f355, [%r12+-13412];
	fma.rn.f32 	%f356, %f355, %f338, %f312;
	fma.rn.f32 	%f357, %f355, %f339, %f313;
	fma.rn.f32 	%f358, %f355, %f340, %f314;
	fma.rn.f32 	%f359, %f355, %f341, %f315;
	fma.rn.f32 	%f360, %f355, %f342, %f316;
	fma.rn.f32 	%f361, %f355, %f343, %f317;
	fma.rn.f32 	%f362, %f355, %f344, %f318;
	fma.rn.f32 	%f363, %f355, %f345, %f319;
	ld.shared.f32 	%f364, [%r12+-13408];
	fma.rn.f32 	%f365, %f364, %f338, %f321;
	fma.rn.f32 	%f366, %f364, %f339, %f322;
	fma.rn.f32 	%f367, %f364, %f340, %f323;
	fma.rn.f32 	%f368, %f364, %f341, %f324;
	fma.rn.f32 	%f369, %f364, %f342, %f325;
	fma.rn.f32 	%f370, %f364, %f343, %f326;
	fma.rn.f32 	%f371, %f364, %f344, %f327;
	fma.rn.f32 	%f372, %f364, %f345, %f328;
	ld.shared.f32 	%f373, [%r12+-13404];
	fma.rn.f32 	%f374, %f373, %f338, %f330;
	fma.rn.f32 	%f375, %f373, %f339, %f331;
	fma.rn.f32 	%f376, %f373, %f340, %f332;
	fma.rn.f32 	%f377, %f373, %f341, %f333;
	fma.rn.f32 	%f378, %f373, %f342, %f334;
	fma.rn.f32 	%f379, %f373, %f343, %f335;
	fma.rn.f32 	%f380, %f373, %f344, %f336;
	fma.rn.f32 	%f381, %f373, %f345, %f337;
	ld.shared.f32 	%f382, [%r16+24];
	ld.shared.f32 	%f383, [%r16+156];
	ld.shared.f32 	%f384, [%r16+288];
	ld.shared.f32 	%f385, [%r16+420];
	ld.shared.f32 	%f386, [%r16+552];
	ld.shared.f32 	%f387, [%r16+684];
	ld.shared.f32 	%f388, [%r16+816];
	ld.shared.f32 	%f389, [%r16+948];
	ld.shared.f32 	%f390, [%r12+-12900];
	fma.rn.f32 	%f391, %f390, %f382, %f347;
	fma.rn.f32 	%f392, %f390, %f383, %f348;
	fma.rn.f32 	%f393, %f390, %f384, %f349;
	fma.rn.f32 	%f394, %f390, %f385, %f350;
	fma.rn.f32 	%f395, %f390, %f386, %f351;
	fma.rn.f32 	%f396, %f390, %f387, %f352;
	fma.rn.f32 	%f397, %f390, %f388, %f353;
	fma.rn.f32 	%f398, %f390, %f389, %f354;
	ld.shared.f32 	%f399, [%r12+-12896];
	fma.rn.f32 	%f400, %f399, %f382, %f356;
	fma.rn.f32 	%f401, %f399, %f383, %f357;
	fma.rn.f32 	%f402, %f399, %f384, %f358;
	fma.rn.f32 	%f403, %f399, %f385, %f359;
	fma.rn.f32 	%f404, %f399, %f386, %f360;
	fma.rn.f32 	%f405, %f399, %f387, %f361;
	fma.rn.f32 	%f406, %f399, %f388, %f362;
	fma.rn.f32 	%f407, %f399, %f389, %f363;
	ld.shared.f32 	%f408, [%r12+-12892];
	fma.rn.f32 	%f409, %f408, %f382, %f365;
	fma.rn.f32 	%f410, %f408, %f383, %f366;
	fma.rn.f32 	%f411, %f408, %f384, %f367;
	fma.rn.f32 	%f412, %f408, %f385, %f368;
	fma.rn.f32 	%f413, %f408, %f386, %f369;
	fma.rn.f32 	%f414, %f408, %f387, %f370;
	fma.rn.f32 	%f415, %f408, %f388, %f371;
	fma.rn.f32 	%f416, %f408, %f389, %f372;
	ld.shared.f32 	%f417, [%r12+-12888];
	fma.rn.f32 	%f418, %f417, %f382, %f374;
	fma.rn.f32 	%f419, %f417, %f383, %f375;
	fma.rn.f32 	%f420, %f417, %f384, %f376;
	fma.rn.f32 	%f421, %f417, %f385, %f377;
	fma.rn.f32 	%f422, %f417, %f386, %f378;
	fma.rn.f32 	%f423, %f417, %f387, %f379;
	fma.rn.f32 	%f424, %f417, %f388, %f380;
	fma.rn.f32 	%f425, %f417, %f389, %f381;
	ld.shared.f32 	%f426, [%r16+28];
	ld.shared.f32 	%f427, [%r16+160];
	ld.shared.f32 	%f428, [%r16+292];
	ld.shared.f32 	%f429, [%r16+424];
	ld.shared.f32 	%f430, [%r16+556];
	ld.shared.f32 	%f431, [%r16+688];
	ld.shared.f32 	%f432, [%r16+820];
	ld.shared.f32 	%f433, [%r16+952];
	ld.shared.f32 	%f434, [%r12+-12384];
	fma.rn.f32 	%f435, %f434, %f426, %f391;
	fma.rn.f32 	%f436, %f434, %f427, %f392;
	fma.rn.f32 	%f437, %f434, %f428, %f393;
	fma.rn.f32 	%f438, %f434, %f429, %f394;
	fma.rn.f32 	%f439, %f434, %f430, %f395;
	fma.rn.f32 	%f440, %f434, %f431, %f396;
	fma.rn.f32 	%f441, %f434, %f432, %f397;
	fma.rn.f32 	%f442, %f434, %f433, %f398;
	ld.shared.f32 	%f443, [%r12+-12380];
	fma.rn.f32 	%f444, %f443, %f426, %f400;
	fma.rn.f32 	%f445, %f443, %f427, %f401;
	fma.rn.f32 	%f446, %f443, %f428, %f402;
	fma.rn.f32 	%f447, %f443, %f429, %f403;
	fma.rn.f32 	%f448, %f443, %f430, %f404;
	fma.rn.f32 	%f449, %f443, %f431, %f405;
	fma.rn.f32 	%f450, %f443, %f432, %f406;
	fma.rn.f32 	%f451, %f443, %f433, %f407;
	ld.shared.f32 	%f452, [%r12+-12376];
	fma.rn.f32 	%f453, %f452, %f426, %f409;
	fma.rn.f32 	%f454, %f452, %f427, %f410;
	fma.rn.f32 	%f455, %f452, %f428, %f411;
	fma.rn.f32 	%f456, %f452, %f429, %f412;
	fma.rn.f32 	%f457, %f452, %f430, %f413;
	fma.rn.f32 	%f458, %f452, %f431, %f414;
	fma.rn.f32 	%f459, %f452, %f432, %f415;
	fma.rn.f32 	%f460, %f452, %f433, %f416;
	ld.shared.f32 	%f461, [%r12+-12372];
	fma.rn.f32 	%f462, %f461, %f426, %f418;
	fma.rn.f32 	%f463, %f461, %f427, %f419;
	fma.rn.f32 	%f464, %f461, %f428, %f420;
	fma.rn.f32 	%f465, %f461, %f429, %f421;
	fma.rn.f32 	%f466, %f461, %f430, %f422;
	fma.rn.f32 	%f467, %f461, %f431, %f423;
	fma.rn.f32 	%f468, %f461, %f432, %f424;
	fma.rn.f32 	%f469, %f461, %f433, %f425;
	ld.shared.f32 	%f470, [%r16+32];
	ld.shared.f32 	%f471, [%r16+164];
	ld.shared.f32 	%f472, [%r16+296];
	ld.shared.f32 	%f473, [%r16+428];
	ld.shared.f32 	%f474, [%r16+560];
	ld.shared.f32 	%f475, [%r16+692];
	ld.shared.f32 	%f476, [%r16+824];
	ld.shared.f32 	%f477, [%r16+956];
	ld.shared.f32 	%f478, [%r12+-11868];
	fma.rn.f32 	%f479, %f478, %f470, %f435;
	fma.rn.f32 	%f480, %f478, %f471, %f436;
	fma.rn.f32 	%f481, %f478, %f472, %f437;
	fma.rn.f32 	%f482, %f478, %f473, %f438;
	fma.rn.f32 	%f483, %f478, %f474, %f439;
	fma.rn.f32 	%f484, %f478, %f475, %f440;
	fma.rn.f32 	%f485, %f478, %f476, %f441;
	fma.rn.f32 	%f486, %f478, %f477, %f442;
	ld.shared.f32 	%f487, [%r12+-11864];
	fma.rn.f32 	%f488, %f487, %f470, %f444;
	fma.rn.f32 	%f489, %f487, %f471, %f445;
	fma.rn.f32 	%f490, %f487, %f472, %f446;
	fma.rn.f32 	%f491, %f487, %f473, %f447;
	fma.rn.f32 	%f492, %f487, %f474, %f448;
	fma.rn.f32 	%f493, %f487, %f475, %f449;
	fma.rn.f32 	%f494, %f487, %f476, %f450;
	fma.rn.f32 	%f495, %f487, %f477, %f451;
	ld.shared.f32 	%f496, [%r12+-11860];
	fma.rn.f32 	%f497, %f496, %f470, %f453;
	fma.rn.f32 	%f498, %f496, %f471, %f454;
	fma.rn.f32 	%f499, %f496, %f472, %f455;
	fma.rn.f32 	%f500, %f496, %f473, %f456;
	fma.rn.f32 	%f501, %f496, %f474, %f457;
	fma.rn.f32 	%f502, %f496, %f475, %f458;
	fma.rn.f32 	%f503, %f496, %f476, %f459;
	fma.rn.f32 	%f504, %f496, %f477, %f460;
	ld.shared.f32 	%f505, [%r12+-11856];
	fma.rn.f32 	%f506, %f505, %f470, %f462;
	fma.rn.f32 	%f507, %f505, %f471, %f463;
	fma.rn.f32 	%f508, %f505, %f472, %f464;
	fma.rn.f32 	%f509, %f505, %f473, %f465;
	fma.rn.f32 	%f510, %f505, %f474, %f466;
	fma.rn.f32 	%f511, %f505, %f475, %f467;
	fma.rn.f32 	%f512, %f505, %f476, %f468;
	fma.rn.f32 	%f513, %f505, %f477, %f469;
	ld.shared.f32 	%f514, [%r16+36];
	ld.shared.f32 	%f515, [%r16+168];
	ld.shared.f32 	%f516, [%r16+300];
	ld.shared.f32 	%f517, [%r16+432];
	ld.shared.f32 	%f518, [%r16+564];
	ld.shared.f32 	%f519, [%r16+696];
	ld.shared.f32 	%f520, [%r16+828];
	ld.shared.f32 	%f521, [%r16+960];
	ld.shared.f32 	%f522, [%r12+-11352];
	fma.rn.f32 	%f523, %f522, %f514, %f479;
	fma.rn.f32 	%f524, %f522, %f515, %f480;
	fma.rn.f32 	%f525, %f522, %f516, %f481;
	fma.rn.f32 	%f526, %f522, %f517, %f482;
	fma.rn.f32 	%f527, %f522, %f518, %f483;
	fma.rn.f32 	%f528, %f522, %f519, %f484;
	fma.rn.f32 	%f529, %f522, %f520, %f485;
	fma.rn.f32 	%f530, %f522, %f521, %f486;
	ld.shared.f32 	%f531, [%r12+-11348];
	fma.rn.f32 	%f532, %f531, %f514, %f488;
	fma.rn.f32 	%f533, %f531, %f515, %f489;
	fma.rn.f32 	%f534, %f531, %f516, %f490;
	fma.rn.f32 	%f535, %f531, %f517, %f491;
	fma.rn.f32 	%f536, %f531, %f518, %f492;
	fma.rn.f32 	%f537, %f531, %f519, %f493;
	fma.rn.f32 	%f538, %f531, %f520, %f494;
	fma.rn.f32 	%f539, %f531, %f521, %f495;
	ld.shared.f32 	%f540, [%r12+-11344];
	fma.rn.f32 	%f541, %f540, %f514, %f497;
	fma.rn.f32 	%f542, %f540, %f515, %f498;
	fma.rn.f32 	%f543, %f540, %f516, %f499;
	fma.rn.f32 	%f544, %f540, %f517, %f500;
	fma.rn.f32 	%f545, %f540, %f518, %f501;
	fma.rn.f32 	%f546, %f540, %f519, %f502;
	fma.rn.f32 	%f547, %f540, %f520, %f503;
	fma.rn.f32 	%f548, %f540, %f521, %f504;
	ld.shared.f32 	%f549, [%r12+-11340];
	fma.rn.f32 	%f550, %f549, %f514, %f506;
	fma.rn.f32 	%f551, %f549, %f515, %f507;
	fma.rn.f32 	%f552, %f549, %f516, %f508;
	fma.rn.f32 	%f553, %f549, %f517, %f509;
	fma.rn.f32 	%f554, %f549, %f518, %f510;
	fma.rn.f32 	%f555, %f549, %f519, %f511;
	fma.rn.f32 	%f556, %f549, %f520, %f512;
	fma.rn.f32 	%f557, %f549, %f521, %f513;
	ld.shared.f32 	%f558, [%r16+40];
	ld.shared.f32 	%f559, [%r16+172];
	ld.shared.f32 	%f560, [%r16+304];
	ld.shared.f32 	%f561, [%r16+436];
	ld.shared.f32 	%f562, [%r16+568];
	ld.shared.f32 	%f563, [%r16+700];
	ld.shared.f32 	%f564, [%r16+832];
	ld.shared.f32 	%f565, [%r16+964];
	ld.shared.f32 	%f566, [%r12+-10836];
	fma.rn.f32 	%f567, %f566, %f558, %f523;
	fma.rn.f32 	%f568, %f566, %f559, %f524;
	fma.rn.f32 	%f569, %f566, %f560, %f525;
	fma.rn.f32 	%f570, %f566, %f561, %f526;
	fma.rn.f32 	%f571, %f566, %f562, %f527;
	fma.rn.f32 	%f572, %f566, %f563, %f528;
	fma.rn.f32 	%f573, %f566, %f564, %f529;
	fma.rn.f32 	%f574, %f566, %f565, %f530;
	ld.shared.f32 	%f575, [%r12+-10832];
	fma.rn.f32 	%f576, %f575, %f558, %f532;
	fma.rn.f32 	%f577, %f575, %f559, %f533;
	fma.rn.f32 	%f578, %f575, %f560, %f534;
	fma.rn.f32 	%f579, %f575, %f561, %f535;
	fma.rn.f32 	%f580, %f575, %f562, %f536;
	fma.rn.f32 	%f581, %f575, %f563, %f537;
	fma.rn.f32 	%f582, %f575, %f564, %f538;
	fma.rn.f32 	%f583, %f575, %f565, %f539;
	ld.shared.f32 	%f584, [%r12+-10828];
	fma.rn.f32 	%f585, %f584, %f558, %f541;
	fma.rn.f32 	%f586, %f584, %f559, %f542;
	fma.rn.f32 	%f587, %f584, %f560, %f543;
	fma.rn.f32 	%f588, %f584, %f561, %f544;
	fma.rn.f32 	%f589, %f584, %f562, %f545;
	fma.rn.f32 	%f590, %f584, %f563, %f546;
	fma.rn.f32 	%f591, %f584, %f564, %f547;
	fma.rn.f32 	%f592, %f584, %f565, %f548;
	ld.shared.f32 	%f593, [%r12+-10824];
	fma.rn.f32 	%f594, %f593, %f558, %f550;
	fma.rn.f32 	%f595, %f593, %f559, %f551;
	fma.rn.f32 	%f596, %f593, %f560, %f552;
	fma.rn.f32 	%f597, %f593, %f561, %f553;
	fma.rn.f32 	%f598, %f593, %f562, %f554;
	fma.rn.f32 	%f599, %f593, %f563, %f555;
	fma.rn.f32 	%f600, %f593, %f564, %f556;
	fma.rn.f32 	%f601, %f593, %f565, %f557;
	ld.shared.f32 	%f602, [%r16+44];
	ld.shared.f32 	%f603, [%r16+176];
	ld.shared.f32 	%f604, [%r16+308];
	ld.shared.f32 	%f605, [%r16+440];
	ld.shared.f32 	%f606, [%r16+572];
	ld.shared.f32 	%f607, [%r16+704];
	ld.shared.f32 	%f608, [%r16+836];
	ld.shared.f32 	%f609, [%r16+968];
	ld.shared.f32 	%f610, [%r12+-10320];
	fma.rn.f32 	%f611, %f610, %f602, %f567;
	fma.rn.f32 	%f612, %f610, %f603, %f568;
	fma.rn.f32 	%f613, %f610, %f604, %f569;
	fma.rn.f32 	%f614, %f610, %f605, %f570;
	fma.rn.f32 	%f615, %f610, %f606, %f571;
	fma.rn.f32 	%f616, %f610, %f607, %f572;
	fma.rn.f32 	%f617, %f610, %f608, %f573;
	fma.rn.f32 	%f618, %f610, %f609, %f574;
	ld.shared.f32 	%f619, [%r12+-10316];
	fma.rn.f32 	%f620, %f619, %f602, %f576;
	fma.rn.f32 	%f621, %f619, %f603, %f577;
	fma.rn.f32 	%f622, %f619, %f604, %f578;
	fma.rn.f32 	%f623, %f619, %f605, %f579;
	fma.rn.f32 	%f624, %f619, %f606, %f580;
	fma.rn.f32 	%f625, %f619, %f607, %f581;
	fma.rn.f32 	%f626, %f619, %f608, %f582;
	fma.rn.f32 	%f627, %f619, %f609, %f583;
	ld.shared.f32 	%f628, [%r12+-10312];
	fma.rn.f32 	%f629, %f628, %f602, %f585;
	fma.rn.f32 	%f630, %f628, %f603, %f586;
	fma.rn.f32 	%f631, %f628, %f604, %f587;
	fma.rn.f32 	%f632, %f628, %f605, %f588;
	fma.rn.f32 	%f633, %f628, %f606, %f589;
	fma.rn.f32 	%f634, %f628, %f607, %f590;
	fma.rn.f32 	%f635, %f628, %f608, %f591;
	fma.rn.f32 	%f636, %f628, %f609, %f592;
	ld.shared.f32 	%f637, [%r12+-10308];
	fma.rn.f32 	%f638, %f637, %f602, %f594;
	fma.rn.f32 	%f639, %f637, %f603, %f595;
	fma.rn.f32 	%f640, %f637, %f604, %f596;
	fma.rn.f32 	%f641, %f637, %f605, %f597;
	fma.rn.f32 	%f642, %f637, %f606, %f598;
	fma.rn.f32 	%f643, %f637, %f607, %f599;
	fma.rn.f32 	%f644, %f637, %f608, %f600;
	fma.rn.f32 	%f645, %f637, %f609, %f601;
	ld.shared.f32 	%f646, [%r16+48];
	ld.shared.f32 	%f647, [%r16+180];
	ld.shared.f32 	%f648, [%r16+312];
	ld.shared.f32 	%f649, [%r16+444];
	ld.shared.f32 	%f650, [%r16+576];
	ld.shared.f32 	%f651, [%r16+708];
	ld.shared.f32 	%f652, [%r16+840];
	ld.shared.f32 	%f653, [%r16+972];
	ld.shared.f32 	%f654, [%r12+-9804];
	fma.rn.f32 	%f655, %f654, %f646, %f611;
	fma.rn.f32 	%f656, %f654, %f647, %f612;
	fma.rn.f32 	%f657, %f654, %f648, %f613;
	fma.rn.f32 	%f658, %f654, %f649, %f614;
	fma.rn.f32 	%f659, %f654, %f650, %f615;
	fma.rn.f32 	%f660, %f654, %f651, %f616;
	fma.rn.f32 	%f661, %f654, %f652, %f617;
	fma.rn.f32 	%f662, %f654, %f653, %f618;
	ld.shared.f32 	%f663, [%r12+-9800];
	fma.rn.f32 	%f664, %f663, %f646, %f620;
	fma.rn.f32 	%f665, %f663, %f647, %f621;
	fma.rn.f32 	%f666, %f663, %f648, %f622;
	fma.rn.f32 	%f667, %f663, %f649, %f623;
	fma.rn.f32 	%f668, %f663, %f650, %f624;
	fma.rn.f32 	%f669, %f663, %f651, %f625;
	fma.rn.f32 	%f670, %f663, %f652, %f626;
	fma.rn.f32 	%f671, %f663, %f653, %f627;
	ld.shared.f32 	%f672, [%r12+-9796];
	fma.rn.f32 	%f673, %f672, %f646, %f629;
	fma.rn.f32 	%f674, %f672, %f647, %f630;
	fma.rn.f32 	%f675, %f672, %f648, %f631;
	fma.rn.f32 	%f676, %f672, %f649, %f632;
	fma.rn.f32 	%f677, %f672, %f650, %f633;
	fma.rn.f32 	%f678, %f672, %f651, %f634;
	fma.rn.f32 	%f679, %f672, %f652, %f635;
	fma.rn.f32 	%f680, %f672, %f653, %f636;
	ld.shared.f32 	%f681, [%r12+-9792];
	fma.rn.f32 	%f682, %f681, %f646, %f638;
	fma.rn.f32 	%f683, %f681, %f647, %f639;
	fma.rn.f32 	%f684, %f681, %f648, %f640;
	fma.rn.f32 	%f685, %f681, %f649, %f641;
	fma.rn.f32 	%f686, %f681, %f650, %f642;
	fma.rn.f32 	%f687, %f681, %f651, %f643;
	fma.rn.f32 	%f688, %f681, %f652, %f644;
	fma.rn.f32 	%f689, %f681, %f653, %f645;
	ld.shared.f32 	%f690, [%r16+52];
	ld.shared.f32 	%f691, [%r16+184];
	ld.shared.f32 	%f692, [%r16+316];
	ld.shared.f32 	%f693, [%r16+448];
	ld.shared.f32 	%f694, [%r16+580];
	ld.shared.f32 	%f695, [%r16+712];
	ld.shared.f32 	%f696, [%r16+844];
	ld.shared.f32 	%f697, [%r16+976];
	ld.shared.f32 	%f698, [%r12+-9288];
	fma.rn.f32 	%f699, %f698, %f690, %f655;
	fma.rn.f32 	%f700, %f698, %f691, %f656;
	fma.rn.f32 	%f701, %f698, %f692, %f657;
	fma.rn.f32 	%f702, %f698, %f693, %f658;
	fma.rn.f32 	%f703, %f698, %f694, %f659;
	fma.rn.f32 	%f704, %f698, %f695, %f660;
	fma.rn.f32 	%f705, %f698, %f696, %f661;
	fma.rn.f32 	%f706, %f698, %f697, %f662;
	ld.shared.f32 	%f707, [%r12+-9284];
	fma.rn.f32 	%f708, %f707, %f690, %f664;
	fma.rn.f32 	%f709, %f707, %f691, %f665;
	fma.rn.f32 	%f710, %f707, %f692, %f666;
	fma.rn.f32 	%f711, %f707, %f693, %f667;
	fma.rn.f32 	%f712, %f707, %f694, %f668;
	fma.rn.f32 	%f713, %f707, %f695, %f669;
	fma.rn.f32 	%f714, %f707, %f696, %f670;
	fma.rn.f32 	%f715, %f707, %f697, %f671;
	ld.shared.f32 	%f716, [%r12+-9280];
	fma.rn.f32 	%f717, %f716, %f690, %f673;
	fma.rn.f32 	%f718, %f716, %f691, %f674;
	fma.rn.f32 	%f719, %f716, %f692, %f675;
	fma.rn.f32 	%f720, %f716, %f693, %f676;
	fma.rn.f32 	%f721, %f716, %f694, %f677;
	fma.rn.f32 	%f722, %f716, %f695, %f678;
	fma.rn.f32 	%f723, %f716, %f696, %f679;
	fma.rn.f32 	%f724, %f716, %f697, %f680;
	ld.shared.f32 	%f725, [%r12+-9276];
	fma.rn.f32 	%f726, %f725, %f690, %f682;
	fma.rn.f32 	%f727, %f725, %f691, %f683;
	fma.rn.f32 	%f728, %f725, %f692, %f684;
	fma.rn.f32 	%f729, %f725, %f693, %f685;
	fma.rn.f32 	%f730, %f725, %f694, %f686;
	fma.rn.f32 	%f731, %f725, %f695, %f687;
	fma.rn.f32 	%f732, %f725, %f696, %f688;
	fma.rn.f32 	%f733, %f725, %f697, %f689;
	ld.shared.f32 	%f734, [%r16+56];
	ld.shared.f32 	%f735, [%r16+188];
	ld.shared.f32 	%f736, [%r16+320];
	ld.shared.f32 	%f737, [%r16+452];
	ld.shared.f32 	%f738, [%r16+584];
	ld.shared.f32 	%f739, [%r16+716];
	ld.shared.f32 	%f740, [%r16+848];
	ld.shared.f32 	%f741, [%r16+980];
	ld.shared.f32 	%f742, [%r12+-8772];
	fma.rn.f32 	%f743, %f742, %f734, %f699;
	fma.rn.f32 	%f744, %f742, %f735, %f700;
	fma.rn.f32 	%f745, %f742, %f736, %f701;
	fma.rn.f32 	%f746, %f742, %f737, %f702;
	fma.rn.f32 	%f747, %f742, %f738, %f703;
	fma.rn.f32 	%f748, %f742, %f739, %f704;
	fma.rn.f32 	%f749, %f742, %f740, %f705;
	fma.rn.f32 	%f750, %f742, %f741, %f706;
	ld.shared.f32 	%f751, [%r12+-8768];
	fma.rn.f32 	%f752, %f751, %f734, %f708;
	fma.rn.f32 	%f753, %f751, %f735, %f709;
	fma.rn.f32 	%f754, %f751, %f736, %f710;
	fma.rn.f32 	%f755, %f751, %f737, %f711;
	fma.rn.f32 	%f756, %f751, %f738, %f712;
	fma.rn.f32 	%f757, %f751, %f739, %f713;
	fma.rn.f32 	%f758, %f751, %f740, %f714;
	fma.rn.f32 	%f759, %f751, %f741, %f715;
	ld.shared.f32 	%f760, [%r12+-8764];
	fma.rn.f32 	%f761, %f760, %f734, %f717;
	fma.rn.f32 	%f762, %f760, %f735, %f718;
	fma.rn.f32 	%f763, %f760, %f736, %f719;
	fma.rn.f32 	%f764, %f760, %f737, %f720;
	fma.rn.f32 	%f765, %f760, %f738, %f721;
	fma.rn.f32 	%f766, %f760, %f739, %f722;
	fma.rn.f32 	%f767, %f760, %f740, %f723;
	fma.rn.f32 	%f768, %f760, %f741, %f724;
	ld.shared.f32 	%f769, [%r12+-8760];
	fma.rn.f32 	%f770, %f769, %f734, %f726;
	fma.rn.f32 	%f771, %f769, %f735, %f727;
	fma.rn.f32 	%f772, %f769, %f736, %f728;
	fma.rn.f32 	%f773, %f769, %f737, %f729;
	fma.rn.f32 	%f774, %f769, %f738, %f730;
	fma.rn.f32 	%f775, %f769, %f739, %f731;
	fma.rn.f32 	%f776, %f769, %f740, %f732;
	fma.rn.f32 	%f777, %f769, %f741, %f733;
	ld.shared.f32 	%f778, [%r16+60];
	ld.shared.f32 	%f779, [%r16+192];
	ld.shared.f32 	%f780, [%r16+324];
	ld.shared.f32 	%f781, [%r16+456];
	ld.shared.f32 	%f782, [%r16+588];
	ld.shared.f32 	%f783, [%r16+720];
	ld.shared.f32 	%f784, [%r16+852];
	ld.shared.f32 	%f785, [%r16+984];
	ld.shared.f32 	%f786, [%r12+-8256];
	fma.rn.f32 	%f787, %f786, %f778, %f743;
	fma.rn.f32 	%f788, %f786, %f779, %f744;
	fma.rn.f32 	%f789, %f786, %f780, %f745;
	fma.rn.f32 	%f790, %f786, %f781, %f746;
	fma.rn.f32 	%f791, %f786, %f782, %f747;
	fma.rn.f32 	%f792, %f786, %f783, %f748;
	fma.rn.f32 	%f793, %f786, %f784, %f749;
	fma.rn.f32 	%f794, %f786, %f785, %f750;
	ld.shared.f32 	%f795, [%r12+-8252];
	fma.rn.f32 	%f796, %f795, %f778, %f752;
	fma.rn.f32 	%f797, %f795, %f779, %f753;
	fma.rn.f32 	%f798, %f795, %f780, %f754;
	fma.rn.f32 	%f799, %f795, %f781, %f755;
	fma.rn.f32 	%f800, %f795, %f782, %f756;
	fma.rn.f32 	%f801, %f795, %f783, %f757;
	fma.rn.f32 	%f802, %f795, %f784, %f758;
	fma.rn.f32 	%f803, %f795, %f785, %f759;
	ld.shared.f32 	%f804, [%r12+-8248];
	fma.rn.f32 	%f805, %f804, %f778, %f761;
	fma.rn.f32 	%f806, %f804, %f779, %f762;
	fma.rn.f32 	%f807, %f804, %f780, %f763;
	fma.rn.f32 	%f808, %f804, %f781, %f764;
	fma.rn.f32 	%f809, %f804, %f782, %f765;
	fma.rn.f32 	%f810, %f804, %f783, %f766;
	fma.rn.f32 	%f811, %f804, %f784, %f767;
	fma.rn.f32 	%f812, %f804, %f785, %f768;
	ld.shared.f32 	%f813, [%r12+-8244];
	fma.rn.f32 	%f814, %f813, %f778, %f770;
	fma.rn.f32 	%f815, %f813, %f779, %f771;
	fma.rn.f32 	%f816, %f813, %f780, %f772;
	fma.rn.f32 	%f817, %f813, %f781, %f773;
	fma.rn.f32 	%f818, %f813, %f782, %f774;
	fma.rn.f32 	%f819, %f813, %f783, %f775;
	fma.rn.f32 	%f820, %f813, %f784, %f776;
	fma.rn.f32 	%f821, %f813, %f785, %f777;
	ld.shared.f32 	%f822, [%r16+64];
	ld.shared.f32 	%f823, [%r16+196];
	ld.shared.f32 	%f824, [%r16+328];
	ld.shared.f32 	%f825, [%r16+460];
	ld.shared.f32 	%f826, [%r16+592];
	ld.shared.f32 	%f827, [%r16+724];
	ld.shared.f32 	%f828, [%r16+856];
	ld.shared.f32 	%f829, [%r16+988];
	ld.shared.f32 	%f830, [%r12+-7740];
	fma.rn.f32 	%f831, %f830, %f822, %f787;
	fma.rn.f32 	%f832, %f830, %f823, %f788;
	fma.rn.f32 	%f833, %f830, %f824, %f789;
	fma.rn.f32 	%f834, %f830, %f825, %f790;
	fma.rn.f32 	%f835, %f830, %f826, %f791;
	fma.rn.f32 	%f836, %f830, %f827, %f792;
	fma.rn.f32 	%f837, %f830, %f828, %f793;
	fma.rn.f32 	%f838, %f830, %f829, %f794;
	ld.shared.f32 	%f839, [%r12+-7736];
	fma.rn.f32 	%f840, %f839, %f822, %f796;
	fma.rn.f32 	%f841, %f839, %f823, %f797;
	fma.rn.f32 	%f842, %f839, %f824, %f798;
	fma.rn.f32 	%f843, %f839, %f825, %f799;
	fma.rn.f32 	%f844, %f839, %f826, %f800;
	fma.rn.f32 	%f845, %f839, %f827, %f801;
	fma.rn.f32 	%f846, %f839, %f828, %f802;
	fma.rn.f32 	%f847, %f839, %f829, %f803;
	ld.shared.f32 	%f848, [%r12+-7732];
	fma.rn.f32 	%f849, %f848, %f822, %f805;
	fma.rn.f32 	%f850, %f848, %f823, %f806;
	fma.rn.f32 	%f851, %f848, %f824, %f807;
	fma.rn.f32 	%f852, %f848, %f825, %f808;
	fma.rn.f32 	%f853, %f848, %f826, %f809;
	fma.rn.f32 	%f854, %f848, %f827, %f810;
	fma.rn.f32 	%f855, %f848, %f828, %f811;
	fma.rn.f32 	%f856, %f848, %f829, %f812;
	ld.shared.f32 	%f857, [%r12+-7728];
	fma.rn.f32 	%f858, %f857, %f822, %f814;
	fma.rn.f32 	%f859, %f857, %f823, %f815;
	fma.rn.f32 	%f860, %f857, %f824, %f816;
	fma.rn.f32 	%f861, %f857, %f825, %f817;
	fma.rn.f32 	%f862, %f857, %f826, %f818;
	fma.rn.f32 	%f863, %f857, %f827, %f819;
	fma.rn.f32 	%f864, %f857, %f828, %f820;
	fma.rn.f32 	%f865, %f857, %f829, %f821;
	ld.shared.f32 	%f866, [%r16+68];
	ld.shared.f32 	%f867, [%r16+200];
	ld.shared.f32 	%f868, [%r16+332];
	ld.shared.f32 	%f869, [%r16+464];
	ld.shared.f32 	%f870, [%r16+596];
	ld.shared.f32 	%f871, [%r16+728];
	ld.shared.f32 	%f872, [%r16+860];
	ld.shared.f32 	%f873, [%r16+992];
	ld.shared.f32 	%f874, [%r12+-7224];
	fma.rn.f32 	%f875, %f874, %f866, %f831;
	fma.rn.f32 	%f876, %f874, %f867, %f832;
	fma.rn.f32 	%f877, %f874, %f868, %f833;
	fma.rn.f32 	%f878, %f874, %f869, %f834;
	fma.rn.f32 	%f879, %f874, %f870, %f835;
	fma.rn.f32 	%f880, %f874, %f871, %f836;
	fma.rn.f32 	%f881, %f874, %f872, %f837;
	fma.rn.f32 	%f882, %f874, %f873, %f838;
	ld.shared.f32 	%f883, [%r12+-7220];
	fma.rn.f32 	%f884, %f883, %f866, %f840;
	fma.rn.f32 	%f885, %f883, %f867, %f841;
	fma.rn.f32 	%f886, %f883, %f868, %f842;
	fma.rn.f32 	%f887, %f883, %f869, %f843;
	fma.rn.f32 	%f888, %f883, %f870, %f844;
	fma.rn.f32 	%f889, %f883, %f871, %f845;
	fma.rn.f32 	%f890, %f883, %f872, %f846;
	fma.rn.f32 	%f891, %f883, %f873, %f847;
	ld.shared.f32 	%f892, [%r12+-7216];
	fma.rn.f32 	%f893, %f892, %f866, %f849;
	fma.rn.f32 	%f894, %f892, %f867, %f850;
	fma.rn.f32 	%f895, %f892, %f868, %f851;
	fma.rn.f32 	%f896, %f892, %f869, %f852;
	fma.rn.f32 	%f897, %f892, %f870, %f853;
	fma.rn.f32 	%f898, %f892, %f871, %f854;
	fma.rn.f32 	%f899, %f892, %f872, %f855;
	fma.rn.f32 	%f900, %f892, %f873, %f856;
	ld.shared.f32 	%f901, [%r12+-7212];
	fma.rn.f32 	%f902, %f901, %f866, %f858;
	fma.rn.f32 	%f903, %f901, %f867, %f859;
	fma.rn.f32 	%f904, %f901, %f868, %f860;
	fma.rn.f32 	%f905, %f901, %f869, %f861;
	fma.rn.f32 	%f906, %f901, %f870, %f862;
	fma.rn.f32 	%f907, %f901, %f871, %f863;
	fma.rn.f32 	%f908, %f901, %f872, %f864;
	fma.rn.f32 	%f909, %f901, %f873, %f865;
	ld.shared.f32 	%f910, [%r16+72];
	ld.shared.f32 	%f911, [%r16+204];
	ld.shared.f32 	%f912, [%r16+336];
	ld.shared.f32 	%f913, [%r16+468];
	ld.shared.f32 	%f914, [%r16+600];
	ld.shared.f32 	%f915, [%r16+732];
	ld.shared.f32 	%f916, [%r16+864];
	ld.shared.f32 	%f917, [%r16+996];
	ld.shared.f32 	%f918, [%r12+-6708];
	fma.rn.f32 	%f919, %f918, %f910, %f875;
	fma.rn.f32 	%f920, %f918, %f911, %f876;
	fma.rn.f32 	%f921, %f918, %f912, %f877;
	fma.rn.f32 	%f922, %f918, %f913, %f878;
	fma.rn.f32 	%f923, %f918, %f914, %f879;
	fma.rn.f32 	%f924, %f918, %f915, %f880;
	fma.rn.f32 	%f925, %f918, %f916, %f881;
	fma.rn.f32 	%f926, %f918, %f917, %f882;
	ld.shared.f32 	%f927, [%r12+-6704];
	fma.rn.f32 	%f928, %f927, %f910, %f884;
	fma.rn.f32 	%f929, %f927, %f911, %f885;
	fma.rn.f32 	%f930, %f927, %f912, %f886;
	fma.rn.f32 	%f931, %f927, %f913, %f887;
	fma.rn.f32 	%f932, %f927, %f914, %f888;
	fma.rn.f32 	%f933, %f927, %f915, %f889;
	fma.rn.f32 	%f934, %f927, %f916, %f890;
	fma.rn.f32 	%f935, %f927, %f917, %f891;
	ld.shared.f32 	%f936, [%r12+-6700];
	fma.rn.f32 	%f937, %f936, %f910, %f893;
	fma.rn.f32 	%f938, %f936, %f911, %f894;
	fma.rn.f32 	%f939, %f936, %f912, %f895;
	fma.rn.f32 	%f940, %f936, %f913, %f896;
	fma.rn.f32 	%f941, %f936, %f914, %f897;
	fma.rn.f32 	%f942, %f936, %f915, %f898;
	fma.rn.f32 	%f943, %f936, %f916, %f899;
	fma.rn.f32 	%f944, %f936, %f917, %f900;
	ld.shared.f32 	%f945, [%r12+-6696];
	fma.rn.f32 	%f946, %f945, %f910, %f902;
	fma.rn.f32 	%f947, %f945, %f911, %f903;
	fma.rn.f32 	%f948, %f945, %f912, %f904;
	fma.rn.f32 	%f949, %f945, %f913, %f905;
	fma.rn.f32 	%f950, %f945, %f914, %f906;
	fma.rn.f32 	%f951, %f945, %f915, %f907;
	fma.rn.f32 	%f952, %f945, %f916, %f908;
	fma.rn.f32 	%f953, %f945, %f917, %f909;
	ld.shared.f32 	%f954, [%r16+76];
	ld.shared.f32 	%f955, [%r16+208];
	ld.shared.f32 	%f956, [%r16+340];
	ld.shared.f32 	%f957, [%r16+472];
	ld.shared.f32 	%f958, [%r16+604];
	ld.shared.f32 	%f959, [%r16+736];
	ld.shared.f32 	%f960, [%r16+868];
	ld.shared.f32 	%f961, [%r16+1000];
	ld.shared.f32 	%f962, [%r12+-6192];
	fma.rn.f32 	%f963, %f962, %f954, %f919;
	fma.rn.f32 	%f964, %f962, %f955, %f920;
	fma.rn.f32 	%f965, %f962, %f956, %f921;
	fma.rn.f32 	%f966, %f962, %f957, %f922;
	fma.rn.f32 	%f967, %f962, %f958, %f923;
	fma.rn.f32 	%f968, %f962, %f959, %f924;
	fma.rn.f32 	%f969, %f962, %f960, %f925;
	fma.rn.f32 	%f970, %f962, %f961, %f926;
	ld.shared.f32 	%f971, [%r12+-6188];
	fma.rn.f32 	%f972, %f971, %f954, %f928;
	fma.rn.f32 	%f973, %f971, %f955, %f929;
	fma.rn.f32 	%f974, %f971, %f956, %f930;
	fma.rn.f32 	%f975, %f971, %f957, %f931;
	fma.rn.f32 	%f976, %f971, %f958, %f932;
	fma.rn.f32 	%f977, %f971, %f959, %f933;
	fma.rn.f32 	%f978, %f971, %f960, %f934;
	fma.rn.f32 	%f979, %f971, %f961, %f935;
	ld.shared.f32 	%f980, [%r12+-6184];
	fma.rn.f32 	%f981, %f980, %f954, %f937;
	fma.rn.f32 	%f982, %f980, %f955, %f938;
	fma.rn.f32 	%f983, %f980, %f956, %f939;
	fma.rn.f32 	%f984, %f980, %f957, %f940;
	fma.rn.f32 	%f985, %f980, %f958, %f941;
	fma.rn.f32 	%f986, %f980, %f959, %f942;
	fma.rn.f32 	%f987, %f980, %f960, %f943;
	fma.rn.f32 	%f988, %f980, %f961, %f944;
	ld.shared.f32 	%f989, [%r12+-6180];
	fma.rn.f32 	%f990, %f989, %f954, %f946;
	fma.rn.f32 	%f991, %f989, %f955, %f947;
	fma.rn.f32 	%f992, %f989, %f956, %f948;
	fma.rn.f32 	%f993, %f989, %f957, %f949;
	fma.rn.f32 	%f994, %f989, %f958, %f950;
	fma.rn.f32 	%f995, %f989, %f959, %f951;
	fma.rn.f32 	%f996, %f989, %f960, %f952;
	fma.rn.f32 	%f997, %f989, %f961, %f953;
	ld.shared.f32 	%f998, [%r16+80];
	ld.shared.f32 	%f999, [%r16+212];
	ld.shared.f32 	%f1000, [%r16+344];
	ld.shared.f32 	%f1001, [%r16+476];
	ld.shared.f32 	%f1002, [%r16+608];
	ld.shared.f32 	%f1003, [%r16+740];
	ld.shared.f32 	%f1004, [%r16+872];
	ld.shared.f32 	%f1005, [%r16+1004];
	ld.shared.f32 	%f1006, [%r12+-5676];
	fma.rn.f32 	%f1007, %f1006, %f998, %f963;
	fma.rn.f32 	%f1008, %f1006, %f999, %f964;
	fma.rn.f32 	%f1009, %f1006, %f1000, %f965;
	fma.rn.f32 	%f1010, %f1006, %f1001, %f966;
	fma.rn.f32 	%f1011, %f1006, %f1002, %f967;
	fma.rn.f32 	%f1012, %f1006, %f1003, %f968;
	fma.rn.f32 	%f1013, %f1006, %f1004, %f969;
	fma.rn.f32 	%f1014, %f1006, %f1005, %f970;
	ld.shared.f32 	%f1015, [%r12+-5672];
	fma.rn.f32 	%f1016, %f1015, %f998, %f972;
	fma.rn.f32 	%f1017, %f1015, %f999, %f973;
	fma.rn.f32 	%f1018, %f1015, %f1000, %f974;
	fma.rn.f32 	%f1019, %f1015, %f1001, %f975;
	fma.rn.f32 	%f1020, %f1015, %f1002, %f976;
	fma.rn.f32 	%f1021, %f1015, %f1003, %f977;
	fma.rn.f32 	%f1022, %f1015, %f1004, %f978;
	fma.rn.f32 	%f1023, %f1015, %f1005, %f979;
	ld.shared.f32 	%f1024, [%r12+-5668];
	fma.rn.f32 	%f1025, %f1024, %f998, %f981;
	fma.rn.f32 	%f1026, %f1024, %f999, %f982;
	fma.rn.f32 	%f1027, %f1024, %f1000, %f983;
	fma.rn.f32 	%f1028, %f1024, %f1001, %f984;
	fma.rn.f32 	%f1029, %f1024, %f1002, %f985;
	fma.rn.f32 	%f1030, %f1024, %f1003, %f986;
	fma.rn.f32 	%f1031, %f1024, %f1004, %f987;
	fma.rn.f32 	%f1032, %f1024, %f1005, %f988;
	ld.shared.f32 	%f1033, [%r12+-5664];
	fma.rn.f32 	%f1034, %f1033, %f998, %f990;
	fma.rn.f32 	%f1035, %f1033, %f999, %f991;
	fma.rn.f32 	%f1036, %f1033, %f1000, %f992;
	fma.rn.f32 	%f1037, %f1033, %f1001, %f993;
	fma.rn.f32 	%f1038, %f1033, %f1002, %f994;
	fma.rn.f32 	%f1039, %f1033, %f1003, %f995;
	fma.rn.f32 	%f1040, %f1033, %f1004, %f996;
	fma.rn.f32 	%f1041, %f1033, %f1005, %f997;
	ld.shared.f32 	%f1042, [%r16+84];
	ld.shared.f32 	%f1043, [%r16+216];
	ld.shared.f32 	%f1044, [%r16+348];
	ld.shared.f32 	%f1045, [%r16+480];
	ld.shared.f32 	%f1046, [%r16+612];
	ld.shared.f32 	%f1047, [%r16+744];
	ld.shared.f32 	%f1048, [%r16+876];
	ld.shared.f32 	%f1049, [%r16+1008];
	ld.shared.f32 	%f1050, [%r12+-5160];
	fma.rn.f32 	%f1051, %f1050, %f1042, %f1007;
	fma.rn.f32 	%f1052, %f1050, %f1043, %f1008;
	fma.rn.f32 	%f1053, %f1050, %f1044, %f1009;
	fma.rn.f32 	%f1054, %f1050, %f1045, %f1010;
	fma.rn.f32 	%f1055, %f1050, %f1046, %f1011;
	fma.rn.f32 	%f1056, %f1050, %f1047, %f1012;
	fma.rn.f32 	%f1057, %f1050, %f1048, %f1013;
	fma.rn.f32 	%f1058, %f1050, %f1049, %f1014;
	ld.shared.f32 	%f1059, [%r12+-5156];
	fma.rn.f32 	%f1060, %f1059, %f1042, %f1016;
	fma.rn.f32 	%f1061, %f1059, %f1043, %f1017;
	fma.rn.f32 	%f1062, %f1059, %f1044, %f1018;
	fma.rn.f32 	%f1063, %f1059, %f1045, %f1019;
	fma.rn.f32 	%f1064, %f1059, %f1046, %f1020;
	fma.rn.f32 	%f1065, %f1059, %f1047, %f1021;
	fma.rn.f32 	%f1066, %f1059, %f1048, %f1022;
	fma.rn.f32 	%f1067, %f1059, %f1049, %f1023;
	ld.shared.f32 	%f1068, [%r12+-5152];
	fma.rn.f32 	%f1069, %f1068, %f1042, %f1025;
	fma.rn.f32 	%f1070, %f1068, %f1043, %f1026;
	fma.rn.f32 	%f1071, %f1068, %f1044, %f1027;
	fma.rn.f32 	%f1072, %f1068, %f1045, %f1028;
	fma.rn.f32 	%f1073, %f1068, %f1046, %f1029;
	fma.rn.f32 	%f1074, %f1068, %f1047, %f1030;
	fma.rn.f32 	%f1075, %f1068, %f1048, %f1031;
	fma.rn.f32 	%f1076, %f1068, %f1049, %f1032;
	ld.shared.f32 	%f1077, [%r12+-5148];
	fma.rn.f32 	%f1078, %f1077, %f1042, %f1034;
	fma.rn.f32 	%f1079, %f1077, %f1043, %f1035;
	fma.rn.f32 	%f1080, %f1077, %f1044, %f1036;
	fma.rn.f32 	%f1081, %f1077, %f1045, %f1037;
	fma.rn.f32 	%f1082, %f1077, %f1046, %f1038;
	fma.rn.f32 	%f1083, %f1077, %f1047, %f1039;
	fma.rn.f32 	%f1084, %f1077, %f1048, %f1040;
	fma.rn.f32 	%f1085, %f1077, %f1049, %f1041;
	ld.shared.f32 	%f1086, [%r16+88];
	ld.shared.f32 	%f1087, [%r16+220];
	ld.shared.f32 	%f1088, [%r16+352];
	ld.shared.f32 	%f1089, [%r16+484];
	ld.shared.f32 	%f1090, [%r16+616];
	ld.shared.f32 	%f1091, [%r16+748];
	ld.shared.f32 	%f1092, [%r16+880];
	ld.shared.f32 	%f1093, [%r16+1012];
	ld.shared.f32 	%f1094, [%r12+-4644];
	fma.rn.f32 	%f1095, %f1094, %f1086, %f1051;
	fma.rn.f32 	%f1096, %f1094, %f1087, %f1052;
	fma.rn.f32 	%f1097, %f1094, %f1088, %f1053;
	fma.rn.f32 	%f1098, %f1094, %f1089, %f1054;
	fma.rn.f32 	%f1099, %f1094, %f1090, %f1055;
	fma.rn.f32 	%f1100, %f1094, %f1091, %f1056;
	fma.rn.f32 	%f1101, %f1094, %f1092, %f1057;
	fma.rn.f32 	%f1102, %f1094, %f1093, %f1058;
	ld.shared.f32 	%f1103, [%r12+-4640];
	fma.rn.f32 	%f1104, %f1103, %f1086, %f1060;
	fma.rn.f32 	%f1105, %f1103, %f1087, %f1061;
	fma.rn.f32 	%f1106, %f1103, %f1088, %f1062;
	fma.rn.f32 	%f1107, %f1103, %f1089, %f1063;
	fma.rn.f32 	%f1108, %f1103, %f1090, %f1064;
	fma.rn.f32 	%f1109, %f1103, %f1091, %f1065;
	fma.rn.f32 	%f1110, %f1103, %f1092, %f1066;
	fma.rn.f32 	%f1111, %f1103, %f1093, %f1067;
	ld.shared.f32 	%f1112, [%r12+-4636];
	fma.rn.f32 	%f1113, %f1112, %f1086, %f1069;
	fma.rn.f32 	%f1114, %f1112, %f1087, %f1070;
	fma.rn.f32 	%f1115, %f1112, %f1088, %f1071;
	fma.rn.f32 	%f1116, %f1112, %f1089, %f1072;
	fma.rn.f32 	%f1117, %f1112, %f1090, %f1073;
	fma.rn.f32 	%f1118, %f1112, %f1091, %f1074;
	fma.rn.f32 	%f1119, %f1112, %f1092, %f1075;
	fma.rn.f32 	%f1120, %f1112, %f1093, %f1076;
	ld.shared.f32 	%f1121, [%r12+-4632];
	fma.rn.f32 	%f1122, %f1121, %f1086, %f1078;
	fma.rn.f32 	%f1123, %f1121, %f1087, %f1079;
	fma.rn.f32 	%f1124, %f1121, %f1088, %f1080;
	fma.rn.f32 	%f1125, %f1121, %f1089, %f1081;
	fma.rn.f32 	%f1126, %f1121, %f1090, %f1082;
	fma.rn.f32 	%f1127, %f1121, %f1091, %f1083;
	fma.rn.f32 	%f1128, %f1121, %f1092, %f1084;
	fma.rn.f32 	%f1129, %f1121, %f1093, %f1085;
	ld.shared.f32 	%f1130, [%r16+92];
	ld.shared.f32 	%f1131, [%r16+224];
	ld.shared.f32 	%f1132, [%r16+356];
	ld.shared.f32 	%f1133, [%r16+488];
	ld.shared.f32 	%f1134, [%r16+620];
	ld.shared.f32 	%f1135, [%r16+752];
	ld.shared.f32 	%f1136, [%r16+884];
	ld.shared.f32 	%f1137, [%r16+1016];
	ld.shared.f32 	%f1138, [%r12+-4128];
	fma.rn.f32 	%f1139, %f1138, %f1130, %f1095;
	fma.rn.f32 	%f1140, %f1138, %f1131, %f1096;
	fma.rn.f32 	%f1141, %f1138, %f1132, %f1097;
	fma.rn.f32 	%f1142, %f1138, %f1133, %f1098;
	fma.rn.f32 	%f1143, %f1138, %f1134, %f1099;
	fma.rn.f32 	%f1144, %f1138, %f1135, %f1100;
	fma.rn.f32 	%f1145, %f1138, %f1136, %f1101;
	fma.rn.f32 	%f1146, %f1138, %f1137, %f1102;
	ld.shared.f32 	%f1147, [%r12+-4124];
	fma.rn.f32 	%f1148, %f1147, %f1130, %f1104;
	fma.rn.f32 	%f1149, %f1147, %f1131, %f1105;
	fma.rn.f32 	%f1150, %f1147, %f1132, %f1106;
	fma.rn.f32 	%f1151, %f1147, %f1133, %f1107;
	fma.rn.f32 	%f1152, %f1147, %f1134, %f1108;
	fma.rn.f32 	%f1153, %f1147, %f1135, %f1109;
	fma.rn.f32 	%f1154, %f1147, %f1136, %f1110;
	fma.rn.f32 	%f1155, %f1147, %f1137, %f1111;
	ld.shared.f32 	%f1156, [%r12+-4120];
	fma.rn.f32 	%f1157, %f1156, %f1130, %f1113;
	fma.rn.f32 	%f1158, %f1156, %f1131, %f1114;
	fma.rn.f32 	%f1159, %f1156, %f1132, %f1115;
	fma.rn.f32 	%f1160, %f1156, %f1133, %f1116;
	fma.rn.f32 	%f1161, %f1156, %f1134, %f1117;
	fma.rn.f32 	%f1162, %f1156, %f1135, %f1118;
	fma.rn.f32 	%f1163, %f1156, %f1136, %f1119;
	fma.rn.f32 	%f1164, %f1156, %f1137, %f1120;
	ld.shared.f32 	%f1165, [%r12+-4116];
	fma.rn.f32 	%f1166, %f1165, %f1130, %f1122;
	fma.rn.f32 	%f1167, %f1165, %f1131, %f1123;
	fma.rn.f32 	%f1168, %f1165, %f1132, %f1124;
	fma.rn.f32 	%f1169, %f1165, %f1133, %f1125;
	fma.rn.f32 	%f1170, %f1165, %f1134, %f1126;
	fma.rn.f32 	%f1171, %f1165, %f1135, %f1127;
	fma.rn.f32 	%f1172, %f1165, %f1136, %f1128;
	fma.rn.f32 	%f1173, %f1165, %f1137, %f1129;
	ld.shared.f32 	%f1174, [%r16+96];
	ld.shared.f32 	%f1175, [%r16+228];
	ld.shared.f32 	%f1176, [%r16+360];
	ld.shared.f32 	%f1177, [%r16+492];
	ld.shared.f32 	%f1178, [%r16+624];
	ld.shared.f32 	%f1179, [%r16+756];
	ld.shared.f32 	%f1180, [%r16+888];
	ld.shared.f32 	%f1181, [%r16+1020];
	ld.shared.f32 	%f1182, [%r12+-3612];
	fma.rn.f32 	%f1183, %f1182, %f1174, %f1139;
	fma.rn.f32 	%f1184, %f1182, %f1175, %f1140;
	fma.rn.f32 	%f1185, %f1182, %f1176, %f1141;
	fma.rn.f32 	%f1186, %f1182, %f1177, %f1142;
	fma.rn.f32 	%f1187, %f1182, %f1178, %f1143;
	fma.rn.f32 	%f1188, %f1182, %f1179, %f1144;
	fma.rn.f32 	%f1189, %f1182, %f1180, %f1145;
	fma.rn.f32 	%f1190, %f1182, %f1181, %f1146;
	ld.shared.f32 	%f1191, [%r12+-3608];
	fma.rn.f32 	%f1192, %f1191, %f1174, %f1148;
	fma.rn.f32 	%f1193, %f1191, %f1175, %f1149;
	fma.rn.f32 	%f1194, %f1191, %f1176, %f1150;
	fma.rn.f32 	%f1195, %f1191, %f1177, %f1151;
	fma.rn.f32 	%f1196, %f1191, %f1178, %f1152;
	fma.rn.f32 	%f1197, %f1191, %f1179, %f1153;
	fma.rn.f32 	%f1198, %f1191, %f1180, %f1154;
	fma.rn.f32 	%f1199, %f1191, %f1181, %f1155;
	ld.shared.f32 	%f1200, [%r12+-3604];
	fma.rn.f32 	%f1201, %f1200, %f1174, %f1157;
	fma.rn.f32 	%f1202, %f1200, %f1175, %f1158;
	fma.rn.f32 	%f1203, %f1200, %f1176, %f1159;
	fma.rn.f32 	%f1204, %f1200, %f1177, %f1160;
	fma.rn.f32 	%f1205, %f1200, %f1178, %f1161;
	fma.rn.f32 	%f1206, %f1200, %f1179, %f1162;
	fma.rn.f32 	%f1207, %f1200, %f1180, %f1163;
	fma.rn.f32 	%f1208, %f1200, %f1181, %f1164;
	ld.shared.f32 	%f1209, [%r12+-3600];
	fma.rn.f32 	%f1210, %f1209, %f1174, %f1166;
	fma.rn.f32 	%f1211, %f1209, %f1175, %f1167;
	fma.rn.f32 	%f1212, %f1209, %f1176, %f1168;
	fma.rn.f32 	%f1213, %f1209, %f1177, %f1169;
	fma.rn.f32 	%f1214, %f1209, %f1178, %f1170;
	fma.rn.f32 	%f1215, %f1209, %f1179, %f1171;
	fma.rn.f32 	%f1216, %f1209, %f1180, %f1172;
	fma.rn.f32 	%f1217, %f1209, %f1181, %f1173;
	ld.shared.f32 	%f1218, [%r16+100];
	ld.shared.f32 	%f1219, [%r16+232];
	ld.shared.f32 	%f1220, [%r16+364];
	ld.shared.f32 	%f1221, [%r16+496];
	ld.shared.f32 	%f1222, [%r16+628];
	ld.shared.f32 	%f1223, [%r16+760];
	ld.shared.f32 	%f1224, [%r16+892];
	ld.shared.f32 	%f1225, [%r16+1024];
	ld.shared.f32 	%f1226, [%r12+-3096];
	fma.rn.f32 	%f1227, %f1226, %f1218, %f1183;
	fma.rn.f32 	%f1228, %f1226, %f1219, %f1184;
	fma.rn.f32 	%f1229, %f1226, %f1220, %f1185;
	fma.rn.f32 	%f1230, %f1226, %f1221, %f1186;
	fma.rn.f32 	%f1231, %f1226, %f1222, %f1187;
	fma.rn.f32 	%f1232, %f1226, %f1223, %f1188;
	fma.rn.f32 	%f1233, %f1226, %f1224, %f1189;
	fma.rn.f32 	%f1234, %f1226, %f1225, %f1190;
	ld.shared.f32 	%f1235, [%r12+-3092];
	fma.rn.f32 	%f1236, %f1235, %f1218, %f1192;
	fma.rn.f32 	%f1237, %f1235, %f1219, %f1193;
	fma.rn.f32 	%f1238, %f1235, %f1220, %f1194;
	fma.rn.f32 	%f1239, %f1235, %f1221, %f1195;
	fma.rn.f32 	%f1240, %f1235, %f1222, %f1196;
	fma.rn.f32 	%f1241, %f1235, %f1223, %f1197;
	fma.rn.f32 	%f1242, %f1235, %f1224, %f1198;
	fma.rn.f32 	%f1243, %f1235, %f1225, %f1199;
	ld.shared.f32 	%f1244, [%r12+-3088];
	fma.rn.f32 	%f1245, %f1244, %f1218, %f1201;
	fma.rn.f32 	%f1246, %f1244, %f1219, %f1202;
	fma.rn.f32 	%f1247, %f1244, %f1220, %f1203;
	fma.rn.f32 	%f1248, %f1244, %f1221, %f1204;
	fma.rn.f32 	%f1249, %f1244, %f1222, %f1205;
	fma.rn.f32 	%f1250, %f1244, %f1223, %f1206;
	fma.rn.f32 	%f1251, %f1244, %f1224, %f1207;
	fma.rn.f32 	%f1252, %f1244, %f1225, %f1208;
	ld.shared.f32 	%f1253, [%r12+-3084];
	fma.rn.f32 	%f1254, %f1253, %f1218, %f1210;
	fma.rn.f32 	%f1255, %f1253, %f1219, %f1211;
	fma.rn.f32 	%f1256, %f1253, %f1220, %f1212;
	fma.rn.f32 	%f1257, %f1253, %f1221, %f1213;
	fma.rn.f32 	%f1258, %f1253, %f1222, %f1214;
	fma.rn.f32 	%f1259, %f1253, %f1223, %f1215;
	fma.rn.f32 	%f1260, %f1253, %f1224, %f1216;
	fma.rn.f32 	%f1261, %f1253, %f1225, %f1217;
	ld.shared.f32 	%f1262, [%r16+104];
	ld.shared.f32 	%f1263, [%r16+236];
	ld.shared.f32 	%f1264, [%r16+368];
	ld.shared.f32 	%f1265, [%r16+500];
	ld.shared.f32 	%f1266, [%r16+632];
	ld.shared.f32 	%f1267, [%r16+764];
	ld.shared.f32 	%f1268, [%r16+896];
	ld.shared.f32 	%f1269, [%r16+1028];
	ld.shared.f32 	%f1270, [%r12+-2580];
	fma.rn.f32 	%f1271, %f1270, %f1262, %f1227;
	fma.rn.f32 	%f1272, %f1270, %f1263, %f1228;
	fma.rn.f32 	%f1273, %f1270, %f1264, %f1229;
	fma.rn.f32 	%f1274, %f1270, %f1265, %f1230;
	fma.rn.f32 	%f1275, %f1270, %f1266, %f1231;
	fma.rn.f32 	%f1276, %f1270, %f1267, %f1232;
	fma.rn.f32 	%f1277, %f1270, %f1268, %f1233;
	fma.rn.f32 	%f1278, %f1270, %f1269, %f1234;
	ld.shared.f32 	%f1279, [%r12+-2576];
	fma.rn.f32 	%f1280, %f1279, %f1262, %f1236;
	fma.rn.f32 	%f1281, %f1279, %f1263, %f1237;
	fma.rn.f32 	%f1282, %f1279, %f1264, %f1238;
	fma.rn.f32 	%f1283, %f1279, %f1265, %f1239;
	fma.rn.f32 	%f1284, %f1279, %f1266, %f1240;
	fma.rn.f32 	%f1285, %f1279, %f1267, %f1241;
	fma.rn.f32 	%f1286, %f1279, %f1268, %f1242;
	fma.rn.f32 	%f1287, %f1279, %f1269, %f1243;
	ld.shared.f32 	%f1288, [%r12+-2572];
	fma.rn.f32 	%f1289, %f1288, %f1262, %f1245;
	fma.rn.f32 	%f1290, %f1288, %f1263, %f1246;
	fma.rn.f32 	%f1291, %f1288, %f1264, %f1247;
	fma.rn.f32 	%f1292, %f1288, %f1265, %f1248;
	fma.rn.f32 	%f1293, %f1288, %f1266, %f1249;
	fma.rn.f32 	%f1294, %f1288, %f1267, %f1250;
	fma.rn.f32 	%f1295, %f1288, %f1268, %f1251;
	fma.rn.f32 	%f1296, %f1288, %f1269, %f1252;
	ld.shared.f32 	%f1297, [%r12+-2568];
	fma.rn.f32 	%f1298, %f1297, %f1262, %f1254;
	fma.rn.f32 	%f1299, %f1297, %f1263, %f1255;
	fma.rn.f32 	%f1300, %f1297, %f1264, %f1256;
	fma.rn.f32 	%f1301, %f1297, %f1265, %f1257;
	fma.rn.f32 	%f1302, %f1297, %f1266, %f1258;
	fma.rn.f32 	%f1303, %f1297, %f1267, %f1259;
	fma.rn.f32 	%f1304, %f1297, %f1268, %f1260;
	fma.rn.f32 	%f1305, %f1297, %f1269, %f1261;
	ld.shared.f32 	%f1306, [%r16+108];
	ld.shared.f32 	%f1307, [%r16+240];
	ld.shared.f32 	%f1308, [%r16+372];
	ld.shared.f32 	%f1309, [%r16+504];
	ld.shared.f32 	%f1310, [%r16+636];
	ld.shared.f32 	%f1311, [%r16+768];
	ld.shared.f32 	%f1312, [%r16+900];
	ld.shared.f32 	%f1313, [%r16+1032];
	ld.shared.f32 	%f1314, [%r12+-2064];
	fma.rn.f32 	%f1315, %f1314, %f1306, %f1271;
	fma.rn.f32 	%f1316, %f1314, %f1307, %f1272;
	fma.rn.f32 	%f1317, %f1314, %f1308, %f1273;
	fma.rn.f32 	%f1318, %f1314, %f1309, %f1274;
	fma.rn.f32 	%f1319, %f1314, %f1310, %f1275;
	fma.rn.f32 	%f1320, %f1314, %f1311, %f1276;
	fma.rn.f32 	%f1321, %f1314, %f1312, %f1277;
	fma.rn.f32 	%f1322, %f1314, %f1313, %f1278;
	ld.shared.f32 	%f1323, [%r12+-2060];
	fma.rn.f32 	%f1324, %f1323, %f1306, %f1280;
	fma.rn.f32 	%f1325, %f1323, %f1307, %f1281;
	fma.rn.f32 	%f1326, %f1323, %f1308, %f1282;
	fma.rn.f32 	%f1327, %f1323, %f1309, %f1283;
	fma.rn.f32 	%f1328, %f1323, %f1310, %f1284;
	fma.rn.f32 	%f1329, %f1323, %f1311, %f1285;
	fma.rn.f32 	%f1330, %f1323, %f1312, %f1286;
	fma.rn.f32 	%f1331, %f1323, %f1313, %f1287;
	ld.shared.f32 	%f1332, [%r12+-2056];
	fma.rn.f32 	%f1333, %f1332, %f1306, %f1289;
	fma.rn.f32 	%f1334, %f1332, %f1307, %f1290;
	fma.rn.f32 	%f1335, %f1332, %f1308, %f1291;
	fma.rn.f32 	%f1336, %f1332, %f1309, %f1292;
	fma.rn.f32 	%f1337, %f1332, %f1310, %f1293;
	fma.rn.f32 	%f1338, %f1332, %f1311, %f1294;
	fma.rn.f32 	%f1339, %f1332, %f1312, %f1295;
	fma.rn.f32 	%f1340, %f1332, %f1313, %f1296;
	ld.shared.f32 	%f1341, [%r12+-2052];
	fma.rn.f32 	%f1342, %f1341, %f1306, %f1298;
	fma.rn.f32 	%f1343, %f1341, %f1307, %f1299;
	fma.rn.f32 	%f1344, %f1341, %f1308, %f1300;
	fma.rn.f32 	%f1345, %f1341, %f1309, %f1301;
	fma.rn.f32 	%f1346, %f1341, %f1310, %f1302;
	fma.rn.f32 	%f1347, %f1341, %f1311, %f1303;
	fma.rn.f32 	%f1348, %f1341, %f1312, %f1304;
	fma.rn.f32 	%f1349, %f1341, %f1313, %f1305;
	ld.shared.f32 	%f1350, [%r16+112];
	ld.shared.f32 	%f1351, [%r16+244];
	ld.shared.f32 	%f1352, [%r16+376];
	ld.shared.f32 	%f1353, [%r16+508];
	ld.shared.f32 	%f1354, [%r16+640];
	ld.shared.f32 	%f1355, [%r16+772];
	ld.shared.f32 	%f1356, [%r16+904];
	ld.shared.f32 	%f1357, [%r16+1036];
	ld.shared.f32 	%f1358, [%r12+-1548];
	fma.rn.f32 	%f1359, %f1358, %f1350, %f1315;
	fma.rn.f32 	%f1360, %f1358, %f1351, %f1316;
	fma.rn.f32 	%f1361, %f1358, %f1352, %f1317;
	fma.rn.f32 	%f1362, %f1358, %f1353, %f1318;
	fma.rn.f32 	%f1363, %f1358, %f1354, %f1319;
	fma.rn.f32 	%f1364, %f1358, %f1355, %f1320;
	fma.rn.f32 	%f1365, %f1358, %f1356, %f1321;
	fma.rn.f32 	%f1366, %f1358, %f1357, %f1322;
	ld.shared.f32 	%f1367, [%r12+-1544];
	fma.rn.f32 	%f1368, %f1367, %f1350, %f1324;
	fma.rn.f32 	%f1369, %f1367, %f1351, %f1325;
	fma.rn.f32 	%f1370, %f1367, %f1352, %f1326;
	fma.rn.f32 	%f1371, %f1367, %f1353, %f1327;
	fma.rn.f32 	%f1372, %f1367, %f1354, %f1328;
	fma.rn.f32 	%f1373, %f1367, %f1355, %f1329;
	fma.rn.f32 	%f1374, %f1367, %f1356, %f1330;
	fma.rn.f32 	%f1375, %f1367, %f1357, %f1331;
	ld.shared.f32 	%f1376, [%r12+-1540];
	fma.rn.f32 	%f1377, %f1376, %f1350, %f1333;
	fma.rn.f32 	%f1378, %f1376, %f1351, %f1334;
	fma.rn.f32 	%f1379, %f1376, %f1352, %f1335;
	fma.rn.f32 	%f1380, %f1376, %f1353, %f1336;
	fma.rn.f32 	%f1381, %f1376, %f1354, %f1337;
	fma.rn.f32 	%f1382, %f1376, %f1355, %f1338;
	fma.rn.f32 	%f1383, %f1376, %f1356, %f1339;
	fma.rn.f32 	%f1384, %f1376, %f1357, %f1340;
	ld.shared.f32 	%f1385, [%r12+-1536];
	fma.rn.f32 	%f1386, %f1385, %f1350, %f1342;
	fma.rn.f32 	%f1387, %f1385, %f1351, %f1343;
	fma.rn.f32 	%f1388, %f1385, %f1352, %f1344;
	fma.rn.f32 	%f1389, %f1385, %f1353, %f1345;
	fma.rn.f32 	%f1390, %f1385, %f1354, %f1346;
	fma.rn.f32 	%f1391, %f1385, %f1355, %f1347;
	fma.rn.f32 	%f1392, %f1385, %f1356, %f1348;
	fma.rn.f32 	%f1393, %f1385, %f1357, %f1349;
	ld.shared.f32 	%f1394, [%r16+116];
	ld.shared.f32 	%f1395, [%r16+248];
	ld.shared.f32 	%f1396, [%r16+380];
	ld.shared.f32 	%f1397, [%r16+512];
	ld.shared.f32 	%f1398, [%r16+644];
	ld.shared.f32 	%f1399, [%r16+776];
	ld.shared.f32 	%f1400, [%r16+908];
	ld.shared.f32 	%f1401, [%r16+1040];
	ld.shared.f32 	%f1402, [%r12+-1032];
	fma.rn.f32 	%f1403, %f1402, %f1394, %f1359;
	fma.rn.f32 	%f1404, %f1402, %f1395, %f1360;
	fma.rn.f32 	%f1405, %f1402, %f1396, %f1361;
	fma.rn.f32 	%f1406, %f1402, %f1397, %f1362;
	fma.rn.f32 	%f1407, %f1402, %f1398, %f1363;
	fma.rn.f32 	%f1408, %f1402, %f1399, %f1364;
	fma.rn.f32 	%f1409, %f1402, %f1400, %f1365;
	fma.rn.f32 	%f1410, %f1402, %f1401, %f1366;
	ld.shared.f32 	%f1411, [%r12+-1028];
	fma.rn.f32 	%f1412, %f1411, %f1394, %f1368;
	fma.rn.f32 	%f1413, %f1411, %f1395, %f1369;
	fma.rn.f32 	%f1414, %f1411, %f1396, %f1370;
	fma.rn.f32 	%f1415, %f1411, %f1397, %f1371;
	fma.rn.f32 	%f1416, %f1411, %f1398, %f1372;
	fma.rn.f32 	%f1417, %f1411, %f1399, %f1373;
	fma.rn.f32 	%f1418, %f1411, %f1400, %f1374;
	fma.rn.f32 	%f1419, %f1411, %f1401, %f1375;
	ld.shared.f32 	%f1420, [%r12+-1024];
	fma.rn.f32 	%f1421, %f1420, %f1394, %f1377;
	fma.rn.f32 	%f1422, %f1420, %f1395, %f1378;
	fma.rn.f32 	%f1423, %f1420, %f1396, %f1379;
	fma.rn.f32 	%f1424, %f1420, %f1397, %f1380;
	fma.rn.f32 	%f1425, %f1420, %f1398, %f1381;
	fma.rn.f32 	%f1426, %f1420, %f1399, %f1382;
	fma.rn.f32 	%f1427, %f1420, %f1400, %f1383;
	fma.rn.f32 	%f1428, %f1420, %f1401, %f1384;
	ld.shared.f32 	%f1429, [%r12+-1020];
	fma.rn.f32 	%f1430, %f1429, %f1394, %f1386;
	fma.rn.f32 	%f1431, %f1429, %f1395, %f1387;
	fma.rn.f32 	%f1432, %f1429, %f1396, %f1388;
	fma.rn.f32 	%f1433, %f1429, %f1397, %f1389;
	fma.rn.f32 	%f1434, %f1429, %f1398, %f1390;
	fma.rn.f32 	%f1435, %f1429, %f1399, %f1391;
	fma.rn.f32 	%f1436, %f1429, %f1400, %f1392;
	fma.rn.f32 	%f1437, %f1429, %f1401, %f1393;
	ld.shared.f32 	%f1438, [%r16+120];
	ld.shared.f32 	%f1439, [%r16+252];
	ld.shared.f32 	%f1440, [%r16+384];
	ld.shared.f32 	%f1441, [%r16+516];
	ld.shared.f32 	%f1442, [%r16+648];
	ld.shared.f32 	%f1443, [%r16+780];
	ld.shared.f32 	%f1444, [%r16+912];
	ld.shared.f32 	%f1445, [%r16+1044];
	ld.shared.f32 	%f1446, [%r12+-516];
	fma.rn.f32 	%f1447, %f1446, %f1438, %f1403;
	fma.rn.f32 	%f1448, %f1446, %f1439, %f1404;
	fma.rn.f32 	%f1449, %f1446, %f1440, %f1405;
	fma.rn.f32 	%f1450, %f1446, %f1441, %f1406;
	fma.rn.f32 	%f1451, %f1446, %f1442, %f1407;
	fma.rn.f32 	%f1452, %f1446, %f1443, %f1408;
	fma.rn.f32 	%f1453, %f1446, %f1444, %f1409;
	fma.rn.f32 	%f1454, %f1446, %f1445, %f1410;
	ld.shared.f32 	%f1455, [%r12+-512];
	fma.rn.f32 	%f1456, %f1455, %f1438, %f1412;
	fma.rn.f32 	%f1457, %f1455, %f1439, %f1413;
	fma.rn.f32 	%f1458, %f1455, %f1440, %f1414;
	fma.rn.f32 	%f1459, %f1455, %f1441, %f1415;
	fma.rn.f32 	%f1460, %f1455, %f1442, %f1416;
	fma.rn.f32 	%f1461, %f1455, %f1443, %f1417;
	fma.rn.f32 	%f1462, %f1455, %f1444, %f1418;
	fma.rn.f32 	%f1463, %f1455, %f1445, %f1419;
	ld.shared.f32 	%f1464, [%r12+-508];
	fma.rn.f32 	%f1465, %f1464, %f1438, %f1421;
	fma.rn.f32 	%f1466, %f1464, %f1439, %f1422;
	fma.rn.f32 	%f1467, %f1464, %f1440, %f1423;
	fma.rn.f32 	%f1468, %f1464, %f1441, %f1424;
	fma.rn.f32 	%f1469, %f1464, %f1442, %f1425;
	fma.rn.f32 	%f1470, %f1464, %f1443, %f1426;
	fma.rn.f32 	%f1471, %f1464, %f1444, %f1427;
	fma.rn.f32 	%f1472, %f1464, %f1445, %f1428;
	ld.shared.f32 	%f1473, [%r12+-504];
	fma.rn.f32 	%f1474, %f1473, %f1438, %f1430;
	fma.rn.f32 	%f1475, %f1473, %f1439, %f1431;
	fma.rn.f32 	%f1476, %f1473, %f1440, %f1432;
	fma.rn.f32 	%f1477, %f1473, %f1441, %f1433;
	fma.rn.f32 	%f1478, %f1473, %f1442, %f1434;
	fma.rn.f32 	%f1479, %f1473, %f1443, %f1435;
	fma.rn.f32 	%f1480, %f1473, %f1444, %f1436;
	fma.rn.f32 	%f1481, %f1473, %f1445, %f1437;
	ld.shared.f32 	%f1482, [%r16+124];
	ld.shared.f32 	%f1483, [%r16+256];
	ld.shared.f32 	%f1484, [%r16+388];
	ld.shared.f32 	%f1485, [%r16+520];
	ld.shared.f32 	%f1486, [%r16+652];
	ld.shared.f32 	%f1487, [%r16+784];
	ld.shared.f32 	%f1488, [%r16+916];
	ld.shared.f32 	%f1489, [%r16+1048];
	ld.shared.f32 	%f1490, [%r12];
	fma.rn.f32 	%f1581, %f1490, %f1482, %f1447;
	fma.rn.f32 	%f1577, %f1490, %f1483, %f1448;
	fma.rn.f32 	%f1573, %f1490, %f1484, %f1449;
	fma.rn.f32 	%f1569, %f1490, %f1485, %f1450;
	fma.rn.f32 	%f1565, %f1490, %f1486, %f1451;
	fma.rn.f32 	%f1561, %f1490, %f1487, %f1452;
	fma.rn.f32 	%f1582, %f1490, %f1488, %f1453;
	fma.rn.f32 	%f1586, %f1490, %f1489, %f1454;
	ld.shared.f32 	%f1491, [%r12+4];
	fma.rn.f32 	%f1580, %f1491, %f1482, %f1456;
	fma.rn.f32 	%f1576, %f1491, %f1483, %f1457;
	fma.rn.f32 	%f1572, %f1491, %f1484, %f1458;
	fma.rn.f32 	%f1568, %f1491, %f1485, %f1459;
	fma.rn.f32 	%f1564, %f1491, %f1486, %f1460;
	fma.rn.f32 	%f1560, %f1491, %f1487, %f1461;
	fma.rn.f32 	%f1583, %f1491, %f1488, %f1462;
	fma.rn.f32 	%f1587, %f1491, %f1489, %f1463;
	ld.shared.f32 	%f1492, [%r12+8];
	fma.rn.f32 	%f1579, %f1492, %f1482, %f1465;
	fma.rn.f32 	%f1575, %f1492, %f1483, %f1466;
	fma.rn.f32 	%f1571, %f1492, %f1484, %f1467;
	fma.rn.f32 	%f1567, %f1492, %f1485, %f1468;
	fma.rn.f32 	%f1563, %f1492, %f1486, %f1469;
	fma.rn.f32 	%f1559, %f1492, %f1487, %f1470;
	fma.rn.f32 	%f1584, %f1492, %f1488, %f1471;
	fma.rn.f32 	%f1588, %f1492, %f1489, %f1472;
	ld.shared.f32 	%f1493, [%r12+12];
	fma.rn.f32 	%f1578, %f1493, %f1482, %f1474;
	fma.rn.f32 	%f1574, %f1493, %f1483, %f1475;
	fma.rn.f32 	%f1570, %f1493, %f1484, %f1476;
	fma.rn.f32 	%f1566, %f1493, %f1485, %f1477;
	fma.rn.f32 	%f1562, %f1493, %f1486, %f1478;
	fma.rn.f32 	%f1558, %f1493, %f1487, %f1479;
	fma.rn.f32 	%f1585, %f1493, %f1488, %f1480;
	fma.rn.f32 	%f1589, %f1493, %f1489, %f1481;
	bar.sync 	0;
	add.s32 	%r138, %r138, 32;
	setp.lt.s32 	%p28, %r138, %r55;
	@%p28 bra 	$L__BB32_7;
$L__BB32_24:
	setp.lt.s32 	%p29, %r8, %r5;
	cvt.u64.u32 	%rd5, %r137;
	@%p29 bra 	$L__BB32_25;
	bra.uni 	$L__BB32_33;
$L__BB32_25:
	ld.shared.u32 	%r116, [%r17];
	ld.shared.f32 	%f97, [%r18];
	mul.lo.s32 	%r117, %r116, %r54;
	cvt.s64.s32 	%rd43, %r117;
	add.s64 	%rd44, %rd43, %rd5;
	setp.le.s32 	%p30, %r25, %r7;
	add.s64 	%rd45, %rd44, %rd4;
	shl.b64 	%rd46, %rd45, 1;
	add.s64 	%rd8, %rd19, %rd46;
	@%p30 bra 	$L__BB32_27;
	mul.f32 	%f1494, %f97, %f1581;
	// begin inline asm
	{  cvt.rn.f16.f32 %rs8, %f1494;}

	// end inline asm
	// begin inline asm
	{ atom.add.noftz.f16 %rs9,[%rd8],%rs8; }

	// end inline asm
$L__BB32_27:
	setp.ge.s32 	%p31, %r19, %r26;
	@%p31 bra 	$L__BB32_29;
	add.s64 	%rd48, %rd8, 2;
	mul.f32 	%f1495, %f97, %f1580;
	// begin inline asm
	{  cvt.rn.f16.f32 %rs11, %f1495;}

	// end inline asm
	// begin inline asm
	{ atom.add.noftz.f16 %rs12,[%rd48],%rs11; }

	// end inline asm
$L__BB32_29:
	setp.ge.s32 	%p32, %r20, %r26;
	@%p32 bra 	$L__BB32_31;
	add.s64 	%rd49, %rd8, 4;
	mul.f32 	%f1496, %f97, %f1579;
	// begin inline asm
	{  cvt.rn.f16.f32 %rs14, %f1496;}

	// end inline asm
	// begin inline asm
	{ atom.add.noftz.f16 %rs15,[%rd49],%rs14; }

	// end inline asm
$L__BB32_31:
	setp.ge.s32 	%p33, %r11, %r26;
	@%p33 bra 	$L__BB32_33;
	add.s64 	%rd50, %rd8, 6;
	mul.f32 	%f1497, %f97, %f1578;
	// begin inline asm
	{  cvt.rn.f16.f32 %rs17, %f1497;}

	// end inline asm
	// begin inline asm
	{ atom.add.noftz.f16 %rs18,[%rd50],%rs17; }

	// end inline asm
$L__BB32_33:
	add.s32 	%r118, %r8, 1;
	setp.ge.s32 	%p34, %r118, %r5;
	@%p34 bra 	$L__BB32_42;
	ld.shared.u32 	%r119, [%r17+4];
	ld.shared.f32 	%f98, [%r18+4];
	mul.lo.s32 	%r120, %r119, %r54;
	cvt.s64.s32 	%rd51, %r120;
	add.s64 	%rd52, %rd51, %rd5;
	setp.le.s32 	%p35, %r25, %r7;
	add.s64 	%rd53, %rd52, %rd4;
	shl.b64 	%rd54, %rd53, 1;
	add.s64 	%rd9, %rd19, %rd54;
	@%p35 bra 	$L__BB32_36;
	mul.f32 	%f1498, %f98, %f1577;
	// begin inline asm
	{  cvt.rn.f16.f32 %rs20, %f1498;}

	// end inline asm
	// begin inline asm
	{ atom.add.noftz.f16 %rs21,[%rd9],%rs20; }

	// end inline asm
$L__BB32_36:
	setp.ge.s32 	%p36, %r19, %r26;
	@%p36 bra 	$L__BB32_38;
	add.s64 	%rd56, %rd9, 2;
	mul.f32 	%f1499, %f98, %f1576;
	// begin inline asm
	{  cvt.rn.f16.f32 %rs23, %f1499;}

	// end inline asm
	// begin inline asm
	{ atom.add.noftz.f16 %rs24,[%rd56],%rs23; }

	// end inline asm
$L__BB32_38:
	setp.ge.s32 	%p37, %r20, %r26;
	@%p37 bra 	$L__BB32_40;
	add.s64 	%rd57, %rd9, 4;
	mul.f32 	%f1500, %f98, %f1575;
	// begin inline asm
	{  cvt.rn.f16.f32 %rs26, %f1500;}

	// end inline asm
	// begin inline asm
	{ atom.add.noftz.f16 %rs27,[%rd57],%rs26; }

	// end inline asm
$L__BB32_40:
	setp.ge.s32 	%p38, %r11, %r26;
	@%p38 bra 	$L__BB32_42;
	add.s64 	%rd58, %rd9, 6;
	mul.f32 	%f1501, %f98, %f1574;
	// begin inline asm
	{  cvt.rn.f16.f32 %rs29, %f1501;}

	// end inline asm
	// begin inline asm
	{ atom.add.noftz.f16 %rs30,[%rd58],%rs29; }

	// end inline asm
$L__BB32_42:
	add.s32 	%r121, %r8, 2;
	setp.ge.s32 	%p39, %r121, %r5;
	@%p39 bra 	$L__BB32_51;
	ld.shared.u32 	%r122, [%r17+8];
	ld.shared.f32 	%f99, [%r18+8];
	mul.lo.s32 	%r123, %r122, %r54;
	cvt.s64.s32 	%rd59, %r123;
	add.s64 	%rd60, %rd59, %rd5;
	setp.le.s32 	%p40, %r25, %r7;
	add.s64 	%rd61, %rd60, %rd4;
	shl.b64 	%rd62, %rd61, 1;
	add.s64 	%rd10, %rd19, %rd62;
	@%p40 bra 	$L__BB32_45;
	mul.f32 	%f1502, %f99, %f1573;
	// begin inline asm
	{  cvt.rn.f16.f32 %rs32, %f1502;}

	// end inline asm
	// begin inline asm
	{ atom.add.noftz.f16 %rs33,[%rd10],%rs32; }

	// end inline asm
$L__BB32_45:
	setp.ge.s32 	%p41, %r19, %r26;
	@%p41 bra 	$L__BB32_47;
	add.s64 	%rd64, %rd10, 2;
	mul.f32 	%f1503, %f99, %f1572;
	// begin inline asm
	{  cvt.rn.f16.f32 %rs35, %f1503;}

	// end inline asm
	// begin inline asm
	{ atom.add.noftz.f16 %rs36,[%rd64],%rs35; }

	// end inline asm
$L__BB32_47:
	setp.ge.s32 	%p42, %r20, %r26;
	@%p42 bra 	$L__BB32_49;
	add.s64 	%rd65, %rd10, 4;
	mul.f32 	%f1504, %f99, %f1571;
	// begin inline asm
	{  cvt.rn.f16.f32 %rs38, %f1504;}

	// end inline asm
	// begin inline asm
	{ atom.add.noftz.f16 %rs39,[%rd65],%rs38; }

	// end inline asm
$L__BB32_49:
	setp.ge.s32 	%p43, %r11, %r26;
	@%p43 bra 	$L__BB32_51;
	add.s64 	%rd66, %rd10, 6;
	mul.f32 	%f1505, %f99, %f1570;
	// begin inline asm
	{  cvt.rn.f16.f32 %rs41, %f1505;}

	// end inline asm
	// begin inline asm
	{ atom.add.noftz.f16 %rs42,[%rd66],%rs41; }

	// end inline asm
$L__BB32_51:
	add.s32 	%r124, %r8, 3;
	setp.ge.s32 	%p44, %r124, %r5;
	@%p44 bra 	$L__BB32_60;
	ld.shared.u32 	%r125, [%r17+12];
	ld.shared.f32 	%f100, [%r18+12];
	mul.lo.s32 	%r126, %r125, %r54;
	cvt.s64.s32 	%rd67, %r126;
	add.s64 	%rd68, %rd67, %rd5;
	setp.le.s32 	%p45, %r25, %r7;
	add.s64 	%rd69, %rd68, %rd4;
	shl.b64 	%rd70, %rd69, 1;
	add.s64 	%rd11, %rd19, %rd70;
	@%p45 bra 	$L__BB32_54;
	mul.f32 	%f1506, %f100, %f1569;
	// begin inline asm
	{  cvt.rn.f16.f32 %rs44, %f1506;}

	// end inline asm
	// begin inline asm
	{ atom.add.noftz.f16 %rs45,[%rd11],%rs44; }

	// end inline asm
$L__BB32_54:
	setp.ge.s32 	%p46, %r19, %r26;
	@%p46 bra 	$L__BB32_56;
	add.s64 	%rd72, %rd11, 2;
	mul.f32 	%f1507, %f100, %f1568;
	// begin inline asm
	{  cvt.rn.f16.f32 %rs47, %f1507;}

	// end inline asm
	// begin inline asm
	{ atom.add.noftz.f16 %rs48,[%rd72],%rs47; }

	// end inline asm
$L__BB32_56:
	setp.ge.s32 	%p47, %r20, %r26;
	@%p47 bra 	$L__BB32_58;
	add.s64 	%rd73, %rd11, 4;
	mul.f32 	%f1508, %f100, %f1567;
	// begin inline asm
	{  cvt.rn.f16.f32 %rs50, %f1508;}

	// end inline asm
	// begin inline asm
	{ atom.add.noftz.f16 %rs51,[%rd73],%rs50; }

	// end inline asm
$L__BB32_58:
	setp.ge.s32 	%p48, %r11, %r26;
	@%p48 bra 	$L__BB32_60;
	add.s64 	%rd74, %rd11, 6;
	mul.f32 	%f1509, %f100, %f1566;
	// begin inline asm
	{  cvt.rn.f16.f32 %rs53, %f1509;}

	// end inline asm
	// begin inline asm
	{ atom.add.noftz.f16 %rs54,[%rd74],%rs53; }

	// end inline asm
$L__BB32_60:
	add.s32 	%r127, %r8, 4;
	setp.ge.s32 	%p49, %r127, %r5;
	@%p49 bra 	$L__BB32_69;
	ld.shared.u32 	%r128, [%r17+16];
	ld.shared.f32 	%f101, [%r18+16];
	mul.lo.s32 	%r129, %r128, %r54;
	cvt.s64.s32 	%rd75, %r129;
	add.s64 	%rd76, %rd75, %rd5;
	setp.le.s32 	%p50, %r25, %r7;
	add.s64 	%rd77, %rd76, %rd4;
	shl.b64 	%rd78, %rd77, 1;
	add.s64 	%rd12, %rd19, %rd78;
	@%p50 bra 	$L__BB32_63;
	mul.f32 	%f1510, %f101, %f1565;
	// begin inline asm
	{  cvt.rn.f16.f32 %rs56, %f1510;}

	// end inline asm
	// begin inline asm
	{ atom.add.noftz.f16 %rs57,[%rd12],%rs56; }

	// end inline asm
$L__BB32_63:
	setp.ge.s32 	%p51, %r19, %r26;
	@%p51 bra 	$L__BB32_65;
	add.s64 	%rd80, %rd12, 2;
	mul.f32 	%f1511, %f101, %f1564;
	// begin inline asm
	{  cvt.rn.f16.f32 %rs59, %f1511;}

	// end inline asm
	// begin inline asm
	{ atom.add.noftz.f16 %rs60,[%rd80],%rs59; }

	// end inline asm
$L__BB32_65:
	setp.ge.s32 	%p52, %r20, %r26;
	@%p52 bra 	$L__BB32_67;
	add.s64 	%rd81, %rd12, 4;
	mul.f32 	%f1512, %f101, %f1563;
	// begin inline asm
	{  cvt.rn.f16.f32 %rs62, %f1512;}

	// end inline asm
	// begin inline asm
	{ atom.add.noftz.f16 %rs63,[%rd81],%rs62; }

	// end inline asm
$L__BB32_67:
	setp.ge.s32 	%p53, %r11, %r26;
	@%p53 bra 	$L__BB32_69;
	add.s64 	%rd82, %rd12, 6;
	mul.f32 	%f1513, %f101, %f1562;
	// begin inline asm
	{  cvt.rn.f16.f32 %rs65, %f1513;}

	// end inline asm
	// begin inline asm
	{ atom.add.noftz.f16 %rs66,[%rd82],%rs65; }

	// end inline asm
$L__BB32_69:
	add.s32 	%r130, %r8, 5;
	setp.ge.s32 	%p54, %r130, %r5;
	@%p54 bra 	$L__BB32_78;
	ld.shared.u32 	%r131, [%r17+20];
	ld.shared.f32 	%f102, [%r18+20];
	mul.lo.s32 	%r132, %r131, %r54;
	cvt.s64.s32 	%rd83, %r132;
	add.s64 	%rd84, %rd83, %rd5;
	setp.le.s32 	%p55, %r25, %r7;
	add.s64 	%rd85, %rd84, %rd4;
	shl.b64 	%rd86, %rd85, 1;
	add.s64 	%rd13, %rd19, %rd86;
	@%p55 bra 	$L__BB32_72;
	mul.f32 	%f1514, %f102, %f1561;
	// begin inline asm
	{  cvt.rn.f16.f32 %rs68, %f1514;}

	// end inline asm
	// begin inline asm
	{ atom.add.noftz.f16 %rs69,[%rd13],%rs68; }

	// end inline asm
$L__BB32_72:
	setp.ge.s32 	%p56, %r19, %r26;
	@%p56 bra 	$L__BB32_74;
	add.s64 	%rd88, %rd13, 2;
	mul.f32 	%f1515, %f102, %f1560;
	// begin inline asm
	{  cvt.rn.f16.f32 %rs71, %f1515;}

	// end inline asm
	// begin inline asm
	{ atom.add.noftz.f16 %rs72,[%rd88],%rs71; }

	// end inline asm
$L__BB32_74:
	setp.ge.s32 	%p57, %r20, %r26;
	@%p57 bra 	$L__BB32_76;
	add.s64 	%rd89, %rd13, 4;
	mul.f32 	%f1516, %f102, %f1559;
	// begin inline asm
	{  cvt.rn.f16.f32 %rs74, %f1516;}

	// end inline asm
	// begin inline asm
	{ atom.add.noftz.f16 %rs75,[%rd89],%rs74; }

	// end inline asm
$L__BB32_76:
	setp.ge.s32 	%p58, %r11, %r26;
	@%p58 bra 	$L__BB32_78;
	add.s64 	%rd90, %rd13, 6;
	mul.f32 	%f1517, %f102, %f1558;
	// begin inline asm
	{  cvt.rn.f16.f32 %rs77, %f1517;}

	// end inline asm
	// begin inline asm
	{ atom.add.noftz.f16 %rs78,[%rd90],%rs77; }

	// end inline asm
$L__BB32_78:
	setp.ge.s32 	%p59, %r21, %r5;
	@%p59 bra 	$L__BB32_87;
	ld.shared.u32 	%r133, [%r17+24];
	ld.shared.f32 	%f103, [%r18+24];
	mul.lo.s32 	%r134, %r133, %r54;
	cvt.s64.s32 	%rd91, %r134;
	add.s64 	%rd92, %rd91, %rd5;
	setp.le.s32 	%p60, %r25, %r7;
	add.s64 	%rd93, %rd92, %rd4;
	shl.b64 	%rd94, %rd93, 1;
	add.s64 	%rd14, %rd19, %rd94;
	@%p60 bra 	$L__BB32_81;
	mul.f32 	%f1518, %f103, %f1582;
	// begin inline asm
	{  cvt.rn.f16.f32 %rs80, %f1518;}

	// end inline asm
	// begin inline asm
	{ atom.add.noftz.f16 %rs81,[%rd14],%rs80; }

	// end inline asm
$L__BB32_81:
	setp.ge.s32 	%p61, %r19, %r26;
	@%p61 bra 	$L__BB32_83;
	add.s64 	%rd96, %rd14, 2;
	mul.f32 	%f1519, %f103, %f1583;
	// begin inline asm
	{  cvt.rn.f16.f32 %rs83, %f1519;}

	// end inline asm
	// begin inline asm
	{ atom.add.noftz.f16 %rs84,[%rd96],%rs83; }

	// end inline asm
$L__BB32_83:
	setp.ge.s32 	%p62, %r20, %r26;
	@%p62 bra 	$L__BB32_85;
	add.s64 	%rd97, %rd14, 4;
	mul.f32 	%f1520, %f103, %f1584;
	// begin inline asm
	{  cvt.rn.f16.f32 %rs86, %f1520;}

	// end inline asm
	// begin inline asm
	{ atom.add.noftz.f16 %rs87,[%rd97],%rs86; }

	// end inline asm
$L__BB32_85:
	setp.ge.s32 	%p63, %r11, %r26;
	@%p63 bra 	$L__BB32_87;
	add.s64 	%rd98, %rd14, 6;
	mul.f32 	%f1521, %f103, %f1585;
	// begin inline asm
	{  cvt.rn.f16.f32 %rs89, %f1521;}

	// end inline asm
	// begin inline asm
	{ atom.add.noftz.f16 %rs90,[%rd98],%rs89; }

	// end inline asm
$L__BB32_87:
	setp.ge.s32 	%p64, %r22, %r5;
	@%p64 bra 	$L__BB32_96;
	ld.shared.u32 	%r135, [%r17+28];
	ld.shared.f32 	%f104, [%r18+28];
	mul.lo.s32 	%r136, %r135, %r54;
	cvt.s64.s32 	%rd99, %r136;
	add.s64 	%rd100, %rd99, %rd5;
	setp.le.s32 	%p65, %r25, %r7;
	add.s64 	%rd101, %rd100, %rd4;
	shl.b64 	%rd102, %rd101, 1;
	add.s64 	%rd15, %rd19, %rd102;
	@%p65 bra 	$L__BB32_90;
	mul.f32 	%f1522, %f104, %f1586;
	// begin inline asm
	{  cvt.rn.f16.f32 %rs92, %f1522;}

	// end inline asm
	// begin inline asm
	{ atom.add.noftz.f16 %rs93,[%rd15],%rs92; }

	// end inline asm
$L__BB32_90:
	setp.ge.s32 	%p66, %r19, %r26;
	@%p66 bra 	$L__BB32_92;
	add.s64 	%rd104, %rd15, 2;
	mul.f32 	%f1523, %f104, %f1587;
	// begin inline asm
	{  cvt.rn.f16.f32 %rs95, %f1523;}

	// end inline asm
	// begin inline asm
	{ atom.add.noftz.f16 %rs96,[%rd104],%rs95; }

	// end inline asm
$L__BB32_92:
	setp.ge.s32 	%p67, %r20, %r26;
	@%p67 bra 	$L__BB32_94;
	add.s64 	%rd105, %rd15, 4;
	mul.f32 	%f1524, %f104, %f1588;
	// begin inline asm
	{  cvt.rn.f16.f32 %rs98, %f1524;}

	// end inline asm
	// begin inline asm
	{ atom.add.noftz.f16 %rs99,[%rd105],%rs98; }

	// end inline asm
$L__BB32_94:
	setp.ge.s32 	%p68, %r11, %r26;
	@%p68 bra 	$L__BB32_96;
	add.s64 	%rd106, %rd15, 6;
	mul.f32 	%f1525, %f104, %f1589;
	// begin inline asm
	{  cvt.rn.f16.f32 %rs101, %f1525;}

	// end inline asm
	// begin inline asm
	{ atom.add.noftz.f16 %rs102,[%rd106],%rs101; }

	// end inline asm
$L__BB32_96:
	bar.sync 	0;
	add.s32 	%r137, %r137, 128;
	setp.lt.s32 	%p69, %r137, %r54;
	@%p69 bra 	$L__BB32_5;
$L__BB32_97:
	ret;
$L__BB32_98:
	add.s32 	%r90, %r9, %r32;
	mul.lo.s32 	%r91, %r90, %r55;
	cvt.s64.s32 	%rd35, %r91;
	add.s64 	%rd36, %rd6, %rd35;
	shl.b64 	%rd37, %rd36, 2;
	add.s64 	%rd38, %rd1, %rd37;
	ld.global.nc.v4.f32 	{%f109, %f110, %f111, %f112}, [%rd38];
	mov.u32 	%r92, _ZZ27moe_output_optimized_kernelI6__halfLb1EEvPKfPKT_PKiS7_S2_PS3_iiE10smem_inter;
	mad.lo.s32 	%r93, %r32, 132, %r92;
	shl.b32 	%r94, %r10, 2;
	add.s32 	%r95, %r93, %r94;
	st.shared.f32 	[%r95], %f109;
	st.shared.f32 	[%r95+4], %f110;
	st.shared.f32 	[%r95+8], %f111;
	st.shared.f32 	[%r95+12], %f112;
	bra.uni 	$L__BB32_15;
$L__BB32_99:
	add.s32 	%r108, %r45, %r138;
	mad.lo.s32 	%r109, %r108, %r54, %r27;
	mul.wide.u32 	%rd41, %r109, 2;
	add.s64 	%rd42, %rd3, %rd41;
	ld.global.nc.v2.u32 	{%r110, %r111}, [%rd42];
	mov.b32 	{%rs4, %rs5}, %r110;
	mov.b32 	{%rs6, %rs7}, %r111;
	// begin inline asm
	{  cvt.f32.f16 %f114, %rs4;}

	// end inline asm
	// begin inline asm
	{  cvt.f32.f16 %f115, %rs5;}

	// end inline asm
	// begin inline asm
	{  cvt.f32.f16 %f116, %rs6;}

	// end inline asm
	// begin inline asm
	{  cvt.f32.f16 %f117, %rs7;}

	// end inline asm
	mov.u32 	%r112, _ZZ27moe_output_optimized_kernelI6__halfLb1EEvPKfPKT_PKiS7_S2_PS3_iiE9smem_proj;
	mad.lo.s32 	%r113, %r45, 516, %r112;
	shl.b32 	%r114, %r7, 2;
	add.s32 	%r115, %r113, %r114;
	st.shared.f32 	[%r115], %f114;
	st.shared.f32 	[%r115+4], %f115;
	st.shared.f32 	[%r115+8], %f116;
	st.shared.f32 	[%r115+12], %f117;
	bra.uni 	$L__BB32_22;

}
	// .globl	_Z28moe_gate_up_optimized_kernelI6__halfLb0EEvPKT_S3_S3_PKiS5_Pfiii
.visible .entry _Z28moe_gate_up_optimized_kernelI6__halfLb0EEvPKT_S3_S3_PKiS5_Pfiii(
	.param .u64 .ptr .align 1 _Z28moe_gate_up_optimized_kernelI6__halfLb0EEvPKT_S3_S3_PKiS5_Pfiii_param_0,
	.param .u64 .ptr .align 1 _Z28moe_gate_up_optimized_kernelI6__halfLb0EEvPKT_S3_S3_PKiS5_Pfiii_param_1,
	.param .u64 .ptr .align 1 _Z28moe_gate_up_optimized_kernelI6__halfLb0EEvPKT_S3_S3_PKiS5_Pfiii_param_2,
	.param .u64 .ptr .align 1 _Z28moe_gate_up_optimized_kernelI6__halfLb0EEvPKT_S3_S3_PKiS5_Pfiii_param_3,
	.param .u64 .ptr .align 1 _Z28moe_gate_up_optimized_kernelI6__halfLb0EEvPKT_S3_S3_PKiS5_Pfiii_param_4,
	.param .u64 .ptr .align 1 _Z28moe_gate_up_optimized_kernelI6__halfLb0EEvPKT_S3_S3_PKiS5_Pfiii_param_5,
	.param .u32 _Z28moe_gate_up_optimized_kernelI6__halfLb0EEvPKT_S3_S3_PKiS5_Pfiii_param_6,
	.param .u32 _Z28moe_gate_up_optimized_kernelI6__halfLb0EEvPKT_S3_S3_PKiS5_Pfiii_param_7,
	.param .u32 _Z28moe_gate_up_optimized_kernelI6__halfLb0EEvPKT_S3_S3_PKiS5_Pfiii_param_8
)
{
	.reg .pred 	%p<218>;
	.reg .b16 	%rs<13>;
	.reg .b32 	%r<215>;
	.reg .b32 	%f<2413>;
	.reg .b64 	%rd<201>;
	// demoted variable
	.shared .align 4 .b8 _ZZ28moe_gate_up_optimized_kernelI6__halfLb0EEvPKT_S3_S3_PKiS5_PfiiiE10smem_input[8448];
	// demoted variable
	.shared .align 4 .b8 _ZZ28moe_gate_up_optimized_kernelI6__halfLb0EEvPKT_S3_S3_PKiS5_PfiiiE9smem_gate[16512];
	// demoted variable
	.shared .align 4 .b8 _ZZ28moe_gate_up_optimized_kernelI6__halfLb0EEvPKT_S3_S3_PKiS5_PfiiiE14smem_token_ids[256];
	ld.param.u64 	%rd32, [_Z28moe_gate_up_optimized_kernelI6__halfLb0EEvPKT_S3_S3_PKiS5_Pfiii_param_0];
	ld.param.u64 	%rd30, [_Z28moe_gate_up_optimized_kernelI6__halfLb0EEvPKT_S3_S3_PKiS5_Pfiii_param_1];
	ld.param.u64 	%rd33, [_Z28moe_gate_up_optimized_kernelI6__halfLb0EEvPKT_S3_S3_PKiS5_Pfiii_param_3];
	ld.param.u64 	%rd31, [_Z28moe_gate_up_optimized_kernelI6__halfLb0EEvPKT_S3_S3_PKiS5_Pfiii_param_4];
	ld.param.u64 	%rd34, [_Z28moe_gate_up_optimized_kernelI6__halfLb0EEvPKT_S3_S3_PKiS5_Pfiii_param_5];
	ld.param.u32 	%r82, [_Z28moe_gate_up_optimized_kernelI6__halfLb0EEvPKT_S3_S3_PKiS5_Pfiii_param_6];
	ld.param.u32 	%r83, [_Z28moe_gate_up_optimized_kernelI6__halfLb0EEvPKT_S3_S3_PKiS5_Pfiii_param_7];
	cvta.to.global.u64 	%rd1, %rd32;
	cvta.to.global.u64 	%rd2, %rd34;
	cvta.to.global.u64 	%rd35, %rd33;
	mov.u32 	%r85, %ctaid.y;
	mov.u32 	%r86, %ctaid.x;
	mov.u32 	%r1, %tid.x;
	cvt.u64.u32 	%rd3, %r85;
	mul.wide.u32 	%rd36, %r85, 4;
	add.s64 	%rd37, %rd35, %rd36;
	ld.global.nc.u32 	%r2, [%rd37];
	ld.global.nc.u32 	%r87, [%rd37+4];
	sub.s32 	%r3, %r87, %r2;
	shl.b32 	%r4, %r86, 6;
	setp.le.s32 	%p1, %r3, %r4;
	@%p1 bra 	$L__BB33_247;
	sub.s32 	%r89, %r3, %r4;
	min.s32 	%r5, %r89, 64;
	setp.gt.u32 	%p2, %r1, 63;
	setp.le.s32 	%p3, %r89, %r1;
	or.pred  	%p4, %p2, %p3;
	@%p4 bra 	$L__BB33_3;
	add.s32 	%r91, %r2, %r4;
	add.s32 	%r92, %r91, %r1;
	cvta.to.global.u64 	%rd38, %rd31;
	mul.wide.s32 	%rd39, %r92, 4;
	add.s64 	%rd40, %rd38, %rd39;
	ld.global.nc.u32 	%r93, [%rd40];
	shl.b32 	%r94, %r1, 2;
	mov.u32 	%r95, _ZZ28moe_gate_up_optimized_kernelI6__halfLb0EEvPKT_S3_S3_PKiS5_PfiiiE14smem_token_ids;
	add.s32 	%r96, %r95, %r94;
	st.shared.u32 	[%r96], %r93;
$L__BB33_3:
	bar.sync 	0;
	cvt.s64.s32 	%rd41, %r82;
	mul.lo.s64 	%rd42, %rd41, %rd3;
	cvt.s64.s32 	%rd43, %r83;
	mul.lo.s64 	%rd44, %rd42, %rd43;
	cvta.to.global.u64 	%rd45, %rd30;
	shl.b64 	%rd46, %rd44, 1;
	add.s64 	%rd4, %rd45, %rd46;
	setp.lt.s32 	%p5, %r83, 1;
	@%p5 bra 	$L__BB33_247;
	shr.u32 	%r98, %r1, 2;
	and.b32  	%r6, %r98, 248;
	shl.b32 	%r99, %r1, 2;
	and.b32  	%r7, %r99, 124;
	add.s32 	%r100, %r2, %r4;
	and.b32  	%r8, %r99, 28;
	or.b32  	%r9, %r7, 3;
	shl.b32 	%r101, %r1, 4;
	and.b32  	%r102, %r101, 496;
	mov.u32 	%r103, _ZZ28moe_gate_up_optimized_kernelI6__halfLb0EEvPKT_S3_S3_PKiS5_PfiiiE9smem_gate;
	add.s32 	%r104, %r103, %r102;
	add.s32 	%r10, %r104, 15996;
	or.b32  	%r11, %r8, 3;
	sub.s32 	%r12, 32, %r8;
	sub.s32 	%r13, 128, %r7;
	add.s32 	%r105, %r100, %r6;
	mul.lo.s32 	%r14, %r105, %r83;
	or.b32  	%r15, %r7, 1;
	or.b32  	%r16, %r7, 2;
	add.s32 	%r17, %r14, %r83;
	add.s32 	%r106, %r105, 2;
	mul.lo.s32 	%r18, %r106, %r83;
	add.s32 	%r107, %r105, 3;
	mul.lo.s32 	%r19, %r107, %r83;
	or.b32  	%r20, %r6, 4;
	add.s32 	%r108, %r105, 4;
	mul.lo.s32 	%r21, %r108, %r83;
	add.s32 	%r109, %r105, 5;
	mul.lo.s32 	%r22, %r109, %r83;
	add.s32 	%r110, %r105, 6;
	mul.lo.s32 	%r23, %r110, %r83;
	add.s32 	%r111, %r105, 7;
	mul.lo.s32 	%r24, %r111, %r83;
	cvt.u16.u32 	%rs1, %r1;
	and.b16  	%rs2, %rs1, 7;
	mul.wide.u16 	%r112, %rs2, 16;
	mov.u32 	%r113, _ZZ28moe_gate_up_optimized_kernelI6__halfLb0EEvPKT_S3_S3_PKiS5_PfiiiE10smem_input;
	add.s32 	%r25, %r113, %r112;
	mov.b32 	%r207, 0;
	cvt.u64.u32 	%rd59, %r7;
$L__BB33_5:
	setp.lt.s32 	%p6, %r82, 1;
	sub.s32 	%r27, %r83, %r207;
	min.s32 	%r28, %r27, 128;
	mov.f32 	%f2381, 0f00000000;
	mov.f32 	%f2382, %f2381;
	mov.f32 	%f2383, %f2381;
	mov.f32 	%f2384, %f2381;
	mov.f32 	%f2385, %f2381;
	mov.f32 	%f2386, %f2381;
	mov.f32 	%f2387, %f2381;
	mov.f32 	%f2388, %f2381;
	mov.f32 	%f2389, %f2381;
	mov.f32 	%f2390, %f2381;
	mov.f32 	%f2391, %f2381;
	mov.f32 	%f2392, %f2381;
	mov.f32 	%f2393, %f2381;
	mov.f32 	%f2394, %f2381;
	mov.f32 	%f2395, %f2381;
	mov.f32 	%f2396, %f2381;
	mov.f32 	%f2397, %f2381;
	mov.f32 	%f2398, %f2381;
	mov.f32 	%f2399, %f2381;
	mov.f32 	%f2400, %f2381;
	mov.f32 	%f21, %f2381;
	mov.f32 	%f22, %f2381;
	mov.f32 	%f23, %f2381;
	mov.f32 	%f24, %f2381;
	mov.f32 	%f2405, %f2381;
	mov.f32 	%f2406, %f2381;
	mov.f32 	%f2407, %f2381;
	mov.f32 	%f2408, %f2381;
	mov.f32 	%f2409, %f2381;
	mov.f32 	%f2410, %f2381;
	mov.f32 	%f2411, %f2381;
	mov.f32 	%f2412, %f2381;
	@%p6 bra 	$L__BB33_11;
	add.s32 	%r29, %r7, %r207;
	mov.b32 	%r208, 0;
	mov.f32 	%f2381, 0f00000000;
$L__BB33_7:
	setp.gt.u32 	%p7, %r1, 511;
	sub.s32 	%r49, %r82, %r208;
	min.s32 	%r50, %r49, 32;
	mov.u32 	%r213, %r1;
	@%p7 bra 	$L__BB33_166;
	add.s32 	%r115, %r8, %r208;
	cvt.u64.u32 	%rd21, %r115;
	mov.u32 	%r209, %r1;
$L__BB33_9:
	mov.u32 	%r51, %r209;
	setp.ge.s32 	%p8, %r11, %r50;
	shr.u32 	%r52, %r51, 3;
	setp.ge.s32 	%p9, %r52, %r5;
	or.pred  	%p10, %p9, %p8;
	@%p10 bra 	$L__BB33_157;
	shl.b32 	%r134, %r52, 2;
	mov.u32 	%r135, _ZZ28moe_gate_up_optimized_kernelI6__halfLb0EEvPKT_S3_S3_PKiS5_PfiiiE14smem_token_ids;
	add.s32 	%r136, %r135, %r134;
	ld.shared.u32 	%r137, [%r136];
	mul.lo.s32 	%r138, %r137, %r82;
	cvt.s64.s32 	%rd49, %r138;
	add.s64 	%rd50, %rd21, %rd49;
	shl.b64 	%rd51, %rd50, 1;
	add.s64 	%rd52, %rd1, %rd51;
	ld.global.nc.v2.u32 	{%r139, %r140}, [%rd52];
	mov.b32 	{%rs4, %rs5}, %r139;
	mov.b32 	{%rs6, %rs7}, %r140;
	// begin inline asm
	{  cvt.f32.f16 %f100, %rs4;}

	// end inline asm
	// begin inline asm
	{  cvt.f32.f16 %f101, %rs5;}

	// end inline asm
	// begin inline asm
	{  cvt.f32.f16 %f102, %rs6;}

	// end inline asm
	// begin inline asm
	{  cvt.f32.f16 %f103, %rs7;}

	// end inline asm
	mov.u32 	%r141, _ZZ28moe_gate_up_optimized_kernelI6__halfLb0EEvPKT_S3_S3_PKiS5_PfiiiE10smem_input;
	mad.lo.s32 	%r142, %r52, 132, %r141;
	shl.b32 	%r143, %r8, 2;
	add.s32 	%r144, %r142, %r143;
	st.shared.f32 	[%r144], %f100;
	st.shared.f32 	[%r144+4], %f101;
	st.shared.f32 	[%r144+8], %f102;
	st.shared.f32 	[%r144+12], %f103;
	bra.uni 	$L__BB33_165;
$L__BB33_11:
	ld.param.u32 	%r205, [_Z28moe_gate_up_optimized_kernelI6__halfLb0EEvPKT_S3_S3_PKiS5_Pfiii_param_8];
	add.s32 	%r30, %r6, 3;
	add.s32 	%r31, %r6, 1;
	setp.eq.s32 	%p31, %r205, 1;
	@%p31 bra 	$L__BB33_85;
	ld.param.u32 	%r206, [_Z28moe_gate_up_optimized_kernelI6__halfLb0EEvPKT_S3_S3_PKiS5_Pfiii_param_8];
	setp.ne.s32 	%p32, %r206, 0;
	@%p32 bra 	$L__BB33_174;
	setp.ge.s32 	%p137, %r6, %r5;
	@%p137 bra 	$L__BB33_21;
	add.s32 	%r32, %r14, %r207;
	setp.gt.s32 	%p138, %r27, %r7;
	@%p138 bra 	$L__BB33_15;
	bra.uni 	$L__BB33_16;
$L__BB33_15:
	mul.f32 	%f2189, %f24, 0fBFB8AA3B;
	ex2.approx.f32 	%f2190, %f2189;
	add.f32 	%f2191, %f2190, 0f3F800000;
	div.rn.f32 	%f2192, %f24, %f2191;
	add.s32 	%r181, %r32, %r7;
	mul.wide.s32 	%rd105, %r181, 4;
	add.s64 	%rd106, %rd2, %rd105;
	st.global.f32 	[%rd106], %f2192;
$L__BB33_16:
	setp.ge.s32 	%p139, %r15, %r28;
	cvt.u64.u32 	%rd107, %r7;
	cvt.s64.s32 	%rd108, %r32;
	add.s64 	%rd109, %rd108, %rd107;
	shl.b64 	%rd110, %rd109, 2;
	add.s64 	%rd12, %rd2, %rd110;
	@%p139 bra 	$L__BB33_18;
	mul.f32 	%f2193, %f23, 0fBFB8AA3B;
	ex2.approx.f32 	%f2194, %f2193;
	add.f32 	%f2195, %f2194, 0f3F800000;
	div.rn.f32 	%f2196, %f23, %f2195;
	st.global.f32 	[%rd12+4], %f2196;
$L__BB33_18:
	setp.ge.s32 	%p140, %r16, %r28;
	@%p140 bra 	$L__BB33_20;
	mul.f32 	%f2197, %f22, 0fBFB8AA3B;
	ex2.approx.f32 	%f2198, %f2197;
	add.f32 	%f2199, %f2198, 0f3F800000;
	div.rn.f32 	%f2200, %f22, %f2199;
	st.global.f32 	[%rd12+8], %f2200;
$L__BB33_20:
	setp.ge.s32 	%p141, %r9, %r28;
	@%p141 bra 	$L__BB33_21;
	bra.uni 	$L__BB33_84;
$L__BB33_21:
	setp.ge.s32 	%p142, %r31, %r5;
	@%p142 bra 	$L__BB33_30;
	add.s32 	%r33, %r17, %r207;
	setp.le.s32 	%p143, %r27, %r7;
	@%p143 bra 	$L__BB33_24;
	mul.f32 	%f2205, %f2400, 0fBFB8AA3B;
	ex2.approx.f32 	%f2206, %f2205;
	add.f32 	%f2207, %f2206, 0f3F800000;
	div.rn.f32 	%f2208, %f2400, %f2207;
	add.s32 	%r182, %r33, %r7;
	mul.wide.s32 	%rd111, %r182, 4;
	add.s64 	%rd112, %rd2, %rd111;
	st.global.f32 	[%rd112], %f2208;
$L__BB33_24:
	setp.ge.s32 	%p144, %r15, %r28;
	cvt.u64.u32 	%rd113, %r7;
	cvt.s64.s32 	%rd114, %r33;
	add.s64 	%rd115, %rd114, %rd113;
	shl.b64 	%rd116, %rd115, 2;
	add.s64 	%rd5, %rd2, %rd116;
	@%p144 bra 	$L__BB33_26;
	mul.f32 	%f2209, %f2399, 0fBFB8AA3B;
	ex2.approx.f32 	%f2210, %f2209;
	add.f32 	%f2211, %f2210, 0f3F800000;
	div.rn.f32 	%f2212, %f2399, %f2211;
	st.global.f32 	[%rd5+4], %f2212;
$L__BB33_26:
	setp.ge.s32 	%p145, %r16, %r28;
	@%p145 bra 	$L__BB33_28;
	mul.f32 	%f2213, %f2398, 0fBFB8AA3B;
	ex2.approx.f32 	%f2214, %f2213;
	add.f32 	%f2215, %f2214, 0f3F800000;
	div.rn.f32 	%f2216, %f2398, %f2215;
	st.global.f32 	[%rd5+8], %f2216;
$L__BB33_28:
	setp.ge.s32 	%p146, %r9, %r28;
	@%p146 bra 	$L__BB33_30;
	mul.f32 	%f2217, %f2397, 0fBFB8AA3B;
	ex2.approx.f32 	%f2218, %f2217;
	add.f32 	%f2219, %f2218, 0f3F800000;
	div.rn.f32 	%f2220, %f2397, %f2219;
	st.global.f32 	[%rd5+12], %f2220;
$L__BB33_30:
	add.s32 	%r183, %r6, 2;
	setp.ge.s32 	%p147, %r183, %r5;
	@%p147 bra 	$L__BB33_39;
	add.s32 	%r34, %r18, %r207;
	setp.le.s32 	%p148, %r27, %r7;
	@%p148 bra 	$L__BB33_33;
	mul.f32 	%f2221, %f2396, 0fBFB8AA3B;
	ex2.approx.f32 	%f2222, %f2221;
	add.f32 	%f2223, %f2222, 0f3F800000;
	div.rn.f32 	%f2224, %f2396, %f2223;
	add.s32 	%r184, %r34, %r7;
	mul.wide.s32 	%rd117, %r184, 4;
	add.s64 	%rd118, %rd2, %rd117;
	st.global.f32 	[%rd118], %f2224;
$L__BB33_33:
	setp.ge.s32 	%p149, %r15, %r28;
	cvt.u64.u32 	%rd119, %r7;
	cvt.s64.s32 	%rd120, %r34;
	add.s64 	%rd121, %rd120, %rd119;
	shl.b64 	%rd122, %rd121, 2;
	add.s64 	%rd6, %rd2, %rd122;
	@%p149 bra 	$L__BB33_35;
	mul.f32 	%f2225, %f2395, 0fBFB8AA3B;
	ex2.approx.f32 	%f2226, %f2225;
	add.f32 	%f2227, %f2226, 0f3F800000;
	div.rn.f32 	%f2228, %f2395, %f2227;
	st.global.f32 	[%rd6+4], %f2228;
$L__BB33_35:
	setp.ge.s32 	%p150, %r16, %r28;
	@%p150 bra 	$L__BB33_37;
	mul.f32 	%f2229, %f2394, 0fBFB8AA3B;
	ex2.approx.f32 	%f2230, %f2229;
	add.f32 	%f2231, %f2230, 0f3F800000;
	div.rn.f32 	%f2232, %f2394, %f2231;
	st.global.f32 	[%rd6+8], %f2232;
$L__BB33_37:
	setp.ge.s32 	%p151, %r9, %r28;
	@%p151 bra 	$L__BB33_39;
	mul.f32 	%f2233, %f2393, 0fBFB8AA3B;
	ex2.approx.f32 	%f2234, %f2233;
	add.f32 	%f2235, %f2234, 0f3F800000;
	div.rn.f32 	%f2236, %f2393, %f2235;
	st.global.f32 	[%rd6+12], %f2236;
$L__BB33_39:
	setp.ge.s32 	%p152, %r30, %r5;
	@%p152 bra 	$L__BB33_48;
	add.s32 	%r35, %r19, %r207;
	setp.le.s32 	%p153, %r27, %r7;
	@%p153 bra 	$L__BB33_42;
	mul.f32 	%f2237, %f2392, 0fBFB8AA3B;
	ex2.approx.f32 	%f2238, %f2237;
	add.f32 	%f2239, %f2238, 0f3F800000;
	div.rn.f32 	%f2240, %f2392, %f2239;
	add.s32 	%r185, %r35, %r7;
	mul.wide.s32 	%rd123, %r185, 4;
	add.s64 	%rd124, %rd2, %rd123;
	st.global.f32 	[%rd124], %f2240;
$L__BB33_42:
	setp.ge.s32 	%p154, %r15, %r28;
	cvt.u64.u32 	%rd125, %r7;
	cvt.s64.s32 	%rd126, %r35;
	add.s64 	%rd127, %rd126, %rd125;
	shl.b64 	%rd128, %rd127, 2;
	add.s64 	%rd7, %rd2, %rd128;
	@%p154 bra 	$L__BB33_44;
	mul.f32 	%f2241, %f2391, 0fBFB8AA3B;
	ex2.approx.f32 	%f2242, %f2241;
	add.f32 	%f2243, %f2242, 0f3F800000;
	div.rn.f32 	%f2244, %f2391, %f2243;
	st.global.f32 	[%rd7+4], %f2244;
$L__BB33_44:
	setp.ge.s32 	%p155, %r16, %r28;
	@%p155 bra 	$L__BB33_46;
	mul.f32 	%f2245, %f2390, 0fBFB8AA3B;
	ex2.approx.f32 	%f2246, %f2245;
	add.f32 	%f2247, %f2246, 0f3F800000;
	div.rn.f32 	%f2248, %f2390, %f2247;
	st.global.f32 	[%rd7+8], %f2248;
$L__BB33_46:
	setp.ge.s32 	%p156, %r9, %r28;
	@%p156 bra 	$L__BB33_48;
	mul.f32 	%f2249, %f2389, 0fBFB8AA3B;
	ex2.approx.f32 	%f2250, %f2249;
	add.f32 	%f2251, %f2250, 0f3F800000;
	div.rn.f32 	%f2252, %f2389, %f2251;
	st.global.f32 	[%rd7+12], %f2252;
$L__BB33_48:
	setp.ge.s32 	%p157, %r20, %r5;
	@%p157 bra 	$L__BB33_57;
	add.s32 	%r36, %r21, %r207;
	setp.le.s32 	%p158, %r27, %r7;
	@%p158 bra 	$L__BB33_51;
	mul.f32 	%f2253, %f2388, 0fBFB8AA3B;
	ex2.approx.f32 	%f2254, %f2253;
	add.f32 	%f2255, %f2254, 0f3F800000;
	div.rn.f32 	%f2256, %f2388, %f2255;
	add.s32 	%r186, %r36, %r7;
	mul.wide.s32 	%rd129, %r186, 4;
	add.s64 	%rd130, %rd2, %rd129;
	st.global.f32 	[%rd130], %f2256;
$L__BB33_51:
	setp.ge.s32 	%p159, %r15, %r28;
	cvt.u64.u32 	%rd131, %r7;
	cvt.s64.s32 	%rd132, %r36;
	add.s64 	%rd133, %rd132, %rd131;
	shl.b64 	%rd134, %rd133, 2;
	add.s64 	%rd8, %rd2, %rd134;
	@%p159 bra 	$L__BB33_53;
	mul.f32 	%f2257, %f2387, 0fBFB8AA3B;
	ex2.approx.f32 	%f2258, %f2257;
	add.f32 	%f2259, %f2258, 0f3F800000;
	div.rn.f32 	%f2260, %f2387, %f2259;
	st.global.f32 	[%rd8+4], %f2260;
$L__BB33_53:
	setp.ge.s32 	%p160, %r16, %r28;
	@%p160 bra 	$L__BB33_55;
	mul.f32 	%f2261, %f2386, 0fBFB8AA3B;
	ex2.approx.f32 	%f2262, %f2261;
	add.f32 	%f2263, %f2262, 0f3F800000;
	div.rn.f32 	%f2264, %f2386, %f2263;
	st.global.f32 	[%rd8+8], %f2264;
$L__BB33_55:
	setp.ge.s32 	%p161, %r9, %r28;
	@%p161 bra 	$L__BB33_57;
	mul.f32 	%f2265, %f2385, 0fBFB8AA3B;
	ex2.approx.f32 	%f2266, %f2265;
	add.f32 	%f2267, %f2266, 0f3F800000;
	div.rn.f32 	%f2268, %f2385, %f2267;
	st.global.f32 	[%rd8+12], %f2268;
$L__BB33_57:
	add.s32 	%r187, %r6, 5;
	setp.ge.s32 	%p162, %r187, %r5;
	@%p162 bra 	$L__BB33_66;
	add.s32 	%r37, %r22, %r207;
	setp.le.s32 	%p163, %r27, %r7;
	@%p163 bra 	$L__BB33_60;
	mul.f32 	%f2269, %f2384, 0fBFB8AA3B;
	ex2.approx.f32 	%f2270, %f2269;
	add.f32 	%f2271, %f2270, 0f3F800000;
	div.rn.f32 	%f2272, %f2384, %f2271;
	add.s32 	%r188, %r37, %r7;
	mul.wide.s32 	%rd135, %r188, 4;
	add.s64 	%rd136, %rd2, %rd135;
	st.global.f32 	[%rd136], %f2272;
$L__BB33_60:
	setp.ge.s32 	%p164, %r15, %r28;
	cvt.u64.u32 	%rd137, %r7;
	cvt.s64.s32 	%rd138, %r37;
	add.s64 	%rd139, %rd138, %rd137;
	shl.b64 	%rd140, %rd139, 2;
	add.s64 	%rd9, %rd2, %rd140;
	@%p164 bra 	$L__BB33_62;
	mul.f32 	%f2273, %f2383, 0fBFB8AA3B;
	ex2.approx.f32 	%f2274, %f2273;
	add.f32 	%f2275, %f2274, 0f3F800000;
	div.rn.f32 	%f2276, %f2383, %f2275;
	st.global.f32 	[%rd9+4], %f2276;
$L__BB33_62:
	setp.ge.s32 	%p165, %r16, %r28;
	@%p165 bra 	$L__BB33_64;
	mul.f32 	%f2277, %f2382, 0fBFB8AA3B;
	ex2.approx.f32 	%f2278, %f2277;
	add.f32 	%f2279, %f2278, 0f3F800000;
	div.rn.f32 	%f2280, %f2382, %f2279;
	st.global.f32 	[%rd9+8], %f2280;
$L__BB33_64:
	setp.ge.s32 	%p166, %r9, %r28;
	@%p166 bra 	$L__BB33_66;
	mul.f32 	%f2281, %f2381, 0fBFB8AA3B;
	ex2.approx.f32 	%f2282, %f2281;
	add.f32 	%f2283, %f2282, 0f3F800000;
	div.rn.f32 	%f2284, %f2381, %f2283;
	st.global.f32 	[%rd9+12], %f2284;
$L__BB33_66:
	add.s32 	%r189, %r6, 6;
	setp.ge.s32 	%p167, %r189, %r5;
	@%p167 bra 	$L__BB33_75;
	add.s32 	%r38, %r23, %r207;
	setp.le.s32 	%p168, %r27, %r7;
	@%p168 bra 	$L__BB33_69;
	mul.f32 	%f2285, %f2405, 0fBFB8AA3B;
	ex2.approx.f32 	%f2286, %f2285;
	add.f32 	%f2287, %f2286, 0f3F800000;
	div.rn.f32 	%f2288, %f2405, %f2287;
	add.s32 	%r190, %r38, %r7;
	mul.wide.s32 	%rd141, %r190, 4;
	add.s64 	%rd142, %rd2, %rd141;
	st.global.f32 	[%rd142], %f2288;
$L__BB33_69:
	setp.ge.s32 	%p169, %r15, %r28;
	cvt.u64.u32 	%rd143, %r7;
	cvt.s64.s32 	%rd144, %r38;
	add.s64 	%rd145, %rd144, %rd143;
	shl.b64 	%rd146, %rd145, 2;
	add.s64 	%rd10, %rd2, %rd146;
	@%p169 bra 	$L__BB33_71;
	mul.f32 	%f2289, %f2406, 0fBFB8AA3B;
	ex2.approx.f32 	%f2290, %f2289;
	add.f32 	%f2291, %f2290, 0f3F800000;
	div.rn.f32 	%f2292, %f2406, %f2291;
	st.global.f32 	[%rd10+4], %f2292;
$L__BB33_71:
	setp.ge.s32 	%p170, %r16, %r28;
	@%p170 bra 	$L__BB33_73;
	mul.f32 	%f2293, %f2407, 0fBFB8AA3B;
	ex2.approx.f32 	%f2294, %f2293;
	add.f32 	%f2295, %f2294, 0f3F800000;
	div.rn.f32 	%f2296, %f2407, %f2295;
	st.global.f32 	[%rd10+8], %f2296;
$L__BB33_73:
	setp.ge.s32 	%p171, %r9, %r28;
	@%p171 bra 	$L__BB33_75;
	mul.f32 	%f2297, %f2408, 0fBFB8AA3B;
	ex2.approx.f32 	%f2298, %f2297;
	add.f32 	%f2299, %f2298, 0f3F800000;
	div.rn.f32 	%f2300, %f2408, %f2299;
	st.global.f32 	[%rd10+12], %f2300;
$L__BB33_75:
	add.s32 	%r191, %r6, 7;
	setp.ge.s32 	%p172, %r191, %r5;
	@%p172 bra 	$L__BB33_246;
	add.s32 	%r39, %r24, %r207;
	setp.le.s32 	%p173, %r27, %r7;
	@%p173 bra 	$L__BB33_78;
	mul.f32 	%f2301, %f2409, 0fBFB8AA3B;
	ex2.approx.f32 	%f2302, %f2301;
	add.f32 	%f2303, %f2302, 0f3F800000;
	div.rn.f32 	%f2304, %f2409, %f2303;
	add.s32 	%r192, %r39, %r7;
	mul.wide.s32 	%rd147, %r192, 4;
	add.s64 	%rd148, %rd2, %rd147;
	st.global.f32 	[%rd148], %f2304;
$L__BB33_78:
	setp.ge.s32 	%p174, %r15, %r28;
	cvt.u64.u32 	%rd149, %r7;
	cvt.s64.s32 	%rd150, %r39;
	add.s64 	%rd151, %rd150, %rd149;
	shl.b64 	%rd152, %rd151, 2;
	add.s64 	%rd11, %rd2, %rd152;
	@%p174 bra 	$L__BB33_80;
	mul.f32 	%f2305, %f2410, 0fBFB8AA3B;
	ex2.approx.f32 	%f2306, %f2305;
	add.f32 	%f2307, %f2306, 0f3F800000;
	div.rn.f32 	%f2308, %f2410, %f2307;
	st.global.f32 	[%rd11+4], %f2308;
$L__BB33_80:
	setp.ge.s32 	%p175, %r16, %r28;
	@%p175 bra 	$L__BB33_82;
	mul.f32 	%f2309, %f2411, 0fBFB8AA3B;
	ex2.approx.f32 	%f2310, %f2309;
	add.f32 	%f2311, %f2310, 0f3F800000;
	div.rn.f32 	%f2312, %f2411, %f2311;
	st.global.f32 	[%rd11+8], %f2312;
$L__BB33_82:
	setp.ge.s32 	%p176, %r9, %r28;
	@%p176 bra 	$L__BB33_246;
	mul.f32 	%f2313, %f2412, 0fBFB8AA3B;
	ex2.approx.f32 	%f2314, %f2313;
	add.f32 	%f2315, %f2314, 0f3F800000;
	div.rn.f32 	%f2316, %f2412, %f2315;
	st.global.f32 	[%rd11+12], %f2316;
	bra.uni 	$L__BB33_246;
$L__BB33_84:
	mul.f32 	%f2201, %f21, 0fBFB8AA3B;
	ex2.approx.f32 	%f2202, %f2201;
	add.f32 	%f2203, %f2202, 0f3F800000;
	div.rn.f32 	%f2204, %f21, %f2203;
	st.global.f32 	[%rd12+12], %f2204;
	bra.uni 	$L__BB33_21;
$L__BB33_85:
	setp.ge.s32 	%p33, %r6, %r5;
	@%p33 bra 	$L__BB33_93;
	add.s32 	%r40, %r14, %r207;
	setp.gt.s32 	%p34, %r27, %r7;
	@%p34 bra 	$L__BB33_87;
	bra.uni 	$L__BB33_88;
$L__BB33_87:
	mul.f32 	%f1485, %f24, 0f3F000000;
	mul.f32 	%f1486, %f24, 0f3D372713;
	mul.f32 	%f1487, %f24, %f1486;
	fma.rn.f32 	%f1488, %f24, %f1487, %f24;
	mul.f32 	%f1489, %f1488, 0f3F4C422A;
	abs.f32 	%f1490, %f1489;
	mul.f32 	%f1491, %f1490, 0f4038AA3B;
	ex2.approx.ftz.f32 	%f1492, %f1491;
	add.f32 	%f1493, %f1492, 0f3F800000;
	rcp.approx.ftz.f32 	%f1494, %f1493;
	fma.rn.f32 	%f1495, %f1494, 0fC0000000, 0f3F800000;
	setp.ge.f32 	%p35, %f1490, 0f41102CB4;
	selp.f32 	%f1496, 0f3F800000, %f1495, %p35;
	copysign.f32 	%f1497, %f1489, %f1496;
	mul.f32 	%f1498, %f1489, %f1489;
	fma.rn.f32 	%f1499, %f1498, 0f3C80F082, 0fBD563CAE;
	fma.rn.f32 	%f1500, %f1499, %f1498, 0f3E085941;
	fma.rn.f32 	%f1501, %f1500, %f1498, 0fBEAAA9ED;
	fma.rn.f32 	%f1502, %f1501, %f1498, 0f00000000;
	fma.rn.f32 	%f1503, %f1502, %f1489, %f1489;
	setp.ge.f32 	%p36, %f1490, 0f3F19999A;
	selp.f32 	%f1504, %f1497, %f1503, %p36;
	add.f32 	%f1505, %f1504, 0f3F800000;
	mul.f32 	%f1506, %f1485, %f1505;
	add.s32 	%r167, %r40, %r7;
	mul.wide.s32 	%rd57, %r167, 4;
	add.s64 	%rd58, %rd2, %rd57;
	st.global.f32 	[%rd58], %f1506;
$L__BB33_88:
	setp.ge.s32 	%p37, %r15, %r28;
	cvt.s64.s32 	%rd60, %r40;
	add.s64 	%rd61, %rd60, %rd59;
	shl.b64 	%rd62, %rd61, 2;
	add.s64 	%rd20, %rd2, %rd62;
	@%p37 bra 	$L__BB33_90;
	mul.f32 	%f1507, %f23, 0f3F000000;
	mul.f32 	%f1508, %f23, 0f3D372713;
	mul.f32 	%f1509, %f23, %f1508;
	fma.rn.f32 	%f1510, %f23, %f1509, %f23;
	mul.f32 	%f1511, %f1510, 0f3F4C422A;
	abs.f32 	%f1512, %f1511;
	mul.f32 	%f1513, %f1512, 0f4038AA3B;
	ex2.approx.ftz.f32 	%f1514, %f1513;
	add.f32 	%f1515, %f1514, 0f3F800000;
	rcp.approx.ftz.f32 	%f1516, %f1515;
	fma.rn.f32 	%f1517, %f1516, 0fC0000000, 0f3F800000;
	setp.ge.f32 	%p38, %f1512, 0f41102CB4;
	selp.f32 	%f1518, 0f3F800000, %f1517, %p38;
	copysign.f32 	%f1519, %f1511, %f1518;
	mul.f32 	%f1520, %f1511, %f1511;
	fma.rn.f32 	%f1521, %f1520, 0f3C80F082, 0fBD563CAE;
	fma.rn.f32 	%f1522, %f1521, %f1520, 0f3E085941;
	fma.rn.f32 	%f1523, %f1522, %f1520, 0fBEAAA9ED;
	fma.rn.f32 	%f1524, %f1523, %f1520, 0f00000000;
	fma.rn.f32 	%f1525, %f1524, %f1511, %f1511;
	setp.ge.f32 	%p39, %f1512, 0f3F19999A;
	selp.f32 	%f1526, %f1519, %f1525, %p39;
	add.f32 	%f1527, %f1526, 0f3F800000;
	mul.f32 	%f1528, %f1507, %f1527;
	st.global.f32 	[%rd20+4], %f1528;
$L__BB33_90:
	setp.ge.s32 	%p40, %r16, %r28;
	@%p40 bra 	$L__BB33_92;
	mul.f32 	%f1529, %f22, 0f3F000000;
	mul.f32 	%f1530, %f22, 0f3D372713;
	mul.f32 	%f1531, %f22, %f1530;
	fma.rn.f32 	%f1532, %f22, %f1531, %f22;
	mul.f32 	%f1533, %f1532, 0f3F4C422A;
	abs.f32 	%f1534, %f1533;
	mul.f32 	%f1535, %f1534, 0f4038AA3B;
	ex2.approx.ftz.f32 	%f1536, %f1535;
	add.f32 	%f1537, %f1536, 0f3F800000;
	rcp.approx.ftz.f32 	%f1538, %f1537;
	fma.rn.f32 	%f1539, %f1538, 0fC0000000, 0f3F800000;
	setp.ge.f32 	%p41, %f1534, 0f41102CB4;
	selp.f32 	%f1540, 0f3F800000, %f1539, %p41;
	copysign.f32 	%f1541, %f1533, %f1540;
	mul.f32 	%f1542, %f1533, %f1533;
	fma.rn.f32 	%f1543, %f1542, 0f3C80F082, 0fBD563CAE;
	fma.rn.f32 	%f1544, %f1543, %f1542, 0f3E085941;
	fma.rn.f32 	%f1545, %f1544, %f1542, 0fBEAAA9ED;
	fma.rn.f32 	%f1546, %f1545, %f1542, 0f00000000;
	fma.rn.f32 	%f1547, %f1546, %f1533, %f1533;
	setp.ge.f32 	%p42, %f1534, 0f3F19999A;
	selp.f32 	%f1548, %f1541, %f1547, %p42;
	add.f32 	%f1549, %f1548, 0f3F800000;
	mul.f32 	%f1550, %f1529, %f1549;
	st.global.f32 	[%rd20+8], %f1550;
$L__BB33_92:
	setp.ge.s32 	%p43, %r9, %r28;
	@%p43 bra 	$L__BB33_93;
	bra.uni 	$L__BB33_156;
$L__BB33_93:
	setp.ge.s32 	%p46, %r31, %r5;
	@%p46 bra 	$L__BB33_102;
	add.s32 	%r41, %r17, %r207;
	setp.le.s32 	%p47, %r27, %r7;
	@%p47 bra 	$L__BB33_96;
	mul.f32 	%f1573, %f2400, 0f3F000000;
	mul.f32 	%f1574, %f2400, 0f3D372713;
	mul.f32 	%f1575, %f2400, %f1574;
	fma.rn.f32 	%f1576, %f2400, %f1575, %f2400;
	mul.f32 	%f1577, %f1576, 0f3F4C422A;
	abs.f32 	%f1578, %f1577;
	mul.f32 	%f1579, %f1578, 0f4038AA3B;
	ex2.approx.ftz.f32 	%f1580, %f1579;
	add.f32 	%f1581, %f1580, 0f3F800000;
	rcp.approx.ftz.f32 	%f1582, %f1581;
	fma.rn.f32 	%f1583, %f1582, 0fC0000000, 0f3F800000;
	setp.ge.f32 	%p48, %f1578, 0f41102CB4;
	selp.f32 	%f1584, 0f3F800000, %f1583, %p48;
	copysign.f32 	%f1585, %f1577, %f1584;
	mul.f32 	%f1586, %f1577, %f1577;
	fma.rn.f32 	%f1587, %f1586, 0f3C80F082, 0fBD563CAE;
	fma.rn.f32 	%f1588, %f1587, %f1586, 0f3E085941;
	fma.rn.f32 	%f1589, %f1588, %f1586, 0fBEAAA9ED;
	fma.rn.f32 	%f1590, %f1589, %f1586, 0f00000000;
	fma.rn.f32 	%f1591, %f1590, %f1577, %f1577;
	setp.ge.f32 	%p49, %f1578, 0f3F19999A;
	selp.f32 	%f1592, %f1585, %f1591, %p49;
	add.f32 	%f1593, %f1592, 0f3F800000;
	mul.f32 	%f1594, %f1573, %f1593;
	add.s32 	%r169, %r41, %r7;
	mul.wide.s32 	%rd63, %r169, 4;
	add.s64 	%rd64, %rd2, %rd63;
	st.global.f32 	[%rd64], %f1594;
$L__BB33_96:
	setp.ge.s32 	%p50, %r15, %r28;
	cvt.s64.s32 	%rd66, %r41;
	add.s64 	%rd67, %rd66, %rd59;
	shl.b64 	%rd68, %rd67, 2;
	add.s64 	%rd13, %rd2, %rd68;
	@%p50 bra 	$L__BB33_98;
	mul.f32 	%f1595, %f2399, 0f3F000000;
	mul.f32 	%f1596, %f2399, 0f3D372713;
	mul.f32 	%f1597, %f2399, %f1596;
	fma.rn.f32 	%f1598, %f2399, %f1597, %f2399;
	mul.f32 	%f1599, %f1598, 0f3F4C422A;
	abs.f32 	%f1600, %f1599;
	mul.f32 	%f1601, %f1600, 0f4038AA3B;
	ex2.approx.ftz.f32 	%f1602, %f1601;
	add.f32 	%f1603, %f1602, 0f3F800000;
	rcp.approx.ftz.f32 	%f1604, %f1603;
	fma.rn.f32 	%f1605, %f1604, 0fC0000000, 0f3F800000;
	setp.ge.f32 	%p51, %f1600, 0f41102CB4;
	selp.f32 	%f1606, 0f3F800000, %f1605, %p51;
	copysign.f32 	%f1607, %f1599, %f1606;
	mul.f32 	%f1608, %f1599, %f1599;
	fma.rn.f32 	%f1609, %f1608, 0f3C80F082, 0fBD563CAE;
	fma.rn.f32 	%f1610, %f1609, %f1608, 0f3E085941;
	fma.rn.f32 	%f1611, %f1610, %f1608, 0fBEAAA9ED;
	fma.rn.f32 	%f1612, %f1611, %f1608, 0f00000000;
	fma.rn.f32 	%f1613, %f1612, %f1599, %f1599;
	setp.ge.f32 	%p52, %f1600, 0f3F19999A;
	selp.f32 	%f1614, %f1607, %f1613, %p52;
	add.f32 	%f1615, %f1614, 0f3F800000;
	mul.f32 	%f1616, %f1595, %f1615;
	st.global.f32 	[%rd13+4], %f1616;
$L__BB33_98:
	setp.ge.s32 	%p53, %r16, %r28;
	@%p53 bra 	$L__BB33_100;
	mul.f32 	%f1617, %f2398, 0f3F000000;
	mul.f32 	%f1618, %f2398, 0f3D372713;
	mul.f32 	%f1619, %f2398, %f1618;
	fma.rn.f32 	%f1620, %f2398, %f1619, %f2398;
	mul.f32 	%f1621, %f1620, 0f3F4C422A;
	abs.f32 	%f1622, %f1621;
	mul.f32 	%f1623, %f1622, 0f4038AA3B;
	ex2.approx.ftz.f32 	%f1624, %f1623;
	add.f32 	%f1625, %f1624, 0f3F800000;
	rcp.approx.ftz.f32 	%f1626, %f1625;
	fma.rn.f32 	%f1627, %f1626, 0fC0000000, 0f3F800000;
	setp.ge.f32 	%p54, %f1622, 0f41102CB4;
	selp.f32 	%f1628, 0f3F800000, %f1627, %p54;
	copysign.f32 	%f1629, %f1621, %f1628;
	mul.f32 	%f1630, %f1621, %f1621;
	fma.rn.f32 	%f1631, %f1630, 0f3C80F082, 0fBD563CAE;
	fma.rn.f32 	%f1632, %f1631, %f1630, 0f3E085941;
	fma.rn.f32 	%f1633, %f1632, %f1630, 0fBEAAA9ED;
	fma.rn.f32 	%f1634, %f1633, %f1630, 0f00000000;
	fma.rn.f32 	%f1635, %f1634, %f1621, %f1621;
	setp.ge.f32 	%p55, %f1622, 0f3F19999A;
	selp.f32 	%f1636, %f1629, %f1635, %p55;
	add.f32 	%f1637, %f1636, 0f3F800000;
	mul.f32 	%f1638, %f1617, %f1637;
	st.global.f32 	[%rd13+8], %f1638;
$L__BB33_100:
	setp.ge.s32 	%p56, %r9, %r28;
	@%p56 bra 	$L__BB33_102;
	mul.f32 	%f1639, %f2397, 0f3F000000;
	mul.f32 	%f1640, %f2397, 0f3D372713;
	mul.f32 	%f1641, %f2397, %f1640;
	fma.rn.f32 	%f1642, %f2397, %f1641, %f2397;
	mul.f32 	%f1643, %f1642, 0f3F4C422A;
	abs.f32 	%f1644, %f1643;
	mul.f32 	%f1645, %f1644, 0f4038AA3B;
	ex2.approx.ftz.f32 	%f1646, %f1645;
	add.f32 	%f1647, %f1646, 0f3F800000;
	rcp.approx.ftz.f32 	%f1648, %f1647;
	fma.rn.f32 	%f1649, %f1648, 0fC0000000, 0f3F800000;
	setp.ge.f32 	%p57, %f1644, 0f41102CB4;
	selp.f32 	%f1650, 0f3F800000, %f1649, %p57;
	copysign.f32 	%f1651, %f1643, %f1650;
	mul.f32 	%f1652, %f1643, %f1643;
	fma.rn.f32 	%f1653, %f1652, 0f3C80F082, 0fBD563CAE;
	fma.rn.f32 	%f1654, %f1653, %f1652, 0f3E085941;
	fma.rn.f32 	%f1655, %f1654, %f1652, 0fBEAAA9ED;
	fma.rn.f32 	%f1656, %f1655, %f1652, 0f00000000;
	fma.rn.f32 	%f1657, %f1656, %f1643, %f1643;
	setp.ge.f32 	%p58, %f1644, 0f3F19999A;
	selp.f32 	%f1658, %f1651, %f1657, %p58;
	add.f32 	%f1659, %f1658, 0f3F800000;
	mul.f32 	%f1660, %f1639, %f1659;
	st.global.f32 	[%rd13+12], %f1660;
$L__BB33_102:
	add.s32 	%r170, %r6, 2;
	setp.ge.s32 	%p59, %r170, %r5;
	@%p59 bra 	$L__BB33_111;
	add.s32 	%r42, %r18, %r207;
	setp.le.s32 	%p60, %r27, %r7;
	@%p60 bra 	$L__BB33_105;
	mul.f32 	%f1661, %f2396, 0f3F000000;
	mul.f32 	%f1662, %f2396, 0f3D372713;
	mul.f32 	%f1663, %f2396, %f1662;
	fma.rn.f32 	%f1664, %f2396, %f1663, %f2396;
	mul.f32 	%f1665, %f1664, 0f3F4C422A;
	abs.f32 	%f1666, %f1665;
	mul.f32 	%f1667, %f1666, 0f4038AA3B;
	ex2.approx.ftz.f32 	%f1668, %f1667;
	add.f32 	%f1669, %f1668, 0f3F800000;
	rcp.approx.ftz.f32 	%f1670, %f1669;
	fma.rn.f32 	%f1671, %f1670, 0fC0000000, 0f3F800000;
	setp.ge.f32 	%p61, %f1666, 0f41102CB4;
	selp.f32 	%f1672, 0f3F800000, %f1671, %p61;
	copysign.f32 	%f1673, %f1665, %f1672;
	mul.f32 	%f1674, %f1665, %f1665;
	fma.rn.f32 	%f1675, %f1674, 0f3C80F082, 0fBD563CAE;
	fma.rn.f32 	%f1676, %f1675, %f1674, 0f3E085941;
	fma.rn.f32 	%f1677, %f1676, %f1674, 0fBEAAA9ED;
	fma.rn.f32 	%f1678, %f1677, %f1674, 0f00000000;
	fma.rn.f32 	%f1679, %f1678, %f1665, %f1665;
	setp.ge.f32 	%p62, %f1666, 0f3F19999A;
	selp.f32 	%f1680, %f1673, %f1679, %p62;
	add.f32 	%f1681, %f1680, 0f3F800000;
	mul.f32 	%f1682, %f1661, %f1681;
	add.s32 	%r171, %r42, %r7;
	mul.wide.s32 	%rd69, %r171, 4;
	add.s64 	%rd70, %rd2, %rd69;
	st.global.f32 	[%rd70], %f1682;
$L__BB33_105:
	setp.ge.s32 	%p63, %r15, %r28;
	cvt.s64.s32 	%rd72, %r42;
	add.s64 	%rd73, %rd72, %rd59;
	shl.b64 	%rd74, %rd73, 2;
	add.s64 	%rd14, %rd2, %rd74;
	@%p63 bra 	$L__BB33_107;
	mul.f32 	%f1683, %f2395, 0f3F000000;
	mul.f32 	%f1684, %f2395, 0f3D372713;
	mul.f32 	%f1685, %f2395, %f1684;
	fma.rn.f32 	%f1686, %f2395, %f1685, %f2395;
	mul.f32 	%f1687, %f1686, 0f3F4C422A;
	abs.f32 	%f1688, %f1687;
	mul.f32 	%f1689, %f1688, 0f4038AA3B;
	ex2.approx.ftz.f32 	%f1690, %f1689;
	add.f32 	%f1691, %f1690, 0f3F800000;
	rcp.approx.ftz.f32 	%f1692, %f1691;
	fma.rn.f32 	%f1693, %f1692, 0fC0000000, 0f3F800000;
	setp.ge.f32 	%p64, %f1688, 0f41102CB4;
	selp.f32 	%f1694, 0f3F800000, %f1693, %p64;
	copysign.f32 	%f1695, %f1687, %f1694;
	mul.f32 	%f1696, %f1687, %f1687;
	fma.rn.f32 	%f1697, %f1696, 0f3C80F082, 0fBD563CAE;
	fma.rn.f32 	%f1698, %f1697, %f1696, 0f3E085941;
	fma.rn.f32 	%f1699, %f1698, %f1696, 0fBEAAA9ED;
	fma.rn.f32 	%f1700, %f1699, %f1696, 0f00000000;
	fma.rn.f32 	%f1701, %f1700, %f1687, %f1687;
	setp.ge.f32 	%p65, %f1688, 0f3F19999A;
	selp.f32 	%f1702, %f1695, %f1701, %p65;
	add.f32 	%f1703, %f1702, 0f3F800000;
	mul.f32 	%f1704, %f1683, %f1703;
	st.global.f32 	[%rd14+4], %f1704;
$L__BB33_107:
	setp.ge.s32 	%p66, %r16, %r28;
	@%p66 bra 	$L__BB33_109;
	mul.f32 	%f1705, %f2394, 0f3F000000;
	mul.f32 	%f1706, %f2394, 0f3D372713;
	mul.f32 	%f1707, %f2394, %f1706;
	fma.rn.f32 	%f1708, %f2394, %f1707, %f2394;
	mul.f32 	%f1709, %f1708, 0f3F4C422A;
	abs.f32 	%f1710, %f1709;
	mul.f32 	%f1711, %f1710, 0f4038AA3B;
	ex2.approx.ftz.f32 	%f1712, %f1711;
	add.f32 	%f1713, %f1712, 0f3F800000;
	rcp.approx.ftz.f32 	%f1714, %f1713;
	fma.rn.f32 	%f1715, %f1714, 0fC0000000, 0f3F800000;
	setp.ge.f32 	%p67, %f1710, 0f41102CB4;
	selp.f32 	%f1716, 0f3F800000, %f1715, %p67;
	copysign.f32 	%f1717, %f1709, %f1716;
	mul.f32 	%f1718, %f1709, %f1709;
	fma.rn.f32 	%f1719, %f1718, 0f3C80F082, 0fBD563CAE;
	fma.rn.f32 	%f1720, %f1719, %f1718, 0f3E085941;
	fma.rn.f32 	%f1721, %f1720, %f1718, 0fBEAAA9ED;
	fma.rn.f32 	%f1722, %f1721, %f1718, 0f00000000;
	fma.rn.f32 	%f1723, %f1722, %f1709, %f1709;
	setp.ge.f32 	%p68, %f1710, 0f3F19999A;
	selp.f32 	%f1724, %f1717, %f1723, %p68;
	add.f32 	%f1725, %f1724, 0f3F800000;
	mul.f32 	%f1726, %f1705, %f1725;
	st.global.f32 	[%rd14+8], %f1726;
$L__BB33_109:
	setp.ge.s32 	%p69, %r9, %r28;
	@%p69 bra 	$L__BB33_111;
	mul.f32 	%f1727, %f2393, 0f3F000000;
	mul.f32 	%f1728, %f2393, 0f3D372713;
	mul.f32 	%f1729, %f2393, %f1728;
	fma.rn.f32 	%f1730, %f2393, %f1729, %f2393;
	mul.f32 	%f1731, %f1730, 0f3F4C422A;
	abs.f32 	%f1732, %f1731;
	mul.f32 	%f1733, %f1732, 0f4038AA3B;
	ex2.approx.ftz.f32 	%f1734, %f1733;
	add.f32 	%f1735, %f1734, 0f3F800000;
	rcp.approx.ftz.f32 	%f1736, %f1735;
	fma.rn.f32 	%f1737, %f1736, 0fC0000000, 0f3F800000;
	setp.ge.f32 	%p70, %f1732, 0f41102CB4;
	selp.f32 	%f1738, 0f3F800000, %f1737, %p70;
	copysign.f32 	%f1739, %f1731, %f1738;
	mul.f32 	%f1740, %f1731, %f1731;
	fma.rn.f32 	%f1741, %f1740, 0f3C80F082, 0fBD563CAE;
	fma.rn.f32 	%f1742, %f1741, %f1740, 0f3E085941;
	fma.rn.f32 	%f1743, %f1742, %f1740, 0fBEAAA9ED;
	fma.rn.f32 	%f1744, %f1743, %f1740, 0f00000000;
	fma.rn.f32 	%f1745, %f1744, %f1731, %f1731;
	setp.ge.f32 	%p71, %f1732, 0f3F19999A;
	selp.f32 	%f1746, %f1739, %f1745, %p71;
	add.f32 	%f1747, %f1746, 0f3F800000;
	mul.f32 	%f1748, %f1727, %f1747;
	st.global.f32 	[%rd14+12], %f1748;
$L__BB33_111:
	setp.ge.s32 	%p72, %r30, %r5;
	@%p72 bra 	$L__BB33_120;
	add.s32 	%r43, %r19, %r207;
	setp.le.s32 	%p73, %r27, %r7;
	@%p73 bra 	$L__BB33_114;
	mul.f32 	%f1749, %f2392, 0f3F000000;
	mul.f32 	%f1750, %f2392, 0f3D372713;
	mul.f32 	%f1751, %f2392, %f1750;
	fma.rn.f32 	%f1752, %f2392, %f1751, %f2392;
	mul.f32 	%f1753, %f1752, 0f3F4C422A;
	abs.f32 	%f1754, %f1753;
	mul.f32 	%f1755, %f1754, 0f4038AA3B;
	ex2.approx.ftz.f32 	%f1756, %f1755;
	add.f32 	%f1757, %f1756, 0f3F800000;
	rcp.approx.ftz.f32 	%f1758, %f1757;
	fma.rn.f32 	%f1759, %f1758, 0fC0000000, 0f3F800000;
	setp.ge.f32 	%p74, %f1754, 0f41102CB4;
	selp.f32 	%f1760, 0f3F800000, %f1759, %p74;
	copysign.f32 	%f1761, %f1753, %f1760;
	mul.f32 	%f1762, %f1753, %f1753;
	fma.rn.f32 	%f1763, %f1762, 0f3C80F082, 0fBD563CAE;
	fma.rn.f32 	%f1764, %f1763, %f1762, 0f3E085941;
	fma.rn.f32 	%f1765, %f1764, %f1762, 0fBEAAA9ED;
	fma.rn.f32 	%f1766, %f1765, %f1762, 0f00000000;
	fma.rn.f32 	%f1767, %f1766, %f1753, %f1753;
	setp.ge.f32 	%p75, %f1754, 0f3F19999A;
	selp.f32 	%f1768, %f1761, %f1767, %p75;
	add.f32 	%f1769, %f1768, 0f3F800000;
	mul.f32 	%f1770, %f1749, %f1769;
	add.s32 	%r173, %r43, %r7;
	mul.wide.s32 	%rd75, %r173, 4;
	add.s64 	%rd76, %rd2, %rd75;
	st.global.f32 	[%rd76], %f1770;
$L__BB33_114:
	setp.ge.s32 	%p76, %r15, %r28;
	cvt.s64.s32 	%rd78, %r43;
	add.s64 	%rd79, %rd78, %rd59;
	shl.b64 	%rd80, %rd79, 2;
	add.s64 	%rd15, %rd2, %rd80;
	@%p76 bra 	$L__BB33_116;
	mul.f32 	%f1771, %f2391, 0f3F000000;
	mul.f32 	%f1772, %f2391, 0f3D372713;
	mul.f32 	%f1773, %f2391, %f1772;
	fma.rn.f32 	%f1774, %f2391, %f1773, %f2391;
	mul.f32 	%f1775, %f1774, 0f3F4C422A;
	abs.f32 	%f1776, %f1775;
	mul.f32 	%f1777, %f1776, 0f4038AA3B;
	ex2.approx.ftz.f32 	%f1778, %f1777;
	add.f32 	%f1779, %f1778, 0f3F800000;
	rcp.approx.ftz.f32 	%f1780, %f1779;
	fma.rn.f32 	%f1781, %f1780, 0fC0000000, 0f3F800000;
	setp.ge.f32 	%p77, %f1776, 0f41102CB4;
	selp.f32 	%f1782, 0f3F800000, %f1781, %p77;
	copysign.f32 	%f1783, %f1775, %f1782;
	mul.f32 	%f1784, %f1775, %f1775;
	fma.rn.f32 	%f1785, %f1784, 0f3C80F082, 0fBD563CAE;
	fma.rn.f32 	%f1786, %f1785, %f1784, 0f3E085941;
	fma.rn.f32 	%f1787, %f1786, %f1784, 0fBEAAA9ED;
	fma.rn.f32 	%f1788, %f1787, %f1784, 0f00000000;
	fma.rn.f32 	%f1789, %f1788, %f1775, %f1775;
	setp.ge.f32 	%p78, %f1776, 0f3F19999A;
	selp.f32 	%f1790, %f1783, %f1789, %p78;
	add.f32 	%f1791, %f1790, 0f3F800000;
	mul.f32 	%f1792, %f1771, %f1791;
	st.global.f32 	[%rd15+4], %f1792;
$L__BB33_116:
	setp.ge.s32 	%p79, %r16, %r28;
	@%p79 bra 	$L__BB33_118;
	mul.f32 	%f1793, %f2390, 0f3F000000;
	mul.f32 	%f1794, %f2390, 0f3D372713;
	mul.f32 	%f1795, %f2390, %f1794;
	fma.rn.f32 	%f1796, %f2390, %f1795, %f2390;
	mul.f32 	%f1797, %f1796, 0f3F4C422A;
	abs.f32 	%f1798, %f1797;
	mul.f32 	%f1799, %f1798, 0f4038AA3B;
	ex2.approx.ftz.f32 	%f1800, %f1799;
	add.f32 	%f1801, %f1800, 0f3F800000;
	rcp.approx.ftz.f32 	%f1802, %f1801;
	fma.rn.f32 	%f1803, %f1802, 0fC0000000, 0f3F800000;
	setp.ge.f32 	%p80, %f1798, 0f41102CB4;
	selp.f32 	%f1804, 0f3F800000, %f1803, %p80;
	copysign.f32 	%f1805, %f1797, %f1804;
	mul.f32 	%f1806, %f1797, %f1797;
	fma.rn.f32 	%f1807, %f1806, 0f3C80F082, 0fBD563CAE;
	fma.rn.f32 	%f1808, %f1807, %f1806, 0f3E085941;
	fma.rn.f32 	%f1809, %f1808, %f1806, 0fBEAAA9ED;
	fma.rn.f32 	%f1810, %f1809, %f1806, 0f00000000;
	fma.rn.f32 	%f1811, %f1810, %f1797, %f1797;
	setp.ge.f32 	%p81, %f1798, 0f3F19999A;
	selp.f32 	%f1812, %f1805, %f1811, %p81;
	add.f32 	%f1813, %f1812, 0f3F800000;
	mul.f32 	%f1814, %f1793, %f1813;
	st.global.f32 	[%rd15+8], %f1814;
$L__BB33_118:
	setp.ge.s32 	%p82, %r9, %r28;
	@%p82 bra 	$L__BB33_120;
	mul.f32 	%f1815, %f2389, 0f3F000000;
	mul.f32 	%f1816, %f2389, 0f3D372713;
	mul.f32 	%f1817, %f2389, %f1816;
	fma.rn.f32 	%f1818, %f2389, %f1817, %f2389;
	mul.f32 	%f1819, %f1818, 0f3F4C422A;
	abs.f32 	%f1820, %f1819;
	mul.f32 	%f1821, %f1820, 0f4038AA3B;
	ex2.approx.ftz.f32 	%f1822, %f1821;
	add.f32 	%f1823, %f1822, 0f3F800000;
	rcp.approx.ftz.f32 	%f1824, %f1823;
	fma.rn.f32 	%f1825, %f1824, 0fC0000000, 0f3F800000;
	setp.ge.f32 	%p83, %f1820, 0f41102CB4;
	selp.f32 	%f1826, 0f3F800000, %f1825, %p83;
	copysign.f32 	%f1827, %f1819, %f1826;
	mul.f32 	%f1828, %f1819, %f1819;
	fma.rn.f32 	%f1829, %f1828, 0f3C80F082, 0fBD563CAE;
	fma.rn.f32 	%f1830, %f1829, %f1828, 0f3E085941;
	fma.rn.f32 	%f1831, %f1830, %f1828, 0fBEAAA9ED;
	fma.rn.f32 	%f1832, %f1831, %f1828, 0f00000000;
	fma.rn.f32 	%f1833, %f1832, %f1819, %f1819;
	setp.ge.f32 	%p84, %f1820, 0f3F19999A;
	selp.f32 	%f1834, %f1827, %f1833, %p84;
	add.f32 	%f1835, %f1834, 0f3F800000;
	mul.f32 	%f1836, %f1815, %f1835;
	st.global.f32 	[%rd15+12], %f1836;
$L__BB33_120:
	setp.ge.s32 	%p85, %r20, %r5;
	@%p85 bra 	$L__BB33_129;
	add.s32 	%r44, %r21, %r207;
	setp.le.s32 	%p86, %r27, %r7;
	@%p86 bra 	$L__BB33_123;
	mul.f32 	%f1837, %f2388, 0f3F000000;
	mul.f32 	%f1838, %f2388, 0f3D372713;
	mul.f32 	%f1839, %f2388, %f1838;
	fma.rn.f32 	%f1840, %f2388, %f1839, %f2388;
	mul.f32 	%f1841, %f1840, 0f3F4C422A;
	abs.f32 	%f1842, %f1841;
	mul.f32 	%f1843, %f1842, 0f4038AA3B;
	ex2.approx.ftz.f32 	%f1844, %f1843;
	add.f32 	%f1845, %f1844, 0f3F800000;
	rcp.approx.ftz.f32 	%f1846, %f1845;
	fma.rn.f32 	%f1847, %f1846, 0fC0000000, 0f3F800000;
	setp.ge.f32 	%p87, %f1842, 0f41102CB4;
	selp.f32 	%f1848, 0f3F800000, %f1847, %p87;
	copysign.f32 	%f1849, %f1841, %f1848;
	mul.f32 	%f1850, %f1841, %f1841;
	fma.rn.f32 	%f1851, %f1850, 0f3C80F082, 0fBD563CAE;
	fma.rn.f32 	%f1852, %f1851, %f1850, 0f3E085941;
	fma.rn.f32 	%f1853, %f1852, %f1850, 0fBEAAA9ED;
	fma.rn.f32 	%f1854, %f1853, %f1850, 0f00000000;
	fma.rn.f32 	%f1855, %f1854, %f1841, %f1841;
	setp.ge.f32 	%p88, %f1842, 0f3F19999A;
	selp.f32 	%f1856, %f1849, %f1855, %p88;
	add.f32 	%f1857, %f1856, 0f3F800000;
	mul.f32 	%f1858, %f1837, %f1857;
	add.s32 	%r174, %r44, %r7;
	mul.wide.s32 	%rd81, %r174, 4;
	add.s64 	%rd82, %rd2, %rd81;
	st.global.f32 	[%rd82], %f1858;
$L__BB33_123:
	setp.ge.s32 	%p89, %r15, %r28;
	cvt.s64.s32 	%rd84, %r44;
	add.s64 	%rd85, %rd84, %rd59;
	shl.b64 	%rd86, %rd85, 2;
	add.s64 	%rd16, %rd2, %rd86;
	@%p89 bra 	$L__BB33_125;
	mul.f32 	%f1859, %f2387, 0f3F000000;
	mul.f32 	%f1860, %f2387, 0f3D372713;
	mul.f32 	%f1861, %f2387, %f1860;
	fma.rn.f32 	%f1862, %f2387, %f1861, %f2387;
	mul.f32 	%f1863, %f1862, 0f3F4C422A;
	abs.f32 	%f1864, %f1863;
	mul.f32 	%f1865, %f1864, 0f4038AA3B;
	ex2.approx.ftz.f32 	%f1866, %f1865;
	add.f32 	%f1867, %f1866, 0f3F800000;
	rcp.approx.ftz.f32 	%f1868, %f1867;
	fma.rn.f32 	%f1869, %f1868, 0fC0000000, 0f3F800000;
	setp.ge.f32 	%p90, %f1864, 0f41102CB4;
	selp.f32 	%f1870, 0f3F800000, %f1869, %p90;
	copysign.f32 	%f1871, %f1863, %f1870;
	mul.f32 	%f1872, %f1863, %f1863;
	fma.rn.f32 	%f1873, %f1872, 0f3C80F082, 0fBD563CAE;
	fma.rn.f32 	%f1874, %f1873, %f1872, 0f3E085941;
	fma.rn.f32 	%f1875, %f1874, %f1872, 0fBEAAA9ED;
	fma.rn.f32 	%f1876, %f1875, %f1872, 0f00000000;
	fma.rn.f32 	%f1877, %f1876, %f1863, %f1863;
	setp.ge.f32 	%p91, %f1864, 0f3F19999A;
	selp.f32 	%f1878, %f1871, %f1877, %p91;
	add.f32 	%f1879, %f1878, 0f3F800000;
	mul.f32 	%f1880, %f1859, %f1879;
	st.global.f32 	[%rd16+4], %f1880;
$L__BB33_125:
	setp.ge.s32 	%p92, %r16, %r28;
	@%p92 bra 	$L__BB33_127;
	mul.f32 	%f1881, %f2386, 0f3F000000;
	mul.f32 	%f1882, %f2386, 0f3D372713;
	mul.f32 	%f1883, %f2386, %f1882;
	fma.rn.f32 	%f1884, %f2386, %f1883, %f2386;
	mul.f32 	%f1885, %f1884, 0f3F4C422A;
	abs.f32 	%f1886, %f1885;
	mul.f32 	%f1887, %f1886, 0f4038AA3B;
	ex2.approx.ftz.f32 	%f1888, %f1887;
	add.f32 	%f1889, %f1888, 0f3F800000;
	rcp.approx.ftz.f32 	%f1890, %f1889;
	fma.rn.f32 	%f1891, %f1890, 0fC0000000, 0f3F800000;
	setp.ge.f32 	%p93, %f1886, 0f41102CB4;
	selp.f32 	%f1892, 0f3F800000, %f1891, %p93;
	copysign.f32 	%f1893, %f1885, %f1892;
	mul.f32 	%f1894, %f1885, %f1885;
	fma.rn.f32 	%f1895, %f1894, 0f3C80F082, 0fBD563CAE;
	fma.rn.f32 	%f1896, %f1895, %f1894, 0f3E085941;
	fma.rn.f32 	%f1897, %f1896, %f1894, 0fBEAAA9ED;
	fma.rn.f32 	%f1898, %f1897, %f1894, 0f00000000;
	fma.rn.f32 	%f1899, %f1898, %f1885, %f1885;
	setp.ge.f32 	%p94, %f1886, 0f3F19999A;
	selp.f32 	%f1900, %f1893, %f1899, %p94;
	add.f32 	%f1901, %f1900, 0f3F800000;
	mul.f32 	%f1902, %f1881, %f1901;
	st.global.f32 	[%rd16+8], %f1902;
$L__BB33_127:
	setp.ge.s32 	%p95, %r9, %r28;
	@%p95 bra 	$L__BB33_129;
	mul.f32 	%f1903, %f2385, 0f3F000000;
	mul.f32 	%f1904, %f2385, 0f3D372713;
	mul.f32 	%f1905, %f2385, %f1904;
	fma.rn.f32 	%f1906, %f2385, %f1905, %f2385;
	mul.f32 	%f1907, %f1906, 0f3F4C422A;
	abs.f32 	%f1908, %f1907;
	mul.f32 	%f1909, %f1908, 0f4038AA3B;
	ex2.approx.ftz.f32 	%f1910, %f1909;
	add.f32 	%f1911, %f1910, 0f3F800000;
	rcp.approx.ftz.f32 	%f1912, %f1911;
	fma.rn.f32 	%f1913, %f1912, 0fC0000000, 0f3F800000;
	setp.ge.f32 	%p96, %f1908, 0f41102CB4;
	selp.f32 	%f1914, 0f3F800000, %f1913, %p96;
	copysign.f32 	%f1915, %f1907, %f1914;
	mul.f32 	%f1916, %f1907, %f1907;
	fma.rn.f32 	%f1917, %f1916, 0f3C80F082, 0fBD563CAE;
	fma.rn.f32 	%f1918, %f1917, %f1916, 0f3E085941;
	fma.rn.f32 	%f1919, %f1918, %f1916, 0fBEAAA9ED;
	fma.rn.f32 	%f1920, %f1919, %f1916, 0f00000000;
	fma.rn.f32 	%f1921, %f1920, %f1907, %f1907;
	setp.ge.f32 	%p97, %f1908, 0f3F19999A;
	selp.f32 	%f1922, %f1915, %f1921, %p97;
	add.f32 	%f1923, %f1922, 0f3F800000;
	mul.f32 	%f1924, %f1903, %f1923;
	st.global.f32 	[%rd16+12], %f1924;
$L__BB33_129:
	add.s32 	%r175, %r6, 5;
	setp.ge.s32 	%p98, %r175, %r5;
	@%p98 bra 	$L__BB33_138;
	add.s32 	%r45, %r22, %r207;
	setp.le.s32 	%p99, %r27, %r7;
	@%p99 bra 	$L__BB33_132;
	mul.f32 	%f1925, %f2384, 0f3F000000;
	mul.f32 	%f1926, %f2384, 0f3D372713;
	mul.f32 	%f1927, %f2384, %f1926;
	fma.rn.f32 	%f1928, %f2384, %f1927, %f2384;
	mul.f32 	%f1929, %f1928, 0f3F4C422A;
	abs.f32 	%f1930, %f1929;
	mul.f32 	%f1931, %f1930, 0f4038AA3B;
	ex2.approx.ftz.f32 	%f1932, %f1931;
	add.f32 	%f1933, %f1932, 0f3F800000;
	rcp.approx.ftz.f32 	%f1934, %f1933;
	fma.rn.f32 	%f1935, %f1934, 0fC0000000, 0f3F800000;
	setp.ge.f32 	%p100, %f1930, 0f41102CB4;
	selp.f32 	%f1936, 0f3F800000, %f1935, %p100;
	copysign.f32 	%f1937, %f1929, %f1936;
	mul.f32 	%f1938, %f1929, %f1929;
	fma.rn.f32 	%f1939, %f1938, 0f3C80F082, 0fBD563CAE;
	fma.rn.f32 	%f1940, %f1939, %f1938, 0f3E085941;
	fma.rn.f32 	%f1941, %f1940, %f1938, 0fBEAAA9ED;
	fma.rn.f32 	%f1942, %f1941, %f1938, 0f00000000;
	fma.rn.f32 	%f1943, %f1942, %f1929, %f1929;
	setp.ge.f32 	%p101, %f1930, 0f3F19999A;
	selp.f32 	%f1944, %f1937, %f1943, %p101;
	add.f32 	%f1945, %f1944, 0f3F800000;
	mul.f32 	%f1946, %f1925, %f1945;
	add.s32 	%r176, %r45, %r7;
	mul.wide.s32 	%rd87, %r176, 4;
	add.s64 	%rd88, %rd2, %rd87;
	st.global.f32 	[%rd88], %f1946;
$L__BB33_132:
	setp.ge.s32 	%p102, %r15, %r28;
	cvt.u64.u32 	%rd89, %r7;
	cvt.s64.s32 	%rd90, %r45;
	add.s64 	%rd91, %rd90, %rd89;
	shl.b64 	%rd92, %rd91, 2;
	add.s64 	%rd17, %rd2, %rd92;
	@%p102 bra 	$L__BB33_134;
	mul.f32 	%f1947, %f2383, 0f3F000000;
	mul.f32 	%f1948, %f2383, 0f3D372713;
	mul.f32 	%f1949, %f2383, %f1948;
	fma.rn.f32 	%f1950, %f2383, %f1949, %f2383;
	mul.f32 	%f1951, %f1950, 0f3F4C422A;
	abs.f32 	%f1952, %f1951;
	mul.f32 	%f1953, %f1952, 0f4038AA3B;
	ex2.approx.ftz.f32 	%f1954, %f1953;
	add.f32 	%f1955, %f1954, 0f3F800000;
	rcp.approx.ftz.f32 	%f1956, %f1955;
	fma.rn.f32 	%f1957, %f1956, 0fC0000000, 0f3F800000;
	setp.ge.f32 	%p103, %f1952, 0f41102CB4;
	selp.f32 	%f1958, 0f3F800000, %f1957, %p103;
	copysign.f32 	%f1959, %f1951, %f1958;
	mul.f32 	%f1960, %f1951, %f1951;
	fma.rn.f32 	%f1961, %f1960, 0f3C80F082, 0fBD563CAE;
	fma.rn.f32 	%f1962, %f1961, %f1960, 0f3E085941;
	fma.rn.f32 	%f1963, %f1962, %f1960, 0fBEAAA9ED;
	fma.rn.f32 	%f1964, %f1963, %f1960, 0f00000000;
	fma.rn.f32 	%f1965, %f1964, %f1951, %f1951;
	setp.ge.f32 	%p104, %f1952, 0f3F19999A;
	selp.f32 	%f1966, %f1959, %f1965, %p104;
	add.f32 	%f1967, %f1966, 0f3F800000;
	mul.f32 	%f1968, %f1947, %f1967;
	st.global.f32 	[%rd17+4], %f1968;
$L__BB33_134:
	setp.ge.s32 	%p105, %r16, %r28;
	@%p105 bra 	$L__BB33_136;
	mul.f32 	%f1969, %f2382, 0f3F000000;
	mul.f32 	%f1970, %f2382, 0f3D372713;
	mul.f32 	%f1971, %f2382, %f1970;
	fma.rn.f32 	%f1972, %f2382, %f1971, %f2382;
	mul.f32 	%f1973, %f1972, 0f3F4C422A;
	abs.f32 	%f1974, %f1973;
	mul.f32 	%f1975, %f1974, 0f4038AA3B;
	ex2.approx.ftz.f32 	%f1976, %f1975;
	add.f32 	%f1977, %f1976, 0f3F800000;
	rcp.approx.ftz.f32 	%f1978, %f1977;
	fma.rn.f32 	%f1979, %f1978, 0fC0000000, 0f3F800000;
	setp.ge.f32 	%p106, %f1974, 0f41102CB4;
	selp.f32 	%f1980, 0f3F800000, %f1979, %p106;
	copysign.f32 	%f1981, %f1973, %f1980;
	mul.f32 	%f1982, %f1973, %f1973;
	fma.rn.f32 	%f1983, %f1982, 0f3C80F082, 0fBD563CAE;
	fma.rn.f32 	%f1984, %f1983, %f1982, 0f3E085941;
	fma.rn.f32 	%f1985, %f1984, %f1982, 0fBEAAA9ED;
	fma.rn.f32 	%f1986, %f1985, %f1982, 0f00000000;
	fma.rn.f32 	%f1987, %f1986, %f1973, %f1973;
	setp.ge.f32 	%p107, %f1974, 0f3F19999A;
	selp.f32 	%f1988, %f1981, %f1987, %p107;
	add.f32 	%f1989, %f1988, 0f3F800000;
	mul.f32 	%f1990, %f1969, %f1989;
	st.global.f32 	[%rd17+8], %f1990;
$L__BB33_136:
	setp.ge.s32 	%p108, %r9, %r28;
	@%p108 bra 	$L__BB33_138;
	mul.f32 	%f1991, %f2381, 0f3F000000;
	mul.f32 	%f1992, %f2381, 0f3D372713;
	mul.f32 	%f1993, %f2381, %f1992;
	fma.rn.f32 	%f1994, %f2381, %f1993, %f2381;
	mul.f32 	%f1995, %f1994, 0f3F4C422A;
	abs.f32 	%f1996, %f1995;
	mul.f32 	%f1997, %f1996, 0f4038AA3B;
	ex2.approx.ftz.f32 	%f1998, %f1997;
	add.f32 	%f1999, %f1998, 0f3F800000;
	rcp.approx.ftz.f32 	%f2000, %f1999;
	fma.rn.f32 	%f2001, %f2000, 0fC0000000, 0f3F800000;
	setp.ge.f32 	%p109, %f1996, 0f41102CB4;
	selp.f32 	%f2002, 0f3F800000, %f2001, %p109;
	copysign.f32 	%f2003, %f1995, %f2002;
	mul.f32 	%f2004, %f1995, %f1995;
	fma.rn.f32 	%f2005, %f2004, 0f3C80F082, 0fBD563CAE;
	fma.rn.f32 	%f2006, %f2005, %f2004, 0f3E085941;
	fma.rn.f32 	%f2007, %f2006, %f2004, 0fBEAAA9ED;
	fma.rn.f32 	%f2008, %f2007, %f2004, 0f00000000;
	fma.rn.f32 	%f2009, %f2008, %f1995, %f1995;
	setp.ge.f32 	%p110, %f1996, 0f3F19999A;
	selp.f32 	%f2010, %f2003, %f2009, %p110;
	add.f32 	%f2011, %f2010, 0f3F800000;
	mul.f32 	%f2012, %f1991, %f2011;
	st.global.f32 	[%rd17+12], %f2012;
$L__BB33_138:
	add.s32 	%r177, %r6, 6;
	setp.ge.s32 	%p111, %r177, %r5;
	@%p111 bra 	$L__BB33_147;
	add.s32 	%r46, %r23, %r207;
	setp.le.s32 	%p112, %r27, %r7;
	@%p112 bra 	$L__BB33_141;
	mul.f32 	%f2013, %f2405, 0f3F000000;
	mul.f32 	%f2014, %f2405, 0f3D372713;
	mul.f32 	%f2015, %f2405, %f2014;
	fma.rn.f32 	%f2016, %f2405, %f2015, %f2405;
	mul.f32 	%f2017, %f2016, 0f3F4C422A;
	abs.f32 	%f2018, %f2017;
	mul.f32 	%f2019, %f2018, 0f4038AA3B;
	ex2.approx.ftz.f32 	%f2020, %f2019;
	add.f32 	%f2021, %f2020, 0f3F800000;
	rcp.approx.ftz.f32 	%f2022, %f2021;
	fma.rn.f32 	%f2023, %f2022, 0fC0000000, 0f3F800000;
	setp.ge.f32 	%p113, %f2018, 0f41102CB4;
	selp.f32 	%f2024, 0f3F800000, %f2023, %p113;
	copysign.f32 	%f2025, %f2017, %f2024;
	mul.f32 	%f2026, %f2017, %f2017;
	fma.rn.f32 	%f2027, %f2026, 0f3C80F082, 0fBD563CAE;
	fma.rn.f32 	%f2028, %f2027, %f2026, 0f3E085941;
	fma.rn.f32 	%f2029, %f2028, %f2026, 0fBEAAA9ED;
	fma.rn.f32 	%f2030, %f2029, %f2026, 0f00000000;
	fma.rn.f32 	%f2031, %f2030, %f2017, %f2017;
	setp.ge.f32 	%p114, %f2018, 0f3F19999A;
	selp.f32 	%f2032, %f2025, %f2031, %p114;
	add.f32 	%f2033, %f2032, 0f3F800000;
	mul.f32 	%f2034, %f2013, %f2033;
	add.s32 	%r178, %r46, %r7;
	mul.wide.s32 	%rd93, %r178, 4;
	add.s64 	%rd94, %rd2, %rd93;
	st.global.f32 	[%rd94], %f2034;
$L__BB33_141:
	setp.ge.s32 	%p115, %r15, %r28;
	cvt.u64.u32 	%rd95, %r7;
	cvt.s64.s32 	%rd96, %r46;
	add.s64 	%rd97, %rd96, %rd95;
	shl.b64 	%rd98, %rd97, 2;
	add.s64 	%rd18, %rd2, %rd98;
	@%p115 bra 	$L__BB33_143;
	mul.f32 	%f2035, %f2406, 0f3F000000;
	mul.f32 	%f2036, %f2406, 0f3D372713;
	mul.f32 	%f2037, %f2406, %f2036;
	fma.rn.f32 	%f2038, %f2406, %f2037, %f2406;
	mul.f32 	%f2039, %f2038, 0f3F4C422A;
	abs.f32 	%f2040, %f2039;
	mul.f32 	%f2041, %f2040, 0f4038AA3B;
	ex2.approx.ftz.f32 	%f2042, %f2041;
	add.f32 	%f2043, %f2042, 0f3F800000;
	rcp.approx.ftz.f32 	%f2044, %f2043;
	fma.rn.f32 	%f2045, %f2044, 0fC0000000, 0f3F800000;
	setp.ge.f32 	%p116, %f2040, 0f41102CB4;
	selp.f32 	%f2046, 0f3F800000, %f2045, %p116;
	copysign.f32 	%f2047, %f2039, %f2046;
	mul.f32 	%f2048, %f2039, %f2039;
	fma.rn.f32 	%f2049, %f2048, 0f3C80F082, 0fBD563CAE;
	fma.rn.f32 	%f2050, %f2049, %f2048, 0f3E085941;
	fma.rn.f32 	%f2051, %f2050, %f2048, 0fBEAAA9ED;
	fma.rn.f32 	%f2052, %f2051, %f2048, 0f00000000;
	fma.rn.f32 	%f2053, %f2052, %f2039, %f2039;
	setp.ge.f32 	%p117, %f2040, 0f3F19999A;
	selp.f32 	%f2054, %f2047, %f2053, %p117;
	add.f32 	%f2055, %f2054, 0f3F800000;
	mul.f32 	%f2056, %f2035, %f2055;
	st.global.f32 	[%rd18+4], %f2056;
$L__BB33_143:
	setp.ge.s32 	%p118, %r16, %r28;
	@%p118 bra 	$L__BB33_145;
	mul.f32 	%f2057, %f2407, 0f3F000000;
	mul.f32 	%f2058, %f2407, 0f3D372713;
	mul.f32 	%f2059, %f2407, %f2058;
	fma.rn.f32 	%f2060, %f2407, %f2059, %f2407;
	mul.f32 	%f2061, %f2060, 0f3F4C422A;
	abs.f32 	%f2062, %f2061;
	mul.f32 	%f2063, %f2062, 0f4038AA3B;
	ex2.approx.ftz.f32 	%f2064, %f2063;
	add.f32 	%f2065, %f2064, 0f3F800000;
	rcp.approx.ftz.f32 	%f2066, %f2065;
	fma.rn.f32 	%f2067, %f2066, 0fC0000000, 0f3F800000;
	setp.ge.f32 	%p119, %f2062, 0f41102CB4;
	selp.f32 	%f2068, 0f3F800000, %f2067, %p119;
	copysign.f32 	%f2069, %f2061, %f2068;
	mul.f32 	%f2070, %f2061, %f2061;
	fma.rn.f32 	%f2071, %f2070, 0f3C80F082, 0fBD563CAE;
	fma.rn.f32 	%f2072, %f2071, %f2070, 0f3E085941;
	fma.rn.f32 	%f2073, %f2072, %f2070, 0fBEAAA9ED;
	fma.rn.f32 	%f2074, %f2073, %f2070, 0f00000000;
	fma.rn.f32 	%f2075, %f2074, %f2061, %f2061;
	setp.ge.f32 	%p120, %f2062, 0f3F19999A;
	selp.f32 	%f2076, %f2069, %f2075, %p120;
	add.f32 	%f2077, %f2076, 0f3F800000;
	mul.f32 	%f2078, %f2057, %f2077;
	st.global.f32 	[%rd18+8], %f2078;
$L__BB33_145:
	setp.ge.s32 	%p121, %r9, %r28;
	@%p121 bra 	$L__BB33_147;
	mul.f32 	%f2079, %f2408, 0f3F000000;
	mul.f32 	%f2080, %f2408, 0f3D372713;
	mul.f32 	%f2081, %f2408, %f2080;
	fma.rn.f32 	%f2082, %f2408, %f2081, %f2408;
	mul.f32 	%f2083, %f2082, 0f3F4C422A;
	abs.f32 	%f2084, %f2083;
	mul.f32 	%f2085, %f2084, 0f4038AA3B;
	ex2.approx.ftz.f32 	%f2086, %f2085;
	add.f32 	%f2087, %f2086, 0f3F800000;
	rcp.approx.ftz.f32 	%f2088, %f2087;
	fma.rn.f32 	%f2089, %f2088, 0fC0000000, 0f3F800000;
	setp.ge.f32 	%p122, %f2084, 0f41102CB4;
	selp.f32 	%f2090, 0f3F800000, %f2089, %p122;
	copysign.f32 	%f2091, %f2083, %f2090;
	mul.f32 	%f2092, %f2083, %f2083;
	fma.rn.f32 	%f2093, %f2092, 0f3C80F082, 0fBD563CAE;
	fma.rn.f32 	%f2094, %f2093, %f2092, 0f3E085941;
	fma.rn.f32 	%f2095, %f2094, %f2092, 0fBEAAA9ED;
	fma.rn.f32 	%f2096, %f2095, %f2092, 0f00000000;
	fma.rn.f32 	%f2097, %f2096, %f2083, %f2083;
	setp.ge.f32 	%p123, %f2084, 0f3F19999A;
	selp.f32 	%f2098, %f2091, %f2097, %p123;
	add.f32 	%f2099, %f2098, 0f3F800000;
	mul.f32 	%f2100, %f2079, %f2099;
	st.global.f32 	[%rd18+12], %f2100;
$L__BB33_147:
	add.s32 	%r179, %r6, 7;
	setp.ge.s32 	%p124, %r179, %r5;
	@%p124 bra 	$L__BB33_246;
	add.s32 	%r47, %r24, %r207;
	setp.le.s32 	%p125, %r27, %r7;
	@%p125 bra 	$L__BB33_150;
	mul.f32 	%f2101, %f2409, 0f3F000000;
	mul.f32 	%f2102, %f2409, 0f3D372713;
	mul.f32 	%f2103, %f2409, %f2102;
	fma.rn.f32 	%f2104, %f2409, %f2103, %f2409;
	mul.f32 	%f2105, %f2104, 0f3F4C422A;
	abs.f32 	%f2106, %f2105;
	mul.f32 	%f2107, %f2106, 0f4038AA3B;
	ex2.approx.ftz.f32 	%f2108, %f2107;
	add.f32 	%f2109, %f2108, 0f3F800000;
	rcp.approx.ftz.f32 	%f2110, %f2109;
	fma.rn.f32 	%f2111, %f2110, 0fC0000000, 0f3F800000;
	setp.ge.f32 	%p126, %f2106, 0f41102CB4;
	selp.f32 	%f2112, 0f3F800000, %f2111, %p126;
	copysign.f32 	%f2113, %f2105, %f2112;
	mul.f32 	%f2114, %f2105, %f2105;
	fma.rn.f32 	%f2115, %f2114, 0f3C80F082, 0fBD563CAE;
	fma.rn.f32 	%f2116, %f2115, %f2114, 0f3E085941;
	fma.rn.f32 	%f2117, %f2116, %f2114, 0fBEAAA9ED;
	fma.rn.f32 	%f2118, %f2117, %f2114, 0f00000000;
	fma.rn.f32 	%f2119, %f2118, %f2105, %f2105;
	setp.ge.f32 	%p127, %f2106, 0f3F19999A;
	selp.f32 	%f2120, %f2113, %f2119, %p127;
	add.f32 	%f2121, %f2120, 0f3F800000;
	mul.f32 	%f2122, %f2101, %f2121;
	add.s32 	%r180, %r47, %r7;
	mul.wide.s32 	%rd99, %r180, 4;
	add.s64 	%rd100, %rd2, %rd99;
	st.global.f32 	[%rd100], %f2122;
$L__BB33_150:
	setp.ge.s32 	%p128, %r15, %r28;
	cvt.u64.u32 	%rd101, %r7;
	cvt.s64.s32 	%rd102, %r47;
	add.s64 	%rd103, %rd102, %rd101;
	shl.b64 	%rd104, %rd103, 2;
	add.s64 	%rd19, %rd2, %rd104;
	@%p128 bra 	$L__BB33_152;
	mul.f32 	%f2123, %f2410, 0f3F000000;
	mul.f32 	%f2124, %f2410, 0f3D372713;
	mul.f32 	%f2125, %f2410, %f2124;
	fma.rn.f32 	%f2126, %f2410, %f2125, %f2410;
	mul.f32 	%f2127, %f2126, 0f3F4C422A;
	abs.f32 	%f2128, %f2127;
	mul.f32 	%f2129, %f2128, 0f4038AA3B;
	ex2.approx.ftz.f32 	%f2130, %f2129;
	add.f32 	%f2131, %f2130, 0f3F800000;
	rcp.approx.ftz.f32 	%f2132, %f2131;
	fma.rn.f32 	%f2133, %f2132, 0fC0000000, 0f3F800000;
	setp.ge.f32 	%p129, %f2128, 0f41102CB4;
	selp.f32 	%f2134, 0f3F800000, %f2133, %p129;
	copysign.f32 	%f2135, %f2127, %f2134;
	mul.f32 	%f2136, %f2127, %f2127;
	fma.rn.f32 	%f2137, %f2136, 0f3C80F082, 0fBD563CAE;
	fma.rn.f32 	%f2138, %f2137, %f2136, 0f3E085941;
	fma.rn.f32 	%f2139, %f2138, %f2136, 0fBEAAA9ED;
	fma.rn.f32 	%f2140, %f2139, %f2136, 0f00000000;
	fma.rn.f32 	%f2141, %f2140, %f2127, %f2127;
	setp.ge.f32 	%p130, %f2128, 0f3F19999A;
	selp.f32 	%f2142, %f2135, %f2141, %p130;
	add.f32 	%f2143, %f2142, 0f3F800000;
	mul.f32 	%f2144, %f2123, %f2143;
	st.global.f32 	[%rd19+4], %f2144;
$L__BB33_152:
	setp.ge.s32 	%p131, %r16, %r28;
	@%p131 bra 	$L__BB33_154;
	mul.f32 	%f2145, %f2411, 0f3F000000;
	mul.f32 	%f2146, %f2411, 0f3D372713;
	mul.f32 	%f2147, %f2411, %f2146;
	fma.rn.f32 	%f2148, %f2411, %f2147, %f2411;
	mul.f32 	%f2149, %f2148, 0f3F4C422A;
	abs.f32 	%f2150, %f2149;
	mul.f32 	%f2151, %f2150, 0f4038AA3B;
	ex2.approx.ftz.f32 	%f2152, %f2151;
	add.f32 	%f2153, %f2152, 0f3F800000;
	rcp.approx.ftz.f32 	%f2154, %f2153;
	fma.rn.f32 	%f2155, %f2154, 0fC0000000, 0f3F800000;
	setp.ge.f32 	%p132, %f2150, 0f41102CB4;
	selp.f32 	%f2156, 0f3F800000, %f2155, %p132;
	copysign.f32 	%f2157, %f2149, %f2156;
	mul.f32 	%f2158, %f2149, %f2149;
	fma.rn.f32 	%f2159, %f2158, 0f3C80F082, 0fBD563CAE;
	fma.rn.f32 	%f2160, %f2159, %f2158, 0f3E085941;
	fma.rn.f32 	%f2161, %f2160, %f2158, 0fBEAAA9ED;
	fma.rn.f32 	%f2162, %f2161, %f2158, 0f00000000;
	fma.rn.f32 	%f2163, %f2162, %f2149, %f2149;
	setp.ge.f32 	%p133, %f2150, 0f3F19999A;
	selp.f32 	%f2164, %f2157, %f2163, %p133;
	add.f32 	%f2165, %f2164, 0f3F800000;
	mul.f32 	%f2166, %f2145, %f2165;
	st.global.f32 	[%rd19+8], %f2166;
$L__BB33_154:
	setp.ge.s32 	%p134, %r9, %r28;
	@%p134 bra 	$L__BB33_246;
	mul.f32 	%f2167, %f2412, 0f3F000000;
	mul.f32 	%f2168, %f2412, 0f3D372713;
	mul.f32 	%f2169, %f2412, %f2168;
	fma.rn.f32 	%f2170, %f2412, %f2169, %f2412;
	mul.f32 	%f2171, %f2170, 0f3F4C422A;
	abs.f32 	%f2172, %f2171;
	mul.f32 	%f2173, %f2172, 0f4038AA3B;
	ex2.approx.ftz.f32 	%f2174, %f2173;
	add.f32 	%f2175, %f2174, 0f3F800000;
	rcp.approx.ftz.f32 	%f2176, %f2175;
	fma.rn.f32 	%f2177, %f2176, 0fC0000000, 0f3F800000;
	setp.ge.f32 	%p135, %f2172, 0f41102CB4;
	selp.f32 	%f2178, 0f3F800000, %f2177, %p135;
	copysign.f32 	%f2179, %f2171, %f2178;
	mul.f32 	%f2180, %f2171, %f2171;
	fma.rn.f32 	%f2181, %f2180, 0f3C80F082, 0fBD563CAE;
	fma.rn.f32 	%f2182, %f2181, %f2180, 0f3E085941;
	fma.rn.f32 	%f2183, %f2182, %f2180, 0fBEAAA9ED;
	fma.rn.f32 	%f2184, %f2183, %f2180, 0f00000000;
	fma.rn.f32 	%f2185, %f2184, %f2171, %f2171;
	setp.ge.f32 	%p136, %f2172, 0f3F19999A;
	selp.f32 	%f2186, %f2179, %f2185, %p136;
	add.f32 	%f2187, %f2186, 0f3F800000;
	mul.f32 	%f2188, %f2167, %f2187;
	st.global.f32 	[%rd19+12], %f2188;
	bra.uni 	$L__BB33_246;
$L__BB33_156:
	mul.f32 	%f1551, %f21, 0f3F000000;
	mul.f32 	%f1552, %f21, 0f3D372713;
	mul.f32 	%f1553, %f21, %f1552;
	fma.rn.f32 	%f1554, %f21, %f1553, %f21;
	mul.f32 	%f1555, %f1554, 0f3F4C422A;
	abs.f32 	%f1556, %f1555;
	mul.f32 	%f1557, %f1556, 0f4038AA3B;
	ex2.approx.ftz.f32 	%f1558, %f1557;
	add.f32 	%f1559, %f1558, 0f3F800000;
	rcp.approx.ftz.f32 	%f1560, %f1559;
	fma.rn.f32 	%f1561, %f1560, 0fC0000000, 0f3F800000;
	setp.ge.f32 	%p44, %f1556, 0f41102CB4;
	selp.f32 	%f1562, 0f3F800000, %f1561, %p44;
	copysign.f32 	%f1563, %f1555, %f1562;
	mul.f32 	%f1564, %f1555, %f1555;
	fma.rn.f32 	%f1565, %f1564, 0f3C80F082, 0fBD563CAE;
	fma.rn.f32 	%f1566, %f1565, %f1564, 0f3E085941;
	fma.rn.f32 	%f1567, %f1566, %f1564, 0fBEAAA9ED;
	fma.rn.f32 	%f1568, %f1567, %f1564, 0f00000000;
	fma.rn.f32 	%f1569, %f1568, %f1555, %f1555;
	setp.ge.f32 	%p45, %f1556, 0f3F19999A;
	selp.f32 	%f1570, %f1563, %f1569, %p45;
	add.f32 	%f1571, %f1570, 0f3F800000;
	mul.f32 	%f1572, %f1551, %f1571;
	st.global.f32 	[%rd20+12], %f1572;
	bra.uni 	$L__BB33_93;
$L__BB33_157:
	setp.lt.s32 	%p11, %r52, %r5;
	@%p11 bra 	$L__BB33_160;
	mad.lo.s32 	%r211, %r52, 132, %r25;
	mov.b32 	%r212, 1;
$L__BB33_159:
	add.s32 	%r118, %r212, -1;
	mov.b32 	%r119, 0;
	st.shared.u32 	[%r211], %r119;
	setp.lt.u32 	%p12, %r118, 3;
	setp.lt.u32 	%p13, %r212, %r12;
	and.pred  	%p14, %p12, %p13;
	add.s32 	%r212, %r212, 1;
	add.s32 	%r211, %r211, 4;
	@%p14 bra 	$L__BB33_159;
	bra.uni 	$L__BB33_165;
$L__BB33_160:
	mov.u32 	%r122, _ZZ28moe_gate_up_optimized_kernelI6__halfLb0EEvPKT_S3_S3_PKiS5_PfiiiE10smem_input;
	mad.lo.s32 	%r54, %r52, 132, %r122;
	shl.b32 	%r123, %r52, 2;
	mov.u32 	%r124, _ZZ28moe_gate_up_optimized_kernelI6__halfLb0EEvPKT_S3_S3_PKiS5_PfiiiE14smem_token_ids;
	add.s32 	%r55, %r124, %r123;
	mov.b32 	%r210, 0;
$L__BB33_161:
	add.s32 	%r57, %r210, %r8;
	setp.le.s32 	%p15, %r49, %r57;
	@%p15 bra 	$L__BB33_163;
	ld.shared.u32 	%r128, [%r55];
	add.s32 	%r129, %r57, %r208;
	mad.lo.s32 	%r130, %r128, %r82, %r129;
	mul.wide.s32 	%rd47, %r130, 2;
	add.s64 	%rd48, %rd1, %rd47;
	ld.global.nc.u16 	%rs3, [%rd48];
	// begin inline asm
	{  cvt.f32.f16 %f99, %rs3;}

	// end inline asm
	shl.b32 	%r131, %r57, 2;
	add.s32 	%r132, %r54, %r131;
	st.shared.f32 	[%r132], %f99;
	bra.uni 	$L__BB33_164;
$L__BB33_163:
	shl.b32 	%r125, %r57, 2;
	add.s32 	%r126, %r54, %r125;
	mov.b32 	%r127, 0;
	st.shared.u32 	[%r126], %r127;
$L__BB33_164:
	add.s32 	%r58, %r210, 1;
	setp.lt.u32 	%p16, %r210, 3;
	setp.lt.u32 	%p17, %r58, %r12;
	and.pred  	%p18, %p16, %p17;
	mov.u32 	%r210, %r58;
	@%p18 bra 	$L__BB33_161;
$L__BB33_165:
	add.s32 	%r209, %r51, 256;
	setp.lt.u32 	%p19, %r51, 256;
	mov.u32 	%r213, %r1;
	@%p19 bra 	$L__BB33_9;
$L__BB33_166:
	setp.lt.s32 	%p20, %r9, %r28;
	shr.u32 	%r65, %r213, 5;
	setp.lt.s32 	%p21, %r65, %r50;
	and.pred  	%p22, %p21, %p20;
	@%p22 bra 	$L__BB33_248;
	mov.u32 	%r147, _ZZ28moe_gate_up_optimized_kernelI6__halfLb0EEvPKT_S3_S3_PKiS5_PfiiiE9smem_gate;
	mad.lo.s32 	%r66, %r65, 516, %r147;
	add.s32 	%r148, %r65, %r208;
	mad.lo.s32 	%r67, %r148, %r83, %r29;
	mov.b32 	%r214, 0;
$L__BB33_168:
	setp.ge.s32 	%p23, %r65, %r50;
	add.s32 	%r69, %r214, %r7;
	setp.le.s32 	%p24, %r27, %r69;
	or.pred  	%p25, %p23, %p24;
	@%p25 bra 	$L__BB33_170;
	add.s32 	%r153, %r67, %r214;
	mul.wide.s32 	%rd53, %r153, 2;
	add.s64 	%rd54, %rd4, %rd53;
	ld.global.nc.u16 	%rs8, [%rd54];
	// begin inline asm
	{  cvt.f32.f16 %f104, %rs8;}

	// end inline asm
	shl.b32 	%r154, %r69, 2;
	add.s32 	%r155, %r66, %r154;
	st.shared.f32 	[%r155], %f104;
	bra.uni 	$L__BB33_171;
$L__BB33_170:
	shl.b32 	%r150, %r69, 2;
	add.s32 	%r151, %r66, %r150;
	mov.b32 	%r152, 0;
	st.shared.u32 	[%r151], %r152;
$L__BB33_171:
	add.s32 	%r70, %r214, 1;
	setp.lt.u32 	%p26, %r214, 3;
	setp.lt.u32 	%p27, %r70, %r13;
	and.pred  	%p28, %p26, %p27;
	mov.u32 	%r214, %r70;
	@%p28 bra 	$L__BB33_168;
$L__BB33_172:
	add.s32 	%r71, %r213, 256;
	setp.lt.u32 	%p29, %r213, 768;
	mov.u32 	%r213, %r71;
	@%p29 bra 	$L__BB33_166;
	bar.sync 	0;
	mov.u32 	%r165, _ZZ28moe_gate_up_optimized_kernelI6__halfLb0EEvPKT_S3_S3_PKiS5_PfiiiE10smem_input;
	mad.lo.s32 	%r166, %r6, 132, %r165;
	ld.shared.f32 	%f109, [%r166];
	ld.shared.f32 	%f110, [%r166+132];
	ld.shared.f32 	%f111, [%r166+264];
	ld.shared.f32 	%f112, [%r166+396];
	ld.shared.f32 	%f113, [%r166+528];
	ld.shared.f32 	%f114, [%r166+660];
	ld.shared.f32 	%f115, [%r166+792];
	ld.shared.f32 	%f116, [%r166+924];
	ld.shared.f32 	%f117, [%r10+-15996];
	fma.rn.f32 	%f118, %f117, %f109, %f24;
	fma.rn.f32 	%f119, %f117, %f110, %f2400;
	fma.rn.f32 	%f120, %f117, %f111, %f2396;
	fma.rn.f32 	%f121, %f117, %f112, %f2392;
	fma.rn.f32 	%f122, %f117, %f113, %f2388;
	fma.rn.f32 	%f123, %f117, %f114, %f2384;
	fma.rn.f32 	%f124, %f117, %f115, %f2405;
	fma.rn.f32 	%f125, %f117, %f116, %f2409;
	ld.shared.f32 	%f126, [%r10+-15992];
	fma.rn.f32 	%f127, %f126, %f109, %f23;
	fma.rn.f32 	%f128, %f126, %f110, %f2399;
	fma.rn.f32 	%f129, %f126, %f111, %f2395;
	fma.rn.f32 	%f130, %f126, %f112, %f2391;
	fma.rn.f32 	%f131, %f126, %f113, %f2387;
	fma.rn.f32 	%f132, %f126, %f114, %f2383;
	fma.rn.f32 	%f133, %f126, %f115, %f2406;
	fma.rn.f32 	%f134, %f126, %f116, %f2410;
	ld.shared.f32 	%f135, [%r10+-15988];
	fma.rn.f32 	%f136, %f135, %f109, %f22;
	fma.rn.f32 	%f137, %f135, %f110, %f2398;
	fma.rn.f32 	%f138, %f135, %f111, %f2394;
	fma.rn.f32 	%f139, %f135, %f112, %f2390;
	fma.rn.f32 	%f140, %f135, %f113, %f2386;
	fma.rn.f32 	%f141, %f135, %f114, %f2382;
	fma.rn.f32 	%f142, %f135, %f115, %f2407;
	fma.rn.f32 	%f143, %f135, %f116, %f2411;
	ld.shared.f32 	%f144, [%r10+-15984];
	fma.rn.f32 	%f145, %f144, %f109, %f21;
	fma.rn.f32 	%f146, %f144, %f110, %f2397;
	fma.rn.f32 	%f147, %f144, %f111, %f2393;
	fma.rn.f32 	%f148, %f144, %f112, %f2389;
	fma.rn.f32 	%f149, %f144, %f113, %f2385;
	fma.rn.f32 	%f150, %f144, %f114, %f2381;
	fma.rn.f32 	%f151, %f144, %f115, %f2408;
	fma.rn.f32 	%f152, %f144, %f116, %f2412;
	ld.shared.f32 	%f153, [%r166+4];
	ld.shared.f32 	%f154, [%r166+136];
	ld.shared.f32 	%f155, [%r166+268];
	ld.shared.f32 	%f156, [%r166+400];
	ld.shared.f32 	%f157, [%r166+532];
	ld.shared.f32 	%f158, [%r166+664];
	ld.shared.f32 	%f159, [%r166+796];
	ld.shared.f32 	%f160, [%r166+928];
	ld.shared.f32 	%f161, [%r10+-15480];
	fma.rn.f32 	%f162, %f161, %f153, %f118;
	fma.rn.f32 	%f163, %f161, %f154, %f119;
	fma.rn.f32 	%f164, %f161, %f155, %f120;
	fma.rn.f32 	%f165, %f161, %f156, %f121;
	fma.rn.f32 	%f166, %f161, %f157, %f122;
	fma.rn.f32 	%f167, %f161, %f158, %f123;
	fma.rn.f32 	%f168, %f161, %f159, %f124;
	fma.rn.f32 	%f169, %f161, %f160, %f125;
	ld.shared.f32 	%f170, [%r10+-15476];
	fma.rn.f32 	%f171, %f170, %f153, %f127;
	fma.rn.f32 	%f172, %f170, %f154, %f128;
	fma.rn.f32 	%f173, %f170, %f155, %f129;
	fma.rn.f32 	%f174, %f170, %f156, %f130;
	fma.rn.f32 	%f175, %f170, %f157, %f131;
	fma.rn.f32 	%f176, %f170, %f158, %f132;
	fma.rn.f32 	%f177, %f170, %f159, %f133;
	fma.rn.f32 	%f178, %f170, %f160, %f134;
	ld.shared.f32 	%f179, [%r10+-15472];
	fma.rn.f32 	%f180, %f179, %f153, %f136;
	fma.rn.f32 	%f181, %f179, %f154, %f137;
	fma.rn.f32 	%f182, %f179, %f155, %f138;
	fma.rn.f32 	%f183, %f179, %f156, %f139;
	fma.rn.f32 	%f184, %f179, %f157, %f140;
	fma.rn.f32 	%f185, %f179, %f158, %f141;
	fma.rn.f32 	%f186, %f179, %f159, %f142;
	fma.rn.f32 	%f187, %f179, %f160, %f143;
	ld.shared.f32 	%f188, [%r10+-15468];
	fma.rn.f32 	%f189, %f188, %f153, %f145;
	fma.rn.f32 	%f190, %f188, %f154, %f146;
	fma.rn.f32 	%f191, %f188, %f155, %f147;
	fma.rn.f32 	%f192, %f188, %f156, %f148;
	fma.rn.f32 	%f193, %f188, %f157, %f149;
	fma.rn.f32 	%f194, %f188, %f158, %f150;
	fma.rn.f32 	%f195, %f188, %f159, %f151;
	fma.rn.f32 	%f196, %f188, %f160, %f152;
	ld.shared.f32 	%f197, [%r166+8];
	ld.shared.f32 	%f198, [%r166+140];
	ld.shared.f32 	%f199, [%r166+272];
	ld.shared.f32 	%f200, [%r166+404];
	ld.shared.f32 	%f201, [%r166+536];
	ld.shared.f32 	%f202, [%r166+668];
	ld.shared.f32 	%f203, [%r166+800];
	ld.shared.f32 	%f204, [%r166+932];
	ld.shared.f32 	%f205, [%r10+-14964];
	fma.rn.f32 	%f206, %f205, %f197, %f162;
	fma.rn.f32 	%f207, %f205, %f198, %f163;
	fma.rn.f32 	%f208, %f205, %f199, %f164;
	fma.rn.f32 	%f209, %f205, %f200, %f165;
	fma.rn.f32 	%f210, %f205, %f201, %f166;
	fma.rn.f32 	%f211, %f205, %f202, %f167;
	fma.rn.f32 	%f212, %f205, %f203, %f168;
	fma.rn.f32 	%f213, %f205, %f204, %f169;
	ld.shared.f32 	%f214, [%r10+-14960];
	fma.rn.f32 	%f215, %f214, %f197, %f171;
	fma.rn.f32 	%f216, %f214, %f198, %f172;
	fma.rn.f32 	%f217, %f214, %f199, %f173;
	fma.rn.f32 	%f218, %f214, %f200, %f174;
	fma.rn.f32 	%f219, %f214, %f201, %f175;
	fma.rn.f32 	%f220, %f214, %f202, %f176;
	fma.rn.f32 	%f221, %f214, %f203, %f177;
	fma.rn.f32 	%f222, %f214, %f204, %f178;
	ld.shared.f32 	%f223, [%r10+-14956];
	fma.rn.f32 	%f224, %f223, %f197, %f180;
	fma.rn.f32 	%f225, %f223, %f198, %f181;
	fma.rn.f32 	%f226, %f223, %f199, %f182;
	fma.rn.f32 	%f227, %f223, %f200, %f183;
	fma.rn.f32 	%f228, %f223, %f201, %f184;
	fma.rn.f32 	%f229, %f223, %f202, %f185;
	fma.rn.f32 	%f230, %f223, %f203, %f186;
	fma.rn.f32 	%f231, %f223, %f204, %f187;
	ld.shared.f32 	%f232, [%r10+-14952];
	fma.rn.f32 	%f233, %f232, %f197, %f189;
	fma.rn.f32 	%f234, %f232, %f198, %f190;
	fma.rn.f32 	%f235, %f232, %f199, %f191;
	fma.rn.f32 	%f236, %f232, %f200, %f192;
	fma.rn.f32 	%f237, %f232, %f201, %f193;
	fma.rn.f32 	%f238, %f232, %f202, %f194;
	fma.rn.f32 	%f239, %f232, %f203, %f195;
	fma.rn.f32 	%f240, %f232, %f204, %f196;
	ld.shared.f32 	%f241, [%r166+12];
	ld.shared.f32 	%f242, [%r166+144];
	ld.shared.f32 	%f243, [%r166+276];
	ld.shared.f32 	%f244, [%r166+408];
	ld.shared.f32 	%f245, [%r166+540];
	ld.shared.f32 	%f246, [%r166+672];
	ld.shared.f32 	%f247, [%r166+804];
	ld.shared.f32 	%f248, [%r166+936];
	ld.shared.f32 	%f249, [%r10+-14448];
	fma.rn.f32 	%f250, %f249, %f241, %f206;
	fma.rn.f32 	%f251, %f249, %f242, %f207;
	fma.rn.f32 	%f252, %f249, %f243, %f208;
	fma.rn.f32 	%f253, %f249, %f244, %f209;
	fma.rn.f32 	%f254, %f249, %f245, %f210;
	fma.rn.f32 	%f255, %f249, %f246, %f211;
	fma.rn.f32 	%f256, %f249, %f247, %f212;
	fma.rn.f32 	%f257, %f249, %f248, %f213;
	ld.shared.f32 	%f258, [%r10+-14444];
	fma.rn.f32 	%f259, %f258, %f241, %f215;
	fma.rn.f32 	%f260, %f258, %f242, %f216;
	fma.rn.f32 	%f261, %f258, %f243, %f217;
	fma.rn.f32 	%f262, %f258, %f244, %f218;
	fma.rn.f32 	%f263, %f258, %f245, %f219;
	fma.rn.f32 	%f264, %f258, %f246, %f220;
	fma.rn.f32 	%f265, %f258, %f247, %f221;
	fma.rn.f32 	%f266, %f258, %f248, %f222;
	ld.shared.f32 	%f267, [%r10+-14440];
	fma.rn.f32 	%f268, %f267, %f241, %f224;
	fma.rn.f32 	%f269, %f267, %f242, %f225;
	fma.rn.f32 	%f270, %f267, %f243, %f226;
	fma.rn.f32 	%f271, %f267, %f244, %f227;
	fma.rn.f32 	%f272, %f267, %f245, %f228;
	fma.rn.f32 	%f273, %f267, %f246, %f229;
	fma.rn.f32 	%f274, %f267, %f247, %f230;
	fma.rn.f32 	%f275, %f267, %f248, %f231;
	ld.shared.f32 	%f276, [%r10+-14436];
	fma.rn.f32 	%f277, %f276, %f241, %f233;
	fma.rn.f32 	%f278, %f276, %f242, %f234;
	fma.rn.f32 	%f279, %f276, %f243, %f235;
	fma.rn.f32 	%f280, %f276, %f244, %f236;
	fma.rn.f32 	%f281, %f276, %f245, %f237;
	fma.rn.f32 	%f282, %f276, %f246, %f238;
	fma.rn.f32 	%f283, %f276, %f247, %f239;
	fma.rn.f32 	%f284, %f276, %f248, %f240;
	ld.shared.f32 	%f285, [%r166+16];
	ld.shared.f32 	%f286, [%r166+148];
	ld.shared.f32 	%f287, [%r166+280];
	ld.shared.f32 	%f288, [%r166+412];
	ld.shared.f32 	%f289, [%r166+544];
	ld.shared.f32 	%f290, [%r166+676];
	ld.shared.f32 	%f291, [%r166+808];
	ld.shared.f32 	%f292, [%r166+940];
	ld.shared.f32 	%f293, [%r10+-13932];
	fma.rn.f32 	%f294, %f293, %f285, %f250;
	fma.rn.f32 	%f295, %f293, %f286, %f251;
	fma.rn.f32 	%f296, %f293, %f287, %f252;
	fma.rn.f32 	%f297, %f293, %f288, %f253;
	fma.rn.f32 	%f298, %f293, %f289, %f254;
	fma.rn.f32 	%f299, %f293, %f290, %f255;
	fma.rn.f32 	%f300, %f293, %f291, %f256;
	fma.rn.f32 	%f301, %f293, %f292, %f257;
	ld.shared.f32 	%f302, [%r10+-13928];
	fma.rn.f32 	%f303, %f302, %f285, %f259;
	fma.rn.f32 	%f304, %f302, %f286, %f260;
	fma.rn.f32 	%f305, %f302, %f287, %f261;
	fma.rn.f32 	%f306, %f302, %f288, %f262;
	fma.rn.f32 	%f307, %f302, %f289, %f263;
	fma.rn.f32 	%f308, %f302, %f290, %f264;
	fma.rn.f32 	%f309, %f302, %f291, %f265;
	fma.rn.f32 	%f310, %f302, %f292, %f266;
	ld.shared.f32 	%f311, [%r10+-13924];
	fma.rn.f32 	%f312, %f311, %f285, %f268;
	fma.rn.f32 	%f313, %f311, %f286, %f269;
	fma.rn.f32 	%f314, %f311, %f287, %f270;
	fma.rn.f32 	%f315, %f311, %f288, %f271;
	fma.rn.f32 	%f316, %f311, %f289, %f272;
	fma.rn.f32 	%f317, %f311, %f290, %f273;
	fma.rn.f32 	%f318, %f311, %f291, %f274;
	fma.rn.f32 	%f319, %f311, %f292, %f275;
	ld.shared.f32 	%f320, [%r10+-13920];
	fma.rn.f32 	%f321, %f320, %f285, %f277;
	fma.rn.f32 	%f322, %f320, %f286, %f278;
	fma.rn.f32 	%f323, %f320, %f287, %f279;
	fma.rn.f32 	%f324, %f320, %f288, %f280;
	fma.rn.f32 	%f325, %f320, %f289, %f281;
	fma.rn.f32 	%f326, %f320, %f290, %f282;
	fma.rn.f32 	%f327, %f320, %f291, %f283;
	fma.rn.f32 	%f328, %f320, %f292, %f284;
	ld.shared.f32 	%f329, [%r166+20];
	ld.shared.f32 	%f330, [%r166+152];
	ld.shared.f32 	%f331, [%r166+284];
	ld.shared.f32 	%f332, [%r166+416];
	ld.shared.f32 	%f333, [%r166+548];
	ld.shared.f32 	%f334, [%r166+680];
	ld.shared.f32 	%f335, [%r166+812];
	ld.shared.f32 	%f336, [%r166+944];
	ld.shared.f32 	%f337, [%r10+-13416];
	fma.rn.f32 	%f338, %f337, %f329, %f294;
	fma.rn.f32 	%f339, %f337, %f330, %f295;
	fma.rn.f32 	%f340, %f337, %f331, %f296;
	fma.rn.f32 	%f341, %f337, %f332, %f297;
	fma.rn.f32 	%f342, %f337, %f333, %f298;
	fma.rn.f32 	%f343, %f337, %f334, %f299;
	fma.rn.f32 	%f344, %f337, %f335, %f300;
	fma.rn.f32 	%f345, %f337, %f336, %f301;
	ld.shared.f32 	%f346, [%r10+-13412];
	fma.rn.f32 	%f347, %f346, %f329, %f303;
	fma.rn.f32 	%f348, %f346, %f330, %f304;
	fma.rn.f32 	%f349, %f346, %f331, %f305;
	fma.rn.f32 	%f350, %f346, %f332, %f306;
	fma.rn.f32 	%f351, %f346, %f333, %f307;
	fma.rn.f32 	%f352, %f346, %f334, %f308;
	fma.rn.f32 	%f353, %f346, %f335, %f309;
	fma.rn.f32 	%f354, %f346, %f336, %f310;
	ld.shared.f32 	%f355, [%r10+-13408];
	fma.rn.f32 	%f356, %f355, %f329, %f312;
	fma.rn.f32 	%f357, %f355, %f330, %f313;
	fma.rn.f32 	%f358, %f355, %f331, %f314;
	fma.rn.f32 	%f359, %f355, %f332, %f315;
	fma.rn.f32 	%f360, %f355, %f333, %f316;
	fma.rn.f32 	%f361, %f355, %f334, %f317;
	fma.rn.f32 	%f362, %f355, %f335, %f318;
	fma.rn.f32 	%f363, %f355, %f336, %f319;
	ld.shared.f32 	%f364, [%r10+-13404];
	fma.rn.f32 	%f365, %f364, %f329, %f321;
	fma.rn.f32 	%f366, %f364, %f330, %f322;
	fma.rn.f32 	%f367, %f364, %f331, %f323;
	fma.rn.f32 	%f368, %f364, %f332, %f324;
	fma.rn.f32 	%f369, %f364, %f333, %f325;
	fma.rn.f32 	%f370, %f364, %f334, %f326;
	fma.rn.f32 	%f371, %f364, %f335, %f327;
	fma.rn.f32 	%f372, %f364, %f336, %f328;
	ld.shared.f32 	%f373, [%r166+24];
	ld.shared.f32 	%f374, [%r166+156];
	ld.shared.f32 	%f375, [%r166+288];
	ld.shared.f32 	%f376, [%r166+420];
	ld.shared.f32 	%f377, [%r166+552];
	ld.shared.f32 	%f378, [%r166+684];
	ld.shared.f32 	%f379, [%r166+816];
	ld.shared.f32 	%f380, [%r166+948];
	ld.shared.f32 	%f381, [%r10+-12900];
	fma.rn.f32 	%f382, %f381, %f373, %f338;
	fma.rn.f32 	%f383, %f381, %f374, %f339;
	fma.rn.f32 	%f384, %f381, %f375, %f340;
	fma.rn.f32 	%f385, %f381, %f376, %f341;
	fma.rn.f32 	%f386, %f381, %f377, %f342;
	fma.rn.f32 	%f387, %f381, %f378, %f343;
	fma.rn.f32 	%f388, %f381, %f379, %f344;
	fma.rn.f32 	%f389, %f381, %f380, %f345;
	ld.shared.f32 	%f390, [%r10+-12896];
	fma.rn.f32 	%f391, %f390, %f373, %f347;
	fma.rn.f32 	%f392, %f390, %f374, %f348;
	fma.rn.f32 	%f393, %f390, %f375, %f349;
	fma.rn.f32 	%f394, %f390, %f376, %f350;
	fma.rn.f32 	%f395, %f390, %f377, %f351;
	fma.rn.f32 	%f396, %f390, %f378, %f352;
	fma.rn.f32 	%f397, %f390, %f379, %f353;
	fma.rn.f32 	%f398, %f390, %f380, %f354;
	ld.shared.f32 	%f399, [%r10+-12892];
	fma.rn.f32 	%f400, %f399, %f373, %f356;
	fma.rn.f32 	%f401, %f399, %f374, %f357;
	fma.rn.f32 	%f402, %f399, %f375, %f358;
	fma.rn.f32 	%f403, %f399, %f376, %f359;
	fma.rn.f32 	%f404, %f399, %f377, %f360;
	fma.rn.f32 	%f405, %f399, %f378, %f361;
	fma.rn.f32 	%f406, %f399, %f379, %f362;
	fma.rn.f32 	%f407, %f399, %f380, %f363;
	ld.shared.f32 	%f408, [%r10+-12888];
	fma.rn.f32 	%f409, %f408, %f373, %f365;
	fma.rn.f32 	%f410, %f408, %f374, %f366;
	fma.rn.f32 	%f411, %f408, %f375, %f367;
	fma.rn.f32 	%f412, %f408, %f376, %f368;
	fma.rn.f32 	%f413, %f408, %f377, %f369;
	fma.rn.f32 	%f414, %f408, %f378, %f370;
	fma.rn.f32 	%f415, %f408, %f379, %f371;
	fma.rn.f32 	%f416, %f408, %f380, %f372;
	ld.shared.f32 	%f417, [%r166+28];
	ld.shared.f32 	%f418, [%r166+160];
	ld.shared.f32 	%f419, [%r166+292];
	ld.shared.f32 	%f420, [%r166+424];
	ld.shared.f32 	%f421, [%r166+556];
	ld.shared.f32 	%f422, [%r166+688];
	ld.shared.f32 	%f423, [%r166+820];
	ld.shared.f32 	%f424, [%r166+952];
	ld.shared.f32 	%f425, [%r10+-12384];
	fma.rn.f32 	%f426, %f425, %f417, %f382;
	fma.rn.f32 	%f427, %f425, %f418, %f383;
	fma.rn.f32 	%f428, %f425, %f419, %f384;
	fma.rn.f32 	%f429, %f425, %f420, %f385;
	fma.rn.f32 	%f430, %f425, %f421, %f386;
	fma.rn.f32 	%f431, %f425, %f422, %f387;
	fma.rn.f32 	%f432, %f425, %f423, %f388;
	fma.rn.f32 	%f433, %f425, %f424, %f389;
	ld.shared.f32 	%f434, [%r10+-12380];
	fma.rn.f32 	%f435, %f434, %f417, %f391;
	fma.rn.f32 	%f436, %f434, %f418, %f392;
	fma.rn.f32 	%f437, %f434, %f419, %f393;
	fma.rn.f32 	%f438, %f434, %f420, %f394;
	fma.rn.f32 	%f439, %f434, %f421, %f395;
	fma.rn.f32 	%f440, %f434, %f422, %f396;
	fma.rn.f32 	%f441, %f434, %f423, %f397;
	fma.rn.f32 	%f442, %f434, %f424, %f398;
	ld.shared.f32 	%f443, [%r10+-12376];
	fma.rn.f32 	%f444, %f443, %f417, %f400;
	fma.rn.f32 	%f445, %f443, %f418, %f401;
	fma.rn.f32 	%f446, %f443, %f419, %f402;
	fma.rn.f32 	%f447, %f443, %f420, %f403;
	fma.rn.f32 	%f448, %f443, %f421, %f404;
	fma.rn.f32 	%f449, %f443, %f422, %f405;
	fma.rn.f32 	%f450, %f443, %f423, %f406;
	fma.rn.f32 	%f451, %f443, %f424, %f407;
	ld.shared.f32 	%f452, [%r10+-12372];
	fma.rn.f32 	%f453, %f452, %f417, %f409;
	fma.rn.f32 	%f454, %f452, %f418, %f410;
	fma.rn.f32 	%f455, %f452, %f419, %f411;
	fma.rn.f32 	%f456, %f452, %f420, %f412;
	fma.rn.f32 	%f457, %f452, %f421, %f413;
	fma.rn.f32 	%f458, %f452, %f422, %f414;
	fma.rn.f32 	%f459, %f452, %f423, %f415;
	fma.rn.f32 	%f460, %f452, %f424, %f416;
	ld.shared.f32 	%f461, [%r166+32];
	ld.shared.f32 	%f462, [%r166+164];
	ld.shared.f32 	%f463, [%r166+296];
	ld.shared.f32 	%f464, [%r166+428];
	ld.shared.f32 	%f465, [%r166+560];
	ld.shared.f32 	%f466, [%r166+692];
	ld.shared.f32 	%f467, [%r166+824];
	ld.shared.f32 	%f468, [%r166+956];
	ld.shared.f32 	%f469, [%r10+-11868];
	fma.rn.f32 	%f470, %f469, %f461, %f426;
	fma.rn.f32 	%f471, %f469, %f462, %f427;
	fma.rn.f32 	%f472, %f469, %f463, %f428;
	fma.rn.f32 	%f473, %f469, %f464, %f429;
	fma.rn.f32 	%f474, %f469, %f465, %f430;
	fma.rn.f32 	%f475, %f469, %f466, %f431;
	fma.rn.f32 	%f476, %f469, %f467, %f432;
	fma.rn.f32 	%f477, %f469, %f468, %f433;
	ld.shared.f32 	%f478, [%r10+-11864];
	fma.rn.f32 	%f479, %f478, %f461, %f435;
	fma.rn.f32 	%f480, %f478, %f462, %f436;
	fma.rn.f32 	%f481, %f478, %f463, %f437;
	fma.rn.f32 	%f482, %f478, %f464, %f438;
	fma.rn.f32 	%f483, %f478, %f465, %f439;
	fma.rn.f32 	%f484, %f478, %f466, %f440;
	fma.rn.f32 	%f485, %f478, %f467, %f441;
	fma.rn.f32 	%f486, %f478, %f468, %f442;
	ld.shared.f32 	%f487, [%r10+-11860];
	fma.rn.f32 	%f488, %f487, %f461, %f444;
	fma.rn.f32 	%f489, %f487, %f462, %f445;
	fma.rn.f32 	%f490, %f487, %f463, %f446;
	fma.rn.f32 	%f491, %f487, %f464, %f447;
	fma.rn.f32 	%f492, %f487, %f465, %f448;
	fma.rn.f32 	%f493, %f487, %f466, %f449;
	fma.rn.f32 	%f494, %f487, %f467, %f450;
	fma.rn.f32 	%f495, %f487, %f468, %f451;
	ld.shared.f32 	%f496, [%r10+-11856];
	fma.rn.f32 	%f497, %f496, %f461, %f453;
	fma.rn.f32 	%f498, %f496, %f462, %f454;
	fma.rn.f32 	%f499, %f496, %f463, %f455;
	fma.rn.f32 	%f500, %f496, %f464, %f456;
	fma.rn.f32 	%f501, %f496, %f465, %f457;
	fma.rn.f32 	%f502, %f496, %f466, %f458;
	fma.rn.f32 	%f503, %f496, %f467, %f459;
	fma.rn.f32 	%f504, %f496, %f468, %f460;
	ld.shared.f32 	%f505, [%r166+36];
	ld.shared.f32 	%f506, [%r166+168];
	ld.shared.f32 	%f507, [%r166+300];
	ld.shared.f32 	%f508, [%r166+432];
	ld.shared.f32 	%f509, [%r166+564];
	ld.shared.f32 	%f510, [%r166+696];
	ld.shared.f32 	%f511, [%r166+828];
	ld.shared.f32 	%f512, [%r166+960];
	ld.shared.f32 	%f513, [%r10+-11352];
	fma.rn.f32 	%f514, %f513, %f505, %f470;
	fma.rn.f32 	%f515, %f513, %f506, %f471;
	fma.rn.f32 	%f516, %f513, %f507, %f472;
	fma.rn.f32 	%f517, %f513, %f508, %f473;
	fma.rn.f32 	%f518, %f513, %f509, %f474;
	fma.rn.f32 	%f519, %f513, %f510, %f475;
	fma.rn.f32 	%f520, %f513, %f511, %f476;
	fma.rn.f32 	%f521, %f513, %f512, %f477;
	ld.shared.f32 	%f522, [%r10+-11348];
	fma.rn.f32 	%f523, %f522, %f505, %f479;
	fma.rn.f32 	%f524, %f522, %f506, %f480;
	fma.rn.f32 	%f525, %f522, %f507, %f481;
	fma.rn.f32 	%f526, %f522, %f508, %f482;
	fma.rn.f32 	%f527, %f522, %f509, %f483;
	fma.rn.f32 	%f528, %f522, %f510, %f484;
	fma.rn.f32 	%f529, %f522, %f511, %f485;
	fma.rn.f32 	%f530, %f522, %f512, %f486;
	ld.shared.f32 	%f531, [%r10+-11344];
	fma.rn.f32 	%f532, %f531, %f505, %f488;
	fma.rn.f32 	%f533, %f531, %f506, %f489;
	fma.rn.f32 	%f534, %f531, %f507, %f490;
	fma.rn.f32 	%f535, %f531, %f508, %f491;
	fma.rn.f32 	%f536, %f531, %f509, %f492;
	fma.rn.f32 	%f537, %f531, %f510, %f493;
	fma.rn.f32 	%f538, %f531, %f511, %f494;
	fma.rn.f32 	%f539, %f531, %f512, %f495;
	ld.shared.f32 	%f540, [%r10+-11340];
	fma.rn.f32 	%f541, %f540, %f505, %f497;
	fma.rn.f32 	%f542, %f540, %f506, %f498;
	fma.rn.f32 	%f543, %f540, %f507, %f499;
	fma.rn.f32 	%f544, %f540, %f508, %f500;
	fma.rn.f32 	%f545, %f540, %f509, %f501;
	fma.rn.f32 	%f546, %f540, %f510, %f502;
	fma.rn.f32 	%f547, %f540, %f511, %f503;
	fma.rn.f32 	%f548, %f540, %f512, %f504;
	ld.shared.f32 	%f549, [%r166+40];
	ld.shared.f32 	%f550, [%r166+172];
	ld.shared.f32 	%f551, [%r166+304];
	ld.shared.f32 	%f552, [%r166+436];
	ld.shared.f32 	%f553, [%r166+568];
	ld.shared.f32 	%f554, [%r166+700];
	ld.shared.f32 	%f555, [%r166+832];
	ld.shared.f32 	%f556, [%r166+964];
	ld.shared.f32 	%f557, [%r10+-10836];
	fma.rn.f32 	%f558, %f557, %f549, %f514;
	fma.rn.f32 	%f559, %f557, %f550, %f515;
	fma.rn.f32 	%f560, %f557, %f551, %f516;
	fma.rn.f32 	%f561, %f557, %f552, %f517;
	fma.rn.f32 	%f562, %f557, %f553, %f518;
	fma.rn.f32 	%f563, %f557, %f554, %f519;
	fma.rn.f32 	%f564, %f557, %f555, %f520;
	fma.rn.f32 	%f565, %f557, %f556, %f521;
	ld.shared.f32 	%f566, [%r10+-10832];
	fma.rn.f32 	%f567, %f566, %f549, %f523;
	fma.rn.f32 	%f568, %f566, %f550, %f524;
	fma.rn.f32 	%f569, %f566, %f551, %f525;
	fma.rn.f32 	%f570, %f566, %f552, %f526;
	fma.rn.f32 	%f571, %f566, %f553, %f527;
	fma.rn.f32 	%f572, %f566, %f554, %f528;
	fma.rn.f32 	%f573, %f566, %f555, %f529;
	fma.rn.f32 	%f574, %f566, %f556, %f530;
	ld.shared.f32 	%f575, [%r10+-10828];
	fma.rn.f32 	%f576, %f575, %f549, %f532;
	fma.rn.f32 	%f577, %f575, %f550, %f533;
	fma.rn.f32 	%f578, %f575, %f551, %f534;
	fma.rn.f32 	%f579, %f575, %f552, %f535;
	fma.rn.f32 	%f580, %f575, %f553, %f536;
	fma.rn.f32 	%f581, %f575, %f554, %f537;
	fma.rn.f32 	%f582, %f575, %f555, %f538;
	fma.rn.f32 	%f583, %f575, %f556, %f539;
	ld.shared.f32 	%f584, [%r10+-10824];
	fma.rn.f32 	%f585, %f584, %f549, %f541;
	fma.rn.f32 	%f586, %f584, %f550, %f542;
	fma.rn.f32 	%f587, %f584, %f551, %f543;
	fma.rn.f32 	%f588, %f584, %f552, %f544;
	fma.rn.f32 	%f589, %f584, %f553, %f545;
	fma.rn.f32 	%f590, %f584, %f554, %f546;
	fma.rn.f32 	%f591, %f584, %f555, %f547;
	fma.rn.f32 	%f592, %f584, %f556, %f548;
	ld.shared.f32 	%f593, [%r166+44];
	ld.shared.f32 	%f594, [%r166+176];
	ld.shared.f32 	%f595, [%r166+308];
	ld.shared.f32 	%f596, [%r166+440];
	ld.shared.f32 	%f597, [%r166+572];
	ld.shared.f32 	%f598, [%r166+704];
	ld.shared.f32 	%f599, [%r166+836];
	ld.shared.f32 	%f600, [%r166+968];
	ld.shared.f32 	%f601, [%r10+-10320];
	fma.rn.f32 	%f602, %f601, %f593, %f558;
	fma.rn.f32 	%f603, %f601, %f594, %f559;
	fma.rn.f32 	%f604, %f601, %f595, %f560;
	fma.rn.f32 	%f605, %f601, %f596, %f561;
	fma.rn.f32 	%f606, %f601, %f597, %f562;
	fma.rn.f32 	%f607, %f601, %f598, %f563;
	fma.rn.f32 	%f608, %f601, %f599, %f564;
	fma.rn.f32 	%f609, %f601, %f600, %f565;
	ld.shared.f32 	%f610, [%r10+-10316];
	fma.rn.f32 	%f611, %f610, %f593, %f567;
	fma.rn.f32 	%f612, %f610, %f594, %f568;
	fma.rn.f32 	%f613, %f610, %f595, %f569;
	fma.rn.f32 	%f614, %f610, %f596, %f570;
	fma.rn.f32 	%f615, %f610, %f597, %f571;
	fma.rn.f32 	%f616, %f610, %f598, %f572;
	fma.rn.f32 	%f617, %f610, %f599, %f573;
	fma.rn.f32 	%f618, %f610, %f600, %f574;
	ld.shared.f32 	%f619, [%r10+-10312];
	fma.rn.f32 	%f620, %f619, %f593, %f576;
	fma.rn.f32 	%f621, %f619, %f594, %f577;
	fma.rn.f32 	%f622, %f619, %f595, %f578;
	fma.rn.f32 	%f623, %f619, %f596, %f579;
	fma.rn.f32 	%f624, %f619, %f597, %f580;
	fma.rn.f32 	%f625, %f619, %f598, %f581;
	fma.rn.f32 	%f626, %f619, %f599, %f582;
	fma.rn.f32 	%f627, %f619, %f600, %f583;
	ld.shared.f32 	%f628, [%r10+-10308];
	fma.rn.f32 	%f629, %f628, %f593, %f585;
	fma.rn.f32 	%f630, %f628, %f594, %f586;
	fma.rn.f32 	%f631, %f628, %f595, %f587;
	fma.rn.f32 	%f632, %f628, %f596, %f588;
	fma.rn.f32 	%f633, %f628, %f597, %f589;
	fma.rn.f32 	%f634, %f628, %f598, %f590;
	fma.rn.f32 	%f635, %f628, %f599, %f591;
	fma.rn.f32 	%f636, %f628, %f600, %f592;
	ld.shared.f32 	%f637, [%r166+48];
	ld.shared.f32 	%f638, [%r166+180];
	ld.shared.f32 	%f639, [%r166+312];
	ld.shared.f32 	%f640, [%r166+444];
	ld.shared.f32 	%f641, [%r166+576];
	ld.shared.f32 	%f642, [%r166+708];
	ld.shared.f32 	%f643, [%r166+840];
	ld.shared.f32 	%f644, [%r166+972];
	ld.shared.f32 	%f645, [%r10+-9804];
	fma.rn.f32 	%f646, %f645, %f637, %f602;
	fma.rn.f32 	%f647, %f645, %f638, %f603;
	fma.rn.f32 	%f648, %f645, %f639, %f604;
	fma.rn.f32 	%f649, %f645, %f640, %f605;
	fma.rn.f32 	%f650, %f645, %f641, %f606;
	fma.rn.f32 	%f651, %f645, %f642, %f607;
	fma.rn.f32 	%f652, %f645, %f643, %f608;
	fma.rn.f32 	%f653, %f645, %f644, %f609;
	ld.shared.f32 	%f654, [%r10+-9800];
	fma.rn.f32 	%f655, %f654, %f637, %f611;
	fma.rn.f32 	%f656, %f654, %f638, %f612;
	fma.rn.f32 	%f657, %f654, %f639, %f613;
	fma.rn.f32 	%f658, %f654, %f640, %f614;
	fma.rn.f32 	%f659, %f654, %f641, %f615;
	fma.rn.f32 	%f660, %f654, %f642, %f616;
	fma.rn.f32 	%f661, %f654, %f643, %f617;
	fma.rn.f32 	%f662, %f654, %f644, %f618;
	ld.shared.f32 	%f663, [%r10+-9796];
	fma.rn.f32 	%f664, %f663, %f637, %f620;
	fma.rn.f32 	%f665, %f663, %f638, %f621;
	fma.rn.f32 	%f666, %f663, %f639, %f622;
	fma.rn.f32 	%f667, %f663, %f640, %f623;
	fma.rn.f32 	%f668, %f663, %f641, %f624;
	fma.rn.f32 	%f669, %f663, %f642, %f625;
	fma.rn.f32 	%f670, %f663, %f643, %f626;
	fma.rn.f32 	%f671, %f663, %f644, %f627;
	ld.shared.f32 	%f672, [%r10+-9792];
	fma.rn.f32 	%f673, %f672, %f637, %f629;
	fma.rn.f32 	%f674, %f672, %f638, %f630;
	fma.rn.f32 	%f675, %f672, %f639, %f631;
	fma.rn.f32 	%f676, %f672, %f640, %f632;
	fma.rn.f32 	%f677, %f672, %f641, %f633;
	fma.rn.f32 	%f678, %f672, %f642, %f634;
	fma.rn.f32 	%f679, %f672, %f643, %f635;
	fma.rn.f32 	%f680, %f672, %f644, %f636;
	ld.shared.f32 	%f681, [%r166+52];
	ld.shared.f32 	%f682, [%r166+184];
	ld.shared.f32 	%f683, [%r166+316];
	ld.shared.f32 	%f684, [%r166+448];
	ld.shared.f32 	%f685, [%r166+580];
	ld.shared.f32 	%f686, [%r166+712];
	ld.shared.f32 	%f687, [%r166+844];
	ld.shared.f32 	%f688, [%r166+976];
	ld.shared.f32 	%f689, [%r10+-9288];
	fma.rn.f32 	%f690, %f689, %f681, %f646;
	fma.rn.f32 	%f691, %f689, %f682, %f647;
	fma.rn.f32 	%f692, %f689, %f683, %f648;
	fma.rn.f32 	%f693, %f689, %f684, %f649;
	fma.rn.f32 	%f694, %f689, %f685, %f650;
	fma.rn.f32 	%f695, %f689, %f686, %f651;
	fma.rn.f32 	%f696, %f689, %f687, %f652;
	fma.rn.f32 	%f697, %f689, %f688, %f653;
	ld.shared.f32 	%f698, [%r10+-9284];
	fma.rn.f32 	%f699, %f698, %f681, %f655;
	fma.rn.f32 	%f700, %f698, %f682, %f656;
	fma.rn.f32 	%f701, %f698, %f683, %f657;
	fma.rn.f32 	%f702, %f698, %f684, %f658;
	fma.rn.f32 	%f703, %f698, %f685, %f659;
	fma.rn.f32 	%f704, %f698, %f686, %f660;
	fma.rn.f32 	%f705, %f698, %f687, %f661;
	fma.rn.f32 	%f706, %f698, %f688, %f662;
	ld.shared.f32 	%f707, [%r10+-9280];
	fma.rn.f32 	%f708, %f707, %f681, %f664;
	fma.rn.f32 	%f709, %f707, %f682, %f665;
	fma.rn.f32 	%f710, %f707, %f683, %f666;
	fma.rn.f32 	%f711, %f707, %f684, %f667;
	fma.rn.f32 	%f712, %f707, %f685, %f668;
	fma.rn.f32 	%f713, %f707, %f686, %f669;
	fma.rn.f32 	%f714, %f707, %f687, %f670;
	fma.rn.f32 	%f715, %f707, %f688, %f671;
	ld.shared.f32 	%f716, [%r10+-9276];
	fma.rn.f32 	%f717, %f716, %f681, %f673;
	fma.rn.f32 	%f718, %f716, %f682, %f674;
	fma.rn.f32 	%f719, %f716, %f683, %f675;
	fma.rn.f32 	%f720, %f716, %f684, %f676;
	fma.rn.f32 	%f721, %f716, %f685, %f677;
	fma.rn.f32 	%f722, %f716, %f686, %f678;
	fma.rn.f32 	%f723, %f716, %f687, %f679;
	fma.rn.f32 	%f724, %f716, %f688, %f680;
	ld.shared.f32 	%f725, [%r166+56];
	ld.shared.f32 	%f726, [%r166+188];
	ld.shared.f32 	%f727, [%r166+320];
	ld.shared.f32 	%f728, [%r166+452];
	ld.shared.f32 	%f729, [%r166+584];
	ld.shared.f32 	%f730, [%r166+716];
	ld.shared.f32 	%f731, [%r166+848];
	ld.shared.f32 	%f732, [%r166+980];
	ld.shared.f32 	%f733, [%r10+-8772];
	fma.rn.f32 	%f734, %f733, %f725, %f690;
	fma.rn.f32 	%f735, %f733, %f726, %f691;
	fma.rn.f32 	%f736, %f733, %f727, %f692;
	fma.rn.f32 	%f737, %f733, %f728, %f693;
	fma.rn.f32 	%f738, %f733, %f729, %f694;
	fma.rn.f32 	%f739, %f733, %f730, %f695;
	fma.rn.f32 	%f740, %f733, %f731, %f696;
	fma.rn.f32 	%f741, %f733, %f732, %f697;
	ld.shared.f32 	%f742, [%r10+-8768];
	fma.rn.f32 	%f743, %f742, %f725, %f699;
	fma.rn.f32 	%f744, %f742, %f726, %f700;
	fma.rn.f32 	%f745, %f742, %f727, %f701;
	fma.rn.f32 	%f746, %f742, %f728, %f702;
	fma.rn.f32 	%f747, %f742, %f729, %f703;
	fma.rn.f32 	%f748, %f742, %f730, %f704;
	fma.rn.f32 	%f749, %f742, %f731, %f705;
	fma.rn.f32 	%f750, %f742, %f732, %f706;
	ld.shared.f32 	%f751, [%r10+-8764];
	fma.rn.f32 	%f752, %f751, %f725, %f708;
	fma.rn.f32 	%f753, %f751, %f726, %f709;
	fma.rn.f32 	%f754, %f751, %f727, %f710;
	fma.rn.f32 	%f755, %f751, %f728, %f711;
	fma.rn.f32 	%f756, %f751, %f729, %f712;
	fma.rn.f32 	%f757, %f751, %f730, %f713;
	fma.rn.f32 	%f758, %f751, %f731, %f714;
	fma.rn.f32 	%f759, %f751, %f732, %f715;
	ld.shared.f32 	%f760, [%r10+-8760];
	fma.rn.f32 	%f761, %f760, %f725, %f717;
	fma.rn.f32 	%f762, %f760, %f726, %f718;
	fma.rn.f32 	%f763, %f760, %f727, %f719;
	fma.rn.f32 	%f764, %f760, %f728, %f720;
	fma.rn.f32 	%f765, %f760, %f729, %f721;
	fma.rn.f32 	%f766, %f760, %f730, %f722;
	fma.rn.f32 	%f767, %f760, %f731, %f723;
	fma.rn.f32 	%f768, %f760, %f732, %f724;
	ld.shared.f32 	%f769, [%r166+60];
	ld.shared.f32 	%f770, [%r166+192];
	ld.shared.f32 	%f771, [%r166+324];
	ld.shared.f32 	%f772, [%r166+456];
	ld.shared.f32 	%f773, [%r166+588];
	ld.shared.f32 	%f774, [%r166+720];
	ld.shared.f32 	%f775, [%r166+852];
	ld.shared.f32 	%f776, [%r166+984];
	ld.shared.f32 	%f777, [%r10+-8256];
	fma.rn.f32 	%f778, %f777, %f769, %f734;
	fma.rn.f32 	%f779, %f777, %f770, %f735;
	fma.rn.f32 	%f780, %f777, %f771, %f736;
	fma.rn.f32 	%f781, %f777, %f772, %f737;
	fma.rn.f32 	%f782, %f777, %f773, %f738;
	fma.rn.f32 	%f783, %f777, %f774, %f739;
	fma.rn.f32 	%f784, %f777, %f775, %f740;
	fma.rn.f32 	%f785, %f777, %f776, %f741;
	ld.shared.f32 	%f786, [%r10+-8252];
	fma.rn.f32 	%f787, %f786, %f769, %f743;
	fma.rn.f32 	%f788, %f786, %f770, %f744;
	fma.rn.f32 	%f789, %f786, %f771, %f745;
	fma.rn.f32 	%f790, %f786, %f772, %f746;
	fma.rn.f32 	%f791, %f786, %f773, %f747;
	fma.rn.f32 	%f792, %f786, %f774, %f748;
	fma.rn.f32 	%f793, %f786, %f775, %f749;
	fma.rn.f32 	%f794, %f786, %f776, %f750;
	ld.shared.f32 	%f795, [%r10+-8248];
	fma.rn.f32 	%f796, %f795, %f769, %f752;
	fma.rn.f32 	%f797, %f795, %f770, %f753;
	fma.rn.f32 	%f798, %f795, %f771, %f754;
	fma.rn.f32 	%f799, %f795, %f772, %f755;
	fma.rn.f32 	%f800, %f795, %f773, %f756;
	fma.rn.f32 	%f801, %f795, %f774, %f757;
	fma.rn.f32 	%f802, %f795, %f775, %f758;
	fma.rn.f32 	%f803, %f795, %f776, %f759;
	ld.shared.f32 	%f804, [%r10+-8244];
	fma.rn.f32 	%f805, %f804, %f769, %f761;
	fma.rn.f32 	%f806, %f804, %f770, %f762;
	fma.rn.f32 	%f807, %f804, %f771, %f763;
	fma.rn.f32 	%f808, %f804, %f772, %f764;
	fma.rn.f32 	%f809, %f804, %f773, %f765;
	fma.rn.f32 	%f810, %f804, %f774, %f766;
	fma.rn.f32 	%f811, %f804, %f775, %f767;
	fma.rn.f32 	%f812, %f804, %f776, %f768;
	ld.shared.f32 	%f813, [%r166+64];
	ld.shared.f32 	%f814, [%r166+196];
	ld.shared.f32 	%f815, [%r166+328];
	ld.shared.f32 	%f816, [%r166+460];
	ld.shared.f32 	%f817, [%r166+592];
	ld.shared.f32 	%f818, [%r166+724];
	ld.shared.f32 	%f819, [%r166+856];
	ld.shared.f32 	%f820, [%r166+988];
	ld.shared.f32 	%f821, [%r10+-7740];
	fma.rn.f32 	%f822, %f821, %f813, %f778;
	fma.rn.f32 	%f823, %f821, %f814, %f779;
	fma.rn.f32 	%f824, %f821, %f815, %f780;
	fma.rn.f32 	%f825, %f821, %f816, %f781;
	fma.rn.f32 	%f826, %f821, %f817, %f782;
	fma.rn.f32 	%f827, %f821, %f818, %f783;
	fma.rn.f32 	%f828, %f821, %f819, %f784;
	fma.rn.f32 	%f829, %f821, %f820, %f785;
	ld.shared.f32 	%f830, [%r10+-7736];
	fma.rn.f32 	%f831, %f830, %f813, %f787;
	fma.rn.f32 	%f832, %f830, %f814, %f788;
	fma.rn.f32 	%f833, %f830, %f815, %f789;
	fma.rn.f32 	%f834, %f830, %f816, %f790;
	fma.rn.f32 	%f835, %f830, %f817, %f791;
	fma.rn.f32 	%f836, %f830, %f818, %f792;
	fma.rn.f32 	%f837, %f830, %f819, %f793;
	fma.rn.f32 	%f838, %f830, %f820, %f794;
	ld.shared.f32 	%f839, [%r10+-7732];
	fma.rn.f32 	%f840, %f839, %f813, %f796;
	fma.rn.f32 	%f841, %f839, %f814, %f797;
	fma.rn.f32 	%f842, %f839, %f815, %f798;
	fma.rn.f32 	%f843, %f839, %f816, %f799;
	fma.rn.f32 	%f844, %f839, %f817, %f800;
	fma.rn.f32 	%f845, %f839, %f818, %f801;
	fma.rn.f32 	%f846, %f839, %f819, %f802;
	fma.rn.f32 	%f847, %f839, %f820, %f803;
	ld.shared.f32 	%f848, [%r10+-7728];
	fma.rn.f32 	%f849, %f848, %f813, %f805;
	fma.rn.f32 	%f850, %f848, %f814, %f806;
	fma.rn.f32 	%f851, %f848, %f815, %f807;
	fma.rn.f32 	%f852, %f848, %f816, %f808;
	fma.rn.f32 	%f853, %f848, %f817, %f809;
	fma.rn.f32 	%f854, %f848, %f818, %f810;
	fma.rn.f32 	%f855, %f848, %f819, %f811;
	fma.rn.f32 	%f856, %f848, %f820, %f812;
	ld.shared.f32 	%f857, [%r166+68];
	ld.shared.f32 	%f858, [%r166+200];
	ld.shared.f32 	%f859, [%r166+332];
	ld.shared.f32 	%f860, [%r166+464];
	ld.shared.f32 	%f861, [%r166+596];
	ld.shared.f32 	%f862, [%r166+728];
	ld.shared.f32 	%f863, [%r166+860];
	ld.shared.f32 	%f864, [%r166+992];
	ld.shared.f32 	%f865, [%r10+-7224];
	fma.rn.f32 	%f866, %f865, %f857, %f822;
	fma.rn.f32 	%f867, %f865, %f858, %f823;
	fma.rn.f32 	%f868, %f865, %f859, %f824;
	fma.rn.f32 	%f869, %f865, %f860, %f825;
	fma.rn.f32 	%f870, %f865, %f861, %f826;
	fma.rn.f32 	%f871, %f865, %f862, %f827;
	fma.rn.f32 	%f872, %f865, %f863, %f828;
	fma.rn.f32 	%f873, %f865, %f864, %f829;
	ld.shared.f32 	%f874, [%r10+-7220];
	fma.rn.f32 	%f875, %f874, %f857, %f831;
	fma.rn.f32 	%f876, %f874, %f858, %f832;
	fma.rn.f32 	%f877, %f874, %f859, %f833;
	fma.rn.f32 	%f878, %f874, %f860, %f834;
	fma.rn.f32 	%f879, %f874, %f861, %f835;
	fma.rn.f32 	%f880, %f874, %f862, %f836;
	fma.rn.f32 	%f881, %f874, %f863, %f837;
	fma.rn.f32 	%f882, %f874, %f864, %f838;
	ld.shared.f32 	%f883, [%r10+-7216];
	fma.rn.f32 	%f884, %f883, %f857, %f840;
	fma.rn.f32 	%f885, %f883, %f858, %f841;
	fma.rn.f32 	%f886, %f883, %f859, %f842;
	fma.rn.f32 	%f887, %f883, %f860, %f843;
	fma.rn.f32 	%f888, %f883, %f861, %f844;
	fma.rn.f32 	%f889, %f883, %f862, %f845;
	fma.rn.f32 	%f890, %f883, %f863, %f846;
	fma.rn.f32 	%f891, %f883, %f864, %f847;
	ld.shared.f32 	%f892, [%r10+-7212];
	fma.rn.f32 	%f893, %f892, %f857, %f849;
	fma.rn.f32 	%f894, %f892, %f858, %f850;
	fma.rn.f32 	%f895, %f892, %f859, %f851;
	fma.rn.f32 	%f896, %f892, %f860, %f852;
	fma.rn.f32 	%f897, %f892, %f861, %f853;
	fma.rn.f32 	%f898, %f892, %f862, %f854;
	fma.rn.f32 	%f899, %f892, %f863, %f855;
	fma.rn.f32 	%f900, %f892, %f864, %f856;
	ld.shared.f32 	%f901, [%r166+72];
	ld.shared.f32 	%f902, [%r166+204];
	ld.shared.f32 	%f903, [%r166+336];
	ld.shared.f32 	%f904, [%r166+468];
	ld.shared.f32 	%f905, [%r166+600];
	ld.shared.f32 	%f906, [%r166+732];
	ld.shared.f32 	%f907, [%r166+864];
	ld.shared.f32 	%f908, [%r166+996];
	ld.shared.f32 	%f909, [%r10+-6708];
	fma.rn.f32 	%f910, %f909, %f901, %f866;
	fma.rn.f32 	%f911, %f909, %f902, %f867;
	fma.rn.f32 	%f912, %f909, %f903, %f868;
	fma.rn.f32 	%f913, %f909, %f904, %f869;
	fma.rn.f32 	%f914, %f909, %f905, %f870;
	fma.rn.f32 	%f915, %f909, %f906, %f871;
	fma.rn.f32 	%f916, %f909, %f907, %f872;
	fma.rn.f32 	%f917, %f909, %f908, %f873;
	ld.shared.f32 	%f918, [%r10+-6704];
	fma.rn.f32 	%f919, %f918, %f901, %f875;
	fma.rn.f32 	%f920, %f918, %f902, %f876;
	fma.rn.f32 	%f921, %f918, %f903, %f877;
	fma.rn.f32 	%f922, %f918, %f904, %f878;
	fma.rn.f32 	%f923, %f918, %f905, %f879;
	fma.rn.f32 	%f924, %f918, %f906, %f880;
	fma.rn.f32 	%f925, %f918, %f907, %f881;
	fma.rn.f32 	%f926, %f918, %f908, %f882;
	ld.shared.f32 	%f927, [%r10+-6700];
	fma.rn.f32 	%f928, %f927, %f901, %f884;
	fma.rn.f32 	%f929, %f927, %f902, %f885;
	fma.rn.f32 	%f930, %f927, %f903, %f886;
	fma.rn.f32 	%f931, %f927, %f904, %f887;
	fma.rn.f32 	%f932, %f927, %f905, %f888;
	fma.rn.f32 	%f933, %f927, %f906, %f889;
	fma.rn.f32 	%f934, %f927, %f907, %f890;
	fma.rn.f32 	%f935, %f927, %f908, %f891;
	ld.shared.f32 	%f936, [%r10+-6696];
	fma.rn.f32 	%f937, %f936, %f901, %f893;
	fma.rn.f32 	%f938, %f936, %f902, %f894;
	fma.rn.f32 	%f939, %f936, %f903, %f895;
	fma.rn.f32 	%f940, %f936, %f904, %f896;
	fma.rn.f32 	%f941, %f936, %f905, %f897;
	fma.rn.f32 	%f942, %f936, %f906, %f898;
	fma.rn.f32 	%f943, %f936, %f907, %f899;
	fma.rn.f32 	%f944, %f936, %f908, %f900;
	ld.shared.f32 	%f945, [%r166+76];
	ld.shared.f32 	%f946, [%r166+208];
	ld.shared.f32 	%f947, [%r166+340];
	ld.shared.f32 	%f948, [%r166+472];
	ld.shared.f32 	%f949, [%r166+604];
	ld.shared.f32 	%f950, [%r166+736];
	ld.shared.f32 	%f951, [%r166+868];
	ld.shared.f32 	%f952, [%r166+1000];
	ld.shared.f32 	%f953, [%r10+-6192];
	fma.rn.f32 	%f954, %f953, %f945, %f910;
	fma.rn.f32 	%f955, %f953, %f946, %f911;
	fma.rn.f32 	%f956, %f953, %f947, %f912;
	fma.rn.f32 	%f957, %f953, %f948, %f913;
	fma.rn.f32 	%f958, %f953, %f949, %f914;
	fma.rn.f32 	%f959, %f953, %f950, %f915;
	fma.rn.f32 	%f960, %f953, %f951, %f916;
	fma.rn.f32 	%f961, %f953, %f952, %f917;
	ld.shared.f32 	%f962, [%r10+-6188];
	fma.rn.f32 	%f963, %f962, %f945, %f919;
	fma.rn.f32 	%f964, %f962, %f946, %f920;
	fma.rn.f32 	%f965, %f962, %f947, %f921;
	fma.rn.f32 	%f966, %f962, %f948, %f922;
	fma.rn.f32 	%f967, %f962, %f949, %f923;
	fma.rn.f32 	%f968, %f962, %f950, %f924;
	fma.rn.f32 	%f969, %f962, %f951, %f925;
	fma.rn.f32 	%f970, %f962, %f952, %f926;
	ld.shared.f32 	%f971, [%r10+-6184];
	fma.rn.f32 	%f972, %f971, %f945, %f928;
	fma.rn.f32 	%f973, %f971, %f946, %f929;
	fma.rn.f32 	%f974, %f971, %f947, %f930;
	fma.rn.f32 	%f975, %f971, %f948, %f931;
	fma.rn.f32 	%f976, %f971, %f949, %f932;
	fma.rn.f32 	%f977, %f971, %f950, %f933;
	fma.rn.f32 	%f978, %f971, %f951, %f934;
	fma.rn.f32 	%f979, %f971, %f952, %f935;
	ld.shared.f32 	%f980, [%r10+-6180];
	fma.rn.f32 	%f981, %f980, %f945, %f937;
	fma.rn.f32 	%f982, %f980, %f946, %f938;
	fma.rn.f32 	%f983, %f980, %f947, %f939;
	fma.rn.f32 	%f984, %f980, %f948, %f940;
	fma.rn.f32 	%f985, %f980, %f949, %f941;
	fma.rn.f32 	%f986, %f980, %f950, %f942;
	fma.rn.f32 	%f987, %f980, %f951, %f943;
	fma.rn.f32 	%f988, %f980, %f952, %f944;
	ld.shared.f32 	%f989, [%r166+80];
	ld.shared.f32 	%f990, [%r166+212];
	ld.shared.f32 	%f991, [%r166+344];
	ld.shared.f32 	%f992, [%r166+476];
	ld.shared.f32 	%f993, [%r166+608];
	ld.shared.f32 	%f994, [%r166+740];
	ld.shared.f32 	%f995, [%r166+872];
	ld.shared.f32 	%f996, [%r166+1004];
	ld.shared.f32 	%f997, [%r10+-5676];
	fma.rn.f32 	%f998, %f997, %f989, %f954;
	fma.rn.f32 	%f999, %f997, %f990, %f955;
	fma.rn.f32 	%f1000, %f997, %f991, %f956;
	fma.rn.f32 	%f1001, %f997, %f992, %f957;
	fma.rn.f32 	%f1002, %f997, %f993, %f958;
	fma.rn.f32 	%f1003, %f997, %f994, %f959;
	fma.rn.f32 	%f1004, %f997, %f995, %f960;
	fma.rn.f32 	%f1005, %f997, %f996, %f961;
	ld.shared.f32 	%f1006, [%r10+-5672];
	fma.rn.f32 	%f1007, %f1006, %f989, %f963;
	fma.rn.f32 	%f1008, %f1006, %f990, %f964;
	fma.rn.f32 	%f1009, %f1006, %f991, %f965;
	fma.rn.f32 	%f1010, %f1006, %f992, %f966;
	fma.rn.f32 	%f1011, %f1006, %f993, %f967;
	fma.rn.f32 	%f1012, %f1006, %f994, %f968;
	fma.rn.f32 	%f1013, %f1006, %f995, %f969;
	fma.rn.f32 	%f1014, %f1006, %f996, %f970;
	ld.shared.f32 	%f1015, [%r10+-5668];
	fma.rn.f32 	%f1016, %f1015, %f989, %f972;
	fma.rn.f32 	%f1017, %f1015, %f990, %f973;
	fma.rn.f32 	%f1018, %f1015, %f991, %f974;
	fma.rn.f32 	%f1019, %f1015, %f992, %f975;
	fma.rn.f32 	%f1020, %f1015, %f993, %f976;
	fma.rn.f32 	%f1021, %f1015, %f994, %f977;
	fma.rn.f32 	%f1022, %f1015, %f995, %f978;
	fma.rn.f32 	%f1023, %f1015, %f996, %f979;
	ld.shared.f32 	%f1024, [%r10+-5664];
	fma.rn.f32 	%f1025, %f1024, %f989, %f981;
	fma.rn.f32 	%f1026, %f1024, %f990, %f982;
	fma.rn.f32 	%f1027, %f1024, %f991, %f983;
	fma.rn.f32 	%f1028, %f1024, %f992, %f984;
	fma.rn.f32 	%f1029, %f1024, %f993, %f985;
	fma.rn.f32 	%f1030, %f1024, %f994, %f986;
	fma.rn.f32 	%f1031, %f1024, %f995, %f987;
	fma.rn.f32 	%f1032, %f1024, %f996, %f988;
	ld.shared.f32 	%f1033, [%r166+84];
	ld.shared.f32 	%f1034, [%r166+216];
	ld.shared.f32 	%f1035, [%r166+348];
	ld.shared.f32 	%f1036, [%r166+480];
	ld.shared.f32 	%f1037, [%r166+612];
	ld.shared.f32 	%f1038, [%r166+744];
	ld.shared.f32 	%f1039, [%r166+876];
	ld.shared.f32 	%f1040, [%r166+1008];
	ld.shared.f32 	%f1041, [%r10+-5160];
	fma.rn.f32 	%f1042, %f1041, %f1033, %f998;
	fma.rn.f32 	%f1043, %f1041, %f1034, %f999;
	fma.rn.f32 	%f1044, %f1041, %f1035, %f1000;
	fma.rn.f32 	%f1045, %f1041, %f1036, %f1001;
	fma.rn.f32 	%f1046, %f1041, %f1037, %f1002;
	fma.rn.f32 	%f1047, %f1041, %f1038, %f1003;
	fma.rn.f32 	%f1048, %f1041, %f1039, %f1004;
	fma.rn.f32 	%f1049, %f1041, %f1040, %f1005;
	ld.shared.f32 	%f1050, [%r10+-5156];
	fma.rn.f32 	%f1051, %f1050, %f1033, %f1007;
	fma.rn.f32 	%f1052, %f1050, %f1034, %f1008;
	fma.rn.f32 	%f1053, %f1050, %f1035, %f1009;
	fma.rn.f32 	%f1054, %f1050, %f1036, %f1010;
	fma.rn.f32 	%f1055, %f1050, %f1037, %f1011;
	fma.rn.f32 	%f1056, %f1050, %f1038, %f1012;
	fma.rn.f32 	%f1057, %f1050, %f1039, %f1013;
	fma.rn.f32 	%f1058, %f1050, %f1040, %f1014;
	ld.shared.f32 	%f1059, [%r10+-5152];
	fma.rn.f32 	%f1060, %f1059, %f1033, %f1016;
	fma.rn.f32 	%f1061, %f1059, %f1034, %f1017;
	fma.rn.f32 	%f1062, %f1059, %f1035, %f1018;
	fma.rn.f32 	%f1063, %f1059, %f1036, %f1019;
	fma.rn.f32 	%f1064, %f1059, %f1037, %f1020;
	fma.rn.f32 	%f1065, %f1059, %f1038, %f1021;
	fma.rn.f32 	%f1066, %f1059, %f1039, %f1022;
	fma.rn.f32 	%f1067, %f1059, %f1040, %f1023;
	ld.shared.f32 	%f1068, [%r10+-5148];
	fma.rn.f32 	%f1069, %f1068, %f1033, %f1025;
	fma.rn.f32 	%f1070, %f1068, %f1034, %f1026;
	fma.rn.f32 	%f1071, %f1068, %f1035, %f1027;
	fma.rn.f32 	%f1072, %f1068, %f1036, %f1028;
	fma.rn.f32 	%f1073, %f1068, %f1037, %f1029;
	fma.rn.f32 	%f1074, %f1068, %f1038, %f1030;
	fma.rn.f32 	%f1075, %f1068, %f1039, %f1031;
	fma.rn.f32 	%f1076, %f1068, %f1040, %f1032;
	ld.shared.f32 	%f1077, [%r166+88];
	ld.shared.f32 	%f1078, [%r166+220];
	ld.shared.f32 	%f1079, [%r166+352];
	ld.shared.f32 	%f1080, [%r166+484];
	ld.shared.f32 	%f1081, [%r166+616];
	ld.shared.f32 	%f1082, [%r166+748];
	ld.shared.f32 	%f1083, [%r166+880];
	ld.shared.f32 	%f1084, [%r166+1012];
	ld.shared.f32 	%f1085, [%r10+-4644];
	fma.rn.f32 	%f1086, %f1085, %f1077, %f1042;
	fma.rn.f32 	%f1087, %f1085, %f1078, %f1043;
	fma.rn.f32 	%f1088, %f1085, %f1079, %f1044;
	fma.rn.f32 	%f1089, %f1085, %f1080, %f1045;
	fma.rn.f32 	%f1090, %f1085, %f1081, %f1046;
	fma.rn.f32 	%f1091, %f1085, %f1082, %f1047;
	fma.rn.f32 	%f1092, %f1085, %f1083, %f1048;
	fma.rn.f32 	%f1093, %f1085, %f1084, %f1049;
	ld.shared.f32 	%f1094, [%r10+-4640];
	fma.rn.f32 	%f1095, %f1094, %f1077, %f1051;
	fma.rn.f32 	%f1096, %f1094, %f1078, %f1052;
	fma.rn.f32 	%f1097, %f1094, %f1079, %f1053;
	fma.rn.f32 	%f1098, %f1094, %f1080, %f1054;
	fma.rn.f32 	%f1099, %f1094, %f1081, %f1055;
	fma.rn.f32 	%f1100, %f1094, %f1082, %f1056;
	fma.rn.f32 	%f1101, %f1094, %f1083, %f1057;
	fma.rn.f32 	%f1102, %f1094, %f1084, %f1058;
	ld.shared.f32 	%f1103, [%r10+-4636];
	fma.rn.f32 	%f1104, %f1103, %f1077, %f1060;
	fma.rn.f32 	%f1105, %f1103, %f1078, %f1061;
	fma.rn.f32 	%f1106, %f1103, %f1079, %f1062;
	fma.rn.f32 	%f1107, %f1103, %f1080, %f1063;
	fma.rn.f32 	%f1108, %f1103, %f1081, %f1064;
	fma.rn.f32 	%f1109, %f1103, %f1082, %f1065;
	fma.rn.f32 	%f1110, %f1103, %f1083, %f1066;
	fma.rn.f32 	%f1111, %f1103, %f1084, %f1067;
	ld.shared.f32 	%f1112, [%r10+-4632];
	fma.rn.f32 	%f1113, %f1112, %f1077, %f1069;
	fma.rn.f32 	%f1114, %f1112, %f1078, %f1070;
	fma.rn.f32 	%f1115, %f1112, %f1079, %f1071;
	fma.rn.f32 	%f1116, %f1112, %f1080, %f1072;
	fma.rn.f32 	%f1117, %f1112, %f1081, %f1073;
	fma.rn.f32 	%f1118, %f1112, %f1082, %f1074;
	fma.rn.f32 	%f1119, %f1112, %f1083, %f1075;
	fma.rn.f32 	%f1120, %f1112, %f1084, %f1076;
	ld.shared.f32 	%f1121, [%r166+92];
	ld.shared.f32 	%f1122, [%r166+224];
	ld.shared.f32 	%f1123, [%r166+356];
	ld.shared.f32 	%f1124, [%r166+488];
	ld.shared.f32 	%f1125, [%r166+620];
	ld.shared.f32 	%f1126, [%r166+752];
	ld.shared.f32 	%f1127, [%r166+884];
	ld.shared.f32 	%f1128, [%r166+1016];
	ld.shared.f32 	%f1129, [%r10+-4128];
	fma.rn.f32 	%f1130, %f1129, %f1121, %f1086;
	fma.rn.f32 	%f1131, %f1129, %f1122, %f1087;
	fma.rn.f32 	%f1132, %f1129, %f1123, %f1088;
	fma.rn.f32 	%f1133, %f1129, %f1124, %f1089;
	fma.rn.f32 	%f1134, %f1129, %f1125, %f1090;
	fma.rn.f32 	%f1135, %f1129, %f1126, %f1091;
	fma.rn.f32 	%f1136, %f1129, %f1127, %f1092;
	fma.rn.f32 	%f1137, %f1129, %f1128, %f1093;
	ld.shared.f32 	%f1138, [%r10+-4124];
	fma.rn.f32 	%f1139, %f1138, %f1121, %f1095;
	fma.rn.f32 	%f1140, %f1138, %f1122, %f1096;
	fma.rn.f32 	%f1141, %f1138, %f1123, %f1097;
	fma.rn.f32 	%f1142, %f1138, %f1124, %f1098;
	fma.rn.f32 	%f1143, %f1138, %f1125, %f1099;
	fma.rn.f32 	%f1144, %f1138, %f1126, %f1100;
	fma.rn.f32 	%f1145, %f1138, %f1127, %f1101;
	fma.rn.f32 	%f1146, %f1138, %f1128, %f1102;
	ld.shared.f32 	%f1147, [%r10+-4120];
	fma.rn.f32 	%f1148, %f1147, %f1121, %f1104;
	fma.rn.f32 	%f1149, %f1147, %f1122, %f1105;
	fma.rn.f32 	%f1150, %f1147, %f1123, %f1106;
	fma.rn.f32 	%f1151, %f1147, %f1124, %f1107;
	fma.rn.f32 	%f1152, %f1147, %f1125, %f1108;
	fma.rn.f32 	%f1153, %f1147, %f1126, %f1109;
	fma.rn.f32 	%f1154, %f1147, %f1127, %f1110;
	fma.rn.f32 	%f1155, %f1147, %f1128, %f1111;
	ld.shared.f32 	%f1156, [%r10+-4116];
	fma.rn.f32 	%f1157, %f1156, %f1121, %f1113;
	fma.rn.f32 	%f1158, %f1156, %f1122, %f1114;
	fma.rn.f32 	%f1159, %f1156, %f1123, %f1115;
	fma.rn.f32 	%f1160, %f1156, %f1124, %f1116;
	fma.rn.f32 	%f1161, %f1156, %f1125, %f1117;
	fma.rn.f32 	%f1162, %f1156, %f1126, %f1118;
	fma.rn.f32 	%f1163, %f1156, %f1127, %f1119;
	fma.rn.f32 	%f1164, %f1156, %f1128, %f1120;
	ld.shared.f32 	%f1165, [%r166+96];
	ld.shared.f32 	%f1166, [%r166+228];
	ld.shared.f32 	%f1167, [%r166+360];
	ld.shared.f32 	%f1168, [%r166+492];
	ld.shared.f32 	%f1169, [%r166+624];
	ld.shared.f32 	%f1170, [%r166+756];
	ld.shared.f32 	%f1171, [%r166+888];
	ld.shared.f32 	%f1172, [%r166+1020];
	ld.shared.f32 	%f1173, [%r10+-3612];
	fma.rn.f32 	%f1174, %f1173, %f1165, %f1130;
	fma.rn.f32 	%f1175, %f1173, %f1166, %f1131;
	fma.rn.f32 	%f1176, %f1173, %f1167, %f1132;
	fma.rn.f32 	%f1177, %f1173, %f1168, %f1133;
	fma.rn.f32 	%f1178, %f1173, %f1169, %f1134;
	fma.rn.f32 	%f1179, %f1173, %f1170, %f1135;
	fma.rn.f32 	%f1180, %f1173, %f1171, %f1136;
	fma.rn.f32 	%f1181, %f1173, %f1172, %f1137;
	ld.shared.f32 	%f1182, [%r10+-3608];
	fma.rn.f32 	%f1183, %f1182, %f1165, %f1139;
	fma.rn.f32 	%f1184, %f1182, %f1166, %f1140;
	fma.rn.f32 	%f1185, %f1182, %f1167, %f1141;
	fma.rn.f32 	%f1186, %f1182, %f1168, %f1142;
	fma.rn.f32 	%f1187, %f1182, %f1169, %f1143;
	fma.rn.f32 	%f1188, %f1182, %f1170, %f1144;
	fma.rn.f32 	%f1189, %f1182, %f1171, %f1145;
	fma.rn.f32 	%f1190, %f1182, %f1172, %f1146;
	ld.shared.f32 	%f1191, [%r10+-3604];
	fma.rn.f32 	%f1192, %f1191, %f1165, %f1148;
	fma.rn.f32 	%f1193, %f1191, %f1166, %f1149;
	fma.rn.f32 	%f1194, %f1191, %f1167, %f1150;
	fma.rn.f32 	%f1195, %f1191, %f1168, %f1151;
	fma.rn.f32 	%f1196, %f1191, %f1169, %f1152;
	fma.rn.f32 	%f1197, %f1191, %f1170, %f1153;
	fma.rn.f32 	%f1198, %f1191, %f1171, %f1154;
	fma.rn.f32 	%f1199, %f1191, %f1172, %f1155;
	ld.shared.f32 	%f1200, [%r10+-3600];
	fma.rn.f32 	%f1201, %f1200, %f1165, %f1157;
	fma.rn.f32 	%f1202, %f1200, %f1166, %f1158;
	fma.rn.f32 	%f1203, %f1200, %f1167, %f1159;
	fma.rn.f32 	%f1204, %f1200, %f1168, %f1160;
	fma.rn.f32 	%f1205, %f1200, %f1169, %f1161;
	fma.rn.f32 	%f1206, %f1200, %f1170, %f1162;
	fma.rn.f32 	%f1207, %f1200, %f1171, %f1163;
	fma.rn.f32 	%f1208, %f1200, %f1172, %f1164;
	ld.shared.f32 	%f1209, [%r166+100];
	ld.shared.f32 	%f1210, [%r166+232];
	ld.shared.f32 	%f1211, [%r166+364];
	ld.shared.f32 	%f1212, [%r166+496];
	ld.shared.f32 	%f1213, [%r166+628];
	ld.shared.f32 	%f1214, [%r166+760];
	ld.shared.f32 	%f1215, [%r166+892];
	ld.shared.f32 	%f1216, [%r166+1024];
	ld.shared.f32 	%f1217, [%r10+-3096];
	fma.rn.f32 	%f1218, %f1217, %f1209, %f1174;
	fma.rn.f32 	%f1219, %f1217, %f1210, %f1175;
	fma.rn.f32 	%f1220, %f1217, %f1211, %f1176;
	fma.rn.f32 	%f1221, %f1217, %f1212, %f1177;
	fma.rn.f32 	%f1222, %f1217, %f1213, %f1178;
	fma.rn.f32 	%f1223, %f1217, %f1214, %f1179;
	fma.rn.f32 	%f1224, %f1217, %f1215, %f1180;
	fma.rn.f32 	%f1225, %f1217, %f1216, %f1181;
	ld.shared.f32 	%f1226, [%r10+-3092];
	fma.rn.f32 	%f1227, %f1226, %f1209, %f1183;
	fma.rn.f32 	%f1228, %f1226, %f1210, %f1184;
	fma.rn.f32 	%f1229, %f1226, %f1211, %f1185;
	fma.rn.f32 	%f1230, %f1226, %f1212, %f1186;
	fma.rn.f32 	%f1231, %f1226, %f1213, %f1187;
	fma.rn.f32 	%f1232, %f1226, %f1214, %f1188;
	fma.rn.f32 	%f1233, %f1226, %f1215, %f1189;
	fma.rn.f32 	%f1234, %f1226, %f1216, %f1190;
	ld.shared.f32 	%f1235, [%r10+-3088];
	fma.rn.f32 	%f1236, %f1235, %f1209, %f1192;
	fma.rn.f32 	%f1237, %f1235, %f1210, %f1193;
	fma.rn.f32 	%f1238, %f1235, %f1211, %f1194;
	fma.rn.f32 	%f1239, %f1235, %f1212, %f1195;
	fma.rn.f32 	%f1240, %f1235, %f1213, %f1196;
	fma.rn.f32 	%f1241, %f1235, %f1214, %f1197;
	fma.rn.f32 	%f1242, %f1235, %f1215, %f1198;
	fma.rn.f32 	%f1243, %f1235, %f1216, %f1199;
	ld.shared.f32 	%f1244, [%r10+-3084];
	fma.rn.f32 	%f1245, %f1244, %f1209, %f1201;
	fma.rn.f32 	%f1246, %f1244, %f1210, %f1202;
	fma.rn.f32 	%f1247, %f1244, %f1211, %f1203;
	fma.rn.f32 	%f1248, %f1244, %f1212, %f1204;
	fma.rn.f32 	%f1249, %f1244, %f1213, %f1205;
	fma.rn.f32 	%f1250, %f1244, %f1214, %f1206;
	fma.rn.f32 	%f1251, %f1244, %f1215, %f1207;
	fma.rn.f32 	%f1252, %f1244, %f1216, %f1208;
	ld.shared.f32 	%f1253, [%r166+104];
	ld.shared.f32 	%f1254, [%r166+236];
	ld.shared.f32 	%f1255, [%r166+368];
	ld.shared.f32 	%f1256, [%r166+500];
	ld.shared.f32 	%f1257, [%r166+632];
	ld.shared.f32 	%f1258, [%r166+764];
	ld.shared.f32 	%f1259, [%r166+896];
	ld.shared.f32 	%f1260, [%r166+1028];
	ld.shared.f32 	%f1261, [%r10+-2580];
	fma.rn.f32 	%f1262, %f1261, %f1253, %f1218;
	fma.rn.f32 	%f1263, %f1261, %f1254, %f1219;
	fma.rn.f32 	%f1264, %f1261, %f1255, %f1220;
	fma.rn.f32 	%f1265, %f1261, %f1256, %f1221;
	fma.rn.f32 	%f1266, %f1261, %f1257, %f1222;
	fma.rn.f32 	%f1267, %f1261, %f1258, %f1223;
	fma.rn.f32 	%f1268, %f1261, %f1259, %f1224;
	fma.rn.f32 	%f1269, %f1261, %f1260, %f1225;
	ld.shared.f32 	%f1270, [%r10+-2576];
	fma.rn.f32 	%f1271, %f1270, %f1253, %f1227;
	fma.rn.f32 	%f1272, %f1270, %f1254, %f1228;
	fma.rn.f32 	%f1273, %f1270, %f1255, %f1229;
	fma.rn.f32 	%f1274, %f1270, %f1256, %f1230;
	fma.rn.f32 	%f1275, %f1270, %f1257, %f1231;
	fma.rn.f32 	%f1276, %f1270, %f1258, %f1232;
	fma.rn.f32 	%f1277, %f1270, %f1259, %f1233;
	fma.rn.f32 	%f1278, %f1270, %f1260, %f1234;
	ld.shared.f32 	%f1279, [%r10+-2572];
	fma.rn.f32 	%f1280, %f1279, %f1253, %f1236;
	fma.rn.f32 	%f1281, %f1279, %f1254, %f1237;
	fma.rn.f32 	%f1282, %f1279, %f1255, %f1238;
	fma.rn.f32 	%f1283, %f1279, %f1256, %f1239;
	fma.rn.f32 	%f1284, %f1279, %f1257, %f1240;
	fma.rn.f32 	%f1285, %f1279, %f1258, %f1241;
	fma.rn.f32 	%f1286, %f1279, %f1259, %f1242;
	fma.rn.f32 	%f1287, %f1279, %f1260, %f1243;
	ld.shared.f32 	%f1288, [%r10+-2568];
	fma.rn.f32 	%f1289, %f1288, %f1253, %f1245;
	fma.rn.f32 	%f1290, %f1288, %f1254, %f1246;
	fma.rn.f32 	%f1291, %f1288, %f1255, %f1247;
	fma.rn.f32 	%f1292, %f1288, %f1256, %f1248;
	fma.rn.f32 	%f1293, %f1288, %f1257, %f1249;
	fma.rn.f32 	%f1294, %f1288, %f1258, %f1250;
	fma.rn.f32 	%f1295, %f1288, %f1259, %f1251;
	fma.rn.f32 	%f1296, %f1288, %f1260, %f1252;
	ld.shared.f32 	%f1297, [%r166+108];
	ld.shared.f32 	%f1298, [%r166+240];
	ld.shared.f32 	%f1299, [%r166+372];
	ld.shared.f32 	%f1300, [%r166+504];
	ld.shared.f32 	%f1301, [%r166+636];
	ld.shared.f32 	%f1302, [%r166+768];
	ld.shared.f32 	%f1303, [%r166+900];
	ld.shared.f32 	%f1304, [%r166+1032];
	ld.shared.f32 	%f1305, [%r10+-2064];
	fma.rn.f32 	%f1306, %f1305, %f1297, %f1262;
	fma.rn.f32 	%f1307, %f1305, %f1298, %f1263;
	fma.rn.f32 	%f1308, %f1305, %f1299, %f1264;
	fma.rn.f32 	%f1309, %f1305, %f1300, %f1265;
	fma.rn.f32 	%f1310, %f1305, %f1301, %f1266;
	fma.rn.f32 	%f1311, %f1305, %f1302, %f1267;
	fma.rn.f32 	%f1312, %f1305, %f1303, %f1268;
	fma.rn.f32 	%f1313, %f1305, %f1304, %f1269;
	ld.shared.f32 	%f1314, [%r10+-2060];
	fma.rn.f32 	%f1315, %f1314, %f1297, %f1271;
	fma.rn.f32 	%f1316, %f1314, %f1298, %f1272;
	fma.rn.f32 	%f1317, %f1314, %f1299, %f1273;
	fma.rn.f32 	%f1318, %f1314, %f1300, %f1274;
	fma.rn.f32 	%f1319, %f1314, %f1301, %f1275;
	fma.rn.f32 	%f1320, %f1314, %f1302, %f1276;
	fma.rn.f32 	%f1321, %f1314, %f1303, %f1277;
	fma.rn.f32 	%f1322, %f1314, %f1304, %f1278;
	ld.shared.f32 	%f1323, [%r10+-2056];
	fma.rn.f32 	%f1324, %f1323, %f1297, %f1280;
	fma.rn.f32 	%f1325, %f1323, %f1298, %f1281;
	fma.rn.f32 	%f1326, %f1323, %f1299, %f1282;
	fma.rn.f32 	%f1327, %f1323, %f1300, %f1283;
	fma.rn.f32 	%f1328, %f1323, %f1301, %f1284;
	fma.rn.f32 	%f1329, %f1323, %f1302, %f1285;
	fma.rn.f32 	%f1330, %f1323, %f1303, %f1286;
	fma.rn.f32 	%f1331, %f1323, %f1304, %f1287;
	ld.shared.f32 	%f1332, [%r10+-2052];
	fma.rn.f32 	%f1333, %f1332, %f1297, %f1289;
	fma.rn.f32 	%f1334, %f1332, %f1298, %f1290;
	fma.rn.f32 	%f1335, %f1332, %f1299, %f1291;
	fma.rn.f32 	%f1336, %f1332, %f1300, %f1292;
	fma.rn.f32 	%f1337, %f1332, %f1301, %f1293;
	fma.rn.f32 	%f1338, %f1332, %f1302, %f1294;
	fma.rn.f32 	%f1339, %f1332, %f1303, %f1295;
	fma.rn.f32 	%f1340, %f1332, %f1304, %f1296;
	ld.shared.f32 	%f1341, [%r166+112];
	ld.shared.f32 	%f1342, [%r166+244];
	ld.shared.f32 	%f1343, [%r166+376];
	ld.shared.f32 	%f1344, [%r166+508];
	ld.shared.f32 	%f1345, [%r166+640];
	ld.shared.f32 	%f1346, [%r166+772];
	ld.shared.f32 	%f1347, [%r166+904];
	ld.shared.f32 	%f1348, [%r166+1036];
	ld.shared.f32 	%f1349, [%r10+-1548];
	fma.rn.f32 	%f1350, %f1349, %f1341, %f1306;
	fma.rn.f32 	%f1351, %f1349, %f1342, %f1307;
	fma.rn.f32 	%f1352, %f1349, %f1343, %f1308;
	fma.rn.f32 	%f1353, %f1349, %f1344, %f1309;
	fma.rn.f32 	%f1354, %f1349, %f1345, %f1310;
	fma.rn.f32 	%f1355, %f1349, %f1346, %f1311;
	fma.rn.f32 	%f1356, %f1349, %f1347, %f1312;
	fma.rn.f32 	%f1357, %f1349, %f1348, %f1313;
	ld.shared.f32 	%f1358, [%r10+-1544];
	fma.rn.f32 	%f1359, %f1358, %f1341, %f1315;
	fma.rn.f32 	%f1360, %f1358, %f1342, %f1316;
	fma.rn.f32 	%f1361, %f1358, %f1343, %f1317;
	fma.rn.f32 	%f1362, %f1358, %f1344, %f1318;
	fma.rn.f32 	%f1363, %f1358, %f1345, %f1319;
	fma.rn.f32 	%f1364, %f1358, %f1346, %f1320;
	fma.rn.f32 	%f1365, %f1358, %f1347, %f1321;
	fma.rn.f32 	%f1366, %f1358, %f1348, %f1322;
	ld.shared.f32 	%f1367, [%r10+-1540];
	fma.rn.f32 	%f1368, %f1367, %f1341, %f1324;
	fma.rn.f32 	%f1369, %f1367, %f1342, %f1325;
	fma.rn.f32 	%f1370, %f1367, %f1343, %f1326;
	fma.rn.f32 	%f1371, %f1367, %f1344, %f1327;
	fma.rn.f32 	%f1372, %f1367, %f1345, %f1328;
	fma.rn.f32 	%f1373, %f1367, %f1346, %f1329;
	fma.rn.f32 	%f1374, %f1367, %f1347, %f1330;
	fma.rn.f32 	%f1375, %f1367, %f1348, %f1331;
	ld.shared.f32 	%f1376, [%r10+-1536];
	fma.rn.f32 	%f1377, %f1376, %f1341, %f1333;
	fma.rn.f32 	%f1378, %f1376, %f1342, %f1334;
	fma.rn.f32 	%f1379, %f1376, %f1343, %f1335;
	fma.rn.f32 	%f1380, %f1376, %f1344, %f1336;
	fma.rn.f32 	%f1381, %f1376, %f1345, %f1337;
	fma.rn.f32 	%f1382, %f1376, %f1346, %f1338;
	fma.rn.f32 	%f1383, %f1376, %f1347, %f1339;
	fma.rn.f32 	%f1384, %f1376, %f1348, %f1340;
	ld.shared.f32 	%f1385, [%r166+116];
	ld.shared.f32 	%f1386, [%r166+248];
	ld.shared.f32 	%f1387, [%r166+380];
	ld.shared.f32 	%f1388, [%r166+512];
	ld.shared.f32 	%f1389, [%r166+644];
	ld.shared.f32 	%f1390, [%r166+776];
	ld.shared.f32 	%f1391, [%r166+908];
	ld.shared.f32 	%f1392, [%r166+1040];
	ld.shared.f32 	%f1393, [%r10+-1032];
	fma.rn.f32 	%f1394, %f1393, %f1385, %f1350;
	fma.rn.f32 	%f1395, %f1393, %f1386, %f1351;
	fma.rn.f32 	%f1396, %f1393, %f1387, %f1352;
	fma.rn.f32 	%f1397, %f1393, %f1388, %f1353;
	fma.rn.f32 	%f1398, %f1393, %f1389, %f1354;
	fma.rn.f32 	%f1399, %f1393, %f1390, %f1355;
	fma.rn.f32 	%f1400, %f1393, %f1391, %f1356;
	fma.rn.f32 	%f1401, %f1393, %f1392, %f1357;
	ld.shared.f32 	%f1402, [%r10+-1028];
	fma.rn.f32 	%f1403, %f1402, %f1385, %f1359;
	fma.rn.f32 	%f1404, %f1402, %f1386, %f1360;
	fma.rn.f32 	%f1405, %f1402, %f1387, %f1361;
	fma.rn.f32 	%f1406, %f1402, %f1388, %f1362;
	fma.rn.f32 	%f1407, %f1402, %f1389, %f1363;
	fma.rn.f32 	%f1408, %f1402, %f1390, %f1364;
	fma.rn.f32 	%f1409, %f1402, %f1391, %f1365;
	fma.rn.f32 	%f1410, %f1402, %f1392, %f1366;
	ld.shared.f32 	%f1411, [%r10+-1024];
	fma.rn.f32 	%f1412, %f1411, %f1385, %f1368;
	fma.rn.f32 	%f1413, %f1411, %f1386, %f1369;
	fma.rn.f32 	%f1414, %f1411, %f1387, %f1370;
	fma.rn.f32 	%f1415, %f1411, %f1388, %f1371;
	fma.rn.f32 	%f1416, %f1411, %f1389, %f1372;
	fma.rn.f32 	%f1417, %f1411, %f1390, %f1373;
	fma.rn.f32 	%f1418, %f1411, %f1391, %f1374;
	fma.rn.f32 	%f1419, %f1411, %f1392, %f1375;
	ld.shared.f32 	%f1420, [%r10+-1020];
	fma.rn.f32 	%f1421, %f1420, %f1385, %f1377;
	fma.rn.f32 	%f1422, %f1420, %f1386, %f1378;
	fma.rn.f32 	%f1423, %f1420, %f1387, %f1379;
	fma.rn.f32 	%f1424, %f1420, %f1388, %f1380;
	fma.rn.f32 	%f1425, %f1420, %f1389, %f1381;
	fma.rn.f32 	%f1426, %f1420, %f1390, %f1382;
	fma.rn.f32 	%f1427, %f1420, %f1391, %f1383;
	fma.rn.f32 	%f1428, %f1420, %f1392, %f1384;
	ld.shared.f32 	%f1429, [%r166+120];
	ld.shared.f32 	%f1430, [%r166+252];
	ld.shared.f32 	%f1431, [%r166+384];
	ld.shared.f32 	%f1432, [%r166+516];
	ld.shared.f32 	%f1433, [%r166+648];
	ld.shared.f32 	%f1434, [%r166+780];
	ld.shared.f32 	%f1435, [%r166+912];
	ld.shared.f32 	%f1436, [%r166+1044];
	ld.shared.f32 	%f1437, [%r10+-516];
	fma.rn.f32 	%f1438, %f1437, %f1429, %f1394;
	fma.rn.f32 	%f1439, %f1437, %f1430, %f1395;
	fma.rn.f32 	%f1440, %f1437, %f1431, %f1396;
	fma.rn.f32 	%f1441, %f1437, %f1432, %f1397;
	fma.rn.f32 	%f1442, %f1437, %f1433, %f1398;
	fma.rn.f32 	%f1443, %f1437, %f1434, %f1399;
	fma.rn.f32 	%f1444, %f1437, %f1435, %f1400;
	fma.rn.f32 	%f1445, %f1437, %f1436, %f1401;
	ld.shared.f32 	%f1446, [%r10+-512];
	fma.rn.f32 	%f1447, %f1446, %f1429, %f1403;
	fma.rn.f32 	%f1448, %f1446, %f1430, %f1404;
	fma.rn.f32 	%f1449, %f1446, %f1431, %f1405;
	fma.rn.f32 	%f1450, %f1446, %f1432, %f1406;
	fma.rn.f32 	%f1451, %f1446, %f1433, %f1407;
	fma.rn.f32 	%f1452, %f1446, %f1434, %f1408;
	fma.rn.f32 	%f1453, %f1446, %f1435, %f1409;
	fma.rn.f32 	%f1454, %f1446, %f1436, %f1410;
	ld.shared.f32 	%f1455, [%r10+-508];
	fma.rn.f32 	%f1456, %f1455, %f1429, %f1412;
	fma.rn.f32 	%f1457, %f1455, %f1430, %f1413;
	fma.rn.f32 	%f1458, %f1455, %f1431, %f1414;
	fma.rn.f32 	%f1459, %f1455, %f1432, %f1415;
	fma.rn.f32 	%f1460, %f1455, %f1433, %f1416;
	fma.rn.f32 	%f1461, %f1455, %f1434, %f1417;
	fma.rn.f32 	%f1462, %f1455, %f1435, %f1418;
	fma.rn.f32 	%f1463, %f1455, %f1436, %f1419;
	ld.shared.f32 	%f1464, [%r10+-504];
	fma.rn.f32 	%f1465, %f1464, %f1429, %f1421;
	fma.rn.f32 	%f1466, %f1464, %f1430, %f1422;
	fma.rn.f32 	%f1467, %f1464, %f1431, %f1423;
	fma.rn.f32 	%f1468, %f1464, %f1432, %f1424;
	fma.rn.f32 	%f1469, %f1464, %f1433, %f1425;
	fma.rn.f32 	%f1470, %f1464, %f1434, %f1426;
	fma.rn.f32 	%f1471, %f1464, %f1435, %f1427;
	fma.rn.f32 	%f1472, %f1464, %f1436, %f1428;
	ld.shared.f32 	%f1473, [%r166+124];
	ld.shared.f32 	%f1474, [%r166+256];
	ld.shared.f32 	%f1475, [%r166+388];
	ld.shared.f32 	%f1476, [%r166+520];
	ld.shared.f32 	%f1477, [%r166+652];
	ld.shared.f32 	%f1478, [%r166+784];
	ld.shared.f32 	%f1479, [%r166+916];
	ld.shared.f32 	%f1480, [%r166+1048];
	ld.shared.f32 	%f1481, [%r10];
	fma.rn.f32 	%f24, %f1481, %f1473, %f1438;
	fma.rn.f32 	%f2400, %f1481, %f1474, %f1439;
	fma.rn.f32 	%f2396, %f1481, %f1475, %f1440;
	fma.rn.f32 	%f2392, %f1481, %f1476, %f1441;
	fma.rn.f32 	%f2388, %f1481, %f1477, %f1442;
	fma.rn.f32 	%f2384, %f1481, %f1478, %f1443;
	fma.rn.f32 	%f2405, %f1481, %f1479, %f1444;
	fma.rn.f32 	%f2409, %f1481, %f1480, %f1445;
	ld.shared.f32 	%f1482, [%r10+4];
	fma.rn.f32 	%f23, %f1482, %f1473, %f1447;
	fma.rn.f32 	%f2399, %f1482, %f1474, %f1448;
	fma.rn.f32 	%f2395, %f1482, %f1475, %f1449;
	fma.rn.f32 	%f2391, %f1482, %f1476, %f1450;
	fma.rn.f32 	%f2387, %f1482, %f1477, %f1451;
	fma.rn.f32 	%f2383, %f1482, %f1478, %f1452;
	fma.rn.f32 	%f2406, %f1482, %f1479, %f1453;
	fma.rn.f32 	%f2410, %f1482, %f1480, %f1454;
	ld.shared.f32 	%f1483, [%r10+8];
	fma.rn.f32 	%f22, %f1483, %f1473, %f1456;
	fma.rn.f32 	%f2398, %f1483, %f1474, %f1457;
	fma.rn.f32 	%f2394, %f1483, %f1475, %f1458;
	fma.rn.f32 	%f2390, %f1483, %f1476, %f1459;
	fma.rn.f32 	%f2386, %f1483, %f1477, %f1460;
	fma.rn.f32 	%f2382, %f1483, %f1478, %f1461;
	fma.rn.f32 	%f2407, %f1483, %f1479, %f1462;
	fma.rn.f32 	%f2411, %f1483, %f1480, %f1463;
	ld.shared.f32 	%f1484, [%r10+12];
	fma.rn.f32 	%f21, %f1484, %f1473, %f1465;
	fma.rn.f32 	%f2397, %f1484, %f1474, %f1466;
	fma.rn.f32 	%f2393, %f1484, %f1475, %f1467;
	fma.rn.f32 	%f2389, %f1484, %f1476, %f1468;
	fma.rn.f32 	%f2385, %f1484, %f1477, %f1469;
	fma.rn.f32 	%f2381, %f1484, %f1478, %f1470;
	fma.rn.f32 	%f2408, %f1484, %f1479, %f1471;
	fma.rn.f32 	%f2412, %f1484, %f1480, %f1472;
	bar.sync 	0;
	add.s32 	%r208, %r208, 32;
	setp.lt.s32 	%p30, %r208, %r82;
	@%p30 bra 	$L__BB33_7;
	bra.uni 	$L__BB33_11;
$L__BB33_174:
	setp.ge.s32 	%p177, %r6, %r5;
	@%p177 bra 	$L__BB33_183;
	add.s32 	%r73, %r14, %r207;
	setp.le.s32 	%p178, %r27, %r7;
	@%p178 bra 	$L__BB33_177;
	max.f32 	%f2317, %f24, 0f00000000;
	add.s32 	%r193, %r73, %r7;
	mul.wide.s32 	%rd153, %r193, 4;
	add.s64 	%rd154, %rd2, %rd153;
	st.global.f32 	[%rd154], %f2317;
$L__BB33_177:
	setp.ge.s32 	%p179, %r15, %r28;
	cvt.u64.u32 	%rd155, %r7;
	cvt.s64.s32 	%rd156, %r73;
	add.s64 	%rd157, %rd156, %rd155;
	shl.b64 	%rd158, %rd157, 2;
	add.s64 	%rd22, %rd2, %rd158;
	@%p179 bra 	$L__BB33_179;
	max.f32 	%f2318, %f23, 0f00000000;
	st.global.f32 	[%rd22+4], %f2318;
$L__BB33_179:
	setp.ge.s32 	%p180, %r16, %r28;
	@%p180 bra 	$L__BB33_181;
	max.f32 	%f2319, %f22, 0f00000000;
	st.global.f32 	[%rd22+8], %f2319;
$L__BB33_181:
	setp.ge.s32 	%p181, %r9, %r28;
	@%p181 bra 	$L__BB33_183;
	max.f32 	%f2320, %f21, 0f00000000;
	st.global.f32 	[%rd22+12], %f2320;
$L__BB33_183:
	setp.ge.s32 	%p182, %r31, %r5;
	@%p182 bra 	$L__BB33_192;
	add.s32 	%r74, %r17, %r207;
	setp.le.s32 	%p183, %r27, %r7;
	@%p183 bra 	$L__BB33_186;
	max.f32 	%f2321, %f2400, 0f00000000;
	add.s32 	%r194, %r74, %r7;
	mul.wide.s32 	%rd159, %r194, 4;
	add.s64 	%rd160, %rd2, %rd159;
	st.global.f32 	[%rd160], %f2321;
$L__BB33_186:
	setp.ge.s32 	%p184, %r15, %r28;
	cvt.u64.u32 	%rd161, %r7;
	cvt.s64.s32 	%rd162, %r74;
	add.s64 	%rd163, %rd162, %rd161;
	shl.b64 	%rd164, %rd163, 2;
	add.s64 	%rd23, %rd2, %rd164;
	@%p184 bra 	$L__BB33_188;
	max.f32 	%f2322, %f2399, 0f00000000;
	st.global.f32 	[%rd23+4], %f2322;
$L__BB33_188:
	setp.ge.s32 	%p185, %r16, %r28;
	@%p185 bra 	$L__BB33_190;
	max.f32 	%f2323, %f2398, 0f00000000;
	st.global.f32 	[%rd23+8], %f2323;
$L__BB33_190:
	setp.ge.s32 	%p186, %r9, %r28;
	@%p186 bra 	$L__BB33_192;
	max.f32 	%f2324, %f2397, 0f00000000;
	st.global.f32 	[%rd23+12], %f2324;
$L__BB33_192:
	add.s32 	%r195, %r6, 2;
	setp.ge.s32 	%p187, %r195, %r5;
	@%p187 bra 	$L__BB33_201;
	add.s32 	%r75, %r18, %r207;
	setp.le.s32 	%p188, %r27, %r7;
	@%p188 bra 	$L__BB33_195;
	max.f32 	%f2325, %f2396, 0f00000000;
	add.s32 	%r196, %r75, %r7;
	mul.wide.s32 	%rd165, %r196, 4;
	add.s64 	%rd166, %rd2, %rd165;
	st.global.f32 	[%rd166], %f2325;
$L__BB33_195:
	setp.ge.s32 	%p189, %r15, %r28;
	cvt.u64.u32 	%rd167, %r7;
	cvt.s64.s32 	%rd168, %r75;
	add.s64 	%rd169, %rd168, %rd167;
	shl.b64 	%rd170, %rd169, 2;
	add.s64 	%rd24, %rd2, %rd170;
	@%p189 bra 	$L__BB33_197;
	max.f32 	%f2326, %f2395, 0f00000000;
	st.global.f32 	[%rd24+4], %f2326;
$L__BB33_197:
	setp.ge.s32 	%p190, %r16, %r28;
	@%p190 bra 	$L__BB33_199;
	max.f32 	%f2327, %f2394, 0f00000000;
	st.global.f32 	[%rd24+8], %f2327;
$L__BB33_199:
	setp.ge.s32 	%p191, %r9, %r28;
	@%p191 bra 	$L__BB33_201;
	max.f32 	%f2328, %f2393, 0f00000000;
	st.global.f32 	[%rd24+12], %f2328;
$L__BB33_201:
	setp.ge.s32 	%p192, %r30, %r5;
	@%p192 bra 	$L__BB33_210;
	add.s32 	%r76, %r19, %r207;
	setp.le.s32 	%p193, %r27, %r7;
	@%p193 bra 	$L__BB33_204;
	max.f32 	%f2329, %f2392, 0f00000000;
	add.s32 	%r197, %r76, %r7;
	mul.wide.s32 	%rd171, %r197, 4;
	add.s64 	%rd172, %rd2, %rd171;
	st.global.f32 	[%rd172], %f2329;
$L__BB33_204:
	setp.ge.s32 	%p194, %r15, %r28;
	cvt.u64.u32 	%rd173, %r7;
	cvt.s64.s32 	%rd174, %r76;
	add.s64 	%rd175, %rd174, %rd173;
	shl.b64 	%rd176, %rd175, 2;
	add.s64 	%rd25, %rd2, %rd176;
	@%p194 bra 	$L__BB33_206;
	max.f32 	%f2330, %f2391, 0f00000000;
	st.global.f32 	[%rd25+4], %f2330;
$L__BB33_206:
	setp.ge.s32 	%p195, %r16, %r28;
	@%p195 bra 	$L__BB33_208;
	max.f32 	%f2331, %f2390, 0f00000000;
	st.global.f32 	[%rd25+8], %f2331;
$L__BB33_208:
	setp.ge.s32 	%p196, %r9, %r28;
	@%p196 bra 	$L__BB33_210;
	max.f32 	%f2332, %f2389, 0f00000000;
	st.global.f32 	[%rd25+12], %f2332;
$L__BB33_210:
	setp.ge.s32 	%p197, %r20, %r5;
	@%p197 bra 	$L__BB33_219;
	add.s32 	%r77, %r21, %r207;
	setp.le.s32 	%p198, %r27, %r7;
	@%p198 bra 	$L__BB33_213;
	max.f32 	%f2333, %f2388, 0f00000000;
	add.s32 	%r198, %r77, %r7;
	mul.wide.s32 	%rd177, %r198, 4;
	add.s64 	%rd178, %rd2, %rd177;
	st.global.f32 	[%rd178], %f2333;
$L__BB33_213:
	setp.ge.s32 	%p199, %r15, %r28;
	cvt.u64.u32 	%rd179, %r7;
	cvt.s64.s32 	%rd180, %r77;
	add.s64 	%rd181, %rd180, %rd179;
	shl.b64 	%rd182, %rd181, 2;
	add.s64 	%rd26, %rd2, %rd182;
	@%p199 bra 	$L__BB33_215;
	max.f32 	%f2334, %f2387, 0f00000000;
	st.global.f32 	[%rd26+4], %f2334;
$L__BB33_215:
	setp.ge.s32 	%p200, %r16, %r28;
	@%p200 bra 	$L__BB33_217;
	max.f32 	%f2335, %f2386, 0f00000000;
	st.global.f32 	[%rd26+8], %f2335;
$L__BB33_217:
	setp.ge.s32 	%p201, %r9, %r28;
	@%p201 bra 	$L__BB33_219;
	max.f32 	%f2336, %f2385, 0f00000000;
	st.global.f32 	[%rd26+12], %f2336;
$L__BB33_219:
	add.s32 	%r199, %r6, 5;
	setp.ge.s32 	%p202, %r199, %r5;
	@%p202 bra 	$L__BB33_228;
	add.s32 	%r78, %r22, %r207;
	setp.le.s32 	%p203, %r27, %r7;
	@%p203 bra 	$L__BB33_222;
	max.f32 	%f2337, %f2384, 0f00000000;
	add.s32 	%r200, %r78, %r7;
	mul.wide.s32 	%rd183, %r200, 4;
	add.s64 	%rd184, %rd2, %rd183;
	st.global.f32 	[%rd184], %f2337;
$L__BB33_222:
	setp.ge.s32 	%p204, %r15, %r28;
	cvt.u64.u32 	%rd185, %r7;
	cvt.s64.s32 	%rd186, %r78;
	add.s64 	%rd187, %rd186, %rd185;
	shl.b64 	%rd188, %rd187, 2;
	add.s64 	%rd27, %rd2, %rd188;
	@%p204 bra 	$L__BB33_224;
	max.f32 	%f2338, %f2383, 0f00000000;
	st.global.f32 	[%rd27+4], %f2338;
$L__BB33_224:
	setp.ge.s32 	%p205, %r16, %r28;
	@%p205 bra 	$L__BB33_226;
	max.f32 	%f2339, %f2382, 0f00000000;
	st.global.f32 	[%rd27+8], %f2339;
$L__BB33_226:
	setp.ge.s32 	%p206, %r9, %r28;
	@%p206 bra 	$L__BB33_228;
	max.f32 	%f2340, %f2381, 0f00000000;
	st.global.f32 	[%rd27+12], %f2340;
$L__BB33_228:
	add.s32 	%r201, %r6, 6;
	setp.ge.s32 	%p207, %r201, %r5;
	@%p207 bra 	$L__BB33_237;
	add.s32 	%r79, %r23, %r207;
	setp.le.s32 	%p208, %r27, %r7;
	@%p208 bra 	$L__BB33_231;
	max.f32 	%f2341, %f2405, 0f00000000;
	add.s32 	%r202, %r79, %r7;
	mul.wide.s32 	%rd189, %r202, 4;
	add.s64 	%rd190, %rd2, %rd189;
	st.global.f32 	[%rd190], %f2341;
$L__BB33_231:
	setp.ge.s32 	%p209, %r15, %r28;
	cvt.u64.u32 	%rd191, %r7;
	cvt.s64.s32 	%rd192, %r79;
	add.s64 	%rd193, %rd192, %rd191;
	shl.b64 	%rd194, %rd193, 2;
	add.s64 	%rd28, %rd2, %rd194;
	@%p209 bra 	$L__BB33_233;
	max.f32 	%f2342, %f2406, 0f00000000;
	st.global.f32 	[%rd28+4], %f2342;
$L__BB33_233:
	setp.ge.s32 	%p210, %r16, %r28;
	@%p210 bra 	$L__BB33_235;
	max.f32 	%f2343, %f2407, 0f00000000;
	st.global.f32 	[%rd28+8], %f2343;
$L__BB33_235:
	setp.ge.s32 	%p211, %r9, %r28;
	@%p211 bra 	$L__BB33_237;
	max.f32 	%f2344, %f2408, 0f00000000;
	st.global.f32 	[%rd28+12], %f2344;
$L__BB33_237:
	add.s32 	%r203, %r6, 7;
	setp.ge.s32 	%p212, %r203, %r5;
	@%p212 bra 	$L__BB33_246;
	add.s32 	%r80, %r24, %r207;
	setp.le.s32 	%p213, %r27, %r7;
	@%p213 bra 	$L__BB33_240;
	max.f32 	%f2345, %f2409, 0f00000000;
	add.s32 	%r204, %r80, %r7;
	mul.wide.s32 	%rd195, %r204, 4;
	add.s64 	%rd196, %rd2, %rd195;
	st.global.f32 	[%rd196], %f2345;
$L__BB33_240:
	setp.ge.s32 	%p214, %r15, %r28;
	cvt.u64.u32 	%rd197, %r7;
	cvt.s64.s32 	%rd198, %r80;
	add.s64 	%rd199, %rd198, %rd197;
	shl.b64 	%rd200, %rd199, 2;
	add.s64 	%rd29, %rd2, %rd200;
	@%p214 bra 	$L__BB33_242;
	max.f32 	%f2346, %f2410, 0f00000000;
	st.global.f32 	[%rd29+4], %f2346;
$L__BB33_242:
	setp.ge.s32 	%p215, %r16, %r28;
	@%p215 bra 	$L__BB33_244;
	max.f32 	%f2347, %f2411, 0f00000000;
	st.global.f32 	[%rd29+8], %f2347;
$L__BB33_244:
	setp.ge.s32 	%p216, %r9, %r28;
	@%p216 bra 	$L__BB33_246;
	max.f32 	%f2348, %f2412, 0f00000000;
	st.global.f32 	[%rd29+12], %f2348;
$L__BB33_246:
	bar.sync 	0;
	add.s32 	%r207, %r207, 128;
	setp.lt.s32 	%p217, %r207, %r83;
	@%p217 bra 	$L__BB33_5;
$L__BB33_247:
	ret;
$L__BB33_248:
	add.s32 	%r157, %r65, %r208;
	mad.lo.s32 	%r158, %r157, %r83, %r29;
	mul.wide.u32 	%rd55, %r158, 2;
	add.s64 	%rd56, %rd4, %rd55;
	ld.global.nc.v2.u32 	{%r159, %r160}, [%rd56];
	mov.b32 	{%rs9, %rs10}, %r159;
	mov.b32 	{%rs11, %rs12}, %r160;
	// begin inline asm
	{  cvt.f32.f16 %f105, %rs9;}

	// end inline asm
	// begin inline asm
	{  cvt.f32.f16 %f106, %rs10;}

	// end inline asm
	// begin inline asm
	{  cvt.f32.f16 %f107, %rs11;}

	// end inline asm
	// begin inline asm
	{  cvt.f32.f16 %f108, %rs12;}

	// end inline asm
	mov.u32 	%r161, _ZZ28moe_gate_up_optimized_kernelI6__halfLb0EEvPKT_S3_S3_PKiS5_PfiiiE9smem_gate;
	mad.lo.s32 	%r162, %r65, 516, %r161;
	shl.b32 	%r163, %r7, 2;
	add.s32 	%r164, %r162, %r163;
	st.shared.f32 	[%r164], %f105;
	st.shared.f32 	[%r164+4], %f106;
	st.shared.f32 	[%r164+8], %f107;
	st.shared.f32 	[%r164+12], %f108;
	bra.uni 	$L__BB33_172;

}
	// .globl	_Z27moe_output_optimized_kernelI6__halfLb0EEvPKfPKT_PKiS7_S2_PS3_ii
.visible .entry _Z27moe_output_optimized_kernelI6__halfLb0EEvPKfPKT_PKiS7_S2_PS3_ii(
	.param .u64 .ptr .align 1 _Z27moe_output_optimized_kernelI6__halfLb0EEvPKfPKT_PKiS7_S2_PS3_ii_param_0,
	.param .u64 .ptr .align 1 _Z27moe_output_optimized_kernelI6__halfLb0EEvPKfPKT_PKiS7_S2_PS3_ii_param_1,
	.param .u64 .ptr .align 1 _Z27moe_output_optimized_kernelI6__halfLb0EEvPKfPKT_PKiS7_S2_PS3_ii_param_2,
	.param .u64 .ptr .align 1 _Z27moe_output_optimized_kernelI6__halfLb0EEvPKfPKT_PKiS7_S2_PS3_ii_param_3,
	.param .u64 .ptr .align 1 _Z27moe_output_optimized_kernelI6__halfLb0EEvPKfPKT_PKiS7_S2_PS3_ii_param_4,
	.param .u64 .ptr .align 1 _Z27moe_output_optimized_kernelI6__halfLb0EEvPKfPKT_PKiS7_S2_PS3_ii_param_5,
	.param .u32 _Z27moe_output_optimized_kernelI6__halfLb0EEvPKfPKT_PKiS7_S2_PS3_ii_param_6,
	.param .u32 _Z27moe_output_optimized_kernelI6__halfLb0EEvPKfPKT_PKiS7_S2_PS3_ii_param_7
)
{
	.reg .pred 	%p<70>;
	.reg .b16 	%rs<104>;
	.reg .b32 	%r<143>;
	.reg .b32 	%f<1590>;
	.reg .b64 	%rd<107>;
	// demoted variable
	.shared .align 4 .b8 _ZZ27moe_output_optimized_kernelI6__halfLb0EEvPKfPKT_PKiS7_S2_PS3_iiE10smem_inter[8448];
	// demoted variable
	.shared .align 4 .b8 _ZZ27moe_output_optimized_kernelI6__halfLb0EEvPKfPKT_PKiS7_S2_PS3_iiE9smem_proj[16512];
	// demoted variable
	.shared .align 4 .b8 _ZZ27moe_output_optimized_kernelI6__halfLb0EEvPKfPKT_PKiS7_S2_PS3_iiE14smem_token_ids[256];
	// demoted variable
	.shared .align 4 .b8 _ZZ27moe_output_optimized_kernelI6__halfLb0EEvPKfPKT_PKiS7_S2_PS3_iiE12smem_routing[256];
	ld.param.u64 	%rd20, [_Z27moe_output_optimized_kernelI6__halfLb0EEvPKfPKT_PKiS7_S2_PS3_ii_param_0];
	ld.param.u64 	%rd16, [_Z27moe_output_optimized_kernelI6__halfLb0EEvPKfPKT_PKiS7_S2_PS3_ii_param_1];
	ld.param.u64 	%rd21, [_Z27moe_output_optimized_kernelI6__halfLb0EEvPKfPKT_PKiS7_S2_PS3_ii_param_2];
	ld.param.u64 	%rd17, [_Z27moe_output_optimized_kernelI6__halfLb0EEvPKfPKT_PKiS7_S2_PS3_ii_param_3];
	ld.param.u64 	%rd18, [_Z27moe_output_optimized_kernelI6__halfLb0EEvPKfPKT_PKiS7_S2_PS3_ii_param_4];
	ld.param.u64 	%rd19, [_Z27moe_output_optimized_kernelI6__halfLb0EEvPKfPKT_PKiS7_S2_PS3_ii_param_5];
	ld.param.u32 	%r55, [_Z27moe_output_optimized_kernelI6__halfLb0EEvPKfPKT_PKiS7_S2_PS3_ii_param_6];
	ld.param.u32 	%r56, [_Z27moe_output_optimized_kernelI6__halfLb0EEvPKfPKT_PKiS7_S2_PS3_ii_param_7];
	cvta.to.global.u64 	%rd1, %rd20;
	cvta.to.global.u64 	%rd22, %rd21;
	mov.u32 	%r57, %ctaid.y;
	mov.u32 	%r58, %ctaid.x;
	mov.u32 	%r1, %tid.x;
	cvt.u64.u32 	%rd2, %r57;
	mul.wide.u32 	%rd23, %r57, 4;
	add.s64 	%rd24, %rd22, %rd23;
	ld.global.nc.u32 	%r2, [%rd24];
	ld.global.nc.u32 	%r59, [%rd24+4];
	sub.s32 	%r3, %r59, %r2;
	shl.b32 	%r4, %r58, 6;
	setp.le.s32 	%p1, %r3, %r4;
	@%p1 bra 	$L__BB34_98;
	sub.s32 	%r61, %r3, %r4;
	min.s32 	%r5, %r61, 64;
	setp.gt.u32 	%p2, %r1, 63;
	setp.le.s32 	%p3, %r61, %r1;
	or.pred  	%p4, %p2, %p3;
	@%p4 bra 	$L__BB34_3;
	add.s32 	%r63, %r2, %r4;
	add.s32 	%r64, %r63, %r1;
	cvta.to.global.u64 	%rd25, %rd17;
	mul.wide.s32 	%rd26, %r64, 4;
	add.s64 	%rd27, %rd25, %rd26;
	ld.global.nc.u32 	%r65, [%rd27];
	shl.b32 	%r66, %r1, 2;
	mov.u32 	%r67, _ZZ27moe_output_optimized_kernelI6__halfLb0EEvPKfPKT_PKiS7_S2_PS3_iiE14smem_token_ids;
	add.s32 	%r68, %r67, %r66;
	st.shared.u32 	[%r68], %r65;
	cvta.to.global.u64 	%rd28, %rd18;
	add.s64 	%rd29, %rd28, %rd26;
	ld.global.nc.f32 	%f105, [%rd29];
	mov.u32 	%r69, _ZZ27moe_output_optimized_kernelI6__halfLb0EEvPKfPKT_PKiS7_S2_PS3_iiE12smem_routing;
	add.s32 	%r70, %r69, %r66;
	st.shared.f32 	[%r70], %f105;
$L__BB34_3:
	bar.sync 	0;
	mul.lo.s32 	%r71, %r56, %r55;
	cvt.s64.s32 	%rd30, %r71;
	mul.lo.s64 	%rd31, %rd30, %rd2;
	cvta.to.global.u64 	%rd32, %rd16;
	shl.b64 	%rd33, %rd31, 1;
	add.s64 	%rd3, %rd32, %rd33;
	shl.b32 	%r6, %r1, 2;
	and.b32  	%r7, %r6, 124;
	setp.lt.s32 	%p5, %r55, 1;
	@%p5 bra 	$L__BB34_98;
	shr.u32 	%r73, %r1, 2;
	and.b32  	%r8, %r73, 248;
	add.s32 	%r9, %r2, %r4;
	and.b32  	%r10, %r6, 28;
	shl.b32 	%r74, %r7, 2;
	mov.u32 	%r75, _ZZ27moe_output_optimized_kernelI6__halfLb0EEvPKfPKT_PKiS7_S2_PS3_iiE9smem_proj;
	add.s32 	%r76, %r75, %r74;
	add.s32 	%r11, %r76, 15996;
	or.b32  	%r12, %r10, 3;
	sub.s32 	%r13, 32, %r10;
	mad.lo.s32 	%r14, %r10, 516, %r75;
	mov.u32 	%r77, _ZZ27moe_output_optimized_kernelI6__halfLb0EEvPKfPKT_PKiS7_S2_PS3_iiE10smem_inter;
	mad.lo.s32 	%r15, %r8, 132, %r77;
	and.b32  	%r78, %r1, 992;
	mov.u32 	%r79, _ZZ27moe_output_optimized_kernelI6__halfLb0EEvPKfPKT_PKiS7_S2_PS3_iiE14smem_token_ids;
	add.s32 	%r16, %r79, %r78;
	mov.u32 	%r80, _ZZ27moe_output_optimized_kernelI6__halfLb0EEvPKfPKT_PKiS7_S2_PS3_iiE12smem_routing;
	add.s32 	%r17, %r80, %r78;
	cvt.u64.u32 	%rd4, %r7;
	add.s32 	%r18, %r7, 1;
	add.s32 	%r19, %r7, 2;
	add.s32 	%r20, %r7, 3;
	or.b32  	%r21, %r8, 5;
	or.b32  	%r22, %r8, 6;
	or.b32  	%r23, %r8, 7;
	cvt.u16.u32 	%rs1, %r1;
	and.b16  	%rs2, %rs1, 7;
	mul.wide.u16 	%r81, %rs2, 16;
	add.s32 	%r24, %r77, %r81;
	mov.b32 	%r134, 0;
$L__BB34_5:
	setp.lt.s32 	%p6, %r56, 1;
	sub.s32 	%r26, %r55, %r134;
	min.s32 	%r27, %r26, 128;
	mov.f32 	%f1558, 0f00000000;
	mov.f32 	%f1559, %f1558;
	mov.f32 	%f1560, %f1558;
	mov.f32 	%f1561, %f1558;
	mov.f32 	%f1562, %f1558;
	mov.f32 	%f1563, %f1558;
	mov.f32 	%f1564, %f1558;
	mov.f32 	%f1565, %f1558;
	mov.f32 	%f1566, %f1558;
	mov.f32 	%f1567, %f1558;
	mov.f32 	%f1568, %f1558;
	mov.f32 	%f1569, %f1558;
	mov.f32 	%f1570, %f1558;
	mov.f32 	%f1571, %f1558;
	mov.f32 	%f1572, %f1558;
	mov.f32 	%f1573, %f1558;
	mov.f32 	%f1574, %f1558;
	mov.f32 	%f1575, %f1558;
	mov.f32 	%f1576, %f1558;
	mov.f32 	%f1577, %f1558;
	mov.f32 	%f1578, %f1558;
	mov.f32 	%f1579, %f1558;
	mov.f32 	%f1580, %f1558;
	mov.f32 	%f1581, %f1558;
	mov.f32 	%f1582, %f1558;
	mov.f32 	%f1583, %f1558;
	mov.f32 	%f1584, %f1558;
	mov.f32 	%f1585, %f1558;
	mov.f32 	%f1586, %f1558;
	mov.f32 	%f1587, %f1558;
	mov.f32 	%f1588, %f1558;
	mov.f32 	%f1589, %f1558;
	@%p6 bra 	$L__BB34_25;
	mov.b32 	%r135, 0;
	mov.f32 	%f1558, 0f00000000;
$L__BB34_7:
	setp.gt.u32 	%p7, %r1, 511;
	sub.s32 	%r29, %r56, %r135;
	min.s32 	%r30, %r29, 32;
	@%p7 bra 	$L__BB34_16;
	add.s32 	%r83, %r10, %r135;
	cvt.u64.u32 	%rd6, %r83;
	mov.u32 	%r136, %r1;
$L__BB34_9:
	setp.lt.s32 	%p8, %r12, %r30;
	shr.u32 	%r33, %r136, 3;
	setp.lt.s32 	%p9, %r33, %r5;
	and.pred  	%p10, %p9, %p8;
	@%p10 bra 	$L__BB34_99;
	cvt.u32.u64 	%r86, %rd6;
	add.s32 	%r87, %r9, %r33;
	mad.lo.s32 	%r137, %r87, %r56, %r86;
	mad.lo.s32 	%r138, %r33, 132, %r24;
	mov.b32 	%r140, 1;
	mov.u32 	%r139, %r10;
$L__BB34_11:
	setp.ge.s32 	%p11, %r33, %r5;
	mul.wide.s32 	%rd34, %r137, 4;
	add.s64 	%rd7, %rd1, %rd34;
	setp.le.s32 	%p12, %r29, %r139;
	or.pred  	%p13, %p11, %p12;
	@%p13 bra 	$L__BB34_13;
	ld.global.nc.f32 	%f108, [%rd7];
	st.shared.f32 	[%r138], %f108;
	bra.uni 	$L__BB34_14;
$L__BB34_13:
	mov.b32 	%r88, 0;
	st.shared.u32 	[%r138], %r88;
$L__BB34_14:
	add.s32 	%r89, %r140, -1;
	setp.lt.u32 	%p14, %r89, 3;
	setp.lt.u32 	%p15, %r140, %r13;
	and.pred  	%p16, %p14, %p15;
	add.s32 	%r140, %r140, 1;
	add.s32 	%r139, %r139, 1;
	add.s32 	%r138, %r138, 4;
	add.s32 	%r137, %r137, 1;
	@%p16 bra 	$L__BB34_11;
$L__BB34_15:
	add.s32 	%r44, %r136, 256;
	setp.lt.u32 	%p17, %r136, 256;
	mov.u32 	%r136, %r44;
	@%p17 bra 	$L__BB34_9;
$L__BB34_16:
	add.s32 	%r31, %r10, %r135;
	mov.u32 	%r141, %r1;
$L__BB34_17:
	setp.lt.s32 	%p18, %r12, %r30;
	shr.u32 	%r46, %r141, 3;
	setp.lt.s32 	%p19, %r46, %r27;
	and.pred  	%p20, %p19, %p18;
	@%p20 bra 	$L__BB34_100;
	shl.b32 	%r99, %r46, 2;
	mov.u32 	%r100, _ZZ27moe_output_optimized_kernelI6__halfLb0EEvPKfPKT_PKiS7_S2_PS3_iiE9smem_proj;
	add.s32 	%r47, %r100, %r99;
	add.s32 	%r101, %r46, %r134;
	mad.lo.s32 	%r48, %r101, %r56, %r31;
	mov.b32 	%r142, 0;
$L__BB34_19:
	setp.ge.s32 	%p21, %r46, %r27;
	add.s32 	%r50, %r142, %r10;
	setp.le.s32 	%p22, %r29, %r50;
	or.pred  	%p23, %p21, %p22;
	@%p23 bra 	$L__BB34_21;
	add.s32 	%r105, %r48, %r142;
	mul.wide.s32 	%rd39, %r105, 2;
	add.s64 	%rd40, %rd3, %rd39;
	ld.global.nc.u16 	%rs3, [%rd40];
	// begin inline asm
	{  cvt.f32.f16 %f113, %rs3;}

	// end inline asm
	mad.lo.s32 	%r106, %r50, 516, %r47;
	st.shared.f32 	[%r106], %f113;
	bra.uni 	$L__BB34_22;
$L__BB34_21:
	mad.lo.s32 	%r103, %r50, 516, %r47;
	mov.b32 	%r104, 0;
	st.shared.u32 	[%r103], %r104;
$L__BB34_22:
	add.s32 	%r51, %r142, 1;
	setp.lt.u32 	%p24, %r142, 3;
	setp.lt.u32 	%p25, %r51, %r13;
	and.pred  	%p26, %p24, %p25;
	mov.u32 	%r142, %r51;
	@%p26 bra 	$L__BB34_19;
$L__BB34_23:
	add.s32 	%r52, %r141, 256;
	setp.lt.u32 	%p27, %r141, 768;
	mov.u32 	%r141, %r52;
	@%p27 bra 	$L__BB34_17;
	bar.sync 	0;
	ld.shared.f32 	%f118, [%r15];
	ld.shared.f32 	%f119, [%r15+132];
	ld.shared.f32 	%f120, [%r15+264];
	ld.shared.f32 	%f121, [%r15+396];
	ld.shared.f32 	%f122, [%r15+528];
	ld.shared.f32 	%f123, [%r15+660];
	ld.shared.f32 	%f124, [%r15+792];
	ld.shared.f32 	%f125, [%r15+924];
	ld.shared.f32 	%f126, [%r11+-15996];
	fma.rn.f32 	%f127, %f126, %f118, %f1581;
	fma.rn.f32 	%f128, %f126, %f119, %f1577;
	fma.rn.f32 	%f129, %f126, %f120, %f1573;
	fma.rn.f32 	%f130, %f126, %f121, %f1569;
	fma.rn.f32 	%f131, %f126, %f122, %f1565;
	fma.rn.f32 	%f132, %f126, %f123, %f1561;
	fma.rn.f32 	%f133, %f126, %f124, %f1582;
	fma.rn.f32 	%f134, %f126, %f125, %f1586;
	ld.shared.f32 	%f135, [%r11+-15992];
	fma.rn.f32 	%f136, %f135, %f118, %f1580;
	fma.rn.f32 	%f137, %f135, %f119, %f1576;
	fma.rn.f32 	%f138, %f135, %f120, %f1572;
	fma.rn.f32 	%f139, %f135, %f121, %f1568;
	fma.rn.f32 	%f140, %f135, %f122, %f1564;
	fma.rn.f32 	%f141, %f135, %f123, %f1560;
	fma.rn.f32 	%f142, %f135, %f124, %f1583;
	fma.rn.f32 	%f143, %f135, %f125, %f1587;
	ld.shared.f32 	%f144, [%r11+-15988];
	fma.rn.f32 	%f145, %f144, %f118, %f1579;
	fma.rn.f32 	%f146, %f144, %f119, %f1575;
	fma.rn.f32 	%f147, %f144, %f120, %f1571;
	fma.rn.f32 	%f148, %f144, %f121, %f1567;
	fma.rn.f32 	%f149, %f144, %f122, %f1563;
	fma.rn.f32 	%f150, %f144, %f123, %f1559;
	fma.rn.f32 	%f151, %f144, %f124, %f1584;
	fma.rn.f32 	%f152, %f144, %f125, %f1588;
	ld.shared.f32 	%f153, [%r11+-15984];
	fma.rn.f32 	%f154, %f153, %f118, %f1578;
	fma.rn.f32 	%f155, %f153, %f119, %f1574;
	fma.rn.f32 	%f156, %f153, %f120, %f1570;
	fma.rn.f32 	%f157, %f153, %f121, %f1566;
	fma.rn.f32 	%f158, %f153, %f122, %f1562;
	fma.rn.f32 	%f159, %f153, %f123, %f1558;
	fma.rn.f32 	%f160, %f153, %f124, %f1585;
	fma.rn.f32 	%f161, %f153, %f125, %f1589;
	ld.shared.f32 	%f162, [%r15+4];
	ld.shared.f32 	%f163, [%r15+136];
	ld.shared.f32 	%f164, [%r15+268];
	ld.shared.f32 	%f165, [%r15+400];
	ld.shared.f32 	%f166, [%r15+532];
	ld.shared.f32 	%f167, [%r15+664];
	ld.shared.f32 	%f168, [%r15+796];
	ld.shared.f32 	%f169, [%r15+928];
	ld.shared.f32 	%f170, [%r11+-15480];
	fma.rn.f32 	%f171, %f170, %f162, %f127;
	fma.rn.f32 	%f172, %f170, %f163, %f128;
	fma.rn.f32 	%f173, %f170, %f164, %f129;
	fma.rn.f32 	%f174, %f170, %f165, %f130;
	fma.rn.f32 	%f175, %f170, %f166, %f131;
	fma.rn.f32 	%f176, %f170, %f167, %f132;
	fma.rn.f32 	%f177, %f170, %f168, %f133;
	fma.rn.f32 	%f178, %f170, %f169, %f134;
	ld.shared.f32 	%f179, [%r11+-15476];
	fma.rn.f32 	%f180, %f179, %f162, %f136;
	fma.rn.f32 	%f181, %f179, %f163, %f137;
	fma.rn.f32 	%f182, %f179, %f164, %f138;
	fma.rn.f32 	%f183, %f179, %f165, %f139;
	fma.rn.f32 	%f184, %f179, %f166, %f140;
	fma.rn.f32 	%f185, %f179, %f167, %f141;
	fma.rn.f32 	%f186, %f179, %f168, %f142;
	fma.rn.f32 	%f187, %f179, %f169, %f143;
	ld.shared.f32 	%f188, [%r11+-15472];
	fma.rn.f32 	%f189, %f188, %f162, %f145;
	fma.rn.f32 	%f190, %f188, %f163, %f146;
	fma.rn.f32 	%f191, %f188, %f164, %f147;
	fma.rn.f32 	%f192, %f188, %f165, %f148;
	fma.rn.f32 	%f193, %f188, %f166, %f149;
	fma.rn.f32 	%f194, %f188, %f167, %f150;
	fma.rn.f32 	%f195, %f188, %f168, %f151;
	fma.rn.f32 	%f196, %f188, %f169, %f152;
	ld.shared.f32 	%f197, [%r11+-15468];
	fma.rn.f32 	%f198, %f197, %f162, %f154;
	fma.rn.f32 	%f199, %f197, %f163, %f155;
	fma.rn.f32 	%f200, %f197, %f164, %f156;
	fma.rn.f32 	%f201, %f197, %f165, %f157;
	fma.rn.f32 	%f202, %f197, %f166, %f158;
	fma.rn.f32 	%f203, %f197, %f167, %f159;
	fma.rn.f32 	%f204, %f197, %f168, %f160;
	fma.rn.f32 	%f205, %f197, %f169, %f161;
	ld.shared.f32 	%f206, [%r15+8];
	ld.shared.f32 	%f207, [%r15+140];
	ld.shared.f32 	%f208, [%r15+272];
	ld.shared.f32 	%f209, [%r15+404];
	ld.shared.f32 	%f210, [%r15+536];
	ld.shared.f32 	%f211, [%r15+668];
	ld.shared.f32 	%f212, [%r15+800];
	ld.shared.f32 	%f213, [%r15+932];
	ld.shared.f32 	%f214, [%r11+-14964];
	fma.rn.f32 	%f215, %f214, %f206, %f171;
	fma.rn.f32 	%f216, %f214, %f207, %f172;
	fma.rn.f32 	%f217, %f214, %f208, %f173;
	fma.rn.f32 	%f218, %f214, %f209, %f174;
	fma.rn.f32 	%f219, %f214, %f210, %f175;
	fma.rn.f32 	%f220, %f214, %f211, %f176;
	fma.rn.f32 	%f221, %f214, %f212, %f177;
	fma.rn.f32 	%f222, %f214, %f213, %f178;
	ld.shared.f32 	%f223, [%r11+-14960];
	fma.rn.f32 	%f224, %f223, %f206, %f180;
	fma.rn.f32 	%f225, %f223, %f207, %f181;
	fma.rn.f32 	%f226, %f223, %f208, %f182;
	fma.rn.f32 	%f227, %f223, %f209, %f183;
	fma.rn.f32 	%f228, %f223, %f210, %f184;
	fma.rn.f32 	%f229, %f223, %f211, %f185;
	fma.rn.f32 	%f230, %f223, %f212, %f186;
	fma.rn.f32 	%f231, %f223, %f213, %f187;
	ld.shared.f32 	%f232, [%r11+-14956];
	fma.rn.f32 	%f233, %f232, %f206, %f189;
	fma.rn.f32 	%f234, %f232, %f207, %f190;
	fma.rn.f32 	%f235, %f232, %f208, %f191;
	fma.rn.f32 	%f236, %f232, %f209, %f192;
	fma.rn.f32 	%f237, %f232, %f210, %f193;
	fma.rn.f32 	%f238, %f232, %f211, %f194;
	fma.rn.f32 	%f239, %f232, %f212, %f195;
	fma.rn.f32 	%f240, %f232, %f213, %f196;
	ld.shared.f32 	%f241, [%r11+-14952];
	fma.rn.f32 	%f242, %f241, %f206, %f198;
	fma.rn.f32 	%f243, %f241, %f207, %f199;
	fma.rn.f32 	%f244, %f241, %f208, %f200;
	fma.rn.f32 	%f245, %f241, %f209, %f201;
	fma.rn.f32 	%f246, %f241, %f210, %f202;
	fma.rn.f32 	%f247, %f241, %f211, %f203;
	fma.rn.f32 	%f248, %f241, %f212, %f204;
	fma.rn.f32 	%f249, %f241, %f213, %f205;
	ld.shared.f32 	%f250, [%r15+12];
	ld.shared.f32 	%f251, [%r15+144];
	ld.shared.f32 	%f252, [%r15+276];
	ld.shared.f32 	%f253, [%r15+408];
	ld.shared.f32 	%f254, [%r15+540];
	ld.shared.f32 	%f255, [%r15+672];
	ld.shared.f32 	%f256, [%r15+804];
	ld.shared.f32 	%f257, [%r15+936];
	ld.shared.f32 	%f258, [%r11+-14448];
	fma.rn.f32 	%f259, %f258, %f250, %f215;
	fma.rn.f32 	%f260, %f258, %f251, %f216;
	fma.rn.f32 	%f261, %f258, %f252, %f217;
	fma.rn.f32 	%f262, %f258, %f253, %f218;
	fma.rn.f32 	%f263, %f258, %f254, %f219;
	fma.rn.f32 	%f264, %f258, %f255, %f220;
	fma.rn.f32 	%f265, %f258, %f256, %f221;
	fma.rn.f32 	%f266, %f258, %f257, %f222;
	ld.shared.f32 	%f267, [%r11+-14444];
	fma.rn.f32 	%f268, %f267, %f250, %f224;
	fma.rn.f32 	%f269, %f267, %f251, %f225;
	fma.rn.f32 	%f270, %f267, %f252, %f226;
	fma.rn.f32 	%f271, %f267, %f253, %f227;
	fma.rn.f32 	%f272, %f267, %f254, %f228;
	fma.rn.f32 	%f273, %f267, %f255, %f229;
	fma.rn.f32 	%f274, %f267, %f256, %f230;
	fma.rn.f32 	%f275, %f267, %f257, %f231;
	ld.shared.f32 	%f276, [%r11+-14440];
	fma.rn.f32 	%f277, %f276, %f250, %f233;
	fma.rn.f32 	%f278, %f276, %f251, %f234;
	fma.rn.f32 	%f279, %f276, %f252, %f235;
	fma.rn.f32 	%f280, %f276, %f253, %f236;
	fma.rn.f32 	%f281, %f276, %f254, %f237;
	fma.rn.f32 	%f282, %f276, %f255, %f238;
	fma.rn.f32 	%f283, %f276, %f256, %f239;
	fma.rn.f32 	%f284, %f276, %f257, %f240;
	ld.shared.f32 	%f285, [%r11+-14436];
	fma.rn.f32 	%f286, %f285, %f250, %f242;
	fma.rn.f32 	%f287, %f285, %f251, %f243;
	fma.rn.f32 	%f288, %f285, %f252, %f244;
	fma.rn.f32 	%f289, %f285, %f253, %f245;
	fma.rn.f32 	%f290, %f285, %f254, %f246;
	fma.rn.f32 	%f291, %f285, %f255, %f247;
	fma.rn.f32 	%f292, %f285, %f256, %f248;
	fma.rn.f32 	%f293, %f285, %f257, %f249;
	ld.shared.f32 	%f294, [%r15+16];
	ld.shared.f32 	%f295, [%r15+148];
	ld.shared.f32 	%f296, [%r15+280];
	ld.shared.f32 	%f297, [%r15+412];
	ld.shared.f32 	%f298, [%r15+544];
	ld.shared.f32 	%f299, [%r15+676];
	ld.shared.f32 	%f300, [%r15+808];
	ld.shared.f32 	%f301, [%r15+940];
	ld.shared.f32 	%f302, [%r11+-13932];
	fma.rn.f32 	%f303, %f302, %f294, %f259;
	fma.rn.f32 	%f304, %f302, %f295, %f260;
	fma.rn.f32 	%f305, %f302, %f296, %f261;
	fma.rn.f32 	%f306, %f302, %f297, %f262;
	fma.rn.f32 	%f307, %f302, %f298, %f263;
	fma.rn.f32 	%f308, %f302, %f299, %f264;
	fma.rn.f32 	%f309, %f302, %f300, %f265;
	fma.rn.f32 	%f310, %f302, %f301, %f266;
	ld.shared.f32 	%f311, [%r11+-13928];
	fma.rn.f32 	%f312, %f311, %f294, %f268;
	fma.rn.f32 	%f313, %f311, %f295, %f269;
	fma.rn.f32 	%f314, %f311, %f296, %f270;
	fma.rn.f32 	%f315, %f311, %f297, %f271;
	fma.rn.f32 	%f316, %f311, %f298, %f272;
	fma.rn.f32 	%f317, %f311, %f299, %f273;
	fma.rn.f32 	%f318, %f311, %f300, %f274;
	fma.rn.f32 	%f319, %f311, %f301, %f275;
	ld.shared.f32 	%f320, [%r11+-13924];
	fma.rn.f32 	%f321, %f320, %f294, %f277;
	fma.rn.f32 	%f322, %f320, %f295, %f278;
	fma.rn.f32 	%f323, %f320, %f296, %f279;
	fma.rn.f32 	%f324, %f320, %f297, %f280;
	fma.rn.f32 	%f325, %f320, %f298, %f281;
	fma.rn.f32 	%f326, %f320, %f299, %f282;
	fma.rn.f32 	%f327, %f320, %f300, %f283;
	fma.rn.f32 	%f328, %f320, %f301, %f284;
	ld.shared.f32 	%f329, [%r11+-13920];
	fma.rn.f32 	%f330, %f329, %f294, %f286;
	fma.rn.f32 	%f331, %f329, %f295, %f287;
	fma.rn.f32 	%f332, %f329, %f296, %f288;
	fma.rn.f32 	%f333, %f329, %f297, %f289;
	fma.rn.f32 	%f334, %f329, %f298, %f290;
	fma.rn.f32 	%f335, %f329, %f299, %f291;
	fma.rn.f32 	%f336, %f329, %f300, %f292;
	fma.rn.f32 	%f337, %f329, %f301, %f293;
	ld.shared.f32 	%f338, [%r15+20];
	ld.shared.f32 	%f339, [%r15+152];
	ld.shared.f32 	%f340, [%r15+284];
	ld.shared.f32 	%f341, [%r15+416];
	ld.shared.f32 	%f342, [%r15+548];
	ld.shared.f32 	%f343, [%r15+680];
	ld.shared.f32 	%f344, [%r15+812];
	ld.shared.f32 	%f345, [%r15+944];
	ld.shared.f32 	%f346, [%r11+-13416];
	fma.rn.f32 	%f347, %f346, %f338, %f303;
	fma.rn.f32 	%f348, %f346, %f339, %f304;
	fma.rn.f32 	%f349, %f346, %f340, %f305;
	fma.rn.f32 	%f350, %f346, %f341, %f306;
	fma.rn.f32 	%f351, %f346, %f342, %f307;
	fma.rn.f32 	%f352, %f346, %f343, %f308;
	fma.rn.f32 	%f353, %f346, %f344, %f309;
	fma.rn.f32 	%f354, %f346, %f345, %f310;
	ld.shared.f32 	%f355, [%r11+-13412];
	fma.rn.f32 	%f356, %f355, %f338, %f312;
	fma.rn.f32 	%f357, %f355, %f339, %f313;
	fma.rn.f32 	%f358, %f355, %f340, %f314;
	fma.rn.f32 	%f359, %f355, %f341, %f315;
	fma.rn.f32 	%f360, %f355, %f342, %f316;
	fma.rn.f32 	%f361, %f355, %f343, %f317;
	fma.rn.f32 	%f362, %f355, %f344, %f318;
	fma.rn.f32 	%f363, %f355, %f345, %f319;
	ld.shared.f32 	%f364, [%r11+-13408];
	fma.rn.f32 	%f365, %f364, %f338, %f321;
	fma.rn.f32 	%f366, %f364, %f339, %f322;
	fma.rn.f32 	%f367, %f364, %f340, %f323;
	fma.rn.f32 	%f368, %f364, %f341, %f324;
	fma.rn.f32 	%f369, %f364, %f342, %f325;
	fma.rn.f32 	%f370, %f364, %f343, %f326;
	fma.rn.f32 	%f371, %f364, %f344, %f327;
	fma.rn.f32 	%f372, %f364, %f345, %f328;
	ld.shared.f32 	%f373, [%r11+-13404];
	fma.rn.f32 	%f374, %f373, %f338, %f330;
	fma.rn.f32 	%f375, %f373, %f339, %f331;
	fma.rn.f32 	%f376, %f373, %f340, %f332;
	fma.rn.f32 	%f377, %f373, %f341, %f333;
	fma.rn.f32 	%f378, %f373, %f342, %f334;
	fma.rn.f32 	%f379, %f373, %f343, %f335;
	fma.rn.f32 	%f380, %f373, %f344, %f336;
	fma.rn.f32 	%f381, %f373, %f345, %f337;
	ld.shared.f32 	%f382, [%r15+24];
	ld.shared.f32 	%f383, [%r15+156];
	ld.shared.f32 	%f384, [%r15+288];
	ld.shared.f32 	%f385, [%r15+420];
	ld.shared.f32 	%f386, [%r15+552];
	ld.shared.f32 	%f387, [%r15+684];
	ld.shared.f32 	%f388, [%r15+816];
	ld.shared.f32 	%f389, [%r15+948];
	ld.shared.f32 	%f390, [%r11+-12900];
	fma.rn.f32 	%f391, %f390, %f382, %f347;
	fma.rn.f32 	%f392, %f390, %f383, %f348;
	fma.rn.f32 	%f393, %f390, %f384, %f349;
	fma.rn.f32 	%f394, %f390, %f385, %f350;
	fma.rn.f32 	%f395, %f390, %f386, %f351;
	fma.rn.f32 	%f396, %f390, %f387, %f352;
	fma.rn.f32 	%f397, %f390, %f388, %f353;
	fma.rn.f32 	%f398, %f390, %f389, %f354;
	ld.shared.f32 	%f399, [%r11+-12896];
	fma.rn.f32 	%f400, %f399, %f382, %f356;
	fma.rn.f32 	%f401, %f399, %f383, %f357;
	fma.rn.f32 	%f402, %f399, %f384, %f358;
	fma.rn.f32 	%f403, %f399, %f385, %f359;
	fma.rn.f32 	%f404, %f399, %f386, %f360;
	fma.rn.f32 	%f405, %f399, %f387, %f361;
	fma.rn.f32 	%f406, %f399, %f388, %f362;
	fma.rn.f32 	%f407, %f399, %f389, %f363;
	ld.shared.f32 	%f408, [%r11+-12892];
	fma.rn.f32 	%f409, %f408, %f382, %f365;
	fma.rn.f32 	%f410, %f408, %f383, %f366;
	fma.rn.f32 	%f411, %f408, %f384, %f367;
	fma.rn.f32 	%f412, %f408, %f385, %f368;
	fma.rn.f32 	%f413, %f408, %f386, %f369;
	fma.rn.f32 	%f414, %f408, %f387, %f370;
	fma.rn.f32 	%f415, %f408, %f388, %f371;
	fma.rn.f32 	%f416, %f408, %f389, %f372;
	ld.shared.f32 	%f417, [%r11+-12888];
	fma.rn.f32 	%f418, %f417, %f382, %f374;
	fma.rn.f32 	%f419, %f417, %f383, %f375;
	fma.rn.f32 	%f420, %f417, %f384, %f376;
	fma.rn.f32 	%f421, %f417, %f385, %f377;
	fma.rn.f32 	%f422, %f417, %f386, %f378;
	fma.rn.f32 	%f423, %f417, %f387, %f379;
	fma.rn.f32 	%f424, %f417, %f388, %f380;
	fma.rn.f32 	%f425, %f417, %f389, %f381;
	ld.shared.f32 	%f426, [%r15+28];
	ld.shared.f32 	%f427, [%r15+160];
	ld.shared.f32 	%f428, [%r15+292];
	ld.shared.f32 	%f429, [%r15+424];
	ld.shared.f32 	%f430, [%r15+556];
	ld.shared.f32 	%f431, [%r15+688];
	ld.shared.f32 	%f432, [%r15+820];
	ld.shared.f32 	%f433, [%r15+952];
	ld.shared.f32 	%f434, [%r11+-12384];
	fma.rn.f32 	%f435, %f434, %f426, %f391;
	fma.rn.f32 	%f436, %f434, %f427, %f392;
	fma.rn.f32 	%f437, %f434, %f428, %f393;
	fma.rn.f32 	%f438, %f434, %f429, %f394;
	fma.rn.f32 	%f439, %f434, %f430, %f395;
	fma.rn.f32 	%f440, %f434, %f431, %f396;
	fma.rn.f32 	%f441, %f434, %f432, %f397;
	fma.rn.f32 	%f442, %f434, %f433, %f398;
	ld.shared.f32 	%f443, [%r11+-12380];
	fma.rn.f32 	%f444, %f443, %f426, %f400;
	fma.rn.f32 	%f445, %f443, %f427, %f401;
	fma.rn.f32 	%f446, %f443, %f428, %f402;
	fma.rn.f32 	%f447, %f443, %f429, %f403;
	fma.rn.f32 	%f448, %f443, %f430, %f404;
	fma.rn.f32 	%f449, %f443, %f431, %f405;
	fma.rn.f32 	%f450, %f443, %f432, %f406;
	fma.rn.f32 	%f451, %f443, %f433, %f407;
	ld.shared.f32 	%f452, [%r11+-12376];
	fma.rn.f32 	%f453, %f452, %f426, %f409;
	fma.rn.f32 	%f454, %f452, %f427, %f410;
	fma.rn.f32 	%f455, %f452, %f428, %f411;
	fma.rn.f32 	%f456, %f452, %f429, %f412;
	fma.rn.f32 	%f457, %f452, %f430, %f413;
	fma.rn.f32 	%f458, %f452, %f431, %f414;
	fma.rn.f32 	%f459, %f452, %f432, %f415;
	fma.rn.f32 	%f460, %f452, %f433, %f416;
	ld.shared.f32 	%f461, [%r11+-12372];
	fma.rn.f32 	%f462, %f461, %f426, %f418;
	fma.rn.f32 	%f463, %f461, %f427, %f419;
	fma.rn.f32 	%f464, %f461, %f428, %f420;
	fma.rn.f32 	%f465, %f461, %f429, %f421;
	fma.rn.f32 	%f466, %f461, %f430, %f422;
	fma.rn.f32 	%f467, %f461, %f431, %f423;
	fma.rn.f32 	%f468, %f461, %f432, %f424;
	fma.rn.f32 	%f469, %f461, %f433, %f425;
	ld.shared.f32 	%f470, [%r15+32];
	ld.shared.f32 	%f471, [%r15+164];
	ld.shared.f32 	%f472, [%r15+296];
	ld.shared.f32 	%f473, [%r15+428];
	ld.shared.f32 	%f474, [%r15+560];
	ld.shared.f32 	%f475, [%r15+692];
	ld.shared.f32 	%f476, [%r15+824];
	ld.shared.f32 	%f477, [%r15+956];
	ld.shared.f32 	%f478, [%r11+-11868];
	fma.rn.f32 	%f479, %f478, %f470, %f435;
	fma.rn.f32 	%f480, %f478, %f471, %f436;
	fma.rn.f32 	%f481, %f478, %f472, %f437;
	fma.rn.f32 	%f482, %f478, %f473, %f438;
	fma.rn.f32 	%f483, %f478, %f474, %f439;
	fma.rn.f32 	%f484, %f478, %f475, %f440;
	fma.rn.f32 	%f485, %f478, %f476, %f441;
	fma.rn.f32 	%f486, %f478, %f477, %f442;
	ld.shared.f32 	%f487, [%r11+-11864];
	fma.rn.f32 	%f488, %f487, %f470, %f444;
	fma.rn.f32 	%f489, %f487, %f471, %f445;
	fma.rn.f32 	%f490, %f487, %f472, %f446;
	fma.rn.f32 	%f491, %f487, %f473, %f447;
	fma.rn.f32 	%f492, %f487, %f474, %f448;
	fma.rn.f32 	%f493, %f487, %f475, %f449;
	fma.rn.f32 	%f494, %f487, %f476, %f450;
	fma.rn.f32 	%f495, %f487, %f477, %f451;
	ld.shared.f32 	%f496, [%r11+-11860];
	fma.rn.f32 	%f497, %f496, %f470, %f453;
	fma.rn.f32 	%f498, %f496, %f471, %f454;
	fma.rn.f32 	%f499, %f496, %f472, %f455;
	fma.rn.f32 	%f500, %f496, %f473, %f456;
	fma.rn.f32 	%f501, %f496, %f474, %f457;
	fma.rn.f32 	%f502, %f496, %f475, %f458;
	fma.rn.f32 	%f503, %f496, %f476, %f459;
	fma.rn.f32 	%f504, %f496, %f477, %f460;
	ld.shared.f32 	%f505, [%r11+-11856];
	fma.rn.f32 	%f506, %f505, %f470, %f462;
	fma.rn.f32 	%f507, %f505, %f471, %f463;
	fma.rn.f32 	%f508, %f505, %f472, %f464;
	fma.rn.f32 	%f509, %f505, %f473, %f465;
	fma.rn.f32 	%f510, %f505, %f474, %f466;
	fma.rn.f32 	%f511, %f505, %f475, %f467;
	fma.rn.f32 	%f512, %f505, %f476, %f468;
	fma.rn.f32 	%f513, %f505, %f477, %f469;
	ld.shared.f32 	%f514, [%r15+36];
	ld.shared.f32 	%f515, [%r15+168];
	ld.shared.f32 	%f516, [%r15+300];
	ld.shared.f32 	%f517, [%r15+432];
	ld.shared.f32 	%f518, [%r15+564];
	ld.shared.f32 	%f519, [%r15+696];
	ld.shared.f32 	%f520, [%r15+828];
	ld.shared.f32 	%f521, [%r15+960];
	ld.shared.f32 	%f522, [%r11+-11352];
	fma.rn.f32 	%f523, %f522, %f514, %f479;
	fma.rn.f32 	%f524, %f522, %f515, %f480;
	fma.rn.f32 	%f525, %f522, %f516, %f481;
	fma.rn.f32 	%f526, %f522, %f517, %f482;
	fma.rn.f32 	%f527, %f522, %f518, %f483;
	fma.rn.f32 	%f528, %f522, %f519, %f484;
	fma.rn.f32 	%f529, %f522, %f520, %f485;
	fma.rn.f32 	%f530, %f522, %f521, %f486;
	ld.shared.f32 	%f531, [%r11+-11348];
	fma.rn.f32 	%f532, %f531, %f514, %f488;
	fma.rn.f32 	%f533, %f531, %f515, %f489;
	fma.rn.f32 	%f534, %f531, %f516, %f490;
	fma.rn.f32 	%f535, %f531, %f517, %f491;
	fma.rn.f32 	%f536, %f531, %f518, %f492;
	fma.rn.f32 	%f537, %f531, %f519, %f493;
	fma.rn.f32 	%f538, %f531, %f520, %f494;
	fma.rn.f32 	%f539, %f531, %f521, %f495;
	ld.shared.f32 	%f540, [%r11+-11344];
	fma.rn.f32 	%f541, %f540, %f514, %f497;
	fma.rn.f32 	%f542, %f540, %f515, %f498;
	fma.rn.f32 	%f543, %f540, %f516, %f499;
	fma.rn.f32 	%f544, %f540, %f517, %f500;
	fma.rn.f32 	%f545, %f540, %f518, %f501;
	fma.rn.f32 	%f546, %f540, %f519, %f502;
	fma.rn.f32 	%f547, %f540, %f520, %f503;
	fma.rn.f32 	%f548, %f540, %f521, %f504;
	ld.shared.f32 	%f549, [%r11+-11340];
	fma.rn.f32 	%f550, %f549, %f514, %f506;
	fma.rn.f32 	%f551, %f549, %f515, %f507;
	fma.rn.f32 	%f552, %f549, %f516, %f508;
	fma.rn.f32 	%f553, %f549, %f517, %f509;
	fma.rn.f32 	%f554, %f549, %f518, %f510;
	fma.rn.f32 	%f555, %f549, %f519, %f511;
	fma.rn.f32 	%f556, %f549, %f520, %f512;
	fma.rn.f32 	%f557, %f549, %f521, %f513;
	ld.shared.f32 	%f558, [%r15+40];
	ld.shared.f32 	%f559, [%r15+172];
	ld.shared.f32 	%f560, [%r15+304];
	ld.shared.f32 	%f561, [%r15+436];
	ld.shared.f32 	%f562, [%r15+568];
	ld.shared.f32 	%f563, [%r15+700];
	ld.shared.f32 	%f564, [%r15+832];
	ld.shared.f32 	%f565, [%r15+964];
	ld.shared.f32 	%f566, [%r11+-10836];
	fma.rn.f32 	%f567, %f566, %f558, %f523;
	fma.rn.f32 	%f568, %f566, %f559, %f524;
	fma.rn.f32 	%f569, %f566, %f560, %f525;
	fma.rn.f32 	%f570, %f566, %f561, %f526;
	fma.rn.f32 	%f571, %f566, %f562, %f527;
	fma.rn.f32 	%f572, %f566, %f563, %f528;
	fma.rn.f32 	%f573, %f566, %f564, %f529;
	fma.rn.f32 	%f574, %f566, %f565, %f530;
	ld.shared.f32 	%f575, [%r11+-10832];
	fma.rn.f32 	%f576, %f575, %f558, %f532;
	fma.rn.f32 	%f577, %f575, %f559, %f533;
	fma.rn.f32 	%f578, %f575, %f560, %f534;
	fma.rn.f32 	%f579, %f575, %f561, %f535;
	fma.rn.f32 	%f580, %f575, %f562, %f536;
	fma.rn.f32 	%f581, %f575, %f563, %f537;
	fma.rn.f32 	%f582, %f575, %f564, %f538;
	fma.rn.f32 	%f583, %f575, %f565, %f539;
	ld.shared.f32 	%f584, [%r11+-10828];
	fma.rn.f32 	%f585, %f584, %f558, %f541;
	fma.rn.f32 	%f586, %f584, %f559, %f542;
	fma.rn.f32 	%f587, %f584, %f560, %f543;
	fma.rn.f32 	%f588, %f584, %f561, %f544;
	fma.rn.f32 	%f589, %f584, %f562, %f545;
	fma.rn.f32 	%f590, %f584, %f563, %f546;
	fma.rn.f32 	%f591, %f584, %f564, %f547;
	fma.rn.f32 	%f592, %f584, %f565, %f548;
	ld.shared.f32 	%f593, [%r11+-10824];
	fma.rn.f32 	%f594, %f593, %f558, %f550;
	fma.rn.f32 	%f595, %f593, %f559, %f551;
	fma.rn.f32 	%f596, %f593, %f560, %f552;
	fma.rn.f32 	%f597, %f593, %f561, %f553;
	fma.rn.f32 	%f598, %f593, %f562, %f554;
	fma.rn.f32 	%f599, %f593, %f563, %f555;
	fma.rn.f32 	%f600, %f593, %f564, %f556;
	fma.rn.f32 	%f601, %f593, %f565, %f557;
	ld.shared.f32 	%f602, [%r15+44];
	ld.shared.f32 	%f603, [%r15+176];
	ld.shared.f32 	%f604, [%r15+308];
	ld.shared.f32 	%f605, [%r15+440];
	ld.shared.f32 	%f606, [%r15+572];
	ld.shared.f32 	%f607, [%r15+704];
	ld.shared.f32 	%f608, [%r15+836];
	ld.shared.f32 	%f609, [%r15+968];
	ld.shared.f32 	%f610, [%r11+-10320];
	fma.rn.f32 	%f611, %f610, %f602, %f567;
	fma.rn.f32 	%f612, %f610, %f603, %f568;
	fma.rn.f32 	%f613, %f610, %f604, %f569;
	fma.rn.f32 	%f614, %f610, %f605, %f570;
	fma.rn.f32 	%f615, %f610, %f606, %f571;
	fma.rn.f32 	%f616, %f610, %f607, %f572;
	fma.rn.f32 	%f617, %f610, %f608, %f573;
	fma.rn.f32 	%f618, %f610, %f609, %f574;
	ld.shared.f32 	%f619, [%r11+-10316];
	fma.rn.f32 	%f620, %f619, %f602, %f576;
	fma.rn.f32 	%f621, %f619, %f603, %f577;
	fma.rn.f32 	%f622, %f619, %f604, %f578;
	fma.rn.f32 	%f623, %f619, %f605, %f579;
	fma.rn.f32 	%f624, %f619, %f606, %f580;
	fma.rn.f32 	%f625, %f619, %f607, %f581;
	fma.rn.f32 	%f626, %f619, %f608, %f582;
	fma.rn.f32 	%f627, %f619, %f609, %f583;
	ld.shared.f32 	%f628, [%r11+-10312];
	fma.rn.f32 	%f629, %f628, %f602, %f585;
	fma.rn.f32 	%f630, %f628, %f603, %f586;
	fma.rn.f32 	%f631, %f628, %f604, %f587;
	fma.rn.f32 	%f632, %f628, %f605, %f588;
	fma.rn.f32 	%f633, %f628, %f606, %f589;
	fma.rn.f32 	%f634, %f628, %f607, %f590;
	fma.rn.f32 	%f635, %f628, %f608, %f591;
	fma.rn.f32 	%f636, %f628, %f609, %f592;
	ld.shared.f32 	%f637, [%r11+-10308];
	fma.rn.f32 	%f638, %f637, %f602, %f594;
	fma.rn.f32 	%f639, %f637, %f603, %f595;
	fma.rn.f32 	%f640, %f637, %f604, %f596;
	fma.rn.f32 	%f641, %f637, %f605, %f597;
	fma.rn.f32 	%f642, %f637, %f606, %f598;
	fma.rn.f32 	%f643, %f637, %f607, %f599;
	fma.rn.f32 	%f644, %f637, %f608, %f600;
	fma.rn.f32 	%f645, %f637, %f609, %f601;
	ld.shared.f32 	%f646, [%r15+48];
	ld.shared.f32 	%f647, [%r15+180];
	ld.shared.f32 	%f648, [%r15+312];
	ld.shared.f32 	%f649, [%r15+444];
	ld.shared.f32 	%f650, [%r15+576];
	ld.shared.f32 	%f651, [%r15+708];
	ld.shared.f32 	%f652, [%r15+840];
	ld.shared.f32 	%f653, [%r15+972];
	ld.shared.f32 	%f654, [%r11+-9804];
	fma.rn.f32 	%f655, %f654, %f646, %f611;
	fma.rn.f32 	%f656, %f654, %f647, %f612;
	fma.rn.f32 	%f657, %f654, %f648, %f613;
	fma.rn.f32 	%f658, %f654, %f649, %f614;
	fma.rn.f32 	%f659, %f654, %f650, %f615;
	fma.rn.f32 	%f660, %f654, %f651, %f616;
	fma.rn.f32 	%f661, %f654, %f652, %f617;
	fma.rn.f32 	%f662, %f654, %f653, %f618;
	ld.shared.f32 	%f663, [%r11+-9800];
	fma.rn.f32 	%f664, %f663, %f646, %f620;
	fma.rn.f32 	%f665, %f663, %f647, %f621;
	fma.rn.f32 	%f666, %f663, %f648, %f622;
	fma.rn.f32 	%f667, %f663, %f649, %f623;
	fma.rn.f32 	%f668, %f663, %f650, %f624;
	fma.rn.f32 	%f669, %f663, %f651, %f625;
	fma.rn.f32 	%f670, %f663, %f652, %f626;
	fma.rn.f32 	%f671, %f663, %f653, %f627;
	ld.shared.f32 	%f672, [%r11+-9796];
	fma.rn.f32 	%f673, %f672, %f646, %f629;
	fma.rn.f32 	%f674, %f672, %f647, %f630;
	fma.rn.f32 	%f675, %f672, %f648, %f631;
	fma.rn.f32 	%f676, %f672, %f649, %f632;
	fma.rn.f32 	%f677, %f672, %f650, %f633;
	fma.rn.f32 	%f678, %f672, %f651, %f634;
	fma.rn.f32 	%f679, %f672, %f652, %f635;
	fma.rn.f32 	%f680, %f672, %f653, %f636;
	ld.shared.f32 	%f681, [%r11+-9792];
	fma.rn.f32 	%f682, %f681, %f646, %f638;
	fma.rn.f32 	%f683, %f681, %f647, %f639;
	fma.rn.f32 	%f684, %f681, %f648, %f640;
	fma.rn.f32 	%f685, %f681, %f649, %f641;
	fma.rn.f32 	%f686, %f681, %f650, %f642;
	fma.rn.f32 	%f687, %f681, %f651, %f643;
	fma.rn.f32 	%f688, %f681, %f652, %f644;
	fma.rn.f32 	%f689, %f681, %f653, %f645;
	ld.shared.f32 	%f690, [%r15+52];
	ld.shared.f32 	%f691, [%r15+184];
	ld.shared.f32 	%f692, [%r15+316];
	ld.shared.f32 	%f693, [%r15+448];
	ld.shared.f32 	%f694, [%r15+580];
	ld.shared.f32 	%f695, [%r15+712];
	ld.shared.f32 	%f696, [%r15+844];
	ld.shared.f32 	%f697, [%r15+976];
	ld.shared.f32 	%f698, [%r11+-9288];
	fma.rn.f32 	%f699, %f698, %f690, %f655;
	fma.rn.f32 	%f700, %f698, %f691, %f656;
	fma.rn.f32 	%f701, %f698, %f692, %f657;
	fma.rn.f32 	%f702, %f698, %f693, %f658;
	fma.rn.f32 	%f703, %f698, %f694, %f659;
	fma.rn.f32 	%f704, %f698, %f695, %f660;
	fma.rn.f32 	%f705, %f698, %f696, %f661;
	fma.rn.f32 	%f706, %f698, %f697, %f662;
	ld.shared.f32 	%f707, [%r11+-9284];
	fma.rn.f32 	%f708, %f707, %f690, %f664;
	fma.rn.f32 	%f709, %f707, %f691, %f665;
	fma.rn.f32 	%f710, %f707, %f692, %f666;
	fma.rn.f32 	%f711, %f707, %f693, %f667;
	fma.rn.f32 	%f712, %f707, %f694, %f668;
	fma.rn.f32 	%f713, %f707, %f695, %f669;
	fma.rn.f32 	%f714, %f707, %f696, %f670;
	fma.rn.f32 	%f715, %f707, %f697, %f671;
	ld.shared.f32 	%f716, [%r11+-9280];
	fma.rn.f32 	%f717, %f716, %f690, %f673;
	fma.rn.f32 	%f718, %f716, %f691, %f674;
	fma.rn.f32 	%f719, %f716, %f692, %f675;
	fma.rn.f32 	%f720, %f716, %f693, %f676;
	fma.rn.f32 	%f721, %f716, %f694, %f677;
	fma.rn.f32 	%f722, %f716, %f695, %f678;
	fma.rn.f32 	%f723, %f716, %f696, %f679;
	fma.rn.f32 	%f724, %f716, %f697, %f680;
	ld.shared.f32 	%f725, [%r11+-9276];
	fma.rn.f32 	%f726, %f725, %f690, %f682;
	fma.rn.f32 	%f727, %f725, %f691, %f683;
	fma.rn.f32 	%f728, %f725, %f692, %f684;
	fma.rn.f32 	%f729, %f725, %f693, %f685;
	fma.rn.f32 	%f730, %f725, %f694, %f686;
	fma.rn.f32 	%f731, %f725, %f695, %f687;
	fma.rn.f32 	%f732, %f725, %f696, %f688;
	fma.rn.f32 	%f733, %f725, %f697, %f689;
	ld.shared.f32 	%f734, [%r15+56];
	ld.shared.f32 	%f735, [%r15+188];
	ld.shared.f32 	%f736, [%r15+320];
	ld.shared.f32 	%f737, [%r15+452];
	ld.shared.f32 	%f738, [%r15+584];
	ld.shared.f32 	%f739, [%r15+716];
	ld.shared.f32 	%f740, [%r15+848];
	ld.shared.f32 	%f741, [%r15+980];
	ld.shared.f32 	%f742, [%r11+-8772];
	fma.rn.f32 	%f743, %f742, %f734, %f699;
	fma.rn.f32 	%f744, %f742, %f735, %f700;
	fma.rn.f32 	%f745, %f742, %f736, %f701;
	fma.rn.f32 	%f746, %f742, %f737, %f702;
	fma.rn.f32 	%f747, %f742, %f738, %f703;
	fma.rn.f32 	%f748, %f742, %f739, %f704;
	fma.rn.f32 	%f749, %f742, %f740, %f705;
	fma.rn.f32 	%f750, %f742, %f741, %f706;
	ld.shared.f32 	%f751, [%r11+-8768];
	fma.rn.f32 	%f752, %f751, %f734, %f708;
	fma.rn.f32 	%f753, %f751, %f735, %f709;
	fma.rn.f32 	%f754, %f751, %f736, %f710;
	fma.rn.f32 	%f755, %f751, %f737, %f711;
	fma.rn.f32 	%f756, %f751, %f738, %f712;
	fma.rn.f32 	%f757, %f751, %f739, %f713;
	fma.rn.f32 	%f758, %f751, %f740, %f714;
	fma.rn.f32 	%f759, %f751, %f741, %f715;
	ld.shared.f32 	%f760, [%r11+-8764];
	fma.rn.f32 	%f761, %f760, %f734, %f717;
	fma.rn.f32 	%f762, %f760, %f735, %f718;
	fma.rn.f32 	%f763, %f760, %f736, %f719;
	fma.rn.f32 	%f764, %f760, %f737, %f720;
	fma.rn.f32 	%f765, %f760, %f738, %f721;
	fma.rn.f32 	%f766, %f760, %f739, %f722;
	fma.rn.f32 	%f767, %f760, %f740, %f723;
	fma.rn.f32 	%f768, %f760, %f741, %f724;
	ld.shared.f32 	%f769, [%r11+-8760];
	fma.rn.f32 	%f770, %f769, %f734, %f726;
	fma.rn.f32 	%f771, %f769, %f735, %f727;
	fma.rn.f32 	%f772, %f769, %f736, %f728;
	fma.rn.f32 	%f773, %f769, %f737, %f729;
	fma.rn.f32 	%f774, %f769, %f738, %f730;
	fma.rn.f32 	%f775, %f769, %f739, %f731;
	fma.rn.f32 	%f776, %f769, %f740, %f732;
	fma.rn.f32 	%f777, %f769, %f741, %f733;
	ld.shared.f32 	%f778, [%r15+60];
	ld.shared.f32 	%f779, [%r15+192];
	ld.shared.f32 	%f780, [%r15+324];
	ld.shared.f32 	%f781, [%r15+456];
	ld.shared.f32 	%f782, [%r15+588];
	ld.shared.f32 	%f783, [%r15+720];
	ld.shared.f32 	%f784, [%r15+852];
	ld.shared.f32 	%f785, [%r15+984];
	ld.shared.f32 	%f786, [%r11+-8256];
	fma.rn.f32 	%f787, %f786, %f778, %f743;
	fma.rn.f32 	%f788, %f786, %f779, %f744;
	fma.rn.f32 	%f789, %f786, %f780, %f745;
	fma.rn.f32 	%f790, %f786, %f781, %f746;
	fma.rn.f32 	%f791, %f786, %f782, %f747;
	fma.rn.f32 	%f792, %f786, %f783, %f748;
	fma.rn.f32 	%f793, %f786, %f784, %f749;
	fma.rn.f32 	%f794, %f786, %f785, %f750;
	ld.shared.f32 	%f795, [%r11+-8252];
	fma.rn.f32 	%f796, %f795, %f778, %f752;
	fma.rn.f32 	%f797, %f795, %f779, %f753;
	fma.rn.f32 	%f798, %f795, %f780, %f754;
	fma.rn.f32 	%f799, %f795, %f781, %f755;
	fma.rn.f32 	%f800, %f795, %f782, %f756;
	fma.rn.f32 	%f801, %f795, %f783, %f757;
	fma.rn.f32 	%f802, %f795, %f784, %f758;
	fma.rn.f32 	%f803, %f795, %f785, %f759;
	ld.shared.f32 	%f804, [%r11+-8248];
	fma.rn.f32 	%f805, %f804, %f778, %f761;
	fma.rn.f32 	%f806, %f804, %f779, %f762;
	fma.rn.f32 	%f807, %f804, %f780, %f763;
	fma.rn.f32 	%f808, %f804, %f781, %f764;
	fma.rn.f32 	%f809, %f804, %f782, %f765;
	fma.rn.f32 	%f810, %f804, %f783, %f766;
	fma.rn.f32 	%f811, %f804, %f784, %f767;
	fma.rn.f32 	%f812, %f804, %f785, %f768;
	ld.shared.f32 	%f813, [%r11+-8244];
	fma.rn.f32 	%f814, %f813, %f778, %f770;
	fma.rn.f32 	%f815, %f813, %f779, %f771;
	fma.rn.f32 	%f816, %f813, %f780, %f772;
	fma.rn.f32 	%f817, %f813, %f781, %f773;
	fma.rn.f32 	%f818, %f813, %f782, %f774;
	fma.rn.f32 	%f819, %f813, %f783, %f775;
	fma.rn.f32 	%f820, %f813, %f784, %f776;
	fma.rn.f32 	%f821, %f813, %f785, %f777;
	ld.shared.f32 	%f822, [%r15+64];
	ld.shared.f32 	%f823, [%r15+196];
	ld.shared.f32 	%f824, [%r15+328];
	ld.shared.f32 	%f825, [%r15+460];
	ld.shared.f32 	%f826, [%r15+592];
	ld.shared.f32 	%f827, [%r15+724];
	ld.shared.f32 	%f828, [%r15+856];
	ld.shared.f32 	%f829, [%r15+988];
	ld.shared.f32 	%f830, [%r11+-7740];
	fma.rn.f32 	%f831, %f830, %f822, %f787;
	fma.rn.f32 	%f832, %f830, %f823, %f788;
	fma.rn.f32 	%f833, %f830, %f824, %f789;
	fma.rn.f32 	%f834, %f830, %f825, %f790;
	fma.rn.f32 	%f835, %f830, %f826, %f791;
	fma.rn.f32 	%f836, %f830, %f827, %f792;
	fma.rn.f32 	%f837, %f830, %f828, %f793;
	fma.rn.f32 	%f838, %f830, %f829, %f794;
	ld.shared.f32 	%f839, [%r11+-7736];
	fma.rn.f32 	%f840, %f839, %f822, %f796;
	fma.rn.f32 	%f841, %f839, %f823, %f797;
	fma.rn.f32 	%f842, %f839, %f824, %f798;
	fma.rn.f32 	%f843, %f839, %f825, %f799;
	fma.rn.f32 	%f844, %f839, %f826, %f800;
	fma.rn.f32 	%f845, %f839, %f827, %f801;
	fma.rn.f32 	%f846, %f839, %f828, %f802;
	fma.rn.f32 	%f847, %f839, %f829, %f803;
	ld.shared.f32 	%f848, [%r11+-7732];
	fma.rn.f32 	%f849, %f848, %f822, %f805;
	fma.rn.f32 	%f850, %f848, %f823, %f806;
	fma.rn.f32 	%f851, %f848, %f824, %f807;
	fma.rn.f32 	%f852, %f848, %f825, %f808;
	fma.rn.f32 	%f853, %f848, %f826, %f809;
	fma.rn.f32 	%f854, %f848, %f827, %f810;
	fma.rn.f32 	%f855, %f848, %f828, %f811;
	fma.rn.f32 	%f856, %f848, %f829, %f812;
	ld.shared.f32 	%f857, [%r11+-7728];
	fma.rn.f32 	%f858, %f857, %f822, %f814;
	fma.rn.f32 	%f859, %f857, %f823, %f815;
	fma.rn.f32 	%f860, %f857, %f824, %f816;
	fma.rn.f32 	%f861, %f857, %f825, %f817;
	fma.rn.f32 	%f862, %f857, %f826, %f818;
	fma.rn.f32 	%f863, %f857, %f827, %f819;
	fma.rn.f32 	%f864, %f857, %f828, %f820;
	fma.rn.f32 	%f865, %f857, %f829, %f821;
	ld.shared.f32 	%f866, [%r15+68];
	ld.shared.f32 	%f867, [%r15+200];
	ld.shared.f32 	%f868, [%r15+332];
	ld.shared.f32 	%f869, [%r15+464];
	ld.shared.f32 	%f870, [%r15+596];
	ld.shared.f32 	%f871, [%r15+728];
	ld.shared.f32 	%f872, [%r15+860];
	ld.shared.f32 	%f873, [%r15+992];
	ld.shared.f32 	%f874, [%r11+-7224];
	fma.rn.f32 	%f875, %f874, %f866, %f831;
	fma.rn.f32 	%f876, %f874, %f867, %f832;
	fma.rn.f32 	%f877, %f874, %f868, %f833;
	fma.rn.f32 	%f878, %f874, %f869, %f834;
	fma.rn.f32 	%f879, %f874, %f870, %f835;
	fma.rn.f32 	%f880, %f874, %f871, %f836;
	fma.rn.f32 	%f881, %f874, %f872, %f837;
	fma.rn.f32 	%f882, %f874, %f873, %f838;
	ld.shared.f32 	%f883, [%r11+-7220];
	fma.rn.f32 	%f884, %f883, %f866, %f840;
	fma.rn.f32 	%f885, %f883, %f867, %f841;
	fma.rn.f32 	%f886, %f883, %f868, %f842;
	fma.rn.f32 	%f887, %f883, %f869, %f843;
	fma.rn.f32 	%f888, %f883, %f870, %f844;
	fma.rn.f32 	%f889, %f883, %f871, %f845;
	fma.rn.f32 	%f890, %f883, %f872, %f846;
	fma.rn.f32 	%f891, %f883, %f873, %f847;
	ld.shared.f32 	%f892, [%r11+-7216];
	fma.rn.f32 	%f893, %f892, %f866, %f849;
	fma.rn.f32 	%f894, %f892, %f867, %f850;
	fma.rn.f32 	%f895, %f892, %f868, %f851;
	fma.rn.f32 	%f896, %f892, %f869, %f852;
	fma.rn.f32 	%f897, %f892, %f870, %f853;
	fma.rn.f32 	%f898, %f892, %f871, %f854;
	fma.rn.f32 	%f899, %f892, %f872, %f855;
	fma.rn.f32 	%f900, %f892, %f873, %f856;
	ld.shared.f32 	%f901, [%r11+-7212];
	fma.rn.f32 	%f902, %f901, %f866, %f858;
	fma.rn.f32 	%f903, %f901, %f867, %f859;
	fma.rn.f32 	%f904, %f901, %f868, %f860;
	fma.rn.f32 	%f905, %f901, %f869, %f861;
	fma.rn.f32 	%f906, %f901, %f870, %f862;
	fma.rn.f32 	%f907, %f901, %f871, %f863;
	fma.rn.f32 	%f908, %f901, %f872, %f864;
	fma.rn.f32 	%f909, %f901, %f873, %f865;
	ld.shared.f32 	%f910, [%r15+72];
	ld.shared.f32 	%f911, [%r15+204];
	ld.shared.f32 	%f912, [%r15+336];
	ld.shared.f32 	%f913, [%r15+468];
	ld.shared.f32 	%f914, [%r15+600];
	ld.shared.f32 	%f915, [%r15+732];
	ld.shared.f32 	%f916, [%r15+864];
	ld.shared.f32 	%f917, [%r15+996];
	ld.shared.f32 	%f918, [%r11+-6708];
	fma.rn.f32 	%f919, %f918, %f910, %f875;
	fma.rn.f32 	%f920, %f918, %f911, %f876;
	fma.rn.f32 	%f921, %f918, %f912, %f877;
	fma.rn.f32 	%f922, %f918, %f913, %f878;
	fma.rn.f32 	%f923, %f918, %f914, %f879;
	fma.rn.f32 	%f924, %f918, %f915, %f880;
	fma.rn.f32 	%f925, %f918, %f916, %f881;
	fma.rn.f32 	%f926, %f918, %f917, %f882;
	ld.shared.f32 	%f927, [%r11+-6704];
	fma.rn.f32 	%f928, %f927, %f910, %f884;
	fma.rn.f32 	%f929, %f927, %f911, %f885;
	fma.rn.f32 	%f930, %f927, %f912, %f886;
	fma.rn.f32 	%f931, %f927, %f913, %f887;
	fma.rn.f32 	%f932, %f927, %f914, %f888;
	fma.rn.f32 	%f933, %f927, %f915, %f889;
	fma.rn.f32 	%f934, %f927, %f916, %f890;
	fma.rn.f32 	%f935, %f927, %f917, %f891;
	ld.shared.f32 	%f936, [%r11+-6700];
	fma.rn.f32 	%f937, %f936, %f910, %f893;
	fma.rn.f32 	%f938, %f936, %f911, %f894;
	fma.rn.f32 	%f939, %f936, %f912, %f895;
	fma.rn.f32 	%f940, %f936, %f913, %f896;
	fma.rn.f32 	%f941, %f936, %f914, %f897;
	fma.rn.f32 	%f942, %f936, %f915, %f898;
	fma.rn.f32 	%f943, %f936, %f916, %f899;
	fma.rn.f32 	%f944, %f936, %f917, %f900;
	ld.shared.f32 	%f945, [%r11+-6696];
	fma.rn.f32 	%f946, %f945, %f910, %f902;
	fma.rn.f32 	%f947, %f945, %f911, %f903;
	fma.rn.f32 	%f948, %f945, %f912, %f904;
	fma.rn.f32 	%f949, %f945, %f913, %f905;
	fma.rn.f32 	%f950, %f945, %f914, %f906;
	fma.rn.f32 	%f951, %f945, %f915, %f907;
	fma.rn.f32 	%f952, %f945, %f916, %f908;
	fma.rn.f32 	%f953, %f945, %f917, %f909;
	ld.shared.f32 	%f954, [%r15+76];
	ld.shared.f32 	%f955, [%r15+208];
	ld.shared.f32 	%f956, [%r15+340];
	ld.shared.f32 	%f957, [%r15+472];
	ld.shared.f32 	%f958, [%r15+604];
	ld.shared.f32 	%f959, [%r15+736];
	ld.shared.f32 	%f960, [%r15+868];
	ld.shared.f32 	%f961, [%r15+1000];
	ld.shared.f32 	%f962, [%r11+-6192];
	fma.rn.f32 	%f963, %f962, %f954, %f919;
	fma.rn.f32 	%f964, %f962, %f955, %f920;
	fma.rn.f32 	%f965, %f962, %f956, %f921;
	fma.rn.f32 	%f966, %f962, %f957, %f922;
	fma.rn.f32 	%f967, %f962, %f958, %f923;
	fma.rn.f32 	%f968, %f962, %f959, %f924;
	fma.rn.f32 	%f969, %f962, %f960, %f925;
	fma.rn.f32 	%f970, %f962, %f961, %f926;
	ld.shared.f32 	%f971, [%r11+-6188];
	fma.rn.f32 	%f972, %f971, %f954, %f928;
	fma.rn.f32 	%f973, %f971, %f955, %f929;
	fma.rn.f32 	%f974, %f971, %f956, %f930;
	fma.rn.f32 	%f975, %f971, %f957, %f931;
	fma.rn.f32 	%f976, %f971, %f958, %f932;
	fma.rn.f32 	%f977, %f971, %f959, %f933;
	fma.rn.f32 	%f978, %f971, %f960, %f934;
	fma.rn.f32 	%f979, %f971, %f961, %f935;
	ld.shared.f32 	%f980, [%r11+-6184];
	fma.rn.f32 	%f981, %f980, %f954, %f937;
	fma.rn.f32 	%f982, %f980, %f955, %f938;
	fma.rn.f32 	%f983, %f980, %f956, %f939;
	fma.rn.f32 	%f984, %f980, %f957, %f940;
	fma.rn.f32 	%f985, %f980, %f958, %f941;
	fma.rn.f32 	%f986, %f980, %f959, %f942;
	fma.rn.f32 	%f987, %f980, %f960, %f943;
	fma.rn.f32 	%f988, %f980, %f961, %f944;
	ld.shared.f32 	%f989, [%r11+-6180];
	fma.rn.f32 	%f990, %f989, %f954, %f946;
	fma.rn.f32 	%f991, %f989, %f955, %f947;
	fma.rn.f32 	%f992, %f989, %f956, %f948;
	fma.rn.f32 	%f993, %f989, %f957, %f949;
	fma.rn.f32 	%f994, %f989, %f958, %f950;
	fma.rn.f32 	%f995, %f989, %f959, %f951;
	fma.rn.f32 	%f996, %f989, %f960, %f952;
	fma.rn.f32 	%f997, %f989, %f961, %f953;
	ld.shared.f32 	%f998, [%r15+80];
	ld.shared.f32 	%f999, [%r15+212];
	ld.shared.f32 	%f1000, [%r15+344];
	ld.shared.f32 	%f1001, [%r15+476];
	ld.shared.f32 	%f1002, [%r15+608];
	ld.shared.f32 	%f1003, [%r15+740];
	ld.shared.f32 	%f1004, [%r15+872];
	ld.shared.f32 	%f1005, [%r15+1004];
	ld.shared.f32 	%f1006, [%r11+-5676];
	fma.rn.f32 	%f1007, %f1006, %f998, %f963;
	fma.rn.f32 	%f1008, %f1006, %f999, %f964;
	fma.rn.f32 	%f1009, %f1006, %f1000, %f965;
	fma.rn.f32 	%f1010, %f1006, %f1001, %f966;
	fma.rn.f32 	%f1011, %f1006, %f1002, %f967;
	fma.rn.f32 	%f1012, %f1006, %f1003, %f968;
	fma.rn.f32 	%f1013, %f1006, %f1004, %f969;
	fma.rn.f32 	%f1014, %f1006, %f1005, %f970;
	ld.shared.f32 	%f1015, [%r11+-5672];
	fma.rn.f32 	%f1016, %f1015, %f998, %f972;
	fma.rn.f32 	%f1017, %f1015, %f999, %f973;
	fma.rn.f32 	%f1018, %f1015, %f1000, %f974;
	fma.rn.f32 	%f1019, %f1015, %f1001, %f975;
	fma.rn.f32 	%f1020, %f1015, %f1002, %f976;
	fma.rn.f32 	%f1021, %f1015, %f1003, %f977;
	fma.rn.f32 	%f1022, %f1015, %f1004, %f978;
	fma.rn.f32 	%f1023, %f1015, %f1005, %f979;
	ld.shared.f32 	%f1024, [%r11+-5668];
	fma.rn.f32 	%f1025, %f1024, %f998, %f981;
	fma.rn.f32 	%f1026, %f1024, %f999, %f982;
	fma.rn.f32 	%f1027, %f1024, %f1000, %f983;
	fma.rn.f32 	%f1028, %f1024, %f1001, %f984;
	fma.rn.f32 	%f1029, %f1024, %f1002, %f985;
	fma.rn.f32 	%f1030, %f1024, %f1003, %f986;
	fma.rn.f32 	%f1031, %f1024, %f1004, %f987;
	fma.rn.f32 	%f1032, %f1024, %f1005, %f988;
	ld.shared.f32 	%f1033, [%r11+-5664];
	fma.rn.f32 	%f1034, %f1033, %f998, %f990;
	fma.rn.f32 	%f1035, %f1033, %f999, %f991;
	fma.rn.f32 	%f1036, %f1033, %f1000, %f992;
	fma.rn.f32 	%f1037, %f1033, %f1001, %f993;
	fma.rn.f32 	%f1038, %f1033, %f1002, %f994;
	fma.rn.f32 	%f1039, %f1033, %f1003, %f995;
	fma.rn.f32 	%f1040, %f1033, %f1004, %f996;
	fma.rn.f32 	%f1041, %f1033, %f1005, %f997;
	ld.shared.f32 	%f1042, [%r15+84];
	ld.shared.f32 	%f1043, [%r15+216];
	ld.shared.f32 	%f1044, [%r15+348];
	ld.shared.f32 	%f1045, [%r15+480];
	ld.shared.f32 	%f1046, [%r15+612];
	ld.shared.f32 	%f1047, [%r15+744];
	ld.shared.f32 	%f1048, [%r15+876];
	ld.shared.f32 	%f1049, [%r15+1008];
	ld.shared.f32 	%f1050, [%r11+-5160];
	fma.rn.f32 	%f1051, %f1050, %f1042, %f1007;
	fma.rn.f32 	%f1052, %f1050, %f1043, %f1008;
	fma.rn.f32 	%f1053, %f1050, %f1044, %f1009;
	fma.rn.f32 	%f1054, %f1050, %f1045, %f1010;
	fma.rn.f32 	%f1055, %f1050, %f1046, %f1011;
	fma.rn.f32 	%f1056, %f1050, %f1047, %f1012;
	fma.rn.f32 	%f1057, %f1050, %f1048, %f1013;
	fma.rn.f32 	%f1058, %f1050, %f1049, %f1014;
	ld.shared.f32 	%f1059, [%r11+-5156];
	fma.rn.f32 	%f1060, %f1059, %f1042, %f1016;
	fma.rn.f32 	%f1061, %f1059, %f1043, %f1017;
	fma.rn.f32 	%f1062, %f1059, %f1044, %f1018;
	fma.rn.f32 	%f1063, %f1059, %f1045, %f1019;
	fma.rn.f32 	%f1064, %f1059, %f1046, %f1020;
	fma.rn.f32 	%f1065, %f1059, %f1047, %f1021;
	fma.rn.f32 	%f1066, %f1059, %f1048, %f1022;
	fma.rn.f32 	%f1067, %f1059, %f1049, %f1023;
	ld.shared.f32 	%f1068, [%r11+-5152];
	fma.rn.f32 	%f1069, %f1068, %f1042, %f1025;
	fma.rn.f32 	%f1070, %f1068, %f1043, %f1026;
	fma.rn.f32 	%f1071, %f1068, %f1044, %f1027;
	fma.rn.f32 	%f1072, %f1068, %f1045, %f1028;
	fma.rn.f32 	%f1073, %f1068, %f1046, %f1029;
	fma.rn.f32 	%f1074, %f1068, %f1047, %f1030;
	fma.rn.f32 	%f1075, %f1068, %f1048, %f1031;
	fma.rn.f32 	%f1076, %f1068, %f1049, %f1032;
	ld.shared.f32 	%f1077, [%r11+-5148];
	fma.rn.f32 	%f1078, %f1077, %f1042, %f1034;
	fma.rn.f32 	%f1079, %f1077, %f1043, %f1035;
	fma.rn.f32 	%f1080, %f1077, %f1044, %f1036;
	fma.rn.f32 	%f1081, %f1077, %f1045, %f1037;
	fma.rn.f32 	%f1082, %f1077, %f1046, %f1038;
	fma.rn.f32 	%f1083, %f1077, %f1047, %f1039;
	fma.rn.f32 	%f1084, %f1077, %f1048, %f1040;
	fma.rn.f32 	%f1085, %f1077, %f1049, %f1041;
	ld.shared.f32 	%f1086, [%r15+88];
	ld.shared.f32 	%f1087, [%r15+220];
	ld.shared.f32 	%f1088, [%r15+352];
	ld.shared.f32 	%f1089, [%r15+484];
	ld.shared.f32 	%f1090, [%r15+616];
	ld.shared.f32 	%f1091, [%r15+748];
	ld.shared.f32 	%f1092, [%r15+880];
	ld.shared.f32 	%f1093, [%r15+1012];
	ld.shared.f32 	%f1094, [%r11+-4644];
	fma.rn.f32 	%f1095, %f1094, %f1086, %f1051;
	fma.rn.f32 	%f1096, %f1094, %f1087, %f1052;
	fma.rn.f32 	%f1097, %f1094, %f1088, %f1053;
	fma.rn.f32 	%f1098, %f1094, %f1089, %f1054;
	fma.rn.f32 	%f1099, %f1094, %f1090, %f1055;
	fma.rn.f32 	%f1100, %f1094, %f1091, %f1056;
	fma.rn.f32 	%f1101, %f1094, %f1092, %f1057;
	fma.rn.f32 	%f1102, %f1094, %f1093, %f1058;
	ld.shared.f32 	%f1103, [%r11+-4640];
	fma.rn.f32 	%f1104, %f1103, %f1086, %f1060;
	fma.rn.f32 	%f1105, %f1103, %f1087, %f1061;
	fma.rn.f32 	%f1106, %f1103, %f1088, %f1062;
	fma.rn.f32 	%f1107, %f1103, %f1089, %f1063;
	fma.rn.f32 	%f1108, %f1103, %f1090, %f1064;
	fma.rn.f32 	%f1109, %f1103, %f1091, %f1065;
	fma.rn.f32 	%f1110, %f1103, %f1092, %f1066;
	fma.rn.f32 	%f1111, %f1103, %f1093, %f1067;
	ld.shared.f32 	%f1112, [%r11+-4636];
	fma.rn.f32 	%f1113, %f1112, %f1086, %f1069;
	fma.rn.f32 	%f1114, %f1112, %f1087, %f1070;
	fma.rn.f32 	%f1115, %f1112, %f1088, %f1071;
	fma.rn.f32 	%f1116, %f1112, %f1089, %f1072;
	fma.rn.f32 	%f1117, %f1112, %f1090, %f1073;
	fma.rn.f32 	%f1118, %f1112, %f1091, %f1074;
	fma.rn.f32 	%f1119, %f1112, %f1092, %f1075;
	fma.rn.f32 	%f1120, %f1112, %f1093, %f1076;
	ld.shared.f32 	%f1121, [%r11+-4632];
	fma.rn.f32 	%f1122, %f1121, %f1086, %f1078;
	fma.rn.f32 	%f1123, %f1121, %f1087, %f1079;
	fma.rn.f32 	%f1124, %f1121, %f1088, %f1080;
	fma.rn.f32 	%f1125, %f1121, %f1089, %f1081;
	fma.rn.f32 	%f1126, %f1121, %f1090, %f1082;
	fma.rn.f32 	%f1127, %f1121, %f1091, %f1083;
	fma.rn.f32 	%f1128, %f1121, %f1092, %f1084;
	fma.rn.f32 	%f1129, %f1121, %f1093, %f1085;
	ld.shared.f32 	%f1130, [%r15+92];
	ld.shared.f32 	%f1131, [%r15+224];
	ld.shared.f32 	%f1132, [%r15+356];
	ld.shared.f32 	%f1133, [%r15+488];
	ld.shared.f32 	%f1134, [%r15+620];
	ld.shared.f32 	%f1135, [%r15+752];
	ld.shared.f32 	%f1136, [%r15+884];
	ld.shared.f32 	%f1137, [%r15+1016];
	ld.shared.f32 	%f1138, [%r11+-4128];
	fma.rn.f32 	%f1139, %f1138, %f1130, %f1095;
	fma.rn.f32 	%f1140, %f1138, %f1131, %f1096;
	fma.rn.f32 	%f1141, %f1138, %f1132, %f1097;
	fma.rn.f32 	%f1142, %f1138, %f1133, %f1098;
	fma.rn.f32 	%f1143, %f1138, %f1134, %f1099;
	fma.rn.f32 	%f1144, %f1138, %f1135, %f1100;
	fma.rn.f32 	%f1145, %f1138, %f1136, %f1101;
	fma.rn.f32 	%f1146, %f1138, %f1137, %f1102;
	ld.shared.f32 	%f1147, [%r11+-4124];
	fma.rn.f32 	%f1148, %f1147, %f1130, %f1104;
	fma.rn.f32 	%f1149, %f1147, %f1131, %f1105;
	fma.rn.f32 	%f1150, %f1147, %f1132, %f1106;
	fma.rn.f32 	%f1151, %f1147, %f1133, %f1107;
	fma.rn.f32 	%f1152, %f1147, %f1134, %f1108;
	fma.rn.f32 	%f1153, %f1147, %f1135, %f1109;
	fma.rn.f32 	%f1154, %f1147, %f1136, %f1110;
	fma.rn.f32 	%f1155, %f1147, %f1137, %f1111;
	ld.shared.f32 	%f1156, [%r11+-4120];
	fma.rn.f32 	%f1157, %f1156, %f1130, %f1113;
	fma.rn.f32 	%f1158, %f1156, %f1131, %f1114;
	fma.rn.f32 	%f1159, %f1156, %f1132, %f1115;
	fma.rn.f32 	%f1160, %f1156, %f1133, %f1116;
	fma.rn.f32 	%f1161, %f1156, %f1134, %f1117;
	fma.rn.f32 	%f1162, %f1156, %f1135, %f1118;
	fma.rn.f32 	%f1163, %f1156, %f1136, %f1119;
	fma.rn.f32 	%f1164, %f1156, %f1137, %f1120;
	ld.shared.f32 	%f1165, [%r11+-4116];
	fma.rn.f32 	%f1166, %f1165, %f1130, %f1122;
	fma.rn.f32 	%f1167, %f1165, %f1131, %f1123;
	fma.rn.f32 	%f1168, %f1165, %f1132, %f1124;
	fma.rn.f32 	%f1169, %f1165, %f1133, %f1125;
	fma.rn.f32 	%f1170, %f1165, %f1134, %f1126;
	fma.rn.f32 	%f1171, %f1165, %f1135, %f1127;
	fma.rn.f32 	%f1172, %f1165, %f1136, %f1128;
	fma.rn.f32 	%f1173, %f1165, %f1137, %f1129;
	ld.shared.f32 	%f1174, [%r15+96];
	ld.shared.f32 	%f1175, [%r15+228];
	ld.shared.f32 	%f1176, [%r15+360];
	ld.shared.f32 	%f1177, [%r15+492];
	ld.shared.f32 	%f1178, [%r15+624];
	ld.shared.f32 	%f1179, [%r15+756];
	ld.shared.f32 	%f1180, [%r15+888];
	ld.shared.f32 	%f1181, [%r15+1020];
	ld.shared.f32 	%f1182, [%r11+-3612];
	fma.rn.f32 	%f1183, %f1182, %f1174, %f1139;
	fma.rn.f32 	%f1184, %f1182, %f1175, %f1140;
	fma.rn.f32 	%f1185, %f1182, %f1176, %f1141;
	fma.rn.f32 	%f1186, %f1182, %f1177, %f1142;
	fma.rn.f32 	%f1187, %f1182, %f1178, %f1143;
	fma.rn.f32 	%f1188, %f1182, %f1179, %f1144;
	fma.rn.f32 	%f1189, %f1182, %f1180, %f1145;
	fma.rn.f32 	%f1190, %f1182, %f1181, %f1146;
	ld.shared.f32 	%f1191, [%r11+-3608];
	fma.rn.f32 	%f1192, %f1191, %f1174, %f1148;
	fma.rn.f32 	%f1193, %f1191, %f1175, %f1149;
	fma.rn.f32 	%f1194, %f1191, %f1176, %f1150;
	fma.rn.f32 	%f1195, %f1191, %f1177, %f1151;
	fma.rn.f32 	%f1196, %f1191, %f1178, %f1152;
	fma.rn.f32 	%f1197, %f1191, %f1179, %f1153;
	fma.rn.f32 	%f1198, %f1191, %f1180, %f1154;
	fma.rn.f32 	%f1199, %f1191, %f1181, %f1155;
	ld.shared.f32 	%f1200, [%r11+-3604];
	fma.rn.f32 	%f1201, %f1200, %f1174, %f1157;
	fma.rn.f32 	%f1202, %f1200, %f1175, %f1158;
	fma.rn.f32 	%f1203, %f1200, %f1176, %f1159;
	fma.rn.f32 	%f1204, %f1200, %f1177, %f1160;
	fma.rn.f32 	%f1205, %f1200, %f1178, %f1161;
	fma.rn.f32 	%f1206, %f1200, %f1179, %f1162;
	fma.rn.f32 	%f1207, %f1200, %f1180, %f1163;
	fma.rn.f32 	%f1208, %f1200, %f1181, %f1164;
	ld.shared.f32 	%f1209, [%r11+-3600];
	fma.rn.f32 	%f1210, %f1209, %f1174, %f1166;
	fma.rn.f32 	%f1211, %f1209, %f1175, %f1167;
	fma.rn.f32 	%f1212, %f1209, %f1176, %f1168;
	fma.rn.f32 	%f1213, %f1209, %f1177, %f1169;
	fma.rn.f32 	%f1214, %f1209, %f1178, %f1170;
	fma.rn.f32 	%f1215, %f1209, %f1179, %f1171;
	fma.rn.f32 	%f1216, %f1209, %f1180, %f1172;
	fma.rn.f32 	%f1217, %f1209, %f1181, %f1173;
	ld.shared.f32 	%f1218, [%r15+100];
	ld.shared.f32 	%f1219, [%r15+232];
	ld.shared.f32 	%f1220, [%r15+364];
	ld.shared.f32 	%f1221, [%r15+496];
	ld.shared.f32 	%f1222, [%r15+628];
	ld.shared.f32 	%f1223, [%r15+760];
	ld.shared.f32 	%f1224, [%r15+892];
	ld.shared.f32 	%f1225, [%r15+1024];
	ld.shared.f32 	%f1226, [%r11+-3096];
	fma.rn.f32 	%f1227, %f1226, %f1218, %f1183;
	fma.rn.f32 	%f1228, %f1226, %f1219, %f1184;
	fma.rn.f32 	%f1229, %f1226, %f1220, %f1185;
	fma.rn.f32 	%f1230, %f1226, %f1221, %f1186;
	fma.rn.f32 	%f1231, %f1226, %f1222, %f1187;
	fma.rn.f32 	%f1232, %f1226, %f1223, %f1188;
	fma.rn.f32 	%f1233, %f1226, %f1224, %f1189;
	fma.rn.f32 	%f1234, %f1226, %f1225, %f1190;
	ld.shared.f32 	%f1235, [%r11+-3092];
	fma.rn.f32 	%f1236, %f1235, %f1218, %f1192;
	fma.rn.f32 	%f1237, %f1235, %f1219, %f1193;
	fma.rn.f32 	%f1238, %f1235, %f1220, %f1194;
	fma.rn.f32 	%f1239, %f1235, %f1221, %f1195;
	fma.rn.f32 	%f1240, %f1235, %f1222, %f1196;
	fma.rn.f32 	%f1241, %f1235, %f1223, %f1197;
	fma.rn.f32 	%f1242, %f1235, %f1224, %f1198;
	fma.rn.f32 	%f1243, %f1235, %f1225, %f1199;
	ld.shared.f32 	%f1244, [%r11+-3088];
	fma.rn.f32 	%f1245, %f1244, %f1218, %f1201;
	fma.rn.f32 	%f1246, %f1244, %f1219, %f1202;
	fma.rn.f32 	%f1247, %f1244, %f1220, %f1203;
	fma.rn.f32 	%f1248, %f1244, %f1221, %f1204;
	fma.rn.f32 	%f1249, %f1244, %f1222, %f1205;
	fma.rn.f32 	%f1250, %f1244, %f1223, %f1206;
	fma.rn.f32 	%f1251, %f1244, %f1224, %f1207;
	fma.rn.f32 	%f1252, %f1244, %f1225, %f1208;
	ld.shared.f32 	%f1253, [%r11+-3084];
	fma.rn.f32 	%f1254, %f1253, %f1218, %f1210;
	fma.rn.f32 	%f1255, %f1253, %f1219, %f1211;
	fma.rn.f32 	%f1256, %f1253, %f1220, %f1212;
	fma.rn.f32 	%f1257, %f1253, %f1221, %f1213;
	fma.rn.f32 	%f1258, %f1253, %f1222, %f1214;
	fma.rn.f32 	%f1259, %f1253, %f1223, %f1215;
	fma.rn.f32 	%f1260, %f1253, %f1224, %f1216;
	fma.rn.f32 	%f1261, %f1253, %f1225, %f1217;
	ld.shared.f32 	%f1262, [%r15+104];
	ld.shared.f32 	%f1263, [%r15+236];
	ld.shared.f32 	%f1264, [%r15+368];
	ld.shared.f32 	%f1265, [%r15+500];
	ld.shared.f32 	%f1266, [%r15+632];
	ld.shared.f32 	%f1267, [%r15+764];
	ld.shared.f32 	%f1268, [%r15+896];
	ld.shared.f32 	%f1269, [%r15+1028];
	ld.shared.f32 	%f1270, [%r11+-2580];
	fma.rn.f32 	%f1271, %f1270, %f1262, %f1227;
	fma.rn.f32 	%f1272, %f1270, %f1263, %f1228;
	fma.rn.f32 	%f1273, %f1270, %f1264, %f1229;
	fma.rn.f32 	%f1274, %f1270, %f1265, %f1230;
	fma.rn.f32 	%f1275, %f1270, %f1266, %f1231;
	fma.rn.f32 	%f1276, %f1270, %f1267, %f1232;
	fma.rn.f32 	%f1277, %f1270, %f1268, %f1233;
	fma.rn.f32 	%f1278, %f1270, %f1269, %f1234;
	ld.shared.f32 	%f1279, [%r11+-2576];
	fma.rn.f32 	%f1280, %f1279, %f1262, %f1236;
	fma.rn.f32 	%f1281, %f1279, %f1263, %f1237;
	fma.rn.f32 	%f1282, %f1279, %f1264, %f1238;
	fma.rn.f32 	%f1283, %f1279, %f1265, %f1239;
	fma.rn.f32 	%f1284, %f1279, %f1266, %f1240;
	fma.rn.f32 	%f1285, %f1279, %f1267, %f1241;
	fma.rn.f32 	%f1286, %f1279, %f1268, %f1242;
	fma.rn.f32 	%f1287, %f1279, %f1269, %f1243;
	ld.shared.f32 	%f1288, [%r11+-2572];
	fma.rn.f32 	%f1289, %f1288, %f1262, %f1245;
	fma.rn.f32 	%f1290, %f1288, %f1263, %f1246;
	fma.rn.f32 	%f1291, %f1288, %f1264, %f1247;
	fma.rn.f32 	%f1292, %f1288, %f1265, %f1248;
	fma.rn.f32 	%f1293, %f1288, %f1266, %f1249;
	fma.rn.f32 	%f1294, %f1288, %f1267, %f1250;
	fma.rn.f32 	%f1295, %f1288, %f1268, %f1251;
	fma.rn.f32 	%f1296, %f1288, %f1269, %f1252;
	ld.shared.f32 	%f1297, [%r11+-2568];
	fma.rn.f32 	%f1298, %f1297, %f1262, %f1254;
	fma.rn.f32 	%f1299, %f1297, %f1263, %f1255;
	fma.rn.f32 	%f1300, %f1297, %f1264, %f1256;
	fma.rn.f32 	%f1301, %f1297, %f1265, %f1257;
	fma.rn.f32 	%f1302, %f1297, %f1266, %f1258;
	fma.rn.f32 	%f1303, %f1297, %f1267, %f1259;
	fma.rn.f32 	%f1304, %f1297, %f1268, %f1260;
	fma.rn.f32 	%f1305, %f1297, %f1269, %f1261;
	ld.shared.f32 	%f1306, [%r15+108];
	ld.shared.f32 	%f1307, [%r15+240];
	ld.shared.f32 	%f1308, [%r15+372];
	ld.shared.f32 	%f1309, [%r15+504];
	ld.shared.f32 	%f1310, [%r15+636];
	ld.shared.f32 	%f1311, [%r15+768];
	ld.shared.f32 	%f1312, [%r15+900];
	ld.shared.f32 	%f1313, [%r15+1032];
	ld.shared.f32 	%f1314, [%r11+-2064];
	fma.rn.f32 	%f1315, %f1314, %f1306, %f1271;
	fma.rn.f32 	%f1316, %f1314, %f1307, %f1272;
	fma.rn.f32 	%f1317, %f1314, %f1308, %f1273;
	fma.rn.f32 	%f1318, %f1314, %f1309, %f1274;
	fma.rn.f32 	%f1319, %f1314, %f1310, %f1275;
	fma.rn.f32 	%f1320, %f1314, %f1311, %f1276;
	fma.rn.f32 	%f1321, %f1314, %f1312, %f1277;
	fma.rn.f32 	%f1322, %f1314, %f1313, %f1278;
	ld.shared.f32 	%f1323, [%r11+-2060];
	fma.rn.f32 	%f1324, %f1323, %f1306, %f1280;
	fma.rn.f32 	%f1325, %f1323, %f1307, %f1281;
	fma.rn.f32 	%f1326, %f1323, %f1308, %f1282;
	fma.rn.f32 	%f1327, %f1323, %f1309, %f1283;
	fma.rn.f32 	%f1328, %f1323, %f1310, %f1284;
	fma.rn.f32 	%f1329, %f1323, %f1311, %f1285;
	fma.rn.f32 	%f1330, %f1323, %f1312, %f1286;
	fma.rn.f32 	%f1331, %f1323, %f1313, %f1287;
	ld.shared.f32 	%f1332, [%r11+-2056];
	fma.rn.f32 	%f1333, %f1332, %f1306, %f1289;
	fma.rn.f32 	%f1334, %f1332, %f1307, %f1290;
	fma.rn.f32 	%f1335, %f1332, %f1308, %f1291;
	fma.rn.f32 	%f1336, %f1332, %f1309, %f1292;
	fma.rn.f32 	%f1337, %f1332, %f1310, %f1293;
	fma.rn.f32 	%f1338, %f1332, %f1311, %f1294;
	fma.rn.f32 	%f1339, %f1332, %f1312, %f1295;
	fma.rn.f32 	%f1340, %f1332, %f1313, %f1296;
	ld.shared.f32 	%f1341, [%r11+-2052];
	fma.rn.f32 	%f1342, %f1341, %f1306, %f1298;
	fma.rn.f32 	%f1343, %f1341, %f1307, %f1299;
	fma.rn.f32 	%f1344, %f1341, %f1308, %f1300;
	fma.rn.f32 	%f1345, %f1341, %f1309, %f1301;
	fma.rn.f32 	%f1346, %f1341, %f1310, %f1302;
	fma.rn.f32 	%f1347, %f1341, %f1311, %f1303;
	fma.rn.f32 	%f1348, %f1341, %f1312, %f1304;
	fma.rn.f32 	%f1349, %f1341, %f1313, %f1305;
	ld.shared.f32 	%f1350, [%r15+112];
	ld.shared.f32 	%f1351, [%r15+244];
	ld.shared.f32 	%f1352, [%r15+376];
	ld.shared.f32 	%f1353, [%r15+508];
	ld.shared.f32 	%f1354, [%r15+640];
	ld.shared.f32 	%f1355, [%r15+772];
	ld.shared.f32 	%f1356, [%r15+904];
	ld.shared.f32 	%f1357, [%r15+1036];
	ld.shared.f32 	%f1358, [%r11+-1548];
	fma.rn.f32 	%f1359, %f1358, %f1350, %f1315;
	fma.rn.f32 	%f1360, %f1358, %f1351, %f1316;
	fma.rn.f32 	%f1361, %f1358, %f1352, %f1317;
	fma.rn.f32 	%f1362, %f1358, %f1353, %f1318;
	fma.rn.f32 	%f1363, %f1358, %f1354, %f1319;
	fma.rn.f32 	%f1364, %f1358, %f1355, %f1320;
	fma.rn.f32 	%f1365, %f1358, %f1356, %f1321;
	fma.rn.f32 	%f1366, %f1358, %f1357, %f1322;
	ld.shared.f32 	%f1367, [%r11+-1544];
	fma.rn.f32 	%f1368, %f1367, %f1350, %f1324;
	fma.rn.f32 	%f1369, %f1367, %f1351, %f1325;
	fma.rn.f32 	%f1370, %f1367, %f1352, %f1326;
	fma.rn.f32 	%f1371, %f1367, %f1353, %f1327;
	fma.rn.f32 	%f1372, %f1367, %f1354, %f1328;
	fma.rn.f32 	%f1373, %f1367, %f1355, %f1329;
	fma.rn.f32 	%f1374, %f1367, %f1356, %f1330;
	fma.rn.f32 	%f1375, %f1367, %f1357, %f1331;
	ld.shared.f32 	%f1376, [%r11+-1540];
	fma.rn.f32 	%f1377, %f1376, %f1350, %f1333;
	fma.rn.f32 	%f1378, %f1376, %f1351, %f1334;
	fma.rn.f32 	%f1379, %f1376, %f1352, %f1335;
	fma.rn.f32 	%f1380, %f1376, %f1353, %f1336;
	fma.rn.f32 	%f1381, %f1376, %f1354, %f1337;
	fma.rn.f32 	%f1382, %f1376, %f1355, %f1338;
	fma.rn.f32 	%f1383, %f1376, %f1356, %f1339;
	fma.rn.f32 	%f1384, %f1376, %f1357, %f1340;
	ld.shared.f32 	%f1385, [%r11+-1536];
	fma.rn.f32 	%f1386, %f1385, %f1350, %f1342;
	fma.rn.f32 	%f1387, %f1385, %f1351, %f1343;
	fma.rn.f32 	%f1388, %f1385, %f1352, %f1344;
	fma.rn.f32 	%f1389, %f1385, %f1353, %f1345;
	fma.rn.f32 	%f1390, %f1385, %f1354, %f1346;
	fma.rn.f32 	%f1391, %f1385, %f1355, %f1347;
	fma.rn.f32 	%f1392, %f1385, %f1356, %f1348;
	fma.rn.f32 	%f1393, %f1385, %f1357, %f1349;
	ld.shared.f32 	%f1394, [%r15+116];
	ld.shared.f32 	%f1395, [%r15+248];
	ld.shared.f32 	%f1396, [%r15+380];
	ld.shared.f32 	%f1397, [%r15+512];
	ld.shared.f32 	%f1398, [%r15+644];
	ld.shared.f32 	%f1399, [%r15+776];
	ld.shared.f32 	%f1400, [%r15+908];
	ld.shared.f32 	%f1401, [%r15+1040];
	ld.shared.f32 	%f1402, [%r11+-1032];
	fma.rn.f32 	%f1403, %f1402, %f1394, %f1359;
	fma.rn.f32 	%f1404, %f1402, %f1395, %f1360;
	fma.rn.f32 	%f1405, %f1402, %f1396, %f1361;
	fma.rn.f32 	%f1406, %f1402, %f1397, %f1362;
	fma.rn.f32 	%f1407, %f1402, %f1398, %f1363;
	fma.rn.f32 	%f1408, %f1402, %f1399, %f1364;
	fma.rn.f32 	%f1409, %f1402, %f1400, %f1365;
	fma.rn.f32 	%f1410, %f1402, %f1401, %f1366;
	ld.shared.f32 	%f1411, [%r11+-1028];
	fma.rn.f32 	%f1412, %f1411, %f1394, %f1368;
	fma.rn.f32 	%f1413, %f1411, %f1395, %f1369;
	fma.rn.f32 	%f1414, %f1411, %f1396, %f1370;
	fma.rn.f32 	%f1415, %f1411, %f1397, %f1371;
	fma.rn.f32 	%f1416, %f1411, %f1398, %f1372;
	fma.rn.f32 	%f1417, %f1411, %f1399, %f1373;
	fma.rn.f32 	%f1418, %f1411, %f1400, %f1374;
	fma.rn.f32 	%f1419, %f1411, %f1401, %f1375;
	ld.shared.f32 	%f1420, [%r11+-1024];
	fma.rn.f32 	%f1421, %f1420, %f1394, %f1377;
	fma.rn.f32 	%f1422, %f1420, %f1395, %f1378;
	fma.rn.f32 	%f1423, %f1420, %f1396, %f1379;
	fma.rn.f32 	%f1424, %f1420, %f1397, %f1380;
	fma.rn.f32 	%f1425, %f1420, %f1398, %f1381;
	fma.rn.f32 	%f1426, %f1420, %f1399, %f1382;
	fma.rn.f32 	%f1427, %f1420, %f1400, %f1383;
	fma.rn.f32 	%f1428, %f1420, %f1401, %f1384;
	ld.shared.f32 	%f1429, [%r11+-1020];
	fma.rn.f32 	%f1430, %f1429, %f1394, %f1386;
	fma.rn.f32 	%f1431, %f1429, %f1395, %f1387;
	fma.rn.f32 	%f1432, %f1429, %f1396, %f1388;
	fma.rn.f32 	%f1433, %f1429, %f1397, %f1389;
	fma.rn.f32 	%f1434, %f1429, %f1398, %f1390;
	fma.rn.f32 	%f1435, %f1429, %f1399, %f1391;
	fma.rn.f32 	%f1436, %f1429, %f1400, %f1392;
	fma.rn.f32 	%f1437, %f1429, %f1401, %f1393;
	ld.shared.f32 	%f1438, [%r15+120];
	ld.shared.f32 	%f1439, [%r15+252];
	ld.shared.f32 	%f1440, [%r15+384];
	ld.shared.f32 	%f1441, [%r15+516];
	ld.shared.f32 	%f1442, [%r15+648];
	ld.shared.f32 	%f1443, [%r15+780];
	ld.shared.f32 	%f1444, [%r15+912];
	ld.shared.f32 	%f1445, [%r15+1044];
	ld.shared.f32 	%f1446, [%r11+-516];
	fma.rn.f32 	%f1447, %f1446, %f1438, %f1403;
	fma.rn.f32 	%f1448, %f1446, %f1439, %f1404;
	fma.rn.f32 	%f1449, %f1446, %f1440, %f1405;
	fma.rn.f32 	%f1450, %f1446, %f1441, %f1406;
	fma.rn.f32 	%f1451, %f1446, %f1442, %f1407;
	fma.rn.f32 	%f1452, %f1446, %f1443, %f1408;
	fma.rn.f32 	%f1453, %f1446, %f1444, %f1409;
	fma.rn.f32 	%f1454, %f1446, %f1445, %f1410;
	ld.shared.f32 	%f1455, [%r11+-512];
	fma.rn.f32 	%f1456, %f1455, %f1438, %f1412;
	fma.rn.f32 	%f1457, %f1455, %f1439, %f1413;
	fma.rn.f32 	%f1458, %f1455, %f1440, %f1414;
	fma.rn.f32 	%f1459, %f1455, %f1441, %f1415;
	fma.rn.f32 	%f1460, %f1455, %f1442, %f1416;
	fma.rn.f32 	%f1461, %f1455, %f1443, %f1417;
	fma.rn.f32 	%f1462, %f1455, %f1444, %f1418;
	fma.rn.f32 	%f1463, %f1455, %f1445, %f1419;
	ld.shared.f32 	%f1464, [%r11+-508];
	fma.rn.f32 	%f1465, %f1464, %f1438, %f1421;
	fma.rn.f32 	%f1466, %f1464, %f1439, %f1422;
	fma.rn.f32 	%f1467, %f1464, %f1440, %f1423;
	fma.rn.f32 	%f1468, %f1464, %f1441, %f1424;
	fma.rn.f32 	%f1469, %f1464, %f1442, %f1425;
	fma.rn.f32 	%f1470, %f1464, %f1443, %f1426;
	fma.rn.f32 	%f1471, %f1464, %f1444, %f1427;
	fma.rn.f32 	%f1472, %f1464, %f1445, %f1428;
	ld.shared.f32 	%f1473, [%r11+-504];
	fma.rn.f32 	%f1474, %f1473, %f1438, %f1430;
	fma.rn.f32 	%f1475, %f1473, %f1439, %f1431;
	fma.rn.f32 	%f1476, %f1473, %f1440, %f1432;
	fma.rn.f32 	%f1477, %f1473, %f1441, %f1433;
	fma.rn.f32 	%f1478, %f1473, %f1442, %f1434;
	fma.rn.f32 	%f1479, %f1473, %f1443, %f1435;
	fma.rn.f32 	%f1480, %f1473, %f1444, %f1436;
	fma.rn.f32 	%f1481, %f1473, %f1445, %f1437;
	ld.shared.f32 	%f1482, [%r15+124];
	ld.shared.f32 	%f1483, [%r15+256];
	ld.shared.f32 	%f1484, [%r15+388];
	ld.shared.f32 	%f1485, [%r15+520];
	ld.shared.f32 	%f1486, [%r15+652];
	ld.shared.f32 	%f1487, [%r15+784];
	ld.shared.f32 	%f1488, [%r15+916];
	ld.shared.f32 	%f1489, [%r15+1048];
	ld.shared.f32 	%f1490, [%r11];
	fma.rn.f32 	%f1581, %f1490, %f1482, %f1447;
	fma.rn.f32 	%f1577, %f1490, %f1483, %f1448;
	fma.rn.f32 	%f1573, %f1490, %f1484, %f1449;
	fma.rn.f32 	%f1569, %f1490, %f1485, %f1450;
	fma.rn.f32 	%f1565, %f1490, %f1486, %f1451;
	fma.rn.f32 	%f1561, %f1490, %f1487, %f1452;
	fma.rn.f32 	%f1582, %f1490, %f1488, %f1453;
	fma.rn.f32 	%f1586, %f1490, %f1489, %f1454;
	ld.shared.f32 	%f1491, [%r11+4];
	fma.rn.f32 	%f1580, %f1491, %f1482, %f1456;
	fma.rn.f32 	%f1576, %f1491, %f1483, %f1457;
	fma.rn.f32 	%f1572, %f1491, %f1484, %f1458;
	fma.rn.f32 	%f1568, %f1491, %f1485, %f1459;
	fma.rn.f32 	%f1564, %f1491, %f1486, %f1460;
	fma.rn.f32 	%f1560, %f1491, %f1487, %f1461;
	fma.rn.f32 	%f1583, %f1491, %f1488, %f1462;
	fma.rn.f32 	%f1587, %f1491, %f1489, %f1463;
	ld.shared.f32 	%f1492, [%r11+8];
	fma.rn.f32 	%f1579, %f1492, %f1482, %f1465;
	fma.rn.f32 	%f1575, %f1492, %f1483, %f1466;
	fma.rn.f32 	%f1571, %f1492, %f1484, %f1467;
	fma.rn.f32 	%f1567, %f1492, %f1485, %f1468;
	fma.rn.f32 	%f1563, %f1492, %f1486, %f1469;
	fma.rn.f32 	%f1559, %f1492, %f1487, %f1470;
	fma.rn.f32 	%f1584, %f1492, %f1488, %f1471;
	fma.rn.f32 	%f1588, %f1492, %f1489, %f1472;
	ld.shared.f32 	%f1493, [%r11+12];
	fma.rn.f32 	%f1578, %f1493, %f1482, %f1474;
	fma.rn.f32 	%f1574, %f1493, %f1483, %f1475;
	fma.rn.f32 	%f1570, %f1493, %f1484, %f1476;
	fma.rn.f32 	%f1566, %f1493, %f1485, %f1477;
	fma.rn.f32 	%f1562, %f1493, %f1486, %f1478;
	fma.rn.f32 	%f1558, %f1493, %f1487, %f1479;
	fma.rn.f32 	%f1585, %f1493, %f1488, %f1480;
	fma.rn.f32 	%f1589, %f1493, %f1489, %f1481;
	bar.sync 	0;
	add.s32 	%r135, %r135, 32;
	setp.lt.s32 	%p28, %r135, %r56;
	@%p28 bra 	$L__BB34_7;
$L__BB34_25:
	setp.lt.s32 	%p29, %r8, %r5;
	cvt.u64.u32 	%rd5, %r134;
	@%p29 bra 	$L__BB34_26;
	bra.uni 	$L__BB34_34;
$L__BB34_26:
	ld.shared.u32 	%r114, [%r16];
	ld.shared.f32 	%f97, [%r17];
	mul.lo.s32 	%r115, %r114, %r55;
	cvt.s64.s32 	%rd43, %r115;
	add.s64 	%rd44, %rd43, %rd5;
	setp.le.s32 	%p30, %r26, %r7;
	add.s64 	%rd45, %rd44, %rd4;
	shl.b64 	%rd46, %rd45, 1;
	add.s64 	%rd8, %rd19, %rd46;
	@%p30 bra 	$L__BB34_28;
	mul.f32 	%f1494, %f97, %f1581;
	// begin inline asm
	{  cvt.rn.f16.f32 %rs8, %f1494;}

	// end inline asm
	// begin inline asm
	{ atom.add.noftz.f16 %rs9,[%rd8],%rs8; }

	// end inline asm
$L__BB34_28:
	setp.ge.s32 	%p31, %r18, %r27;
	@%p31 bra 	$L__BB34_30;
	add.s64 	%rd48, %rd8, 2;
	mul.f32 	%f1495, %f97, %f1580;
	// begin inline asm
	{  cvt.rn.f16.f32 %rs11, %f1495;}

	// end inline asm
	// begin inline asm
	{ atom.add.noftz.f16 %rs12,[%rd48],%rs11; }

	// end inline asm
$L__BB34_30:
	setp.ge.s32 	%p32, %r19, %r27;
	@%p32 bra 	$L__BB34_32;
	add.s64 	%rd49, %rd8, 4;
	mul.f32 	%f1496, %f97, %f1579;
	// begin inline asm
	{  cvt.rn.f16.f32 %rs14, %f1496;}

	// end inline asm
	// begin inline asm
	{ atom.add.noftz.f16 %rs15,[%rd49],%rs14; }

	// end inline asm
$L__BB34_32:
	setp.ge.s32 	%p33, %r20, %r27;
	@%p33 bra 	$L__BB34_34;
	add.s64 	%rd50, %rd8, 6;
	mul.f32 	%f1497, %f97, %f1578;
	// begin inline asm
	{  cvt.rn.f16.f32 %rs17, %f1497;}

	// end inline asm
	// begin inline asm
	{ atom.add.noftz.f16 %rs18,[%rd50],%rs17; }

	// end inline asm
$L__BB34_34:
	add.s32 	%r116, %r8, 1;
	setp.ge.s32 	%p34, %r116, %r5;
	@%p34 bra 	$L__BB34_43;
	ld.shared.u32 	%r117, [%r16+4];
	ld.shared.f32 	%f98, [%r17+4];
	mul.lo.s32 	%r118, %r117, %r55;
	cvt.s64.s32 	%rd51, %r118;
	add.s64 	%rd52, %rd51, %rd5;
	setp.le.s32 	%p35, %r26, %r7;
	add.s64 	%rd53, %rd52, %rd4;
	shl.b64 	%rd54, %rd53, 1;
	add.s64 	%rd9, %rd19, %rd54;
	@%p35 bra 	$L__BB34_37;
	mul.f32 	%f1498, %f98, %f1577;
	// begin inline asm
	{  cvt.rn.f16.f32 %rs20, %f1498;}

	// end inline asm
	// begin inline asm
	{ atom.add.noftz.f16 %rs21,[%rd9],%rs20; }

	// end inline asm
$L__BB34_37:
	setp.ge.s32 	%p36, %r18, %r27;
	@%p36 bra 	$L__BB34_39;
	add.s64 	%rd56, %rd9, 2;
	mul.f32 	%f1499, %f98, %f1576;
	// begin inline asm
	{  cvt.rn.f16.f32 %rs23, %f1499;}

	// end inline asm
	// begin inline asm
	{ atom.add.noftz.f16 %rs24,[%rd56],%rs23; }

	// end inline asm
$L__BB34_39:
	setp.ge.s32 	%p37, %r19, %r27;
	@%p37 bra 	$L__BB34_41;
	add.s64 	%rd57, %rd9, 4;
	mul.f32 	%f1500, %f98, %f1575;
	// begin inline asm
	{  cvt.rn.f16.f32 %rs26, %f1500;}

	// end inline asm
	// begin inline asm
	{ atom.add.noftz.f16 %rs27,[%rd57],%rs26; }

	// end inline asm
$L__BB34_41:
	setp.ge.s32 	%p38, %r20, %r27;
	@%p38 bra 	$L__BB34_43;
	add.s64 	%rd58, %rd9, 6;
	mul.f32 	%f1501, %f98, %f1574;
	// begin inline asm
	{  cvt.rn.f16.f32 %rs29, %f1501;}

	// end inline asm
	// begin inline asm
	{ atom.add.noftz.f16 %rs30,[%rd58],%rs29; }

	// end inline asm
$L__BB34_43:
	add.s32 	%r119, %r8, 2;
	setp.ge.s32 	%p39, %r119, %r5;
	@%p39 bra 	$L__BB34_52;
	ld.shared.u32 	%r120, [%r16+8];
	ld.shared.f32 	%f99, [%r17+8];
	mul.lo.s32 	%r121, %r120, %r55;
	cvt.s64.s32 	%rd59, %r121;
	add.s64 	%rd60, %rd59, %rd5;
	setp.le.s32 	%p40, %r26, %r7;
	add.s64 	%rd61, %rd60, %rd4;
	shl.b64 	%rd62, %rd61, 1;
	add.s64 	%rd10, %rd19, %rd62;
	@%p40 bra 	$L__BB34_46;
	mul.f32 	%f1502, %f99, %f1573;
	// begin inline asm
	{  cvt.rn.f16.f32 %rs32, %f1502;}

	// end inline asm
	// begin inline asm
	{ atom.add.noftz.f16 %rs33,[%rd10],%rs32; }

	// end inline asm
$L__BB34_46:
	setp.ge.s32 	%p41, %r18, %r27;
	@%p41 bra 	$L__BB34_48;
	add.s64 	%rd64, %rd10, 2;
	mul.f32 	%f1503, %f99, %f1572;
	// begin inline asm
	{  cvt.rn.f16.f32 %rs35, %f1503;}

	// end inline asm
	// begin inline asm
	{ atom.add.noftz.f16 %rs36,[%rd64],%rs35; }

	// end inline asm
$L__BB34_48:
	setp.ge.s32 	%p42, %r19, %r27;
	@%p42 bra 	$L__BB34_50;
	add.s64 	%rd65, %rd10, 4;
	mul.f32 	%f1504, %f99, %f1571;
	// begin inline asm
	{  cvt.rn.f16.f32 %rs38, %f1504;}

	// end inline asm
	// begin inline asm
	{ atom.add.noftz.f16 %rs39,[%rd65],%rs38; }

	// end inline asm
$L__BB34_50:
	setp.ge.s32 	%p43, %r20, %r27;
	@%p43 bra 	$L__BB34_52;
	add.s64 	%rd66, %rd10, 6;
	mul.f32 	%f1505, %f99, %f1570;
	// begin inline asm
	{  cvt.rn.f16.f32 %rs41, %f1505;}

	// end inline asm
	// begin inline asm
	{ atom.add.noftz.f16 %rs42,[%rd66],%rs41; }

	// end inline asm
$L__BB34_52:
	add.s32 	%r122, %r8, 3;
	setp.ge.s32 	%p44, %r122, %r5;
	@%p44 bra 	$L__BB34_61;
	ld.shared.u32 	%r123, [%r16+12];
	ld.shared.f32 	%f100, [%r17+12];
	mul.lo.s32 	%r124, %r123, %r55;
	cvt.s64.s32 	%rd67, %r124;
	add.s64 	%rd68, %rd67, %rd5;
	setp.le.s32 	%p45, %r26, %r7;
	add.s64 	%rd69, %rd68, %rd4;
	shl.b64 	%rd70, %rd69, 1;
	add.s64 	%rd11, %rd19, %rd70;
	@%p45 bra 	$L__BB34_55;
	mul.f32 	%f1506, %f100, %f1569;
	// begin inline asm
	{  cvt.rn.f16.f32 %rs44, %f1506;}

	// end inline asm
	// begin inline asm
	{ atom.add.noftz.f16 %rs45,[%rd11],%rs44; }

	// end inline asm
$L__BB34_55:
	setp.ge.s32 	%p46, %r18, %r27;
	@%p46 bra 	$L__BB34_57;
	add.s64 	%rd72, %rd11, 2;
	mul.f32 	%f1507, %f100, %f1568;
	// begin inline asm
	{  cvt.rn.f16.f32 %rs47, %f1507;}

	// end inline asm
	// begin inline asm
	{ atom.add.noftz.f16 %rs48,[%rd72],%rs47; }

	// end inline asm
$L__BB34_57:
	setp.ge.s32 	%p47, %r19, %r27;
	@%p47 bra 	$L__BB34_59;
	add.s64 	%rd73, %rd11, 4;
	mul.f32 	%f1508, %f100, %f1567;
	// begin inline asm
	{  cvt.rn.f16.f32 %rs50, %f1508;}

	// end inline asm
	// begin inline asm
	{ atom.add.noftz.f16 %rs51,[%rd73],%rs50; }

	// end inline asm
$L__BB34_59:
	setp.ge.s32 	%p48, %r20, %r27;
	@%p48 bra 	$L__BB34_61;
	add.s64 	%rd74, %rd11, 6;
	mul.f32 	%f1509, %f100, %f1566;
	// begin inline asm
	{  cvt.rn.f16.f32 %rs53, %f1509;}

	// end inline asm
	// begin inline asm
	{ atom.add.noftz.f16 %rs54,[%rd74],%rs53; }

	// end inline asm
$L__BB34_61:
	add.s32 	%r125, %r8, 4;
	setp.ge.s32 	%p49, %r125, %r5;
	@%p49 bra 	$L__BB34_70;
	ld.shared.u32 	%r126, [%r16+16];
	ld.shared.f32 	%f101, [%r17+16];
	mul.lo.s32 	%r127, %r126, %r55;
	cvt.s64.s32 	%rd75, %r127;
	add.s64 	%rd76, %rd75, %rd5;
	setp.le.s32 	%p50, %r26, %r7;
	add.s64 	%rd77, %rd76, %rd4;
	shl.b64 	%rd78, %rd77, 1;
	add.s64 	%rd12, %rd19, %rd78;
	@%p50 bra 	$L__BB34_64;
	mul.f32 	%f1510, %f101, %f1565;
	// begin inline asm
	{  cvt.rn.f16.f32 %rs56, %f1510;}

	// end inline asm
	// begin inline asm
	{ atom.add.noftz.f16 %rs57,[%rd12],%rs56; }

	// end inline asm
$L__BB34_64:
	setp.ge.s32 	%p51, %r18, %r27;
	@%p51 bra 	$L__BB34_66;
	add.s64 	%rd80, %rd12, 2;
	mul.f32 	%f1511, %f101, %f1564;
	// begin inline asm
	{  cvt.rn.f16.f32 %rs59, %f1511;}

	// end inline asm
	// begin inline asm
	{ atom.add.noftz.f16 %rs60,[%rd80],%rs59; }

	// end inline asm
$L__BB34_66:
	setp.ge.s32 	%p52, %r19, %r27;
	@%p52 bra 	$L__BB34_68;
	add.s64 	%rd81, %rd12, 4;
	mul.f32 	%f1512, %f101, %f1563;
	// begin inline asm
	{  cvt.rn.f16.f32 %rs62, %f1512;}

	// end inline asm
	// begin inline asm
	{ atom.add.noftz.f16 %rs63,[%rd81],%rs62; }

	// end inline asm
$L__BB34_68:
	setp.ge.s32 	%p53, %r20, %r27;
	@%p53 bra 	$L__BB34_70;
	add.s64 	%rd82, %rd12, 6;
	mul.f32 	%f1513, %f101, %f1562;
	// begin inline asm
	{  cvt.rn.f16.f32 %rs65, %f1513;}

	// end inline asm
	// begin inline asm
	{ atom.add.noftz.f16 %rs66,[%rd82],%rs65; }

	// end inline asm
$L__BB34_70:
	setp.ge.s32 	%p54, %r21, %r5;
	@%p54 bra 	$L__BB34_79;
	ld.shared.u32 	%r128, [%r16+20];
	ld.shared.f32 	%f102, [%r17+20];
	mul.lo.s32 	%r129, %r128, %r55;
	cvt.s64.s32 	%rd83, %r129;
	add.s64 	%rd84, %rd83, %rd5;
	setp.le.s32 	%p55, %r26, %r7;
	add.s64 	%rd85, %rd84, %rd4;
	shl.b64 	%rd86, %rd85, 1;
	add.s64 	%rd13, %rd19, %rd86;
	@%p55 bra 	$L__BB34_73;
	mul.f32 	%f1514, %f102, %f1561;
	// begin inline asm
	{  cvt.rn.f16.f32 %rs68, %f1514;}

	// end inline asm
	// begin inline asm
	{ atom.add.noftz.f16 %rs69,[%rd13],%rs68; }

	// end inline asm
$L__BB34_73:
	setp.ge.s32 	%p56, %r18, %r27;
	@%p56 bra 	$L__BB34_75;
	add.s64 	%rd88, %rd13, 2;
	mul.f32 	%f1515, %f102, %f1560;
	// begin inline asm
	{  cvt.rn.f16.f32 %rs71, %f1515;}

	// end inline asm
	// begin inline asm
	{ atom.add.noftz.f16 %rs72,[%rd88],%rs71; }

	// end inline asm
$L__BB34_75:
	setp.ge.s32 	%p57, %r19, %r27;
	@%p57 bra 	$L__BB34_77;
	add.s64 	%rd89, %rd13, 4;
	mul.f32 	%f1516, %f102, %f1559;
	// begin inline asm
	{  cvt.rn.f16.f32 %rs74, %f1516;}

	// end inline asm
	// begin inline asm
	{ atom.add.noftz.f16 %rs75,[%rd89],%rs74; }

	// end inline asm
$L__BB34_77:
	setp.ge.s32 	%p58, %r20, %r27;
	@%p58 bra 	$L__BB34_79;
	add.s64 	%rd90, %rd13, 6;
	mul.f32 	%f1517, %f102, %f1558;
	// begin inline asm
	{  cvt.rn.f16.f32 %rs77, %f1517;}

	// end inline asm
	// begin inline asm
	{ atom.add.noftz.f16 %rs78,[%rd90],%rs77; }

	// end inline asm
$L__BB34_79:
	setp.ge.s32 	%p59, %r22, %r5;
	@%p59 bra 	$L__BB34_88;
	ld.shared.u32 	%r130, [%r16+24];
	ld.shared.f32 	%f103, [%r17+24];
	mul.lo.s32 	%r131, %r130, %r55;
	cvt.s64.s32 	%rd91, %r131;
	add.s64 	%rd92, %rd91, %rd5;
	setp.le.s32 	%p60, %r26, %r7;
	add.s64 	%rd93, %rd92, %rd4;
	shl.b64 	%rd94, %rd93, 1;
	add.s64 	%rd14, %rd19, %rd94;
	@%p60 bra 	$L__BB34_82;
	mul.f32 	%f1518, %f103, %f1582;
	// begin inline asm
	{  cvt.rn.f16.f32 %rs80, %f1518;}

	// end inline asm
	// begin inline asm
	{ atom.add.noftz.f16 %rs81,[%rd14],%rs80; }

	// end inline asm
$L__BB34_82:
	setp.ge.s32 	%p61, %r18, %r27;
	@%p61 bra 	$L__BB34_84;
	add.s64 	%rd96, %rd14, 2;
	mul.f32 	%f1519, %f103, %f1583;
	// begin inline asm
	{  cvt.rn.f16.f32 %rs83, %f1519;}

	// end inline asm
	// begin inline asm
	{ atom.add.noftz.f16 %rs84,[%rd96],%rs83; }

	// end inline asm
$L__BB34_84:
	setp.ge.s32 	%p62, %r19, %r27;
	@%p62 bra 	$L__BB34_86;
	add.s64 	%rd97, %rd14, 4;
	mul.f32 	%f1520, %f103, %f1584;
	// begin inline asm
	{  cvt.rn.f16.f32 %rs86, %f1520;}

	// end inline asm
	// begin inline asm
	{ atom.add.noftz.f16 %rs87,[%rd97],%rs86; }

	// end inline asm
$L__BB34_86:
	setp.ge.s32 	%p63, %r20, %r27;
	@%p63 bra 	$L__BB34_88;
	add.s64 	%rd98, %rd14, 6;
	mul.f32 	%f1521, %f103, %f1585;
	// begin inline asm
	{  cvt.rn.f16.f32 %rs89, %f1521;}

	// end inline asm
	// begin inline asm
	{ atom.add.noftz.f16 %rs90,[%rd98],%rs89; }

	// end inline asm
$L__BB34_88:
	setp.ge.s32 	%p64, %r23, %r5;
	@%p64 bra 	$L__BB34_97;
	ld.shared.u32 	%r132, [%r16+28];
	ld.shared.f32 	%f104, [%r17+28];
	mul.lo.s32 	%r133, %r132, %r55;
	cvt.s64.s32 	%rd99, %r133;
	add.s64 	%rd100, %rd99, %rd5;
	setp.le.s32 	%p65, %r26, %r7;
	add.s64 	%rd101, %rd100, %rd4;
	shl.b64 	%rd102, %rd101, 1;
	add.s64 	%rd15, %rd19, %rd102;
	@%p65 bra 	$L__BB34_91;
	mul.f32 	%f1522, %f104, %f1586;
	// begin inline asm
	{  cvt.rn.f16.f32 %rs92, %f1522;}

	// end inline asm
	// begin inline asm
	{ atom.add.noftz.f16 %rs93,[%rd15],%rs92; }

	// end inline asm
$L__BB34_91:
	setp.ge.s32 	%p66, %r18, %r27;
	@%p66 bra 	$L__BB34_93;
	add.s64 	%rd104, %rd15, 2;
	mul.f32 	%f1523, %f104, %f1587;
	// begin inline asm
	{  cvt.rn.f16.f32 %rs95, %f1523;}

	// end inline asm
	// begin inline asm
	{ atom.add.noftz.f16 %rs96,[%rd104],%rs95; }

	// end inline asm
$L__BB34_93:
	setp.ge.s32 	%p67, %r19, %r27;
	@%p67 bra 	$L__BB34_95;
	add.s64 	%rd105, %rd15, 4;
	mul.f32 	%f1524, %f104, %f1588;
	// begin inline asm
	{  cvt.rn.f16.f32 %rs98, %f1524;}

	// end inline asm
	// begin inline asm
	{ atom.add.noftz.f16 %rs99,[%rd105],%rs98; }

	// end inline asm
$L__BB34_95:
	setp.ge.s32 	%p68, %r20, %r27;
	@%p68 bra 	$L__BB34_97;
	add.s64 	%rd106, %rd15, 6;
	mul.f32 	%f1525, %f104, %f1589;
	// begin inline asm
	{  cvt.rn.f16.f32 %rs101, %f1525;}

	// end inline asm
	// begin inline asm
	{ atom.add.noftz.f16 %rs102,[%rd106],%rs101; }

	// end inline asm
$L__BB34_97:
	bar.sync 	0;
	add.s32 	%r134, %r134, 128;
	setp.lt.s32 	%p69, %r134, %r55;
	@%p69 bra 	$L__BB34_5;
$L__BB34_98:
	ret;
$L__BB34_99:
	add.s32 	%r91, %r9, %r33;
	mul.lo.s32 	%r92, %r91, %r56;
	cvt.s64.s32 	%rd35, %r92;
	add.s64 	%rd36, %rd6, %rd35;
	shl.b64 	%rd37, %rd36, 2;
	add.s64 	%rd38, %rd1, %rd37;
	ld.global.nc.v4.f32 	{%f109, %f110, %f111, %f112}, [%rd38];
	mov.u32 	%r93, _ZZ27moe_output_optimized_kernelI6__halfLb0EEvPKfPKT_PKiS7_S2_PS3_iiE10smem_inter;
	mad.lo.s32 	%r94, %r33, 132, %r93;
	shl.b32 	%r95, %r10, 2;
	add.s32 	%r96, %r94, %r95;
	st.shared.f32 	[%r96], %f109;
	st.shared.f32 	[%r96+4], %f110;
	st.shared.f32 	[%r96+8], %f111;
	st.shared.f32 	[%r96+12], %f112;
	bra.uni 	$L__BB34_15;
$L__BB34_100:
	add.s32 	%r108, %r46, %r134;
	mad.lo.s32 	%r109, %r108, %r56, %r31;
	mul.wide.u32 	%rd41, %r109, 2;
	add.s64 	%rd42, %rd3, %rd41;
	ld.global.nc.v2.u32 	{%r110, %r111}, [%rd42];
	mov.b32 	{%rs4, %rs5}, %r110;
	mov.b32 	{%rs6, %rs7}, %r111;
	// begin inline asm
	{  cvt.f32.f16 %f114, %rs4;}

	// end inline asm
	// begin inline asm
	{  cvt.f32.f16 %f115, %rs5;}

	// end inline asm
	// begin inline asm
	{  cvt.f32.f16 %f116, %rs6;}

	// end inline asm
	// begin inline asm
	{  cvt.f32.f16 %f117, %rs7;}

	// end inline asm
	shl.b32 	%r112, %r46, 2;
	add.s32 	%r113, %r14, %r112;
	st.shared.f32 	[%r113], %f114;
	st.shared.f32 	[%r113+516], %f115;
	st.shared.f32 	[%r113+1032], %f116;
	st.shared.f32 	[%r113+1548], %f117;
	bra.uni 	$L__BB34_23;

}
	// .globl	_Z28moe_gate_up_optimized_kernelI13__nv_bfloat16Lb1EEvPKT_S3_S3_PKiS5_Pfiii
.visible .entry _Z28moe_gate_up_optimized_kernelI13__nv_bfloat16Lb1EEvPKT_S3_S3_PKiS5_Pfiii(
	.param .u64 .ptr .align 1 _Z28moe_gate_up_optimized_kernelI13__nv_bfloat16Lb1EEvPKT_S3_S3_PKiS5_Pfiii_param_0,
	.param .u64 .ptr .align 1 _Z28moe_gate_up_optimized_kernelI13__nv_bfloat16Lb1EEvPKT_S3_S3_PKiS5_Pfiii_param_1,
	.param .u64 .ptr .align 1 _Z28moe_gate_up_optimized_kernelI13__nv_bfloat16Lb1EEvPKT_S3_S3_PKiS5_Pfiii_param_2,
	.param .u64 .ptr .align 1 _Z28moe_gate_up_optimized_kernelI13__nv_bfloat16Lb1EEvPKT_S3_S3_PKiS5_Pfiii_param_3,
	.param .u64 .ptr .align 1 _Z28moe_gate_up_optimized_kernelI13__nv_bfloat16Lb1EEvPKT_S3_S3_PKiS5_Pfiii_param_4,
	.param .u64 .ptr .align 1 _Z28moe_gate_up_optimized_kernelI13__nv_bfloat16Lb1EEvPKT_S3_S3_PKiS5_Pfiii_param_5,
	.param .u32 _Z28moe_gate_up_optimized_kernelI13__nv_bfloat16Lb1EEvPKT_S3_S3_PKiS5_Pfiii_param_6,
	.param .u32 _Z28moe_gate_up_optimized_kernelI13__nv_bfloat16Lb1EEvPKT_S3_S3_PKiS5_Pfiii_param_7,
	.param .u32 _Z28moe_gate_up_optimized_kernelI13__nv_bfloat16Lb1EEvPKT_S3_S3_PKiS5_Pfiii_param_8
)
{
	.reg .pred 	%p<228>;
	.reg .b16 	%rs<18>;
	.reg .b32 	%r<624>;
	.reg .b32 	%f<3794>;
	.reg .b64 	%rd<380>;
	// demoted variable
	.shared .align 4 .b8 _ZZ28moe_gate_up_optimized_kernelI13__nv_bfloat16Lb1EEvPKT_S3_S3_PKiS5_PfiiiE10smem_input[8448];
	// demoted variable
	.shared .align 4 .b8 _ZZ28moe_gate_up_optimized_kernelI13__nv_bfloat16Lb1EEvPKT_S3_S3_PKiS5_PfiiiE9smem_gate[16512];
	// demoted variable
	.shared .align 4 .b8 _ZZ28moe_gate_up_optimized_kernelI13__nv_bfloat16Lb1EEvPKT_S3_S3_PKiS5_PfiiiE7smem_up[16512];
	// demoted variable
	.shared .align 4 .b8 _ZZ28moe_gate_up_optimized_kernelI13__nv_bfloat16Lb1EEvPKT_S3_S3_PKiS5_PfiiiE14smem_token_ids[256];
	ld.param.u64 	%rd24, [_Z28moe_gate_up_optimized_kernelI13__nv_bfloat16Lb1EEvPKT_S3_S3_PKiS5_Pfiii_param_1];
	ld.param.u64 	%rd25, [_Z28moe_gate_up_optimized_kernelI13__nv_bfloat16Lb1EEvPKT_S3_S3_PKiS5_Pfiii_param_2];
	ld.param.u64 	%rd28, [_Z28moe_gate_up_optimized_kernelI13__nv_bfloat16Lb1EEvPKT_S3_S3_PKiS5_Pfiii_param_3];
	ld.param.u64 	%rd26, [_Z28moe_gate_up_optimized_kernelI13__nv_bfloat16Lb1EEvPKT_S3_S3_PKiS5_Pfiii_param_4];
	cvta.to.global.u64 	%rd29, %rd28;
	mov.u32 	%r77, %ctaid.y;
	mov.u32 	%r78, %ctaid.x;
	mov.u32 	%r1, %tid.x;
	cvt.u64.u32 	%rd1, %r77;
	mul.wide.u32 	%rd30, %r77, 4;
	add.s64 	%rd31, %rd29, %rd30;
	ld.global.nc.u32 	%r2, [%rd31];
	ld.global.nc.u32 	%r79, [%rd31+4];
	sub.s32 	%r3, %r79, %r2;
	shl.b32 	%r4, %r78, 6;
	setp.le.s32 	%p1, %r3, %r4;
	@%p1 bra 	$L__BB35_256;
	sub.s32 	%r81, %r3, %r4;
	min.s32 	%r5, %r81, 64;
	setp.gt.u32 	%p2, %r1, 63;
	setp.le.s32 	%p3, %r81, %r1;
	or.pred  	%p4, %p2, %p3;
	@%p4 bra 	$L__BB35_3;
	add.s32 	%r83, %r2, %r4;
	add.s32 	%r84, %r83, %r1;
	cvta.to.global.u64 	%rd32, %rd26;
	mul.wide.s32 	%rd33, %r84, 4;
	add.s64 	%rd34, %rd32, %rd33;
	ld.global.nc.u32 	%r85, [%rd34];
	shl.b32 	%r86, %r1, 2;
	mov.u32 	%r87, _ZZ28moe_gate_up_optimized_kernelI13__nv_bfloat16Lb1EEvPKT_S3_S3_PKiS5_PfiiiE14smem_token_ids;
	add.s32 	%r88, %r87, %r86;
	st.shared.u32 	[%r88], %r85;
$L__BB35_3:
	ld.param.u32 	%r593, [_Z28moe_gate_up_optimized_kernelI13__nv_bfloat16Lb1EEvPKT_S3_S3_PKiS5_Pfiii_param_7];
	ld.param.u32 	%r586, [_Z28moe_gate_up_optimized_kernelI13__nv_bfloat16Lb1EEvPKT_S3_S3_PKiS5_Pfiii_param_6];
	bar.sync 	0;
	cvt.s64.s32 	%rd35, %r586;
	mul.lo.s64 	%rd36, %rd35, %rd1;
	cvt.s64.s32 	%rd37, %r593;
	mul.lo.s64 	%rd38, %rd36, %rd37;
	cvta.to.global.u64 	%rd39, %rd24;
	shl.b64 	%rd40, %rd38, 1;
	add.s64 	%rd2, %rd39, %rd40;
	cvta.to.global.u64 	%rd41, %rd25;
	add.s64 	%rd3, %rd41, %rd40;
	setp.lt.s32 	%p5, %r593, 1;
	@%p5 bra 	$L__BB35_256;
	ld.param.u32 	%r594, [_Z28moe_gate_up_optimized_kernelI13__nv_bfloat16Lb1EEvPKT_S3_S3_PKiS5_Pfiii_param_7];
	shr.u32 	%r90, %r1, 2;
	and.b32  	%r91, %r90, 248;
	add.s32 	%r92, %r2, %r4;
	add.s32 	%r93, %r92, %r91;
	mul.lo.s32 	%r6, %r93, %r594;
	add.s32 	%r7, %r6, %r594;
	add.s32 	%r94, %r93, 2;
	mul.lo.s32 	%r8, %r94, %r594;
	add.s32 	%r95, %r93, 3;
	mul.lo.s32 	%r9, %r95, %r594;
	add.s32 	%r96, %r93, 4;
	mul.lo.s32 	%r10, %r96, %r594;
	add.s32 	%r97, %r93, 5;
	mul.lo.s32 	%r11, %r97, %r594;
	add.s32 	%r98, %r93, 6;
	mul.lo.s32 	%r12, %r98, %r594;
	add.s32 	%r99, %r93, 7;
	mul.lo.s32 	%r13, %r99, %r594;
	mov.b32 	%r614, 0;
$L__BB35_5:
	ld.param.u32 	%r595, [_Z28moe_gate_up_optimized_kernelI13__nv_bfloat16Lb1EEvPKT_S3_S3_PKiS5_Pfiii_param_7];
	ld.param.u32 	%r587, [_Z28moe_gate_up_optimized_kernelI13__nv_bfloat16Lb1EEvPKT_S3_S3_PKiS5_Pfiii_param_6];
	setp.lt.s32 	%p6, %r587, 1;
	sub.s32 	%r100, %r595, %r614;
	min.s32 	%r15, %r100, 128;
	mov.f32 	%f3730, 0f00000000;
	mov.f32 	%f3731, %f3730;
	mov.f32 	%f3732, %f3730;
	mov.f32 	%f3733, %f3730;
	mov.f32 	%f3734, %f3730;
	mov.f32 	%f3735, %f3730;
	mov.f32 	%f3736, %f3730;
	mov.f32 	%f3737, %f3730;
	mov.f32 	%f3738, %f3730;
	mov.f32 	%f3739, %f3730;
	mov.f32 	%f3740, %f3730;
	mov.f32 	%f3741, %f3730;
	mov.f32 	%f3742, %f3730;
	mov.f32 	%f3743, %f3730;
	mov.f32 	%f3744, %f3730;
	mov.f32 	%f3745, %f3730;
	mov.f32 	%f3746, %f3730;
	mov.f32 	%f3747, %f3730;
	mov.f32 	%f3748, %f3730;
	mov.f32 	%f3749, %f3730;
	mov.f32 	%f21, %f3730;
	mov.f32 	%f22, %f3730;
	mov.f32 	%f23, %f3730;
	mov.f32 	%f24, %f3730;
	mov.f32 	%f3754, %f3730;
	mov.f32 	%f3755, %f3730;
	mov.f32 	%f3756, %f3730;
	mov.f32 	%f3757, %f3730;
	mov.f32 	%f3758, %f3730;
	mov.f32 	%f3759, %f3730;
	mov.f32 	%f3760, %f3730;
	mov.f32 	%f3761, %f3730;
	mov.f32 	%f3762, %f3730;
	mov.f32 	%f3763, %f3730;
	mov.f32 	%f3764, %f3730;
	mov.f32 	%f3765, %f3730;
	mov.f32 	%f3766, %f3730;
	mov.f32 	%f3767, %f3730;
	mov.f32 	%f3768, %f3730;
	mov.f32 	%f3769, %f3730;
	mov.f32 	%f3770, %f3730;
	mov.f32 	%f3771, %f3730;
	mov.f32 	%f3772, %f3730;
	mov.f32 	%f3773, %f3730;
	mov.f32 	%f3774, %f3730;
	mov.f32 	%f3775, %f3730;
	mov.f32 	%f3776, %f3730;
	mov.f32 	%f3777, %f3730;
	mov.f32 	%f3778, %f3730;
	mov.f32 	%f3779, %f3730;
	mov.f32 	%f3780, %f3730;
	mov.f32 	%f3781, %f3730;
	mov.f32 	%f53, %f3730;
	mov.f32 	%f54, %f3730;
	mov.f32 	%f55, %f3730;
	mov.f32 	%f56, %f3730;
	mov.f32 	%f3786, %f3730;
	mov.f32 	%f3787, %f3730;
	mov.f32 	%f3788, %f3730;
	mov.f32 	%f3789, %f3730;
	mov.f32 	%f3790, %f3730;
	mov.f32 	%f3791, %f3730;
	mov.f32 	%f3792, %f3730;
	mov.f32 	%f3793, %f3730;
	@%p6 bra 	$L__BB35_11;
	mov.b32 	%r615, 0;
	mov.f32 	%f3730, 0f00000000;
$L__BB35_7:
	ld.param.u32 	%r588, [_Z28moe_gate_up_optimized_kernelI13__nv_bfloat16Lb1EEvPKT_S3_S3_PKiS5_Pfiii_param_6];
	mov.u32 	%r102, %tid.x;
	setp.gt.u32 	%p7, %r102, 511;
	sub.s32 	%r103, %r588, %r615;
	min.s32 	%r39, %r103, 32;
	@%p7 bra 	$L__BB35_166;
	mov.u32 	%r616, %tid.x;
$L__BB35_9:
	mov.u32 	%r42, %r616;
	mov.u32 	%r104, %tid.x;
	shl.b32 	%r106, %r104, 2;
	and.b32  	%r107, %r106, 28;
	or.b32  	%r108, %r107, 3;
	setp.ge.s32 	%p8, %r108, %r39;
	shr.u32 	%r109, %r42, 3;
	setp.ge.s32 	%p9, %r109, %r5;
	or.pred  	%p10, %p9, %p8;
	@%p10 bra 	$L__BB35_157;
	ld.param.u32 	%r591, [_Z28moe_gate_up_optimized_kernelI13__nv_bfloat16Lb1EEvPKT_S3_S3_PKiS5_Pfiii_param_6];
	ld.param.u64 	%rd344, [_Z28moe_gate_up_optimized_kernelI13__nv_bfloat16Lb1EEvPKT_S3_S3_PKiS5_Pfiii_param_0];
	shr.u32 	%r160, %r42, 3;
	shl.b32 	%r161, %r160, 2;
	mov.u32 	%r162, _ZZ28moe_gate_up_optimized_kernelI13__nv_bfloat16Lb1EEvPKT_S3_S3_PKiS5_PfiiiE14smem_token_ids;
	add.s32 	%r163, %r162, %r161;
	ld.shared.u32 	%r164, [%r163];
	mul.lo.s32 	%r165, %r164, %r591;
	cvt.s64.s32 	%rd45, %r165;
	mov.u32 	%r166, %tid.x;
	shl.b32 	%r167, %r166, 2;
	and.b32  	%r168, %r167, 28;
	add.s32 	%r169, %r168, %r615;
	cvt.u64.u32 	%rd46, %r169;
	add.s64 	%rd47, %rd46, %rd45;
	cvta.to.global.u64 	%rd48, %rd344;
	shl.b64 	%rd49, %rd47, 1;
	add.s64 	%rd50, %rd48, %rd49;
	ld.global.nc.v2.u32 	{%r170, %r171}, [%rd50];
	mov.b32 	{%rs4, %rs5}, %r170;
	mov.b32 	{%rs6, %rs7}, %r171;
	// begin inline asm
	{ cvt.f32.bf16 %f196, %rs4;}

	// end inline asm
	// begin inline asm
	{ cvt.f32.bf16 %f197, %rs5;}

	// end inline asm
	// begin inline asm
	{ cvt.f32.bf16 %f198, %rs6;}

	// end inline asm
	// begin inline asm
	{ cvt.f32.bf16 %f199, %rs7;}

	// end inline asm
	mov.u32 	%r172, _ZZ28moe_gate_up_optimized_kernelI13__nv_bfloat16Lb1EEvPKT_S3_S3_PKiS5_PfiiiE10smem_input;
	mad.lo.s32 	%r173, %r160, 132, %r172;
	shl.b32 	%r174, %r166, 4;
	and.b32  	%r175, %r174, 112;
	add.s32 	%r176, %r173, %r175;
	st.shared.f32 	[%r176], %f196;
	st.shared.f32 	[%r176+4], %f197;
	st.shared.f32 	[%r176+8], %f198;
	st.shared.f32 	[%r176+12], %f199;
	bra.uni 	$L__BB35_165;
$L__BB35_11:
	ld.param.u32 	%r612, [_Z28moe_gate_up_optimized_kernelI13__nv_bfloat16Lb1EEvPKT_S3_S3_PKiS5_Pfiii_param_8];
	setp.eq.s32 	%p41, %r612, 1;
	@%p41 bra 	$L__BB35_85;
	ld.param.u32 	%r613, [_Z28moe_gate_up_optimized_kernelI13__nv_bfloat16Lb1EEvPKT_S3_S3_PKiS5_Pfiii_param_8];
	setp.ne.s32 	%p42, %r613, 0;
	@%p42 bra 	$L__BB35_183;
	mov.u32 	%r408, %tid.x;
	shr.u32 	%r409, %r408, 2;
	and.b32  	%r410, %r409, 248;
	setp.ge.s32 	%p147, %r410, %r5;
	@%p147 bra 	$L__BB35_21;
	ld.param.u32 	%r605, [_Z28moe_gate_up_optimized_kernelI13__nv_bfloat16Lb1EEvPKT_S3_S3_PKiS5_Pfiii_param_7];
	mov.u32 	%r411, %tid.x;
	shl.b32 	%r412, %r411, 2;
	and.b32  	%r413, %r412, 124;
	sub.s32 	%r414, %r605, %r614;
	setp.gt.s32 	%p148, %r414, %r413;
	@%p148 bra 	$L__BB35_15;
	bra.uni 	$L__BB35_16;
$L__BB35_15:
	ld.param.u64 	%rd358, [_Z28moe_gate_up_optimized_kernelI13__nv_bfloat16Lb1EEvPKT_S3_S3_PKiS5_Pfiii_param_5];
	mul.f32 	%f3442, %f24, 0fBFB8AA3B;
	ex2.approx.f32 	%f3443, %f3442;
	add.f32 	%f3444, %f3443, 0f3F800000;
	div.rn.f32 	%f3445, %f24, %f3444;
	mul.f32 	%f3446, %f3445, %f56;
	add.s32 	%r415, %r6, %r614;
	mov.u32 	%r416, %tid.x;
	shl.b32 	%r417, %r416, 2;
	and.b32  	%r418, %r417, 124;
	add.s32 	%r419, %r415, %r418;
	cvta.to.global.u64 	%rd163, %rd358;
	mul.wide.s32 	%rd164, %r419, 4;
	add.s64 	%rd165, %rd163, %rd164;
	st.global.f32 	[%rd165], %f3446;
$L__BB35_16:
	mov.u32 	%r420, %tid.x;
	shl.b32 	%r421, %r420, 2;
	and.b32  	%r422, %r421, 124;
	or.b32  	%r423, %r422, 1;
	setp.ge.s32 	%p149, %r423, %r15;
	@%p149 bra 	$L__BB35_18;
	ld.param.u64 	%rd359, [_Z28moe_gate_up_optimized_kernelI13__nv_bfloat16Lb1EEvPKT_S3_S3_PKiS5_Pfiii_param_5];
	mul.f32 	%f3447, %f23, 0fBFB8AA3B;
	ex2.approx.f32 	%f3448, %f3447;
	add.f32 	%f3449, %f3448, 0f3F800000;
	div.rn.f32 	%f3450, %f23, %f3449;
	mul.f32 	%f3451, %f3450, %f55;
	add.s32 	%r424, %r6, %r614;
	cvt.s64.s32 	%rd166, %r424;
	mov.u32 	%r425, %tid.x;
	shl.b32 	%r426, %r425, 2;
	and.b32  	%r427, %r426, 124;
	cvt.u64.u32 	%rd167, %r427;
	add.s64 	%rd168, %rd166, %rd167;
	cvta.to.global.u64 	%rd169, %rd359;
	shl.b64 	%rd170, %rd168, 2;
	add.s64 	%rd171, %rd169, %rd170;
	st.global.f32 	[%rd171+4], %f3451;
$L__BB35_18:
	mov.u32 	%r428, %tid.x;
	shl.b32 	%r429, %r428, 2;
	and.b32  	%r430, %r429, 124;
	or.b32  	%r431, %r430, 2;
	setp.ge.s32 	%p150, %r431, %r15;
	@%p150 bra 	$L__BB35_20;
	ld.param.u64 	%rd360, [_Z28moe_gate_up_optimized_kernelI13__nv_bfloat16Lb1EEvPKT_S3_S3_PKiS5_Pfiii_param_5];
	mul.f32 	%f3452, %f22, 0fBFB8AA3B;
	ex2.approx.f32 	%f3453, %f3452;
	add.f32 	%f3454, %f3453, 0f3F800000;
	div.rn.f32 	%f3455, %f22, %f3454;
	mul.f32 	%f3456, %f3455, %f54;
	add.s32 	%r432, %r6, %r614;
	cvt.s64.s32 	%rd172, %r432;
	mov.u32 	%r433, %tid.x;
	shl.b32 	%r434, %r433, 2;
	and.b32  	%r435, %r434, 124;
	cvt.u64.u32 	%rd173, %r435;
	add.s64 	%rd174, %rd172, %rd173;
	cvta.to.global.u64 	%rd175, %rd360;
	shl.b64 	%rd176, %rd174, 2;
	add.s64 	%rd177, %rd175, %rd176;
	st.global.f32 	[%rd177+8], %f3456;
$L__BB35_20:
	mov.u32 	%r436, %tid.x;
	shl.b32 	%r437, %r436, 2;
	and.b32  	%r438, %r437, 124;
	or.b32  	%r439, %r438, 3;
	setp.ge.s32 	%p151, %r439, %r15;
	@%p151 bra 	$L__BB35_21;
	bra.uni 	$L__BB35_84;
$L__BB35_21:
	mov.u32 	%r444, %tid.x;
	shr.u32 	%r445, %r444, 2;
	and.b32  	%r446, %r445, 248;
	or.b32  	%r447, %r446, 1;
	setp.ge.s32 	%p152, %r447, %r5;
	@%p152 bra 	$L__BB35_30;
	ld.param.u32 	%r606, [_Z28moe_gate_up_optimized_kernelI13__nv_bfloat16Lb1EEvPKT_S3_S3_PKiS5_Pfiii_param_7];
	shl.b32 	%r449, %r444, 2;
	and.b32  	%r450, %r449, 124;
	sub.s32 	%r451, %r606, %r614;
	setp.le.s32 	%p153, %r451, %r450;
	@%p153 bra 	$L__BB35_24;
	ld.param.u64 	%rd362, [_Z28moe_gate_up_optimized_kernelI13__nv_bfloat16Lb1EEvPKT_S3_S3_PKiS5_Pfiii_param_5];
	mul.f32 	%f3462, %f3749, 0fBFB8AA3B;
	ex2.approx.f32 	%f3463, %f3462;
	add.f32 	%f3464, %f3463, 0f3F800000;
	div.rn.f32 	%f3465, %f3749, %f3464;
	mul.f32 	%f3466, %f3465, %f3781;
	add.s32 	%r452, %r7, %r614;
	shl.b32 	%r454, %r444, 2;
	and.b32  	%r455, %r454, 124;
	add.s32 	%r456, %r452, %r455;
	cvta.to.global.u64 	%rd184, %rd362;
	mul.wide.s32 	%rd185, %r456, 4;
	add.s64 	%rd186, %rd184, %rd185;
	st.global.f32 	[%rd186], %f3466;
$L__BB35_24:
	or.b32  	%r460, %r450, 1;
	setp.ge.s32 	%p154, %r460, %r15;
	@%p154 bra 	$L__BB35_26;
	ld.param.u64 	%rd363, [_Z28moe_gate_up_optimized_kernelI13__nv_bfloat16Lb1EEvPKT_S3_S3_PKiS5_Pfiii_param_5];
	mul.f32 	%f3467, %f3748, 0fBFB8AA3B;
	ex2.approx.f32 	%f3468, %f3467;
	add.f32 	%f3469, %f3468, 0f3F800000;
	div.rn.f32 	%f3470, %f3748, %f3469;
	mul.f32 	%f3471, %f3470, %f3780;
	add.s32 	%r461, %r7, %r614;
	cvt.s64.s32 	%rd187, %r461;
	shl.b32 	%r463, %r444, 2;
	and.b32  	%r464, %r463, 124;
	cvt.u64.u32 	%rd188, %r464;
	add.s64 	%rd189, %rd187, %rd188;
	cvta.to.global.u64 	%rd190, %rd363;
	shl.b64 	%rd191, %rd189, 2;
	add.s64 	%rd192, %rd190, %rd191;
	st.global.f32 	[%rd192+4], %f3471;
$L__BB35_26:
	shl.b32 	%r466, %r444, 2;
	and.b32  	%r16, %r466, 124;
	or.b32  	%r467, %r16, 2;
	setp.ge.s32 	%p155, %r467, %r15;
	@%p155 bra 	$L__BB35_28;
	ld.param.u64 	%rd364, [_Z28moe_gate_up_optimized_kernelI13__nv_bfloat16Lb1EEvPKT_S3_S3_PKiS5_Pfiii_param_5];
	mul.f32 	%f3472, %f3747, 0fBFB8AA3B;
	ex2.approx.f32 	%f3473, %f3472;
	add.f32 	%f3474, %f3473, 0f3F800000;
	div.rn.f32 	%f3475, %f3747, %f3474;
	mul.f32 	%f3476, %f3475, %f3779;
	add.s32 	%r468, %r7, %r614;
	cvt.s64.s32 	%rd193, %r468;
	cvt.u64.u32 	%rd194, %r16;
	add.s64 	%rd195, %rd193, %rd194;
	cvta.to.global.u64 	%rd196, %rd364;
	shl.b64 	%rd197, %rd195, 2;
	add.s64 	%rd198, %rd196, %rd197;
	st.global.f32 	[%rd198+8], %f3476;
$L__BB35_28:
	add.s32 	%r469, %r16, 3;
	setp.ge.s32 	%p156, %r469, %r15;
	@%p156 bra 	$L__BB35_30;
	ld.param.u64 	%rd365, [_Z28moe_gate_up_optimized_kernelI13__nv_bfloat16Lb1EEvPKT_S3_S3_PKiS5_Pfiii_param_5];
	mul.f32 	%f3477, %f3746, 0fBFB8AA3B;
	ex2.approx.f32 	%f3478, %f3477;
	add.f32 	%f3479, %f3478, 0f3F800000;
	div.rn.f32 	%f3480, %f3746, %f3479;
	mul.f32 	%f3481, %f3480, %f3778;
	add.s32 	%r470, %r7, %r614;
	cvt.s64.s32 	%rd199, %r470;
	cvt.u64.u32 	%rd200, %r16;
	add.s64 	%rd201, %rd199, %rd200;
	cvta.to.global.u64 	%rd202, %rd365;
	shl.b64 	%rd203, %rd201, 2;
	add.s64 	%rd204, %rd202, %rd203;
	st.global.f32 	[%rd204+12], %f3481;
$L__BB35_30:
	ld.param.u32 	%r607, [_Z28moe_gate_up_optimized_kernelI13__nv_bfloat16Lb1EEvPKT_S3_S3_PKiS5_Pfiii_param_7];
	sub.s32 	%r17, %r607, %r614;
	shl.b32 	%r472, %r444, 2;
	and.b32  	%r18, %r472, 124;
	or.b32  	%r475, %r446, 2;
	setp.ge.s32 	%p157, %r475, %r5;
	@%p157 bra 	$L__BB35_39;
	setp.le.s32 	%p158, %r17, %r18;
	@%p158 bra 	$L__BB35_33;
	ld.param.u64 	%rd366, [_Z28moe_gate_up_optimized_kernelI13__nv_bfloat16Lb1EEvPKT_S3_S3_PKiS5_Pfiii_param_5];
	mul.f32 	%f3482, %f3745, 0fBFB8AA3B;
	ex2.approx.f32 	%f3483, %f3482;
	add.f32 	%f3484, %f3483, 0f3F800000;
	div.rn.f32 	%f3485, %f3745, %f3484;
	mul.f32 	%f3486, %f3485, %f3777;
	add.s32 	%r476, %r8, %r614;
	add.s32 	%r477, %r476, %r18;
	cvta.to.global.u64 	%rd205, %rd366;
	mul.wide.s32 	%rd206, %r477, 4;
	add.s64 	%rd207, %rd205, %rd206;
	st.global.f32 	[%rd207], %f3486;
$L__BB35_33:
	ld.param.u64 	%rd367, [_Z28moe_gate_up_optimized_kernelI13__nv_bfloat16Lb1EEvPKT_S3_S3_PKiS5_Pfiii_param_5];
	cvta.to.global.u64 	%rd4, %rd367;
	add.s32 	%r478, %r18, 1;
	setp.ge.s32 	%p159, %r478, %r15;
	@%p159 bra 	$L__BB35_35;
	mul.f32 	%f3487, %f3744, 0fBFB8AA3B;
	ex2.approx.f32 	%f3488, %f3487;
	add.f32 	%f3489, %f3488, 0f3F800000;
	div.rn.f32 	%f3490, %f3744, %f3489;
	mul.f32 	%f3491, %f3490, %f3776;
	add.s32 	%r479, %r8, %r614;
	cvt.s64.s32 	%rd208, %r479;
	cvt.u64.u32 	%rd209, %r18;
	add.s64 	%rd210, %rd208, %rd209;
	shl.b64 	%rd211, %rd210, 2;
	add.s64 	%rd212, %rd4, %rd211;
	st.global.f32 	[%rd212+4], %f3491;
$L__BB35_35:
	add.s32 	%r480, %r18, 2;
	setp.ge.s32 	%p160, %r480, %r15;
	@%p160 bra 	$L__BB35_37;
	mul.f32 	%f3492, %f3743, 0fBFB8AA3B;
	ex2.approx.f32 	%f3493, %f3492;
	add.f32 	%f3494, %f3493, 0f3F800000;
	div.rn.f32 	%f3495, %f3743, %f3494;
	mul.f32 	%f3496, %f3495, %f3775;
	add.s32 	%r481, %r8, %r614;
	cvt.s64.s32 	%rd213, %r481;
	cvt.u64.u32 	%rd214, %r18;
	add.s64 	%rd215, %rd213, %rd214;
	shl.b64 	%rd216, %rd215, 2;
	add.s64 	%rd217, %rd4, %rd216;
	st.global.f32 	[%rd217+8], %f3496;
$L__BB35_37:
	add.s32 	%r482, %r18, 3;
	setp.ge.s32 	%p161, %r482, %r15;
	@%p161 bra 	$L__BB35_39;
	mul.f32 	%f3497, %f3742, 0fBFB8AA3B;
	ex2.approx.f32 	%f3498, %f3497;
	add.f32 	%f3499, %f3498, 0f3F800000;
	div.rn.f32 	%f3500, %f3742, %f3499;
	mul.f32 	%f3501, %f3500, %f3774;
	add.s32 	%r483, %r8, %r614;
	cvt.s64.s32 	%rd218, %r483;
	cvt.u64.u32 	%rd219, %r18;
	add.s64 	%rd220, %rd218, %rd219;
	shl.b64 	%rd221, %rd220, 2;
	add.s64 	%rd222, %rd4, %rd221;
	st.global.f32 	[%rd222+12], %f3501;
$L__BB35_39:
	ld.param.u64 	%rd368, [_Z28moe_gate_up_optimized_kernelI13__nv_bfloat16Lb1EEvPKT_S3_S3_PKiS5_Pfiii_param_5];
	cvta.to.global.u64 	%rd5, %rd368;
	add.s32 	%r19, %r18, 3;
	add.s32 	%r20, %r18, 2;
	or.b32  	%r486, %r446, 3;
	setp.ge.s32 	%p162, %r486, %r5;
	@%p162 bra 	$L__BB35_48;
	setp.le.s32 	%p163, %r17, %r18;
	@%p163 bra 	$L__BB35_42;
	mul.f32 	%f3502, %f3741, 0fBFB8AA3B;
	ex2.approx.f32 	%f3503, %f3502;
	add.f32 	%f3504, %f3503, 0f3F800000;
	div.rn.f32 	%f3505, %f3741, %f3504;
	mul.f32 	%f3506, %f3505, %f3773;
	add.s32 	%r487, %r9, %r614;
	add.s32 	%r488, %r487, %r18;
	mul.wide.s32 	%rd223, %r488, 4;
	add.s64 	%rd224, %rd5, %rd223;
	st.global.f32 	[%rd224], %f3506;
$L__BB35_42:
	add.s32 	%r489, %r18, 1;
	setp.ge.s32 	%p164, %r489, %r15;
	cvt.u64.u32 	%rd225, %r18;
	add.s32 	%r490, %r9, %r614;
	cvt.s64.s32 	%rd226, %r490;
	add.s64 	%rd227, %rd226, %rd225;
	shl.b64 	%rd228, %rd227, 2;
	add.s64 	%rd6, %rd5, %rd228;
	@%p164 bra 	$L__BB35_44;
	mul.f32 	%f3507, %f3740, 0fBFB8AA3B;
	ex2.approx.f32 	%f3508, %f3507;
	add.f32 	%f3509, %f3508, 0f3F800000;
	div.rn.f32 	%f3510, %f3740, %f3509;
	mul.f32 	%f3511, %f3510, %f3772;
	st.global.f32 	[%rd6+4], %f3511;
$L__BB35_44:
	setp.ge.s32 	%p165, %r20, %r15;
	@%p165 bra 	$L__BB35_46;
	mul.f32 	%f3512, %f3739, 0fBFB8AA3B;
	ex2.approx.f32 	%f3513, %f3512;
	add.f32 	%f3514, %f3513, 0f3F800000;
	div.rn.f32 	%f3515, %f3739, %f3514;
	mul.f32 	%f3516, %f3515, %f3771;
	st.global.f32 	[%rd6+8], %f3516;
$L__BB35_46:
	setp.ge.s32 	%p166, %r19, %r15;
	@%p166 bra 	$L__BB35_48;
	mul.f32 	%f3517, %f3738, 0fBFB8AA3B;
	ex2.approx.f32 	%f3518, %f3517;
	add.f32 	%f3519, %f3518, 0f3F800000;
	div.rn.f32 	%f3520, %f3738, %f3519;
	mul.f32 	%f3521, %f3520, %f3770;
	st.global.f32 	[%rd6+12], %f3521;
$L__BB35_48:
	add.s32 	%r22, %r18, 1;
	or.b32  	%r492, %r446, 4;
	setp.ge.s32 	%p167, %r492, %r5;
	@%p167 bra 	$L__BB35_57;
	add.s32 	%r24, %r10, %r614;
	setp.le.s32 	%p168, %r17, %r18;
	@%p168 bra 	$L__BB35_51;
	mul.f32 	%f3522, %f3737, 0fBFB8AA3B;
	ex2.approx.f32 	%f3523, %f3522;
	add.f32 	%f3524, %f3523, 0f3F800000;
	div.rn.f32 	%f3525, %f3737, %f3524;
	mul.f32 	%f3526, %f3525, %f3769;
	add.s32 	%r493, %r24, %r18;
	mul.wide.s32 	%rd229, %r493, 4;
	add.s64 	%rd230, %rd5, %rd229;
	st.global.f32 	[%rd230], %f3526;
$L__BB35_51:
	setp.ge.s32 	%p169, %r22, %r15;
	cvt.u64.u32 	%rd231, %r18;
	cvt.s64.s32 	%rd232, %r24;
	add.s64 	%rd233, %rd232, %rd231;
	shl.b64 	%rd234, %rd233, 2;
	add.s64 	%rd7, %rd5, %rd234;
	@%p169 bra 	$L__BB35_53;
	mul.f32 	%f3527, %f3736, 0fBFB8AA3B;
	ex2.approx.f32 	%f3528, %f3527;
	add.f32 	%f3529, %f3528, 0f3F800000;
	div.rn.f32 	%f3530, %f3736, %f3529;
	mul.f32 	%f3531, %f3530, %f3768;
	st.global.f32 	[%rd7+4], %f3531;
$L__BB35_53:
	setp.ge.s32 	%p170, %r20, %r15;
	@%p170 bra 	$L__BB35_55;
	mul.f32 	%f3532, %f3735, 0fBFB8AA3B;
	ex2.approx.f32 	%f3533, %f3532;
	add.f32 	%f3534, %f3533, 0f3F800000;
	div.rn.f32 	%f3535, %f3735, %f3534;
	mul.f32 	%f3536, %f3535, %f3767;
	st.global.f32 	[%rd7+8], %f3536;
$L__BB35_55:
	setp.ge.s32 	%p171, %r19, %r15;
	@%p171 bra 	$L__BB35_57;
	mul.f32 	%f3537, %f3734, 0fBFB8AA3B;
	ex2.approx.f32 	%f3538, %f3537;
	add.f32 	%f3539, %f3538, 0f3F800000;
	div.rn.f32 	%f3540, %f3734, %f3539;
	mul.f32 	%f3541, %f3540, %f3766;
	st.global.f32 	[%rd7+12], %f3541;
$L__BB35_57:
	add.s32 	%r494, %r446, 5;
	setp.ge.s32 	%p172, %r494, %r5;
	@%p172 bra 	$L__BB35_66;
	add.s32 	%r25, %r11, %r614;
	setp.le.s32 	%p173, %r17, %r18;
	@%p173 bra 	$L__BB35_60;
	mul.f32 	%f3542, %f3733, 0fBFB8AA3B;
	ex2.approx.f32 	%f3543, %f3542;
	add.f32 	%f3544, %f3543, 0f3F800000;
	div.rn.f32 	%f3545, %f3733, %f3544;
	mul.f32 	%f3546, %f3545, %f3765;
	add.s32 	%r495, %r25, %r18;
	mul.wide.s32 	%rd235, %r495, 4;
	add.s64 	%rd236, %rd5, %rd235;
	st.global.f32 	[%rd236], %f3546;
$L__BB35_60:
	setp.ge.s32 	%p174, %r22, %r15;
	cvt.u64.u32 	%rd237, %r18;
	cvt.s64.s32 	%rd238, %r25;
	add.s64 	%rd239, %rd238, %rd237;
	shl.b64 	%rd240, %rd239, 2;
	add.s64 	%rd8, %rd5, %rd240;
	@%p174 bra 	$L__BB35_62;
	mul.f32 	%f3547, %f3732, 0fBFB8AA3B;
	ex2.approx.f32 	%f3548, %f3547;
	add.f32 	%f3549, %f3548, 0f3F800000;
	div.rn.f32 	%f3550, %f3732, %f3549;
	mul.f32 	%f3551, %f3550, %f3764;
	st.global.f32 	[%rd8+4], %f3551;
$L__BB35_62:
	setp.ge.s32 	%p175, %r20, %r15;
	@%p175 bra 	$L__BB35_64;
	mul.f32 	%f3552, %f3731, 0fBFB8AA3B;
	ex2.approx.f32 	%f3553, %f3552;
	add.f32 	%f3554, %f3553, 0f3F800000;
	div.rn.f32 	%f3555, %f3731, %f3554;
	mul.f32 	%f3556, %f3555, %f3763;
	st.global.f32 	[%rd8+8], %f3556;
$L__BB35_64:
	setp.ge.s32 	%p176, %r19, %r15;
	@%p176 bra 	$L__BB35_66;
	mul.f32 	%f3557, %f3730, 0fBFB8AA3B;
	ex2.approx.f32 	%f3558, %f3557;
	add.f32 	%f3559, %f3558, 0f3F800000;
	div.rn.f32 	%f3560, %f3730, %f3559;
	mul.f32 	%f3561, %f3560, %f3762;
	st.global.f32 	[%rd8+12], %f3561;
$L__BB35_66:
	add.s32 	%r496, %r446, 6;
	setp.ge.s32 	%p177, %r496, %r5;
	@%p177 bra 	$L__BB35_75;
	add.s32 	%r26, %r12, %r614;
	setp.le.s32 	%p178, %r17, %r18;
	@%p178 bra 	$L__BB35_69;
	mul.f32 	%f3562, %f3786, 0fBFB8AA3B;
	ex2.approx.f32 	%f3563, %f3562;
	add.f32 	%f3564, %f3563, 0f3F800000;
	div.rn.f32 	%f3565, %f3786, %f3564;
	mul.f32 	%f3566, %f3565, %f3761;
	add.s32 	%r497, %r26, %r18;
	mul.wide.s32 	%rd241, %r497, 4;
	add.s64 	%rd242, %rd5, %rd241;
	st.global.f32 	[%rd242], %f3566;
$L__BB35_69:
	setp.ge.s32 	%p179, %r22, %r15;
	cvt.u64.u32 	%rd243, %r18;
	cvt.s64.s32 	%rd244, %r26;
	add.s64 	%rd245, %rd244, %rd243;
	shl.b64 	%rd246, %rd245, 2;
	add.s64 	%rd9, %rd5, %rd246;
	@%p179 bra 	$L__BB35_71;
	mul.f32 	%f3567, %f3787, 0fBFB8AA3B;
	ex2.approx.f32 	%f3568, %f3567;
	add.f32 	%f3569, %f3568, 0f3F800000;
	div.rn.f32 	%f3570, %f3787, %f3569;
	mul.f32 	%f3571, %f3570, %f3760;
	st.global.f32 	[%rd9+4], %f3571;
$L__BB35_71:
	setp.ge.s32 	%p180, %r20, %r15;
	@%p180 bra 	$L__BB35_73;
	mul.f32 	%f3572, %f3788, 0fBFB8AA3B;
	ex2.approx.f32 	%f3573, %f3572;
	add.f32 	%f3574, %f3573, 0f3F800000;
	div.rn.f32 	%f3575, %f3788, %f3574;
	mul.f32 	%f3576, %f3575, %f3759;
	st.global.f32 	[%rd9+8], %f3576;
$L__BB35_73:
	setp.ge.s32 	%p181, %r19, %r15;
	@%p181 bra 	$L__BB35_75;
	mul.f32 	%f3577, %f3789, 0fBFB8AA3B;
	ex2.approx.f32 	%f3578, %f3577;
	add.f32 	%f3579, %f3578, 0f3F800000;
	div.rn.f32 	%f3580, %f3789, %f3579;
	mul.f32 	%f3581, %f3580, %f3758;
	st.global.f32 	[%rd9+12], %f3581;
$L__BB35_75:
	add.s32 	%r498, %r446, 7;
	setp.ge.s32 	%p182, %r498, %r5;
	@%p182 bra 	$L__BB35_255;
	add.s32 	%r27, %r13, %r614;
	setp.le.s32 	%p183, %r17, %r18;
	@%p183 bra 	$L__BB35_78;
	mul.f32 	%f3582, %f3790, 0fBFB8AA3B;
	ex2.approx.f32 	%f3583, %f3582;
	add.f32 	%f3584, %f3583, 0f3F800000;
	div.rn.f32 	%f3585, %f3790, %f3584;
	mul.f32 	%f3586, %f3585, %f3757;
	add.s32 	%r499, %r27, %r18;
	mul.wide.s32 	%rd247, %r499, 4;
	add.s64 	%rd248, %rd5, %rd247;
	st.global.f32 	[%rd248], %f3586;
$L__BB35_78:
	setp.ge.s32 	%p184, %r22, %r15;
	cvt.u64.u32 	%rd249, %r18;
	cvt.s64.s32 	%rd250, %r27;
	add.s64 	%rd251, %rd250, %rd249;
	shl.b64 	%rd252, %rd251, 2;
	add.s64 	%rd10, %rd5, %rd252;
	@%p184 bra 	$L__BB35_80;
	mul.f32 	%f3587, %f3791, 0fBFB8AA3B;
	ex2.approx.f32 	%f3588, %f3587;
	add.f32 	%f3589, %f3588, 0f3F800000;
	div.rn.f32 	%f3590, %f3791, %f3589;
	mul.f32 	%f3591, %f3590, %f3756;
	st.global.f32 	[%rd10+4], %f3591;
$L__BB35_80:
	setp.ge.s32 	%p185, %r20, %r15;
	@%p185 bra 	$L__BB35_82;
	mul.f32 	%f3592, %f3792, 0fBFB8AA3B;
	ex2.approx.f32 	%f3593, %f3592;
	add.f32 	%f3594, %f3593, 0f3F800000;
	div.rn.f32 	%f3595, %f3792, %f3594;
	mul.f32 	%f3596, %f3595, %f3755;
	st.global.f32 	[%rd10+8], %f3596;
$L__BB35_82:
	setp.ge.s32 	%p186, %r19, %r15;
	@%p186 bra 	$L__BB35_255;
	mul.f32 	%f3597, %f3793, 0fBFB8AA3B;
	ex2.approx.f32 	%f3598, %f3597;
	add.f32 	%f3599, %f3598, 0f3F800000;
	div.rn.f32 	%f3600, %f3793, %f3599;
	mul.f32 	%f3601, %f3600, %f3754;
	st.global.f32 	[%rd10+12], %f3601;
	bra.uni 	$L__BB35_255;
$L__BB35_84:
	ld.param.u64 	%rd361, [_Z28moe_gate_up_optimized_kernelI13__nv_bfloat16Lb1EEvPKT_S3_S3_PKiS5_Pfiii_param_5];
	mul.f32 	%f3457, %f21, 0fBFB8AA3B;
	ex2.approx.f32 	%f3458, %f3457;
	add.f32 	%f3459, %f3458, 0f3F800000;
	div.rn.f32 	%f3460, %f21, %f3459;
	mul.f32 	%f3461, %f3460, %f53;
	add.s32 	%r440, %r6, %r614;
	cvt.s64.s32 	%rd178, %r440;
	mov.u32 	%r441, %tid.x;
	shl.b32 	%r442, %r441, 2;
	and.b32  	%r443, %r442, 124;
	cvt.u64.u32 	%rd179, %r443;
	add.s64 	%rd180, %rd178, %rd179;
	cvta.to.global.u64 	%rd181, %rd361;
	shl.b64 	%rd182, %rd180, 2;
	add.s64 	%rd183, %rd181, %rd182;
	st.global.f32 	[%rd183+12], %f3461;
	bra.uni 	$L__BB35_21;
$L__BB35_85:
	mov.u32 	%r300, %tid.x;
	shr.u32 	%r301, %r300, 2;
	and.b32  	%r302, %r301, 248;
	setp.ge.s32 	%p43, %r302, %r5;
	@%p43 bra 	$L__BB35_93;
	ld.param.u32 	%r602, [_Z28moe_gate_up_optimized_kernelI13__nv_bfloat16Lb1EEvPKT_S3_S3_PKiS5_Pfiii_param_7];
	mov.u32 	%r303, %tid.x;
	shl.b32 	%r304, %r303, 2;
	and.b32  	%r305, %r304, 124;
	sub.s32 	%r306, %r602, %r614;
	setp.gt.s32 	%p44, %r306, %r305;
	@%p44 bra 	$L__BB35_87;
	bra.uni 	$L__BB35_88;
$L__BB35_87:
	ld.param.u64 	%rd345, [_Z28moe_gate_up_optimized_kernelI13__nv_bfloat16Lb1EEvPKT_S3_S3_PKiS5_Pfiii_param_5];
	mul.f32 	%f2706, %f24, 0f3F000000;
	mul.f32 	%f2707, %f24, 0f3D372713;
	mul.f32 	%f2708, %f24, %f2707;
	fma.rn.f32 	%f2709, %f24, %f2708, %f24;
	mul.f32 	%f2710, %f2709, 0f3F4C422A;
	abs.f32 	%f2711, %f2710;
	mul.f32 	%f2712, %f2711, 0f4038AA3B;
	ex2.approx.ftz.f32 	%f2713, %f2712;
	add.f32 	%f2714, %f2713, 0f3F800000;
	rcp.approx.ftz.f32 	%f2715, %f2714;
	fma.rn.f32 	%f2716, %f2715, 0fC0000000, 0f3F800000;
	setp.ge.f32 	%p45, %f2711, 0f41102CB4;
	selp.f32 	%f2717, 0f3F800000, %f2716, %p45;
	copysign.f32 	%f2718, %f2710, %f2717;
	mul.f32 	%f2719, %f2710, %f2710;
	fma.rn.f32 	%f2720, %f2719, 0f3C80F082, 0fBD563CAE;
	fma.rn.f32 	%f2721, %f2720, %f2719, 0f3E085941;
	fma.rn.f32 	%f2722, %f2721, %f2719, 0fBEAAA9ED;
	fma.rn.f32 	%f2723, %f2722, %f2719, 0f00000000;
	fma.rn.f32 	%f2724, %f2723, %f2710, %f2710;
	setp.ge.f32 	%p46, %f2711, 0f3F19999A;
	selp.f32 	%f2725, %f2718, %f2724, %p46;
	add.f32 	%f2726, %f2725, 0f3F800000;
	mul.f32 	%f2727, %f2706, %f2726;
	mul.f32 	%f2728, %f2727, %f56;
	add.s32 	%r307, %r6, %r614;
	mov.u32 	%r308, %tid.x;
	shl.b32 	%r309, %r308, 2;
	and.b32  	%r310, %r309, 124;
	add.s32 	%r311, %r307, %r310;
	cvta.to.global.u64 	%rd59, %rd345;
	mul.wide.s32 	%rd60, %r311, 4;
	add.s64 	%rd61, %rd59, %rd60;
	st.global.f32 	[%rd61], %f2728;
$L__BB35_88:
	mov.u32 	%r312, %tid.x;
	shl.b32 	%r313, %r312, 2;
	and.b32  	%r314, %r313, 124;
	or.b32  	%r315, %r314, 1;
	setp.ge.s32 	%p47, %r315, %r15;
	@%p47 bra 	$L__BB35_90;
	ld.param.u64 	%rd346, [_Z28moe_gate_up_optimized_kernelI13__nv_bfloat16Lb1EEvPKT_S3_S3_PKiS5_Pfiii_param_5];
	mul.f32 	%f2729, %f23, 0f3F000000;
	mul.f32 	%f2730, %f23, 0f3D372713;
	mul.f32 	%f2731, %f23, %f2730;
	fma.rn.f32 	%f2732, %f23, %f2731, %f23;
	mul.f32 	%f2733, %f2732, 0f3F4C422A;
	abs.f32 	%f2734, %f2733;
	mul.f32 	%f2735, %f2734, 0f4038AA3B;
	ex2.approx.ftz.f32 	%f2736, %f2735;
	add.f32 	%f2737, %f2736, 0f3F800000;
	rcp.approx.ftz.f32 	%f2738, %f2737;
	fma.rn.f32 	%f2739, %f2738, 0fC0000000, 0f3F800000;
	setp.ge.f32 	%p48, %f2734, 0f41102CB4;
	selp.f32 	%f2740, 0f3F800000, %f2739, %p48;
	copysign.f32 	%f2741, %f2733, %f2740;
	mul.f32 	%f2742, %f2733, %f2733;
	fma.rn.f32 	%f2743, %f2742, 0f3C80F082, 0fBD563CAE;
	fma.rn.f32 	%f2744, %f2743, %f2742, 0f3E085941;
	fma.rn.f32 	%f2745, %f2744, %f2742, 0fBEAAA9ED;
	fma.rn.f32 	%f2746, %f2745, %f2742, 0f00000000;
	fma.rn.f32 	%f2747, %f2746, %f2733, %f2733;
	setp.ge.f32 	%p49, %f2734, 0f3F19999A;
	selp.f32 	%f2748, %f2741, %f2747, %p49;
	add.f32 	%f2749, %f2748, 0f3F800000;
	mul.f32 	%f2750, %f2729, %f2749;
	mul.f32 	%f2751, %f2750, %f55;
	add.s32 	%r316, %r6, %r614;
	cvt.s64.s32 	%rd62, %r316;
	mov.u32 	%r317, %tid.x;
	shl.b32 	%r318, %r317, 2;
	and.b32  	%r319, %r318, 124;
	cvt.u64.u32 	%rd63, %r319;
	add.s64 	%rd64, %rd62, %rd63;
	cvta.to.global.u64 	%rd65, %rd346;
	shl.b64 	%rd66, %rd64, 2;
	add.s64 	%rd67, %rd65, %rd66;
	st.global.f32 	[%rd67+4], %f2751;
$L__BB35_90:
	mov.u32 	%r320, %tid.x;
	shl.b32 	%r321, %r320, 2;
	and.b32  	%r322, %r321, 124;
	or.b32  	%r323, %r322, 2;
	setp.ge.s32 	%p50, %r323, %r15;
	@%p50 bra 	$L__BB35_92;
	ld.param.u64 	%rd347, [_Z28moe_gate_up_optimized_kernelI13__nv_bfloat16Lb1EEvPKT_S3_S3_PKiS5_Pfiii_param_5];
	mul.f32 	%f2752, %f22, 0f3F000000;
	mul.f32 	%f2753, %f22, 0f3D372713;
	mul.f32 	%f2754, %f22, %f2753;
	fma.rn.f32 	%f2755, %f22, %f2754, %f22;
	mul.f32 	%f2756, %f2755, 0f3F4C422A;
	abs.f32 	%f2757, %f2756;
	mul.f32 	%f2758, %f2757, 0f4038AA3B;
	ex2.approx.ftz.f32 	%f2759, %f2758;
	add.f32 	%f2760, %f2759, 0f3F800000;
	rcp.approx.ftz.f32 	%f2761, %f2760;
	fma.rn.f32 	%f2762, %f2761, 0fC0000000, 0f3F800000;
	setp.ge.f32 	%p51, %f2757, 0f41102CB4;
	selp.f32 	%f2763, 0f3F800000, %f2762, %p51;
	copysign.f32 	%f2764, %f2756, %f2763;
	mul.f32 	%f2765, %f2756, %f2756;
	fma.rn.f32 	%f2766, %f2765, 0f3C80F082, 0fBD563CAE;
	fma.rn.f32 	%f2767, %f2766, %f2765, 0f3E085941;
	fma.rn.f32 	%f2768, %f2767, %f2765, 0fBEAAA9ED;
	fma.rn.f32 	%f2769, %f2768, %f2765, 0f00000000;
	fma.rn.f32 	%f2770, %f2769, %f2756, %f2756;
	setp.ge.f32 	%p52, %f2757, 0f3F19999A;
	selp.f32 	%f2771, %f2764, %f2770, %p52;
	add.f32 	%f2772, %f2771, 0f3F800000;
	mul.f32 	%f2773, %f2752, %f2772;
	mul.f32 	%f2774, %f2773, %f54;
	add.s32 	%r324, %r6, %r614;
	cvt.s64.s32 	%rd68, %r324;
	mov.u32 	%r325, %tid.x;
	shl.b32 	%r326, %r325, 2;
	and.b32  	%r327, %r326, 124;
	cvt.u64.u32 	%rd69, %r327;
	add.s64 	%rd70, %rd68, %rd69;
	cvta.to.global.u64 	%rd71, %rd347;
	shl.b64 	%rd72, %rd70, 2;
	add.s64 	%rd73, %rd71, %rd72;
	st.global.f32 	[%rd73+8], %f2774;
$L__BB35_92:
	mov.u32 	%r328, %tid.x;
	shl.b32 	%r329, %r328, 2;
	and.b32  	%r330, %r329, 124;
	or.b32  	%r331, %r330, 3;
	setp.ge.s32 	%p53, %r331, %r15;
	@%p53 bra 	$L__BB35_93;
	bra.uni 	$L__BB35_156;
$L__BB35_93:
	mov.u32 	%r336, %tid.x;
	shr.u32 	%r337, %r336, 2;
	and.b32  	%r338, %r337, 248;
	or.b32  	%r339, %r338, 1;
	setp.ge.s32 	%p56, %r339, %r5;
	@%p56 bra 	$L__BB35_102;
	ld.param.u32 	%r603, [_Z28moe_gate_up_optimized_kernelI13__nv_bfloat16Lb1EEvPKT_S3_S3_PKiS5_Pfiii_param_7];
	shl.b32 	%r341, %r336, 2;
	and.b32  	%r342, %r341, 124;
	sub.s32 	%r343, %r603, %r614;
	setp.le.s32 	%p57, %r343, %r342;
	@%p57 bra 	$L__BB35_96;
	ld.param.u64 	%rd349, [_Z28moe_gate_up_optimized_kernelI13__nv_bfloat16Lb1EEvPKT_S3_S3_PKiS5_Pfiii_param_5];
	mul.f32 	%f2798, %f3749, 0f3F000000;
	mul.f32 	%f2799, %f3749, 0f3D372713;
	mul.f32 	%f2800, %f3749, %f2799;
	fma.rn.f32 	%f2801, %f3749, %f2800, %f3749;
	mul.f32 	%f2802, %f2801, 0f3F4C422A;
	abs.f32 	%f2803, %f2802;
	mul.f32 	%f2804, %f2803, 0f4038AA3B;
	ex2.approx.ftz.f32 	%f2805, %f2804;
	add.f32 	%f2806, %f2805, 0f3F800000;
	rcp.approx.ftz.f32 	%f2807, %f2806;
	fma.rn.f32 	%f2808, %f2807, 0fC0000000, 0f3F800000;
	setp.ge.f32 	%p58, %f2803, 0f41102CB4;
	selp.f32 	%f2809, 0f3F800000, %f2808, %p58;
	copysign.f32 	%f2810, %f2802, %f2809;
	mul.f32 	%f2811, %f2802, %f2802;
	fma.rn.f32 	%f2812, %f2811, 0f3C80F082, 0fBD563CAE;
	fma.rn.f32 	%f2813, %f2812, %f2811, 0f3E085941;
	fma.rn.f32 	%f2814, %f2813, %f2811, 0fBEAAA9ED;
	fma.rn.f32 	%f2815, %f2814, %f2811, 0f00000000;
	fma.rn.f32 	%f2816, %f2815, %f2802, %f2802;
	setp.ge.f32 	%p59, %f2803, 0f3F19999A;
	selp.f32 	%f2817, %f2810, %f2816, %p59;
	add.f32 	%f2818, %f2817, 0f3F800000;
	mul.f32 	%f2819, %f2798, %f2818;
	mul.f32 	%f2820, %f2819, %f3781;
	add.s32 	%r344, %r7, %r614;
	shl.b32 	%r346, %r336, 2;
	and.b32  	%r347, %r346, 124;
	add.s32 	%r348, %r344, %r347;
	cvta.to.global.u64 	%rd80, %rd349;
	mul.wide.s32 	%rd81, %r348, 4;
	add.s64 	%rd82, %rd80, %rd81;
	st.global.f32 	[%rd82], %f2820;
$L__BB35_96:
	shl.b32 	%r350, %r336, 2;
	and.b32  	%r351, %r350, 124;
	or.b32  	%r352, %r351, 1;
	setp.ge.s32 	%p60, %r352, %r15;
	@%p60 bra 	$L__BB35_98;
	ld.param.u64 	%rd350, [_Z28moe_gate_up_optimized_kernelI13__nv_bfloat16Lb1EEvPKT_S3_S3_PKiS5_Pfiii_param_5];
	mul.f32 	%f2821, %f3748, 0f3F000000;
	mul.f32 	%f2822, %f3748, 0f3D372713;
	mul.f32 	%f2823, %f3748, %f2822;
	fma.rn.f32 	%f2824, %f3748, %f2823, %f3748;
	mul.f32 	%f2825, %f2824, 0f3F4C422A;
	abs.f32 	%f2826, %f2825;
	mul.f32 	%f2827, %f2826, 0f4038AA3B;
	ex2.approx.ftz.f32 	%f2828, %f2827;
	add.f32 	%f2829, %f2828, 0f3F800000;
	rcp.approx.ftz.f32 	%f2830, %f2829;
	fma.rn.f32 	%f2831, %f2830, 0fC0000000, 0f3F800000;
	setp.ge.f32 	%p61, %f2826, 0f41102CB4;
	selp.f32 	%f2832, 0f3F800000, %f2831, %p61;
	copysign.f32 	%f2833, %f2825, %f2832;
	mul.f32 	%f2834, %f2825, %f2825;
	fma.rn.f32 	%f2835, %f2834, 0f3C80F082, 0fBD563CAE;
	fma.rn.f32 	%f2836, %f2835, %f2834, 0f3E085941;
	fma.rn.f32 	%f2837, %f2836, %f2834, 0fBEAAA9ED;
	fma.rn.f32 	%f2838, %f2837, %f2834, 0f00000000;
	fma.rn.f32 	%f2839, %f2838, %f2825, %f2825;
	setp.ge.f32 	%p62, %f2826, 0f3F19999A;
	selp.f32 	%f2840, %f2833, %f2839, %p62;
	add.f32 	%f2841, %f2840, 0f3F800000;
	mul.f32 	%f2842, %f2821, %f2841;
	mul.f32 	%f2843, %f2842, %f3780;
	add.s32 	%r353, %r7, %r614;
	cvt.s64.s32 	%rd83, %r353;
	shl.b32 	%r355, %r336, 2;
	and.b32  	%r356, %r355, 124;
	cvt.u64.u32 	%rd84, %r356;
	add.s64 	%rd85, %rd83, %rd84;
	cvta.to.global.u64 	%rd86, %rd350;
	shl.b64 	%rd87, %rd85, 2;
	add.s64 	%rd88, %rd86, %rd87;
	st.global.f32 	[%rd88+4], %f2843;
$L__BB35_98:
	or.b32  	%r360, %r351, 2;
	setp.ge.s32 	%p63, %r360, %r15;
	@%p63 bra 	$L__BB35_100;
	ld.param.u64 	%rd351, [_Z28moe_gate_up_optimized_kernelI13__nv_bfloat16Lb1EEvPKT_S3_S3_PKiS5_Pfiii_param_5];
	mul.f32 	%f2844, %f3747, 0f3F000000;
	mul.f32 	%f2845, %f3747, 0f3D372713;
	mul.f32 	%f2846, %f3747, %f2845;
	fma.rn.f32 	%f2847, %f3747, %f2846, %f3747;
	mul.f32 	%f2848, %f2847, 0f3F4C422A;
	abs.f32 	%f2849, %f2848;
	mul.f32 	%f2850, %f2849, 0f4038AA3B;
	ex2.approx.ftz.f32 	%f2851, %f2850;
	add.f32 	%f2852, %f2851, 0f3F800000;
	rcp.approx.ftz.f32 	%f2853, %f2852;
	fma.rn.f32 	%f2854, %f2853, 0fC0000000, 0f3F800000;
	setp.ge.f32 	%p64, %f2849, 0f41102CB4;
	selp.f32 	%f2855, 0f3F800000, %f2854, %p64;
	copysign.f32 	%f2856, %f2848, %f2855;
	mul.f32 	%f2857, %f2848, %f2848;
	fma.rn.f32 	%f2858, %f2857, 0f3C80F082, 0fBD563CAE;
	fma.rn.f32 	%f2859, %f2858, %f2857, 0f3E085941;
	fma.rn.f32 	%f2860, %f2859, %f2857, 0fBEAAA9ED;
	fma.rn.f32 	%f2861, %f2860, %f2857, 0f00000000;
	fma.rn.f32 	%f2862, %f2861, %f2848, %f2848;
	setp.ge.f32 	%p65, %f2849, 0f3F19999A;
	selp.f32 	%f2863, %f2856, %f2862, %p65;
	add.f32 	%f2864, %f2863, 0f3F800000;
	mul.f32 	%f2865, %f2844, %f2864;
	mul.f32 	%f2866, %f2865, %f3779;
	add.s32 	%r361, %r7, %r614;
	cvt.s64.s32 	%rd89, %r361;
	shl.b32 	%r363, %r336, 2;
	and.b32  	%r364, %r363, 124;
	cvt.u64.u32 	%rd90, %r364;
	add.s64 	%rd91, %rd89, %rd90;
	cvta.to.global.u64 	%rd92, %rd351;
	shl.b64 	%rd93, %rd91, 2;
	add.s64 	%rd94, %rd92, %rd93;
	st.global.f32 	[%rd94+8], %f2866;
$L__BB35_100:
	shl.b32 	%r366, %r336, 2;
	and.b32  	%r367, %r366, 124;
	or.b32  	%r368, %r367, 3;
	setp.ge.s32 	%p66, %r368, %r15;
	@%p66 bra 	$L__BB35_102;
	ld.param.u64 	%rd352, [_Z28moe_gate_up_optimized_kernelI13__nv_bfloat16Lb1EEvPKT_S3_S3_PKiS5_Pfiii_param_5];
	mul.f32 	%f2867, %f3746, 0f3F000000;
	mul.f32 	%f2868, %f3746, 0f3D372713;
	mul.f32 	%f2869, %f3746, %f2868;
	fma.rn.f32 	%f2870, %f3746, %f2869, %f3746;
	mul.f32 	%f2871, %f2870, 0f3F4C422A;
	abs.f32 	%f2872, %f2871;
	mul.f32 	%f2873, %f2872, 0f4038AA3B;
	ex2.approx.ftz.f32 	%f2874, %f2873;
	add.f32 	%f2875, %f2874, 0f3F800000;
	rcp.approx.ftz.f32 	%f2876, %f2875;
	fma.rn.f32 	%f2877, %f2876, 0fC0000000, 0f3F800000;
	setp.ge.f32 	%p67, %f2872, 0f41102CB4;
	selp.f32 	%f2878, 0f3F800000, %f2877, %p67;
	copysign.f32 	%f2879, %f2871, %f2878;
	mul.f32 	%f2880, %f2871, %f2871;
	fma.rn.f32 	%f2881, %f2880, 0f3C80F082, 0fBD563CAE;
	fma.rn.f32 	%f2882, %f2881, %f2880, 0f3E085941;
	fma.rn.f32 	%f2883, %f2882, %f2880, 0fBEAAA9ED;
	fma.rn.f32 	%f2884, %f2883, %f2880, 0f00000000;
	fma.rn.f32 	%f2885, %f2884, %f2871, %f2871;
	setp.ge.f32 	%p68, %f2872, 0f3F19999A;
	selp.f32 	%f2886, %f2879, %f2885, %p68;
	add.f32 	%f2887, %f2886, 0f3F800000;
	mul.f32 	%f2888, %f2867, %f2887;
	mul.f32 	%f2889, %f2888, %f3778;
	add.s32 	%r369, %r7, %r614;
	cvt.s64.s32 	%rd95, %r369;
	cvt.u64.u32 	%rd96, %r367;
	add.s64 	%rd97, %rd95, %rd96;
	cvta.to.global.u64 	%rd98, %rd352;
	shl.b64 	%rd99, %rd97, 2;
	add.s64 	%rd100, %rd98, %rd99;
	st.global.f32 	[%rd100+12], %f2889;
$L__BB35_102:
	ld.param.u32 	%r604, [_Z28moe_gate_up_optimized_kernelI13__nv_bfloat16Lb1EEvPKT_S3_S3_PKiS5_Pfiii_param_7];
	sub.s32 	%r28, %r604, %r614;
	shl.b32 	%r374, %r336, 2;
	and.b32  	%r29, %r374, 124;
	or.b32  	%r377, %r338, 2;
	setp.ge.s32 	%p69, %r377, %r5;
	@%p69 bra 	$L__BB35_111;
	setp.le.s32 	%p70, %r28, %r29;
	@%p70 bra 	$L__BB35_105;
	ld.param.u64 	%rd353, [_Z28moe_gate_up_optimized_kernelI13__nv_bfloat16Lb1EEvPKT_S3_S3_PKiS5_Pfiii_param_5];
	mul.f32 	%f2890, %f3745, 0f3F000000;
	mul.f32 	%f2891, %f3745, 0f3D372713;
	mul.f32 	%f2892, %f3745, %f2891;
	fma.rn.f32 	%f2893, %f3745, %f2892, %f3745;
	mul.f32 	%f2894, %f2893, 0f3F4C422A;
	abs.f32 	%f2895, %f2894;
	mul.f32 	%f2896, %f2895, 0f4038AA3B;
	ex2.approx.ftz.f32 	%f2897, %f2896;
	add.f32 	%f2898, %f2897, 0f3F800000;
	rcp.approx.ftz.f32 	%f2899, %f2898;
	fma.rn.f32 	%f2900, %f2899, 0fC0000000, 0f3F800000;
	setp.ge.f32 	%p71, %f2895, 0f41102CB4;
	selp.f32 	%f2901, 0f3F800000, %f2900, %p71;
	copysign.f32 	%f2902, %f2894, %f2901;
	mul.f32 	%f2903, %f2894, %f2894;
	fma.rn.f32 	%f2904, %f2903, 0f3C80F082, 0fBD563CAE;
	fma.rn.f32 	%f2905, %f2904, %f2903, 0f3E085941;
	fma.rn.f32 	%f2906, %f2905, %f2903, 0fBEAAA9ED;
	fma.rn.f32 	%f2907, %f2906, %f2903, 0f00000000;
	fma.rn.f32 	%f2908, %f2907, %f2894, %f2894;
	setp.ge.f32 	%p72, %f2895, 0f3F19999A;
	selp.f32 	%f2909, %f2902, %f2908, %p72;
	add.f32 	%f2910, %f2909, 0f3F800000;
	mul.f32 	%f2911, %f2890, %f2910;
	mul.f32 	%f2912, %f2911, %f3777;
	add.s32 	%r378, %r8, %r614;
	add.s32 	%r379, %r378, %r29;
	cvta.to.global.u64 	%rd101, %rd353;
	mul.wide.s32 	%rd102, %r379, 4;
	add.s64 	%rd103, %rd101, %rd102;
	st.global.f32 	[%rd103], %f2912;
$L__BB35_105:
	add.s32 	%r380, %r29, 1;
	setp.ge.s32 	%p73, %r380, %r15;
	@%p73 bra 	$L__BB35_107;
	ld.param.u64 	%rd354, [_Z28moe_gate_up_optimized_kernelI13__nv_bfloat16Lb1EEvPKT_S3_S3_PKiS5_Pfiii_param_5];
	mul.f32 	%f2913, %f3744, 0f3F000000;
	mul.f32 	%f2914, %f3744, 0f3D372713;
	mul.f32 	%f2915, %f3744, %f2914;
	fma.rn.f32 	%f2916, %f3744, %f2915, %f3744;
	mul.f32 	%f2917, %f2916, 0f3F4C422A;
	abs.f32 	%f2918, %f2917;
	mul.f32 	%f2919, %f2918, 0f4038AA3B;
	ex2.approx.ftz.f32 	%f2920, %f2919;
	add.f32 	%f2921, %f2920, 0f3F800000;
	rcp.approx.ftz.f32 	%f2922, %f2921;
	fma.rn.f32 	%f2923, %f2922, 0fC0000000, 0f3F800000;
	setp.ge.f32 	%p74, %f2918, 0f41102CB4;
	selp.f32 	%f2924, 0f3F800000, %f2923, %p74;
	copysign.f32 	%f2925, %f2917, %f2924;
	mul.f32 	%f2926, %f2917, %f2917;
	fma.rn.f32 	%f2927, %f2926, 0f3C80F082, 0fBD563CAE;
	fma.rn.f32 	%f2928, %f2927, %f2926, 0f3E085941;
	fma.rn.f32 	%f2929, %f2928, %f2926, 0fBEAAA9ED;
	fma.rn.f32 	%f2930, %f2929, %f2926, 0f00000000;
	fma.rn.f32 	%f2931, %f2930, %f2917, %f2917;
	setp.ge.f32 	%p75, %f2918, 0f3F19999A;
	selp.f32 	%f2932, %f2925, %f2931, %p75;
	add.f32 	%f2933, %f2932, 0f3F800000;
	mul.f32 	%f2934, %f2913, %f2933;
	mul.f32 	%f2935, %f2934, %f3776;
	add.s32 	%r381, %r8, %r614;
	cvt.s64.s32 	%rd104, %r381;
	cvt.u64.u32 	%rd105, %r29;
	add.s64 	%rd106, %rd104, %rd105;
	cvta.to.global.u64 	%rd107, %rd354;
	shl.b64 	%rd108, %rd106, 2;
	add.s64 	%rd109, %rd107, %rd108;
	st.global.f32 	[%rd109+4], %f2935;
$L__BB35_107:
	add.s32 	%r382, %r29, 2;
	setp.ge.s32 	%p76, %r382, %r15;
	@%p76 bra 	$L__BB35_109;
	ld.param.u64 	%rd355, [_Z28moe_gate_up_optimized_kernelI13__nv_bfloat16Lb1EEvPKT_S3_S3_PKiS5_Pfiii_param_5];
	mul.f32 	%f2936, %f3743, 0f3F000000;
	mul.f32 	%f2937, %f3743, 0f3D372713;
	mul.f32 	%f2938, %f3743, %f2937;
	fma.rn.f32 	%f2939, %f3743, %f2938, %f3743;
	mul.f32 	%f2940, %f2939, 0f3F4C422A;
	abs.f32 	%f2941, %f2940;
	mul.f32 	%f2942, %f2941, 0f4038AA3B;
	ex2.approx.ftz.f32 	%f2943, %f2942;
	add.f32 	%f2944, %f2943, 0f3F800000;
	rcp.approx.ftz.f32 	%f2945, %f2944;
	fma.rn.f32 	%f2946, %f2945, 0fC0000000, 0f3F800000;
	setp.ge.f32 	%p77, %f2941, 0f41102CB4;
	selp.f32 	%f2947, 0f3F800000, %f2946, %p77;
	copysign.f32 	%f2948, %f2940, %f2947;
	mul.f32 	%f2949, %f2940, %f2940;
	fma.rn.f32 	%f2950, %f2949, 0f3C80F082, 0fBD563CAE;
	fma.rn.f32 	%f2951, %f2950, %f2949, 0f3E085941;
	fma.rn.f32 	%f2952, %f2951, %f2949, 0fBEAAA9ED;
	fma.rn.f32 	%f2953, %f2952, %f2949, 0f00000000;
	fma.rn.f32 	%f2954, %f2953, %f2940, %f2940;
	setp.ge.f32 	%p78, %f2941, 0f3F19999A;
	selp.f32 	%f2955, %f2948, %f2954, %p78;
	add.f32 	%f2956, %f2955, 0f3F800000;
	mul.f32 	%f2957, %f2936, %f2956;
	mul.f32 	%f2958, %f2957, %f3775;
	add.s32 	%r383, %r8, %r614;
	cvt.s64.s32 	%rd110, %r383;
	cvt.u64.u32 	%rd111, %r29;
	add.s64 	%rd112, %rd110, %rd111;
	cvta.to.global.u64 	%rd113, %rd355;
	shl.b64 	%rd114, %rd112, 2;
	add.s64 	%rd115, %rd113, %rd114;
	st.global.f32 	[%rd115+8], %f2958;
$L__BB35_109:
	add.s32 	%r384, %r29, 3;
	setp.ge.s32 	%p79, %r384, %r15;
	@%p79 bra 	$L__BB35_111;
	ld.param.u64 	%rd356, [_Z28moe_gate_up_optimized_kernelI13__nv_bfloat16Lb1EEvPKT_S3_S3_PKiS5_Pfiii_param_5];
	mul.f32 	%f2959, %f3742, 0f3F000000;
	mul.f32 	%f2960, %f3742, 0f3D372713;
	mul.f32 	%f2961, %f3742, %f2960;
	fma.rn.f32 	%f2962, %f3742, %f2961, %f3742;
	mul.f32 	%f2963, %f2962, 0f3F4C422A;
	abs.f32 	%f2964, %f2963;
	mul.f32 	%f2965, %f2964, 0f4038AA3B;
	ex2.approx.ftz.f32 	%f2966, %f2965;
	add.f32 	%f2967, %f2966, 0f3F800000;
	rcp.approx.ftz.f32 	%f2968, %f2967;
	fma.rn.f32 	%f2969, %f2968, 0fC0000000, 0f3F800000;
	setp.ge.f32 	%p80, %f2964, 0f41102CB4;
	selp.f32 	%f2970, 0f3F800000, %f2969, %p80;
	copysign.f32 	%f2971, %f2963, %f2970;
	mul.f32 	%f2972, %f2963, %f2963;
	fma.rn.f32 	%f2973, %f2972, 0f3C80F082, 0fBD563CAE;
	fma.rn.f32 	%f2974, %f2973, %f2972, 0f3E085941;
	fma.rn.f32 	%f2975, %f2974, %f2972, 0fBEAAA9ED;
	fma.rn.f32 	%f2976, %f2975, %f2972, 0f00000000;
	fma.rn.f32 	%f2977, %f2976, %f2963, %f2963;
	setp.ge.f32 	%p81, %f2964, 0f3F19999A;
	selp.f32 	%f2978, %f2971, %f2977, %p81;
	add.f32 	%f2979, %f2978, 0f3F800000;
	mul.f32 	%f2980, %f2959, %f2979;
	mul.f32 	%f2981, %f2980, %f3774;
	add.s32 	%r385, %r8, %r614;
	cvt.s64.s32 	%rd116, %r385;
	cvt.u64.u32 	%rd117, %r29;
	add.s64 	%rd118, %rd116, %rd117;
	cvta.to.global.u64 	%rd119, %rd356;
	shl.b64 	%rd120, %rd118, 2;
	add.s64 	%rd121, %rd119, %rd120;
	st.global.f32 	[%rd121+12], %f2981;
$L__BB35_111:
	ld.param.u64 	%rd357, [_Z28moe_gate_up_optimized_kernelI13__nv_bfloat16Lb1EEvPKT_S3_S3_PKiS5_Pfiii_param_5];
	cvta.to.global.u64 	%rd11, %rd357;
	shr.u32 	%r387, %r336, 2;
	and.b32  	%r388, %r387, 248;
	or.b32  	%r389, %r388, 3;
	setp.ge.s32 	%p82, %r389, %r5;
	@%p82 bra 	$L__BB35_120;
	setp.le.s32 	%p83, %r28, %r29;
	@%p83 bra 	$L__BB35_114;
	mul.f32 	%f2982, %f3741, 0f3F000000;
	mul.f32 	%f2983, %f3741, 0f3D372713;
	mul.f32 	%f2984, %f3741, %f2983;
	fma.rn.f32 	%f2985, %f3741, %f2984, %f3741;
	mul.f32 	%f2986, %f2985, 0f3F4C422A;
	abs.f32 	%f2987, %f2986;
	mul.f32 	%f2988, %f2987, 0f4038AA3B;
	ex2.approx.ftz.f32 	%f2989, %f2988;
	add.f32 	%f2990, %f2989, 0f3F800000;
	rcp.approx.ftz.f32 	%f2991, %f2990;
	fma.rn.f32 	%f2992, %f2991, 0fC0000000, 0f3F800000;
	setp.ge.f32 	%p84, %f2987, 0f41102CB4;
	selp.f32 	%f2993, 0f3F800000, %f2992, %p84;
	copysign.f32 	%f2994, %f2986, %f2993;
	mul.f32 	%f2995, %f2986, %f2986;
	fma.rn.f32 	%f2996, %f2995, 0f3C80F082, 0fBD563CAE;
	fma.rn.f32 	%f2997, %f2996, %f2995, 0f3E085941;
	fma.rn.f32 	%f2998, %f2997, %f2995, 0fBEAAA9ED;
	fma.rn.f32 	%f2999, %f2998, %f2995, 0f00000000;
	fma.rn.f32 	%f3000, %f2999, %f2986, %f2986;
	setp.ge.f32 	%p85, %f2987, 0f3F19999A;
	selp.f32 	%f3001, %f2994, %f3000, %p85;
	add.f32 	%f3002, %f3001, 0f3F800000;
	mul.f32 	%f3003, %f2982, %f3002;
	mul.f32 	%f3004, %f3003, %f3773;
	add.s32 	%r390, %r9, %r614;
	add.s32 	%r391, %r390, %r29;
	mul.wide.s32 	%rd122, %r391, 4;
	add.s64 	%rd123, %rd11, %rd122;
	st.global.f32 	[%rd123], %f3004;
$L__BB35_114:
	add.s32 	%r392, %r29, 1;
	setp.ge.s32 	%p86, %r392, %r15;
	@%p86 bra 	$L__BB35_116;
	mul.f32 	%f3005, %f3740, 0f3F000000;
	mul.f32 	%f3006, %f3740, 0f3D372713;
	mul.f32 	%f3007, %f3740, %f3006;
	fma.rn.f32 	%f3008, %f3740, %f3007, %f3740;
	mul.f32 	%f3009, %f3008, 0f3F4C422A;
	abs.f32 	%f3010, %f3009;
	mul.f32 	%f3011, %f3010, 0f4038AA3B;
	ex2.approx.ftz.f32 	%f3012, %f3011;
	add.f32 	%f3013, %f3012, 0f3F800000;
	rcp.approx.ftz.f32 	%f3014, %f3013;
	fma.rn.f32 	%f3015, %f3014, 0fC0000000, 0f3F800000;
	setp.ge.f32 	%p87, %f3010, 0f41102CB4;
	selp.f32 	%f3016, 0f3F800000, %f3015, %p87;
	copysign.f32 	%f3017, %f3009, %f3016;
	mul.f32 	%f3018, %f3009, %f3009;
	fma.rn.f32 	%f3019, %f3018, 0f3C80F082, 0fBD563CAE;
	fma.rn.f32 	%f3020, %f3019, %f3018, 0f3E085941;
	fma.rn.f32 	%f3021, %f3020, %f3018, 0fBEAAA9ED;
	fma.rn.f32 	%f3022, %f3021, %f3018, 0f00000000;
	fma.rn.f32 	%f3023, %f3022, %f3009, %f3009;
	setp.ge.f32 	%p88, %f3010, 0f3F19999A;
	selp.f32 	%f3024, %f3017, %f3023, %p88;
	add.f32 	%f3025, %f3024, 0f3F800000;
	mul.f32 	%f3026, %f3005, %f3025;
	mul.f32 	%f3027, %f3026, %f3772;
	add.s32 	%r393, %r9, %r614;
	cvt.s64.s32 	%rd124, %r393;
	cvt.u64.u32 	%rd125, %r29;
	add.s64 	%rd126, %rd124, %rd125;
	shl.b64 	%rd127, %rd126, 2;
	add.s64 	%rd128, %rd11, %rd127;
	st.global.f32 	[%rd128+4], %f3027;
$L__BB35_116:
	add.s32 	%r394, %r29, 2;
	setp.ge.s32 	%p89, %r394, %r15;
	@%p89 bra 	$L__BB35_118;
	mul.f32 	%f3028, %f3739, 0f3F000000;
	mul.f32 	%f3029, %f3739, 0f3D372713;
	mul.f32 	%f3030, %f3739, %f3029;
	fma.rn.f32 	%f3031, %f3739, %f3030, %f3739;
	mul.f32 	%f3032, %f3031, 0f3F4C422A;
	abs.f32 	%f3033, %f3032;
	mul.f32 	%f3034, %f3033, 0f4038AA3B;
	ex2.approx.ftz.f32 	%f3035, %f3034;
	add.f32 	%f3036, %f3035, 0f3F800000;
	rcp.approx.ftz.f32 	%f3037, %f3036;
	fma.rn.f32 	%f3038, %f3037, 0fC0000000, 0f3F800000;
	setp.ge.f32 	%p90, %f3033, 0f41102CB4;
	selp.f32 	%f3039, 0f3F800000, %f3038, %p90;
	copysign.f32 	%f3040, %f3032, %f3039;
	mul.f32 	%f3041, %f3032, %f3032;
	fma.rn.f32 	%f3042, %f3041, 0f3C80F082, 0fBD563CAE;
	fma.rn.f32 	%f3043, %f3042, %f3041, 0f3E085941;
	fma.rn.f32 	%f3044, %f3043, %f3041, 0fBEAAA9ED;
	fma.rn.f32 	%f3045, %f3044, %f3041, 0f00000000;
	fma.rn.f32 	%f3046, %f3045, %f3032, %f3032;
	setp.ge.f32 	%p91, %f3033, 0f3F19999A;
	selp.f32 	%f3047, %f3040, %f3046, %p91;
	add.f32 	%f3048, %f3047, 0f3F800000;
	mul.f32 	%f3049, %f3028, %f3048;
	mul.f32 	%f3050, %f3049, %f3771;
	add.s32 	%r395, %r9, %r614;
	cvt.s64.s32 	%rd129, %r395;
	cvt.u64.u32 	%rd130, %r29;
	add.s64 	%rd131, %rd129, %rd130;
	shl.b64 	%rd132, %rd131, 2;
	add.s64 	%rd133, %rd11, %rd132;
	st.global.f32 	[%rd133+8], %f3050;
$L__BB35_118:
	add.s32 	%r396, %r29, 3;
	setp.ge.s32 	%p92, %r396, %r15;
	@%p92 bra 	$L__BB35_120;
	mul.f32 	%f3051, %f3738, 0f3F000000;
	mul.f32 	%f3052, %f3738, 0f3D372713;
	mul.f32 	%f3053, %f3738, %f3052;
	fma.rn.f32 	%f3054, %f3738, %f3053, %f3738;
	mul.f32 	%f3055, %f3054, 0f3F4C422A;
	abs.f32 	%f3056, %f3055;
	mul.f32 	%f3057, %f3056, 0f4038AA3B;
	ex2.approx.ftz.f32 	%f3058, %f3057;
	add.f32 	%f3059, %f3058, 0f3F800000;
	rcp.approx.ftz.f32 	%f3060, %f3059;
	fma.rn.f32 	%f3061, %f3060, 0fC0000000, 0f3F800000;
	setp.ge.f32 	%p93, %f3056, 0f41102CB4;
	selp.f32 	%f3062, 0f3F800000, %f3061, %p93;
	copysign.f32 	%f3063, %f3055, %f3062;
	mul.f32 	%f3064, %f3055, %f3055;
	fma.rn.f32 	%f3065, %f3064, 0f3C80F082, 0fBD563CAE;
	fma.rn.f32 	%f3066, %f3065, %f3064, 0f3E085941;
	fma.rn.f32 	%f3067, %f3066, %f3064, 0fBEAAA9ED;
	fma.rn.f32 	%f3068, %f3067, %f3064, 0f00000000;
	fma.rn.f32 	%f3069, %f3068, %f3055, %f3055;
	setp.ge.f32 	%p94, %f3056, 0f3F19999A;
	selp.f32 	%f3070, %f3063, %f3069, %p94;
	add.f32 	%f3071, %f3070, 0f3F800000;
	mul.f32 	%f3072, %f3051, %f3071;
	mul.f32 	%f3073, %f3072, %f3770;
	add.s32 	%r397, %r9, %r614;
	cvt.s64.s32 	%rd134, %r397;
	cvt.u64.u32 	%rd135, %r29;
	add.s64 	%rd136, %rd134, %rd135;
	shl.b64 	%rd137, %rd136, 2;
	add.s64 	%rd138, %rd11, %rd137;
	st.global.f32 	[%rd138+12], %f3073;
$L__BB35_120:
	add.s32 	%r30, %r29, 3;
	add.s32 	%r31, %r29, 2;
	add.s32 	%r32, %r29, 1;
	or.b32  	%r400, %r388, 4;
	setp.ge.s32 	%p95, %r400, %r5;
	@%p95 bra 	$L__BB35_129;
	add.s32 	%r34, %r10, %r614;
	setp.le.s32 	%p96, %r28, %r29;
	@%p96 bra 	$L__BB35_123;
	mul.f32 	%f3074, %f3737, 0f3F000000;
	mul.f32 	%f3075, %f3737, 0f3D372713;
	mul.f32 	%f3076, %f3737, %f3075;
	fma.rn.f32 	%f3077, %f3737, %f3076, %f3737;
	mul.f32 	%f3078, %f3077, 0f3F4C422A;
	abs.f32 	%f3079, %f3078;
	mul.f32 	%f3080, %f3079, 0f4038AA3B;
	ex2.approx.ftz.f32 	%f3081, %f3080;
	add.f32 	%f3082, %f3081, 0f3F800000;
	rcp.approx.ftz.f32 	%f3083, %f3082;
	fma.rn.f32 	%f3084, %f3083, 0fC0000000, 0f3F800000;
	setp.ge.f32 	%p97, %f3079, 0f41102CB4;
	selp.f32 	%f3085, 0f3F800000, %f3084, %p97;
	copysign.f32 	%f3086, %f3078, %f3085;
	mul.f32 	%f3087, %f3078, %f3078;
	fma.rn.f32 	%f3088, %f3087, 0f3C80F082, 0fBD563CAE;
	fma.rn.f32 	%f3089, %f3088, %f3087, 0f3E085941;
	fma.rn.f32 	%f3090, %f3089, %f3087, 0fBEAAA9ED;
	fma.rn.f32 	%f3091, %f3090, %f3087, 0f00000000;
	fma.rn.f32 	%f3092, %f3091, %f3078, %f3078;
	setp.ge.f32 	%p98, %f3079, 0f3F19999A;
	selp.f32 	%f3093, %f3086, %f3092, %p98;
	add.f32 	%f3094, %f3093, 0f3F800000;
	mul.f32 	%f3095, %f3074, %f3094;
	mul.f32 	%f3096, %f3095, %f3769;
	add.s32 	%r401, %r34, %r29;
	mul.wide.s32 	%rd139, %r401, 4;
	add.s64 	%rd140, %rd11, %rd139;
	st.global.f32 	[%rd140], %f3096;
$L__BB35_123:
	setp.ge.s32 	%p99, %r32, %r15;
	cvt.u64.u32 	%rd141, %r29;
	cvt.s64.s32 	%rd142, %r34;
	add.s64 	%rd143, %rd142, %rd141;
	shl.b64 	%rd144, %rd143, 2;
	add.s64 	%rd12, %rd11, %rd144;
	@%p99 bra 	$L__BB35_125;
	mul.f32 	%f3097, %f3736, 0f3F000000;
	mul.f32 	%f3098, %f3736, 0f3D372713;
	mul.f32 	%f3099, %f3736, %f3098;
	fma.rn.f32 	%f3100, %f3736, %f3099, %f3736;
	mul.f32 	%f3101, %f3100, 0f3F4C422A;
	abs.f32 	%f3102, %f3101;
	mul.f32 	%f3103, %f3102, 0f4038AA3B;
	ex2.approx.ftz.f32 	%f3104, %f3103;
	add.f32 	%f3105, %f3104, 0f3F800000;
	rcp.approx.ftz.f32 	%f3106, %f3105;
	fma.rn.f32 	%f3107, %f3106, 0fC0000000, 0f3F800000;
	setp.ge.f32 	%p100, %f3102, 0f41102CB4;
	selp.f32 	%f3108, 0f3F800000, %f3107, %p100;
	copysign.f32 	%f3109, %f3101, %f3108;
	mul.f32 	%f3110, %f3101, %f3101;
	fma.rn.f32 	%f3111, %f3110, 0f3C80F082, 0fBD563CAE;
	fma.rn.f32 	%f3112, %f3111, %f3110, 0f3E085941;
	fma.rn.f32 	%f3113, %f3112, %f3110, 0fBEAAA9ED;
	fma.rn.f32 	%f3114, %f3113, %f3110, 0f00000000;
	fma.rn.f32 	%f3115, %f3114, %f3101, %f3101;
	setp.ge.f32 	%p101, %f3102, 0f3F19999A;
	selp.f32 	%f3116, %f3109, %f3115, %p101;
	add.f32 	%f3117, %f3116, 0f3F800000;
	mul.f32 	%f3118, %f3097, %f3117;
	mul.f32 	%f3119, %f3118, %f3768;
	st.global.f32 	[%rd12+4], %f3119;
$L__BB35_125:
	setp.ge.s32 	%p102, %r31, %r15;
	@%p102 bra 	$L__BB35_127;
	mul.f32 	%f3120, %f3735, 0f3F000000;
	mul.f32 	%f3121, %f3735, 0f3D372713;
	mul.f32 	%f3122, %f3735, %f3121;
	fma.rn.f32 	%f3123, %f3735, %f3122, %f3735;
	mul.f32 	%f3124, %f3123, 0f3F4C422A;
	abs.f32 	%f3125, %f3124;
	mul.f32 	%f3126, %f3125, 0f4038AA3B;
	ex2.approx.ftz.f32 	%f3127, %f3126;
	add.f32 	%f3128, %f3127, 0f3F800000;
	rcp.approx.ftz.f32 	%f3129, %f3128;
	fma.rn.f32 	%f3130, %f3129, 0fC0000000, 0f3F800000;
	setp.ge.f32 	%p103, %f3125, 0f41102CB4;
	selp.f32 	%f3131, 0f3F800000, %f3130, %p103;
	copysign.f32 	%f3132, %f3124, %f3131;
	mul.f32 	%f3133, %f3124, %f3124;
	fma.rn.f32 	%f3134, %f3133, 0f3C80F082, 0fBD563CAE;
	fma.rn.f32 	%f3135, %f3134, %f3133, 0f3E085941;
	fma.rn.f32 	%f3136, %f3135, %f3133, 0fBEAAA9ED;
	fma.rn.f32 	%f3137, %f3136, %f3133, 0f00000000;
	fma.rn.f32 	%f3138, %f3137, %f3124, %f3124;
	setp.ge.f32 	%p104, %f3125, 0f3F19999A;
	selp.f32 	%f3139, %f3132, %f3138, %p104;
	add.f32 	%f3140, %f3139, 0f3F800000;
	mul.f32 	%f3141, %f3120, %f3140;
	mul.f32 	%f3142, %f3141, %f3767;
	st.global.f32 	[%rd12+8], %f3142;
$L__BB35_127:
	setp.ge.s32 	%p105, %r30, %r15;
	@%p105 bra 	$L__BB35_129;
	mul.f32 	%f3143, %f3734, 0f3F000000;
	mul.f32 	%f3144, %f3734, 0f3D372713;
	mul.f32 	%f3145, %f3734, %f3144;
	fma.rn.f32 	%f3146, %f3734, %f3145, %f3734;
	mul.f32 	%f3147, %f3146, 0f3F4C422A;
	abs.f32 	%f3148, %f3147;
	mul.f32 	%f3149, %f3148, 0f4038AA3B;
	ex2.approx.ftz.f32 	%f3150, %f3149;
	add.f32 	%f3151, %f3150, 0f3F800000;
	rcp.approx.ftz.f32 	%f3152, %f3151;
	fma.rn.f32 	%f3153, %f3152, 0fC0000000, 0f3F800000;
	setp.ge.f32 	%p106, %f3148, 0f41102CB4;
	selp.f32 	%f3154, 0f3F800000, %f3153, %p106;
	copysign.f32 	%f3155, %f3147, %f3154;
	mul.f32 	%f3156, %f3147, %f3147;
	fma.rn.f32 	%f3157, %f3156, 0f3C80F082, 0fBD563CAE;
	fma.rn.f32 	%f3158, %f3157, %f3156, 0f3E085941;
	fma.rn.f32 	%f3159, %f3158, %f3156, 0fBEAAA9ED;
	fma.rn.f32 	%f3160, %f3159, %f3156, 0f00000000;
	fma.rn.f32 	%f3161, %f3160, %f3147, %f3147;
	setp.ge.f32 	%p107, %f3148, 0f3F19999A;
	selp.f32 	%f3162, %f3155, %f3161, %p107;
	add.f32 	%f3163, %f3162, 0f3F800000;
	mul.f32 	%f3164, %f3143, %f3163;
	mul.f32 	%f3165, %f3164, %f3766;
	st.global.f32 	[%rd12+12], %f3165;
$L__BB35_129:
	add.s32 	%r402, %r388, 5;
	setp.ge.s32 	%p108, %r402, %r5;
	@%p108 bra 	$L__BB35_138;
	add.s32 	%r35, %r11, %r614;
	setp.le.s32 	%p109, %r28, %r29;
	@%p109 bra 	$L__BB35_132;
	mul.f32 	%f3166, %f3733, 0f3F000000;
	mul.f32 	%f3167, %f3733, 0f3D372713;
	mul.f32 	%f3168, %f3733, %f3167;
	fma.rn.f32 	%f3169, %f3733, %f3168, %f3733;
	mul.f32 	%f3170, %f3169, 0f3F4C422A;
	abs.f32 	%f3171, %f3170;
	mul.f32 	%f3172, %f3171, 0f4038AA3B;
	ex2.approx.ftz.f32 	%f3173, %f3172;
	add.f32 	%f3174, %f3173, 0f3F800000;
	rcp.approx.ftz.f32 	%f3175, %f3174;
	fma.rn.f32 	%f3176, %f3175, 0fC0000000, 0f3F800000;
	setp.ge.f32 	%p110, %f3171, 0f41102CB4;
	selp.f32 	%f3177, 0f3F800000, %f3176, %p110;
	copysign.f32 	%f3178, %f3170, %f3177;
	mul.f32 	%f3179, %f3170, %f3170;
	fma.rn.f32 	%f3180, %f3179, 0f3C80F082, 0fBD563CAE;
	fma.rn.f32 	%f3181, %f3180, %f3179, 0f3E085941;
	fma.rn.f32 	%f3182, %f3181, %f3179, 0fBEAAA9ED;
	fma.rn.f32 	%f3183, %f3182, %f3179, 0f00000000;
	fma.rn.f32 	%f3184, %f3183, %f3170, %f3170;
	setp.ge.f32 	%p111, %f3171, 0f3F19999A;
	selp.f32 	%f3185, %f3178, %f3184, %p111;
	add.f32 	%f3186, %f3185, 0f3F800000;
	mul.f32 	%f3187, %f3166, %f3186;
	mul.f32 	%f3188, %f3187, %f3765;
	add.s32 	%r403, %r35, %r29;
	mul.wide.s32 	%rd145, %r403, 4;
	add.s64 	%rd146, %rd11, %rd145;
	st.global.f32 	[%rd146], %f3188;
$L__BB35_132:
	setp.ge.s32 	%p112, %r32, %r15;
	cvt.u64.u32 	%rd147, %r29;
	cvt.s64.s32 	%rd148, %r35;
	add.s64 	%rd149, %rd148, %rd147;
	shl.b64 	%rd150, %rd149, 2;
	add.s64 	%rd13, %rd11, %rd150;
	@%p112 bra 	$L__BB35_134;
	mul.f32 	%f3189, %f3732, 0f3F000000;
	mul.f32 	%f3190, %f3732, 0f3D372713;
	mul.f32 	%f3191, %f3732, %f3190;
	fma.rn.f32 	%f3192, %f3732, %f3191, %f3732;
	mul.f32 	%f3193, %f3192, 0f3F4C422A;
	abs.f32 	%f3194, %f3193;
	mul.f32 	%f3195, %f3194, 0f4038AA3B;
	ex2.approx.ftz.f32 	%f3196, %f3195;
	add.f32 	%f3197, %f3196, 0f3F800000;
	rcp.approx.ftz.f32 	%f3198, %f3197;
	fma.rn.f32 	%f3199, %f3198, 0fC0000000, 0f3F800000;
	setp.ge.f32 	%p113, %f3194, 0f41102CB4;
	selp.f32 	%f3200, 0f3F800000, %f3199, %p113;
	copysign.f32 	%f3201, %f3193, %f3200;
	mul.f32 	%f3202, %f3193, %f3193;
	fma.rn.f32 	%f3203, %f3202, 0f3C80F082, 0fBD563CAE;
	fma.rn.f32 	%f3204, %f3203, %f3202, 0f3E085941;
	fma.rn.f32 	%f3205, %f3204, %f3202, 0fBEAAA9ED;
	fma.rn.f32 	%f3206, %f3205, %f3202, 0f00000000;
	fma.rn.f32 	%f3207, %f3206, %f3193, %f3193;
	setp.ge.f32 	%p114, %f3194, 0f3F19999A;
	selp.f32 	%f3208, %f3201, %f3207, %p114;
	add.f32 	%f3209, %f3208, 0f3F800000;
	mul.f32 	%f3210, %f3189, %f3209;
	mul.f32 	%f3211, %f3210, %f3764;
	st.global.f32 	[%rd13+4], %f3211;
$L__BB35_134:
	setp.ge.s32 	%p115, %r31, %r15;
	@%p115 bra 	$L__BB35_136;
	mul.f32 	%f3212, %f3731, 0f3F000000;
	mul.f32 	%f3213, %f3731, 0f3D372713;
	mul.f32 	%f3214, %f3731, %f3213;
	fma.rn.f32 	%f3215, %f3731, %f3214, %f3731;
	mul.f32 	%f3216, %f3215, 0f3F4C422A;
	abs.f32 	%f3217, %f3216;
	mul.f32 	%f3218, %f3217, 0f4038AA3B;
	ex2.approx.ftz.f32 	%f3219, %f3218;
	add.f32 	%f3220, %f3219, 0f3F800000;
	rcp.approx.ftz.f32 	%f3221, %f3220;
	fma.rn.f32 	%f3222, %f3221, 0fC0000000, 0f3F800000;
	setp.ge.f32 	%p116, %f3217, 0f41102CB4;
	selp.f32 	%f3223, 0f3F800000, %f3222, %p116;
	copysign.f32 	%f3224, %f3216, %f3223;
	mul.f32 	%f3225, %f3216, %f3216;
	fma.rn.f32 	%f3226, %f3225, 0f3C80F082, 0fBD563CAE;
	fma.rn.f32 	%f3227, %f3226, %f3225, 0f3E085941;
	fma.rn.f32 	%f3228, %f3227, %f3225, 0fBEAAA9ED;
	fma.rn.f32 	%f3229, %f3228, %f3225, 0f00000000;
	fma.rn.f32 	%f3230, %f3229, %f3216, %f3216;
	setp.ge.f32 	%p117, %f3217, 0f3F19999A;
	selp.f32 	%f3231, %f3224, %f3230, %p117;
	add.f32 	%f3232, %f3231, 0f3F800000;
	mul.f32 	%f3233, %f3212, %f3232;
	mul.f32 	%f3234, %f3233, %f3763;
	st.global.f32 	[%rd13+8], %f3234;
$L__BB35_136:
	setp.ge.s32 	%p118, %r30, %r15;
	@%p118 bra 	$L__BB35_138;
	mul.f32 	%f3235, %f3730, 0f3F000000;
	mul.f32 	%f3236, %f3730, 0f3D372713;
	mul.f32 	%f3237, %f3730, %f3236;
	fma.rn.f32 	%f3238, %f3730, %f3237, %f3730;
	mul.f32 	%f3239, %f3238, 0f3F4C422A;
	abs.f32 	%f3240, %f3239;
	mul.f32 	%f3241, %f3240, 0f4038AA3B;
	ex2.approx.ftz.f32 	%f3242, %f3241;
	add.f32 	%f3243, %f3242, 0f3F800000;
	rcp.approx.ftz.f32 	%f3244, %f3243;
	fma.rn.f32 	%f3245, %f3244, 0fC0000000, 0f3F800000;
	setp.ge.f32 	%p119, %f3240, 0f41102CB4;
	selp.f32 	%f3246, 0f3F800000, %f3245, %p119;
	copysign.f32 	%f3247, %f3239, %f3246;
	mul.f32 	%f3248, %f3239, %f3239;
	fma.rn.f32 	%f3249, %f3248, 0f3C80F082, 0fBD563CAE;
	fma.rn.f32 	%f3250, %f3249, %f3248, 0f3E085941;
	fma.rn.f32 	%f3251, %f3250, %f3248, 0fBEAAA9ED;
	fma.rn.f32 	%f3252, %f3251, %f3248, 0f00000000;
	fma.rn.f32 	%f3253, %f3252, %f3239, %f3239;
	setp.ge.f32 	%p120, %f3240, 0f3F19999A;
	selp.f32 	%f3254, %f3247, %f3253, %p120;
	add.f32 	%f3255, %f3254, 0f3F800000;
	mul.f32 	%f3256, %f3235, %f3255;
	mul.f32 	%f3257, %f3256, %f3762;
	st.global.f32 	[%rd13+12], %f3257;
$L__BB35_138:
	add.s32 	%r404, %r388, 6;
	setp.ge.s32 	%p121, %r404, %r5;
	@%p121 bra 	$L__BB35_147;
	add.s32 	%r36, %r12, %r614;
	setp.le.s32 	%p122, %r28, %r29;
	@%p122 bra 	$L__BB35_141;
	mul.f32 	%f3258, %f3786, 0f3F000000;
	mul.f32 	%f3259, %f3786, 0f3D372713;
	mul.f32 	%f3260, %f3786, %f3259;
	fma.rn.f32 	%f3261, %f3786, %f3260, %f3786;
	mul.f32 	%f3262, %f3261, 0f3F4C422A;
	abs.f32 	%f3263, %f3262;
	mul.f32 	%f3264, %f3263, 0f4038AA3B;
	ex2.approx.ftz.f32 	%f3265, %f3264;
	add.f32 	%f3266, %f3265, 0f3F800000;
	rcp.approx.ftz.f32 	%f3267, %f3266;
	fma.rn.f32 	%f3268, %f3267, 0fC0000000, 0f3F800000;
	setp.ge.f32 	%p123, %f3263, 0f41102CB4;
	selp.f32 	%f3269, 0f3F800000, %f3268, %p123;
	copysign.f32 	%f3270, %f3262, %f3269;
	mul.f32 	%f3271, %f3262, %f3262;
	fma.rn.f32 	%f3272, %f3271, 0f3C80F082, 0fBD563CAE;
	fma.rn.f32 	%f3273, %f3272, %f3271, 0f3E085941;
	fma.rn.f32 	%f3274, %f3273, %f3271, 0fBEAAA9ED;
	fma.rn.f32 	%f3275, %f3274, %f3271, 0f00000000;
	fma.rn.f32 	%f3276, %f3275, %f3262, %f3262;
	setp.ge.f32 	%p124, %f3263, 0f3F19999A;
	selp.f32 	%f3277, %f3270, %f3276, %p124;
	add.f32 	%f3278, %f3277, 0f3F800000;
	mul.f32 	%f3279, %f3258, %f3278;
	mul.f32 	%f3280, %f3279, %f3761;
	add.s32 	%r405, %r36, %r29;
	mul.wide.s32 	%rd151, %r405, 4;
	add.s64 	%rd152, %rd11, %rd151;
	st.global.f32 	[%rd152], %f3280;
$L__BB35_141:
	setp.ge.s32 	%p125, %r32, %r15;
	cvt.u64.u32 	%rd153, %r29;
	cvt.s64.s32 	%rd154, %r36;
	add.s64 	%rd155, %rd154, %rd153;
	shl.b64 	%rd156, %rd155, 2;
	add.s64 	%rd14, %rd11, %rd156;
	@%p125 bra 	$L__BB35_143;
	mul.f32 	%f3281, %f3787, 0f3F000000;
	mul.f32 	%f3282, %f3787, 0f3D372713;
	mul.f32 	%f3283, %f3787, %f3282;
	fma.rn.f32 	%f3284, %f3787, %f3283, %f3787;
	mul.f32 	%f3285, %f3284, 0f3F4C422A;
	abs.f32 	%f3286, %f3285;
	mul.f32 	%f3287, %f3286, 0f4038AA3B;
	ex2.approx.ftz.f32 	%f3288, %f3287;
	add.f32 	%f3289, %f3288, 0f3F800000;
	rcp.approx.ftz.f32 	%f3290, %f3289;
	fma.rn.f32 	%f3291, %f3290, 0fC0000000, 0f3F800000;
	setp.ge.f32 	%p126, %f3286, 0f41102CB4;
	selp.f32 	%f3292, 0f3F800000, %f3291, %p126;
	copysign.f32 	%f3293, %f3285, %f3292;
	mul.f32 	%f3294, %f3285, %f3285;
	fma.rn.f32 	%f3295, %f3294, 0f3C80F082, 0fBD563CAE;
	fma.rn.f32 	%f3296, %f3295, %f3294, 0f3E085941;
	fma.rn.f32 	%f3297, %f3296, %f3294, 0fBEAAA9ED;
	fma.rn.f32 	%f3298, %f3297, %f3294, 0f00000000;
	fma.rn.f32 	%f3299, %f3298, %f3285, %f3285;
	setp.ge.f32 	%p127, %f3286, 0f3F19999A;
	selp.f32 	%f3300, %f3293, %f3299, %p127;
	add.f32 	%f3301, %f3300, 0f3F800000;
	mul.f32 	%f3302, %f3281, %f3301;
	mul.f32 	%f3303, %f3302, %f3760;
	st.global.f32 	[%rd14+4], %f3303;
$L__BB35_143:
	setp.ge.s32 	%p128, %r31, %r15;
	@%p128 bra 	$L__BB35_145;
	mul.f32 	%f3304, %f3788, 0f3F000000;
	mul.f32 	%f3305, %f3788, 0f3D372713;
	mul.f32 	%f3306, %f3788, %f3305;
	fma.rn.f32 	%f3307, %f3788, %f3306, %f3788;
	mul.f32 	%f3308, %f3307, 0f3F4C422A;
	abs.f32 	%f3309, %f3308;
	mul.f32 	%f3310, %f3309, 0f4038AA3B;
	ex2.approx.ftz.f32 	%f3311, %f3310;
	add.f32 	%f3312, %f3311, 0f3F800000;
	rcp.approx.ftz.f32 	%f3313, %f3312;
	fma.rn.f32 	%f3314, %f3313, 0fC0000000, 0f3F800000;
	setp.ge.f32 	%p129, %f3309, 0f41102CB4;
	selp.f32 	%f3315, 0f3F800000, %f3314, %p129;
	copysign.f32 	%f3316, %f3308, %f3315;
	mul.f32 	%f3317, %f3308, %f3308;
	fma.rn.f32 	%f3318, %f3317, 0f3C80F082, 0fBD563CAE;
	fma.rn.f32 	%f3319, %f3318, %f3317, 0f3E085941;
	fma.rn.f32 	%f3320, %f3319, %f3317, 0fBEAAA9ED;
	fma.rn.f32 	%f3321, %f3320, %f3317, 0f00000000;
	fma.rn.f32 	%f3322, %f3321, %f3308, %f3308;
	setp.ge.f32 	%p130, %f3309, 0f3F19999A;
	selp.f32 	%f3323, %f3316, %f3322, %p130;
	add.f32 	%f3324, %f3323, 0f3F800000;
	mul.f32 	%f3325, %f3304, %f3324;
	mul.f32 	%f3326, %f3325, %f3759;
	st.global.f32 	[%rd14+8], %f3326;
$L__BB35_145:
	setp.ge.s32 	%p131, %r30, %r15;
	@%p131 bra 	$L__BB35_147;
	mul.f32 	%f3327, %f3789, 0f3F000000;
	mul.f32 	%f3328, %f3789, 0f3D372713;
	mul.f32 	%f3329, %f3789, %f3328;
	fma.rn.f32 	%f3330, %f3789, %f3329, %f3789;
	mul.f32 	%f3331, %f3330, 0f3F4C422A;
	abs.f32 	%f3332, %f3331;
	mul.f32 	%f3333, %f3332, 0f4038AA3B;
	ex2.approx.ftz.f32 	%f3334, %f3333;
	add.f32 	%f3335, %f3334, 0f3F800000;
	rcp.approx.ftz.f32 	%f3336, %f3335;
	fma.rn.f32 	%f3337, %f3336, 0fC0000000, 0f3F800000;
	setp.ge.f32 	%p132, %f3332, 0f41102CB4;
	selp.f32 	%f3338, 0f3F800000, %f3337, %p132;
	copysign.f32 	%f3339, %f3331, %f3338;
	mul.f32 	%f3340, %f3331, %f3331;
	fma.rn.f32 	%f3341, %f3340, 0f3C80F082, 0fBD563CAE;
	fma.rn.f32 	%f3342, %f3341, %f3340, 0f3E085941;
	fma.rn.f32 	%f3343, %f3342, %f3340, 0fBEAAA9ED;
	fma.rn.f32 	%f3344, %f3343, %f3340, 0f00000000;
	fma.rn.f32 	%f3345, %f3344, %f3331, %f3331;
	setp.ge.f32 	%p133, %f3332, 0f3F19999A;
	selp.f32 	%f3346, %f3339, %f3345, %p133;
	add.f32 	%f3347, %f3346, 0f3F800000;
	mul.f32 	%f3348, %f3327, %f3347;
	mul.f32 	%f3349, %f3348, %f3758;
	st.global.f32 	[%rd14+12], %f3349;
$L__BB35_147:
	add.s32 	%r406, %r388, 7;
	setp.ge.s32 	%p134, %r406, %r5;
	@%p134 bra 	$L__BB35_255;
	add.s32 	%r37, %r13, %r614;
	setp.le.s32 	%p135, %r28, %r29;
	@%p135 bra 	$L__BB35_150;
	mul.f32 	%f3350, %f3790, 0f3F000000;
	mul.f32 	%f3351, %f3790, 0f3D372713;
	mul.f32 	%f3352, %f3790, %f3351;
	fma.rn.f32 	%f3353, %f3790, %f3352, %f3790;
	mul.f32 	%f3354, %f3353, 0f3F4C422A;
	abs.f32 	%f3355, %f3354;
	mul.f32 	%f3356, %f3355, 0f4038AA3B;
	ex2.approx.ftz.f32 	%f3357, %f3356;
	add.f32 	%f3358, %f3357, 0f3F800000;
	rcp.approx.ftz.f32 	%f3359, %f3358;
	fma.rn.f32 	%f3360, %f3359, 0fC0000000, 0f3F800000;
	setp.ge.f32 	%p136, %f3355, 0f41102CB4;
	selp.f32 	%f3361, 0f3F800000, %f3360, %p136;
	copysign.f32 	%f3362, %f3354, %f3361;
	mul.f32 	%f3363, %f3354, %f3354;
	fma.rn.f32 	%f3364, %f3363, 0f3C80F082, 0fBD563CAE;
	fma.rn.f32 	%f3365, %f3364, %f3363, 0f3E085941;
	fma.rn.f32 	%f3366, %f3365, %f3363, 0fBEAAA9ED;
	fma.rn.f32 	%f3367, %f3366, %f3363, 0f00000000;
	fma.rn.f32 	%f3368, %f3367, %f3354, %f3354;
	setp.ge.f32 	%p137, %f3355, 0f3F19999A;
	selp.f32 	%f3369, %f3362, %f3368, %p137;
	add.f32 	%f3370, %f3369, 0f3F800000;
	mul.f32 	%f3371, %f3350, %f3370;
	mul.f32 	%f3372, %f3371, %f3757;
	add.s32 	%r407, %r37, %r29;
	mul.wide.s32 	%rd157, %r407, 4;
	add.s64 	%rd158, %rd11, %rd157;
	st.global.f32 	[%rd158], %f3372;
$L__BB35_150:
	setp.ge.s32 	%p138, %r32, %r15;
	cvt.u64.u32 	%rd159, %r29;
	cvt.s64.s32 	%rd160, %r37;
	add.s64 	%rd161, %rd160, %rd159;
	shl.b64 	%rd162, %rd161, 2;
	add.s64 	%rd15, %rd11, %rd162;
	@%p138 bra 	$L__BB35_152;
	mul.f32 	%f3373, %f3791, 0f3F000000;
	mul.f32 	%f3374, %f3791, 0f3D372713;
	mul.f32 	%f3375, %f3791, %f3374;
	fma.rn.f32 	%f3376, %f3791, %f3375, %f3791;
	mul.f32 	%f3377, %f3376, 0f3F4C422A;
	abs.f32 	%f3378, %f3377;
	mul.f32 	%f3379, %f3378, 0f4038AA3B;
	ex2.approx.ftz.f32 	%f3380, %f3379;
	add.f32 	%f3381, %f3380, 0f3F800000;
	rcp.approx.ftz.f32 	%f3382, %f3381;
	fma.rn.f32 	%f3383, %f3382, 0fC0000000, 0f3F800000;
	setp.ge.f32 	%p139, %f3378, 0f41102CB4;
	selp.f32 	%f3384, 0f3F800000, %f3383, %p139;
	copysign.f32 	%f3385, %f3377, %f3384;
	mul.f32 	%f3386, %f3377, %f3377;
	fma.rn.f32 	%f3387, %f3386, 0f3C80F082, 0fBD563CAE;
	fma.rn.f32 	%f3388, %f3387, %f3386, 0f3E085941;
	fma.rn.f32 	%f3389, %f3388, %f3386, 0fBEAAA9ED;
	fma.rn.f32 	%f3390, %f3389, %f3386, 0f00000000;
	fma.rn.f32 	%f3391, %f3390, %f3377, %f3377;
	setp.ge.f32 	%p140, %f3378, 0f3F19999A;
	selp.f32 	%f3392, %f3385, %f3391, %p140;
	add.f32 	%f3393, %f3392, 0f3F800000;
	mul.f32 	%f3394, %f3373, %f3393;
	mul.f32 	%f3395, %f3394, %f3756;
	st.global.f32 	[%rd15+4], %f3395;
$L__BB35_152:
	setp.ge.s32 	%p141, %r31, %r15;
	@%p141 bra 	$L__BB35_154;
	mul.f32 	%f3396, %f3792, 0f3F000000;
	mul.f32 	%f3397, %f3792, 0f3D372713;
	mul.f32 	%f3398, %f3792, %f3397;
	fma.rn.f32 	%f3399, %f3792, %f3398, %f3792;
	mul.f32 	%f3400, %f3399, 0f3F4C422A;
	abs.f32 	%f3401, %f3400;
	mul.f32 	%f3402, %f3401, 0f4038AA3B;
	ex2.approx.ftz.f32 	%f3403, %f3402;
	add.f32 	%f3404, %f3403, 0f3F800000;
	rcp.approx.ftz.f32 	%f3405, %f3404;
	fma.rn.f32 	%f3406, %f3405, 0fC0000000, 0f3F800000;
	setp.ge.f32 	%p142, %f3401, 0f41102CB4;
	selp.f32 	%f3407, 0f3F800000, %f3406, %p142;
	copysign.f32 	%f3408, %f3400, %f3407;
	mul.f32 	%f3409, %f3400, %f3400;
	fma.rn.f32 	%f3410, %f3409, 0f3C80F082, 0fBD563CAE;
	fma.rn.f32 	%f3411, %f3410, %f3409, 0f3E085941;
	fma.rn.f32 	%f3412, %f3411, %f3409, 0fBEAAA9ED;
	fma.rn.f32 	%f3413, %f3412, %f3409, 0f00000000;
	fma.rn.f32 	%f3414, %f3413, %f3400, %f3400;
	setp.ge.f32 	%p143, %f3401, 0f3F19999A;
	selp.f32 	%f3415, %f3408, %f3414, %p143;
	add.f32 	%f3416, %f3415, 0f3F800000;
	mul.f32 	%f3417, %f3396, %f3416;
	mul.f32 	%f3418, %f3417, %f3755;
	st.global.f32 	[%rd15+8], %f3418;
$L__BB35_154:
	setp.ge.s32 	%p144, %r30, %r15;
	@%p144 bra 	$L__BB35_255;
	mul.f32 	%f3419, %f3793, 0f3F000000;
	mul.f32 	%f3420, %f3793, 0f3D372713;
	mul.f32 	%f3421, %f3793, %f3420;
	fma.rn.f32 	%f3422, %f3793, %f3421, %f3793;
	mul.f32 	%f3423, %f3422, 0f3F4C422A;
	abs.f32 	%f3424, %f3423;
	mul.f32 	%f3425, %f3424, 0f4038AA3B;
	ex2.approx.ftz.f32 	%f3426, %f3425;
	add.f32 	%f3427, %f3426, 0f3F800000;
	rcp.approx.ftz.f32 	%f3428, %f3427;
	fma.rn.f32 	%f3429, %f3428, 0fC0000000, 0f3F800000;
	setp.ge.f32 	%p145, %f3424, 0f41102CB4;
	selp.f32 	%f3430, 0f3F800000, %f3429, %p145;
	copysign.f32 	%f3431, %f3423, %f3430;
	mul.f32 	%f3432, %f3423, %f3423;
	fma.rn.f32 	%f3433, %f3432, 0f3C80F082, 0fBD563CAE;
	fma.rn.f32 	%f3434, %f3433, %f3432, 0f3E085941;
	fma.rn.f32 	%f3435, %f3434, %f3432, 0fBEAAA9ED;
	fma.rn.f32 	%f3436, %f3435, %f3432, 0f00000000;
	fma.rn.f32 	%f3437, %f3436, %f3423, %f3423;
	setp.ge.f32 	%p146, %f3424, 0f3F19999A;
	selp.f32 	%f3438, %f3431, %f3437, %p146;
	add.f32 	%f3439, %f3438, 0f3F800000;
	mul.f32 	%f3440, %f3419, %f3439;
	mul.f32 	%f3441, %f3440, %f3754;
	st.global.f32 	[%rd15+12], %f3441;
	bra.uni 	$L__BB35_255;
$L__BB35_156:
	ld.param.u64 	%rd348, [_Z28moe_gate_up_optimized_kernelI13__nv_bfloat16Lb1EEvPKT_S3_S3_PKiS5_Pfiii_param_5];
	mul.f32 	%f2775, %f21, 0f3F000000;
	mul.f32 	%f2776, %f21, 0f3D372713;
	mul.f32 	%f2777, %f21, %f2776;
	fma.rn.f32 	%f2778, %f21, %f2777, %f21;
	mul.f32 	%f2779, %f2778, 0f3F4C422A;
	abs.f32 	%f2780, %f2779;
	mul.f32 	%f2781, %f2780, 0f4038AA3B;
	ex2.approx.ftz.f32 	%f2782, %f2781;
	add.f32 	%f2783, %f2782, 0f3F800000;
	rcp.approx.ftz.f32 	%f2784, %f2783;
	fma.rn.f32 	%f2785, %f2784, 0fC0000000, 0f3F800000;
	setp.ge.f32 	%p54, %f2780, 0f41102CB4;
	selp.f32 	%f2786, 0f3F800000, %f2785, %p54;
	copysign.f32 	%f2787, %f2779, %f2786;
	mul.f32 	%f2788, %f2779, %f2779;
	fma.rn.f32 	%f2789, %f2788, 0f3C80F082, 0fBD563CAE;
	fma.rn.f32 	%f2790, %f2789, %f2788, 0f3E085941;
	fma.rn.f32 	%f2791, %f2790, %f2788, 0fBEAAA9ED;
	fma.rn.f32 	%f2792, %f2791, %f2788, 0f00000000;
	fma.rn.f32 	%f2793, %f2792, %f2779, %f2779;
	setp.ge.f32 	%p55, %f2780, 0f3F19999A;
	selp.f32 	%f2794, %f2787, %f2793, %p55;
	add.f32 	%f2795, %f2794, 0f3F800000;
	mul.f32 	%f2796, %f2775, %f2795;
	mul.f32 	%f2797, %f2796, %f53;
	add.s32 	%r332, %r6, %r614;
	cvt.s64.s32 	%rd74, %r332;
	mov.u32 	%r333, %tid.x;
	shl.b32 	%r334, %r333, 2;
	and.b32  	%r335, %r334, 124;
	cvt.u64.u32 	%rd75, %r335;
	add.s64 	%rd76, %rd74, %rd75;
	cvta.to.global.u64 	%rd77, %rd348;
	shl.b64 	%rd78, %rd76, 2;
	add.s64 	%rd79, %rd77, %rd78;
	st.global.f32 	[%rd79+12], %f2797;
	bra.uni 	$L__BB35_93;
$L__BB35_157:
	shr.u32 	%r110, %r42, 3;
	setp.lt.s32 	%p11, %r110, %r5;
	@%p11 bra 	$L__BB35_160;
	shr.u32 	%r112, %r42, 3;
	mov.u32 	%r113, %tid.x;
	cvt.u16.u32 	%rs1, %r113;
	and.b16  	%rs2, %rs1, 7;
	mul.wide.u16 	%r114, %rs2, 16;
	mov.u32 	%r115, _ZZ28moe_gate_up_optimized_kernelI13__nv_bfloat16Lb1EEvPKT_S3_S3_PKiS5_PfiiiE10smem_input;
	add.s32 	%r116, %r115, %r114;
	mad.lo.s32 	%r618, %r112, 132, %r116;
	mov.b32 	%r619, 1;
$L__BB35_159:
	add.s32 	%r117, %r619, -1;
	mov.b32 	%r118, 0;
	st.shared.u32 	[%r618], %r118;
	setp.lt.u32 	%p12, %r117, 3;
	mov.u32 	%r119, %tid.x;
	shl.b32 	%r121, %r119, 2;
	and.b32  	%r122, %r121, 28;
	sub.s32 	%r123, 32, %r122;
	setp.lt.u32 	%p13, %r619, %r123;
	and.pred  	%p14, %p12, %p13;
	add.s32 	%r619, %r619, 1;
	add.s32 	%r618, %r618, 4;
	@%p14 bra 	$L__BB35_159;
	bra.uni 	$L__BB35_165;
$L__BB35_160:
	mov.b32 	%r617, 0;
$L__BB35_161:
	ld.param.u32 	%r589, [_Z28moe_gate_up_optimized_kernelI13__nv_bfloat16Lb1EEvPKT_S3_S3_PKiS5_Pfiii_param_6];
	mov.u32 	%r125, %tid.x;
	shl.b32 	%r126, %r125, 2;
	and.b32  	%r127, %r126, 28;
	add.s32 	%r128, %r617, %r127;
	sub.s32 	%r129, %r589, %r615;
	setp.le.s32 	%p15, %r129, %r128;
	@%p15 bra 	$L__BB35_163;
	ld.param.u32 	%r590, [_Z28moe_gate_up_optimized_kernelI13__nv_bfloat16Lb1EEvPKT_S3_S3_PKiS5_Pfiii_param_6];
	ld.param.u64 	%rd343, [_Z28moe_gate_up_optimized_kernelI13__nv_bfloat16Lb1EEvPKT_S3_S3_PKiS5_Pfiii_param_0];
	shr.u32 	%r140, %r42, 3;
	shl.b32 	%r141, %r140, 2;
	mov.u32 	%r142, _ZZ28moe_gate_up_optimized_kernelI13__nv_bfloat16Lb1EEvPKT_S3_S3_PKiS5_PfiiiE14smem_token_ids;
	add.s32 	%r143, %r142, %r141;
	ld.shared.u32 	%r144, [%r143];
	mov.u32 	%r145, %tid.x;
	shl.b32 	%r146, %r145, 2;
	and.b32  	%r147, %r146, 28;
	add.s32 	%r148, %r617, %r147;
	add.s32 	%r149, %r148, %r615;
	mad.lo.s32 	%r150, %r144, %r590, %r149;
	cvta.to.global.u64 	%rd42, %rd343;
	mul.wide.s32 	%rd43, %r150, 2;
	add.s64 	%rd44, %rd42, %rd43;
	ld.global.nc.u16 	%rs3, [%rd44];
	// begin inline asm
	{ cvt.f32.bf16 %f195, %rs3;}

	// end inline asm
	mov.u32 	%r151, _ZZ28moe_gate_up_optimized_kernelI13__nv_bfloat16Lb1EEvPKT_S3_S3_PKiS5_PfiiiE10smem_input;
	mad.lo.s32 	%r152, %r140, 132, %r151;
	shl.b32 	%r153, %r148, 2;
	add.s32 	%r154, %r152, %r153;
	st.shared.f32 	[%r154], %f195;
	bra.uni 	$L__BB35_164;
$L__BB35_163:
	shr.u32 	%r130, %r42, 3;
	mov.u32 	%r131, _ZZ28moe_gate_up_optimized_kernelI13__nv_bfloat16Lb1EEvPKT_S3_S3_PKiS5_PfiiiE10smem_input;
	mad.lo.s32 	%r132, %r130, 132, %r131;
	mov.u32 	%r133, %tid.x;
	shl.b32 	%r134, %r133, 2;
	and.b32  	%r135, %r134, 28;
	add.s32 	%r136, %r617, %r135;
	shl.b32 	%r137, %r136, 2;
	add.s32 	%r138, %r132, %r137;
	mov.b32 	%r139, 0;
	st.shared.u32 	[%r138], %r139;
$L__BB35_164:
	add.s32 	%r45, %r617, 1;
	setp.lt.u32 	%p16, %r617, 3;
	mov.u32 	%r155, %tid.x;
	shl.b32 	%r157, %r155, 2;
	and.b32  	%r158, %r157, 28;
	sub.s32 	%r159, 32, %r158;
	setp.lt.u32 	%p17, %r45, %r159;
	and.pred  	%p18, %p16, %p17;
	mov.u32 	%r617, %r45;
	@%p18 bra 	$L__BB35_161;
$L__BB35_165:
	add.s32 	%r616, %r42, 256;
	setp.lt.u32 	%p19, %r42, 256;
	@%p19 bra 	$L__BB35_9;
$L__BB35_166:
	mov.u32 	%r620, %tid.x;
$L__BB35_167:
	mov.u32 	%r177, %tid.x;
	shl.b32 	%r179, %r177, 2;
	and.b32  	%r180, %r179, 124;
	or.b32  	%r181, %r180, 3;
	setp.lt.s32 	%p20, %r181, %r15;
	shr.u32 	%r182, %r620, 5;
	setp.lt.s32 	%p21, %r182, %r39;
	and.pred  	%p22, %p21, %p20;
	@%p22 bra 	$L__BB35_257;
	mov.b32 	%r621, 0;
$L__BB35_169:
	ld.param.u32 	%r596, [_Z28moe_gate_up_optimized_kernelI13__nv_bfloat16Lb1EEvPKT_S3_S3_PKiS5_Pfiii_param_7];
	shr.u32 	%r184, %r620, 5;
	setp.ge.s32 	%p23, %r184, %r39;
	mov.u32 	%r185, %tid.x;
	shl.b32 	%r187, %r185, 2;
	and.b32  	%r188, %r187, 124;
	add.s32 	%r189, %r621, %r188;
	sub.s32 	%r190, %r596, %r614;
	setp.le.s32 	%p24, %r190, %r189;
	or.pred  	%p25, %p23, %p24;
	@%p25 bra 	$L__BB35_171;
	ld.param.u32 	%r597, [_Z28moe_gate_up_optimized_kernelI13__nv_bfloat16Lb1EEvPKT_S3_S3_PKiS5_Pfiii_param_7];
	mov.u32 	%r201, %tid.x;
	shl.b32 	%r202, %r201, 2;
	and.b32  	%r203, %r202, 124;
	add.s32 	%r204, %r203, %r614;
	shr.u32 	%r205, %r620, 5;
	add.s32 	%r206, %r205, %r615;
	mad.lo.s32 	%r207, %r206, %r597, %r204;
	add.s32 	%r208, %r207, %r621;
	mul.wide.s32 	%rd51, %r208, 2;
	add.s64 	%rd52, %rd2, %rd51;
	ld.global.nc.u16 	%rs8, [%rd52];
	// begin inline asm
	{ cvt.f32.bf16 %f200, %rs8;}

	// end inline asm
	mov.u32 	%r209, _ZZ28moe_gate_up_optimized_kernelI13__nv_bfloat16Lb1EEvPKT_S3_S3_PKiS5_PfiiiE9smem_gate;
	mad.lo.s32 	%r210, %r205, 516, %r209;
	add.s32 	%r211, %r621, %r203;
	shl.b32 	%r212, %r211, 2;
	add.s32 	%r213, %r210, %r212;
	st.shared.f32 	[%r213], %f200;
	bra.uni 	$L__BB35_172;
$L__BB35_171:
	shr.u32 	%r191, %r620, 5;
	mov.u32 	%r192, _ZZ28moe_gate_up_optimized_kernelI13__nv_bfloat16Lb1EEvPKT_S3_S3_PKiS5_PfiiiE9smem_gate;
	mad.lo.s32 	%r193, %r191, 516, %r192;
	mov.u32 	%r194, %tid.x;
	shl.b32 	%r195, %r194, 2;
	and.b32  	%r196, %r195, 124;
	add.s32 	%r197, %r621, %r196;
	shl.b32 	%r198, %r197, 2;
	add.s32 	%r199, %r193, %r198;
	mov.b32 	%r200, 0;
	st.shared.u32 	[%r199], %r200;
$L__BB35_172:
	add.s32 	%r53, %r621, 1;
	setp.lt.u32 	%p26, %r621, 3;
	mov.u32 	%r214, %tid.x;
	shl.b32 	%r216, %r214, 2;
	and.b32  	%r217, %r216, 124;
	sub.s32 	%r218, 128, %r217;
	setp.lt.u32 	%p27, %r53, %r218;
	and.pred  	%p28, %p26, %p27;
	mov.u32 	%r621, %r53;
	@%p28 bra 	$L__BB35_169;
$L__BB35_173:
	add.s32 	%r54, %r620, 256;
	setp.lt.u32 	%p29, %r620, 768;
	mov.u32 	%r620, %r54;
	@%p29 bra 	$L__BB35_167;
	mov.u32 	%r622, %tid.x;
$L__BB35_175:
	mov.u32 	%r233, %tid.x;
	shl.b32 	%r235, %r233, 2;
	and.b32  	%r236, %r235, 124;
	or.b32  	%r237, %r236, 3;
	setp.lt.s32 	%p30, %r237, %r15;
	shr.u32 	%r238, %r622, 5;
	setp.lt.s32 	%p31, %r238, %r39;
	and.pred  	%p32, %p31, %p30;
	@%p32 bra 	$L__BB35_258;
	mov.b32 	%r623, 0;
$L__BB35_177:
	ld.param.u32 	%r599, [_Z28moe_gate_up_optimized_kernelI13__nv_bfloat16Lb1EEvPKT_S3_S3_PKiS5_Pfiii_param_7];
	shr.u32 	%r240, %r622, 5;
	setp.ge.s32 	%p33, %r240, %r39;
	mov.u32 	%r241, %tid.x;
	shl.b32 	%r243, %r241, 2;
	and.b32  	%r244, %r243, 124;
	add.s32 	%r245, %r623, %r244;
	sub.s32 	%r246, %r599, %r614;
	setp.le.s32 	%p34, %r246, %r245;
	or.pred  	%p35, %p33, %p34;
	@%p35 bra 	$L__BB35_179;
	ld.param.u32 	%r600, [_Z28moe_gate_up_optimized_kernelI13__nv_bfloat16Lb1EEvPKT_S3_S3_PKiS5_Pfiii_param_7];
	mov.u32 	%r257, %tid.x;
	shl.b32 	%r258, %r257, 2;
	and.b32  	%r259, %r258, 124;
	add.s32 	%r260, %r259, %r614;
	shr.u32 	%r261, %r622, 5;
	add.s32 	%r262, %r261, %r615;
	mad.lo.s32 	%r263, %r262, %r600, %r260;
	add.s32 	%r264, %r263, %r623;
	mul.wide.s32 	%rd55, %r264, 2;
	add.s64 	%rd56, %rd3, %rd55;
	ld.global.nc.u16 	%rs13, [%rd56];
	// begin inline asm
	{ cvt.f32.bf16 %f205, %rs13;}

	// end inline asm
	mov.u32 	%r265, _ZZ28moe_gate_up_optimized_kernelI13__nv_bfloat16Lb1EEvPKT_S3_S3_PKiS5_PfiiiE7smem_up;
	mad.lo.s32 	%r266, %r261, 516, %r265;
	add.s32 	%r267, %r623, %r259;
	shl.b32 	%r268, %r267, 2;
	add.s32 	%r269, %r266, %r268;
	st.shared.f32 	[%r269], %f205;
	bra.uni 	$L__BB35_180;
$L__BB35_179:
	shr.u32 	%r247, %r622, 5;
	mov.u32 	%r248, _ZZ28moe_gate_up_optimized_kernelI13__nv_bfloat16Lb1EEvPKT_S3_S3_PKiS5_PfiiiE7smem_up;
	mad.lo.s32 	%r249, %r247, 516, %r248;
	mov.u32 	%r250, %tid.x;
	shl.b32 	%r251, %r250, 2;
	and.b32  	%r252, %r251, 124;
	add.s32 	%r253, %r623, %r252;
	shl.b32 	%r254, %r253, 2;
	add.s32 	%r255, %r249, %r254;
	mov.b32 	%r256, 0;
	st.shared.u32 	[%r255], %r256;
$L__BB35_180:
	add.s32 	%r58, %r623, 1;
	setp.lt.u32 	%p36, %r623, 3;
	mov.u32 	%r270, %tid.x;
	shl.b32 	%r272, %r270, 2;
	and.b32  	%r273, %r272, 124;
	sub.s32 	%r274, 128, %r273;
	setp.lt.u32 	%p37, %r58, %r274;
	and.pred  	%p38, %p36, %p37;
	mov.u32 	%r623, %r58;
	@%p38 bra 	$L__BB35_177;
$L__BB35_181:
	add.s32 	%r59, %r622, 256;
	setp.lt.u32 	%p39, %r622, 768;
	mov.u32 	%r622, %r59;
	@%p39 bra 	$L__BB35_175;
	ld.param.u32 	%r592, [_Z28moe_gate_up_optimized_kernelI13__nv_bfloat16Lb1EEvPKT_S3_S3_PKiS5_Pfiii_param_6];
	bar.sync 	0;
	mov.u32 	%r289, %tid.x;
	shr.u32 	%r290, %r289, 2;
	and.b32  	%r291, %r290, 248;
	mov.u32 	%r292, _ZZ28moe_gate_up_optimized_kernelI13__nv_bfloat16Lb1EEvPKT_S3_S3_PKiS5_PfiiiE10smem_input;
	mad.lo.s32 	%r293, %r291, 132, %r292;
	ld.shared.f32 	%f210, [%r293];
	ld.shared.f32 	%f211, [%r293+132];
	ld.shared.f32 	%f212, [%r293+264];
	ld.shared.f32 	%f213, [%r293+396];
	ld.shared.f32 	%f214, [%r293+528];
	ld.shared.f32 	%f215, [%r293+660];
	ld.shared.f32 	%f216, [%r293+792];
	ld.shared.f32 	%f217, [%r293+924];
	shl.b32 	%r294, %r289, 4;
	and.b32  	%r295, %r294, 496;
	mov.u32 	%r296, _ZZ28moe_gate_up_optimized_kernelI13__nv_bfloat16Lb1EEvPKT_S3_S3_PKiS5_PfiiiE7smem_up;
	add.s32 	%r297, %r296, %r295;
	ld.shared.f32 	%f218, [%r297];
	mov.u32 	%r298, _ZZ28moe_gate_up_optimized_kernelI13__nv_bfloat16Lb1EEvPKT_S3_S3_PKiS5_PfiiiE9smem_gate;
	add.s32 	%r299, %r298, %r295;
	ld.shared.f32 	%f219, [%r299];
	fma.rn.f32 	%f220, %f219, %f210, %f24;
	fma.rn.f32 	%f221, %f218, %f210, %f56;
	fma.rn.f32 	%f222, %f219, %f211, %f3749;
	fma.rn.f32 	%f223, %f218, %f211, %f3781;
	fma.rn.f32 	%f224, %f219, %f212, %f3745;
	fma.rn.f32 	%f225, %f218, %f212, %f3777;
	fma.rn.f32 	%f226, %f219, %f213, %f3741;
	fma.rn.f32 	%f227, %f218, %f213, %f3773;
	fma.rn.f32 	%f228, %f219, %f214, %f3737;
	fma.rn.f32 	%f229, %f218, %f214, %f3769;
	fma.rn.f32 	%f230, %f219, %f215, %f3733;
	fma.rn.f32 	%f231, %f218, %f215, %f3765;
	fma.rn.f32 	%f232, %f219, %f216, %f3786;
	fma.rn.f32 	%f233, %f218, %f216, %f3761;
	fma.rn.f32 	%f234, %f219, %f217, %f3790;
	fma.rn.f32 	%f235, %f218, %f217, %f3757;
	ld.shared.f32 	%f236, [%r297+4];
	ld.shared.f32 	%f237, [%r299+4];
	fma.rn.f32 	%f238, %f237, %f210, %f23;
	fma.rn.f32 	%f239, %f236, %f210, %f55;
	fma.rn.f32 	%f240, %f237, %f211, %f3748;
	fma.rn.f32 	%f241, %f236, %f211, %f3780;
	fma.rn.f32 	%f242, %f237, %f212, %f3744;
	fma.rn.f32 	%f243, %f236, %f212, %f3776;
	fma.rn.f32 	%f244, %f237, %f213, %f3740;
	fma.rn.f32 	%f245, %f236, %f213, %f3772;
	fma.rn.f32 	%f246, %f237, %f214, %f3736;
	fma.rn.f32 	%f247, %f236, %f214, %f3768;
	fma.rn.f32 	%f248, %f237, %f215, %f3732;
	fma.rn.f32 	%f249, %f236, %f215, %f3764;
	fma.rn.f32 	%f250, %f237, %f216, %f3787;
	fma.rn.f32 	%f251, %f236, %f216, %f3760;
	fma.rn.f32 	%f252, %f237, %f217, %f3791;
	fma.rn.f32 	%f253, %f236, %f217, %f3756;
	ld.shared.f32 	%f254, [%r297+8];
	ld.shared.f32 	%f255, [%r299+8];
	fma.rn.f32 	%f256, %f255, %f210, %f22;
	fma.rn.f32 	%f257, %f254, %f210, %f54;
	fma.rn.f32 	%f258, %f255, %f211, %f3747;
	fma.rn.f32 	%f259, %f254, %f211, %f3779;
	fma.rn.f32 	%f260, %f255, %f212, %f3743;
	fma.rn.f32 	%f261, %f254, %f212, %f3775;
	fma.rn.f32 	%f262, %f255, %f213, %f3739;
	fma.rn.f32 	%f263, %f254, %f213, %f3771;
	fma.rn.f32 	%f264, %f255, %f214, %f3735;
	fma.rn.f32 	%f265, %f254, %f214, %f3767;
	fma.rn.f32 	%f266, %f255, %f215, %f3731;
	fma.rn.f32 	%f267, %f254, %f215, %f3763;
	fma.rn.f32 	%f268, %f255, %f216, %f3788;
	fma.rn.f32 	%f269, %f254, %f216, %f3759;
	fma.rn.f32 	%f270, %f255, %f217, %f3792;
	fma.rn.f32 	%f271, %f254, %f217, %f3755;
	ld.shared.f32 	%f272, [%r297+12];
	ld.shared.f32 	%f273, [%r299+12];
	fma.rn.f32 	%f274, %f273, %f210, %f21;
	fma.rn.f32 	%f275, %f272, %f210, %f53;
	fma.rn.f32 	%f276, %f273, %f211, %f3746;
	fma.rn.f32 	%f277, %f272, %f211, %f3778;
	fma.rn.f32 	%f278, %f273, %f212, %f3742;
	fma.rn.f32 	%f279, %f272, %f212, %f3774;
	fma.rn.f32 	%f280, %f273, %f213, %f3738;
	fma.rn.f32 	%f281, %f272, %f213, %f3770;
	fma.rn.f32 	%f282, %f273, %f214, %f3734;
	fma.rn.f32 	%f283, %f272, %f214, %f3766;
	fma.rn.f32 	%f284, %f273, %f215, %f3730;
	fma.rn.f32 	%f285, %f272, %f215, %f3762;
	fma.rn.f32 	%f286, %f273, %f216, %f3789;
	fma.rn.f32 	%f287, %f272, %f216, %f3758;
	fma.rn.f32 	%f288, %f273, %f217, %f3793;
	fma.rn.f32 	%f289, %f272, %f217, %f3754;
	ld.shared.f32 	%f290, [%r293+4];
	ld.shared.f32 	%f291, [%r293+136];
	ld.shared.f32 	%f292, [%r293+268];
	ld.shared.f32 	%f293, [%r293+400];
	ld.shared.f32 	%f294, [%r293+532];
	ld.shared.f32 	%f295, [%r293+664];
	ld.shared.f32 	%f296, [%r293+796];
	ld.shared.f32 	%f297, [%r293+928];
	ld.shared.f32 	%f298, [%r297+516];
	ld.shared.f32 	%f299, [%r299+516];
	fma.rn.f32 	%f300, %f299, %f290, %f220;
	fma.rn.f32 	%f301, %f298, %f290, %f221;
	fma.rn.f32 	%f302, %f299, %f291, %f222;
	fma.rn.f32 	%f303, %f298, %f291, %f223;
	fma.rn.f32 	%f304, %f299, %f292, %f224;
	fma.rn.f32 	%f305, %f298, %f292, %f225;
	fma.rn.f32 	%f306, %f299, %f293, %f226;
	fma.rn.f32 	%f307, %f298, %f293, %f227;
	fma.rn.f32 	%f308, %f299, %f294, %f228;
	fma.rn.f32 	%f309, %f298, %f294, %f229;
	fma.rn.f32 	%f310, %f299, %f295, %f230;
	fma.rn.f32 	%f311, %f298, %f295, %f231;
	fma.rn.f32 	%f312, %f299, %f296, %f232;
	fma.rn.f32 	%f313, %f298, %f296, %f233;
	fma.rn.f32 	%f314, %f299, %f297, %f234;
	fma.rn.f32 	%f315, %f298, %f297, %f235;
	ld.shared.f32 	%f316, [%r297+520];
	ld.shared.f32 	%f317, [%r299+520];
	fma.rn.f32 	%f318, %f317, %f290, %f238;
	fma.rn.f32 	%f319, %f316, %f290, %f239;
	fma.rn.f32 	%f320, %f317, %f291, %f240;
	fma.rn.f32 	%f321, %f316, %f291, %f241;
	fma.rn.f32 	%f322, %f317, %f292, %f242;
	fma.rn.f32 	%f323, %f316, %f292, %f243;
	fma.rn.f32 	%f324, %f317, %f293, %f244;
	fma.rn.f32 	%f325, %f316, %f293, %f245;
	fma.rn.f32 	%f326, %f317, %f294, %f246;
	fma.rn.f32 	%f327, %f316, %f294, %f247;
	fma.rn.f32 	%f328, %f317, %f295, %f248;
	fma.rn.f32 	%f329, %f316, %f295, %f249;
	fma.rn.f32 	%f330, %f317, %f296, %f250;
	fma.rn.f32 	%f331, %f316, %f296, %f251;
	fma.rn.f32 	%f332, %f317, %f297, %f252;
	fma.rn.f32 	%f333, %f316, %f297, %f253;
	ld.shared.f32 	%f334, [%r297+524];
	ld.shared.f32 	%f335, [%r299+524];
	fma.rn.f32 	%f336, %f335, %f290, %f256;
	fma.rn.f32 	%f337, %f334, %f290, %f257;
	fma.rn.f32 	%f338, %f335, %f291, %f258;
	fma.rn.f32 	%f339, %f334, %f291, %f259;
	fma.rn.f32 	%f340, %f335, %f292, %f260;
	fma.rn.f32 	%f341, %f334, %f292, %f261;
	fma.rn.f32 	%f342, %f335, %f293, %f262;
	fma.rn.f32 	%f343, %f334, %f293, %f263;
	fma.rn.f32 	%f344, %f335, %f294, %f264;
	fma.rn.f32 	%f345, %f334, %f294, %f265;
	fma.rn.f32 	%f346, %f335, %f295, %f266;
	fma.rn.f32 	%f347, %f334, %f295, %f267;
	fma.rn.f32 	%f348, %f335, %f296, %f268;
	fma.rn.f32 	%f349, %f334, %f296, %f269;
	fma.rn.f32 	%f350, %f335, %f297, %f270;
	fma.rn.f32 	%f351, %f334, %f297, %f271;
	ld.shared.f32 	%f352, [%r297+528];
	ld.shared.f32 	%f353, [%r299+528];
	fma.rn.f32 	%f354, %f353, %f290, %f274;
	fma.rn.f32 	%f355, %f352, %f290, %f275;
	fma.rn.f32 	%f356, %f353, %f291, %f276;
	fma.rn.f32 	%f357, %f352, %f291, %f277;
	fma.rn.f32 	%f358, %f353, %f292, %f278;
	fma.rn.f32 	%f359, %f352, %f292, %f279;
	fma.rn.f32 	%f360, %f353, %f293, %f280;
	fma.rn.f32 	%f361, %f352, %f293, %f281;
	fma.rn.f32 	%f362, %f353, %f294, %f282;
	fma.rn.f32 	%f363, %f352, %f294, %f283;
	fma.rn.f32 	%f364, %f353, %f295, %f284;
	fma.rn.f32 	%f365, %f352, %f295, %f285;
	fma.rn.f32 	%f366, %f353, %f296, %f286;
	fma.rn.f32 	%f367, %f352, %f296, %f287;
	fma.rn.f32 	%f368, %f353, %f297, %f288;
	fma.rn.f32 	%f369, %f352, %f297, %f289;
	ld.shared.f32 	%f370, [%r293+8];
	ld.shared.f32 	%f371, [%r293+140];
	ld.shared.f32 	%f372, [%r293+272];
	ld.shared.f32 	%f373, [%r293+404];
	ld.shared.f32 	%f374, [%r293+536];
	ld.shared.f32 	%f375, [%r293+668];
	ld.shared.f32 	%f376, [%r293+800];
	ld.shared.f32 	%f377, [%r293+932];
	ld.shared.f32 	%f378, [%r297+1032];
	ld.shared.f32 	%f379, [%r299+1032];
	fma.rn.f32 	%f380, %f379, %f370, %f300;
	fma.rn.f32 	%f381, %f378, %f370, %f301;
	fma.rn.f32 	%f382, %f379, %f371, %f302;
	fma.rn.f32 	%f383, %f378, %f371, %f303;
	fma.rn.f32 	%f384, %f379, %f372, %f304;
	fma.rn.f32 	%f385, %f378, %f372, %f305;
	fma.rn.f32 	%f386, %f379, %f373, %f306;
	fma.rn.f32 	%f387, %f378, %f373, %f307;
	fma.rn.f32 	%f388, %f379, %f374, %f308;
	fma.rn.f32 	%f389, %f378, %f374, %f309;
	fma.rn.f32 	%f390, %f379, %f375, %f310;
	fma.rn.f32 	%f391, %f378, %f375, %f311;
	fma.rn.f32 	%f392, %f379, %f376, %f312;
	fma.rn.f32 	%f393, %f378, %f376, %f313;
	fma.rn.f32 	%f394, %f379, %f377, %f314;
	fma.rn.f32 	%f395, %f378, %f377, %f315;
	ld.shared.f32 	%f396, [%r297+1036];
	ld.shared.f32 	%f397, [%r299+1036];
	fma.rn.f32 	%f398, %f397, %f370, %f318;
	fma.rn.f32 	%f399, %f396, %f370, %f319;
	fma.rn.f32 	%f400, %f397, %f371, %f320;
	fma.rn.f32 	%f401, %f396, %f371, %f321;
	fma.rn.f32 	%f402, %f397, %f372, %f322;
	fma.rn.f32 	%f403, %f396, %f372, %f323;
	fma.rn.f32 	%f404, %f397, %f373, %f324;
	fma.rn.f32 	%f405, %f396, %f373, %f325;
	fma.rn.f32 	%f406, %f397, %f374, %f326;
	fma.rn.f32 	%f407, %f396, %f374, %f327;
	fma.rn.f32 	%f408, %f397, %f375, %f328;
	fma.rn.f32 	%f409, %f396, %f375, %f329;
	fma.rn.f32 	%f410, %f397, %f376, %f330;
	fma.rn.f32 	%f411, %f396, %f376, %f331;
	fma.rn.f32 	%f412, %f397, %f377, %f332;
	fma.rn.f32 	%f413, %f396, %f377, %f333;
	ld.shared.f32 	%f414, [%r297+1040];
	ld.shared.f32 	%f415, [%r299+1040];
	fma.rn.f32 	%f416, %f415, %f370, %f336;
	fma.rn.f32 	%f417, %f414, %f370, %f337;
	fma.rn.f32 	%f418, %f415, %f371, %f338;
	fma.rn.f32 	%f419, %f414, %f371, %f339;
	fma.rn.f32 	%f420, %f415, %f372, %f340;
	fma.rn.f32 	%f421, %f414, %f372, %f341;
	fma.rn.f32 	%f422, %f415, %f373, %f342;
	fma.rn.f32 	%f423, %f414, %f373, %f343;
	fma.rn.f32 	%f424, %f415, %f374, %f344;
	fma.rn.f32 	%f425, %f414, %f374, %f345;
	fma.rn.f32 	%f426, %f415, %f375, %f346;
	fma.rn.f32 	%f427, %f414, %f375, %f347;
	fma.rn.f32 	%f428, %f415, %f376, %f348;
	fma.rn.f32 	%f429, %f414, %f376, %f349;
	fma.rn.f32 	%f430, %f415, %f377, %f350;
	fma.rn.f32 	%f431, %f414, %f377, %f351;
	ld.shared.f32 	%f432, [%r297+1044];
	ld.shared.f32 	%f433, [%r299+1044];
	fma.rn.f32 	%f434, %f433, %f370, %f354;
	fma.rn.f32 	%f435, %f432, %f370, %f355;
	fma.rn.f32 	%f436, %f433, %f371, %f356;
	fma.rn.f32 	%f437, %f432, %f371, %f357;
	fma.rn.f32 	%f438, %f433, %f372, %f358;
	fma.rn.f32 	%f439, %f432, %f372, %f359;
	fma.rn.f32 	%f440, %f433, %f373, %f360;
	fma.rn.f32 	%f441, %f432, %f373, %f361;
	fma.rn.f32 	%f442, %f433, %f374, %f362;
	fma.rn.f32 	%f443, %f432, %f374, %f363;
	fma.rn.f32 	%f444, %f433, %f375, %f364;
	fma.rn.f32 	%f445, %f432, %f375, %f365;
	fma.rn.f32 	%f446, %f433, %f376, %f366;
	fma.rn.f32 	%f447, %f432, %f376, %f367;
	fma.rn.f32 	%f448, %f433, %f377, %f368;
	fma.rn.f32 	%f449, %f432, %f377, %f369;
	ld.shared.f32 	%f450, [%r293+12];
	ld.shared.f32 	%f451, [%r293+144];
	ld.shared.f32 	%f452, [%r293+276];
	ld.shared.f32 	%f453, [%r293+408];
	ld.shared.f32 	%f454, [%r293+540];
	ld.shared.f32 	%f455, [%r293+672];
	ld.shared.f32 	%f456, [%r293+804];
	ld.shared.f32 	%f457, [%r293+936];
	ld.shared.f32 	%f458, [%r297+1548];
	ld.shared.f32 	%f459, [%r299+1548];
	fma.rn.f32 	%f460, %f459, %f450, %f380;
	fma.rn.f32 	%f461, %f458, %f450, %f381;
	fma.rn.f32 	%f462, %f459, %f451, %f382;
	fma.rn.f32 	%f463, %f458, %f451, %f383;
	fma.rn.f32 	%f464, %f459, %f452, %f384;
	fma.rn.f32 	%f465, %f458, %f452, %f385;
	fma.rn.f32 	%f466, %f459, %f453, %f386;
	fma.rn.f32 	%f467, %f458, %f453, %f387;
	fma.rn.f32 	%f468, %f459, %f454, %f388;
	fma.rn.f32 	%f469, %f458, %f454, %f389;
	fma.rn.f32 	%f470, %f459, %f455, %f390;
	fma.rn.f32 	%f471, %f458, %f455, %f391;
	fma.rn.f32 	%f472, %f459, %f456, %f392;
	fma.rn.f32 	%f473, %f458, %f456, %f393;
	fma.rn.f32 	%f474, %f459, %f457, %f394;
	fma.rn.f32 	%f475, %f458, %f457, %f395;
	ld.shared.f32 	%f476, [%r297+1552];
	ld.shared.f32 	%f477, [%r299+1552];
	fma.rn.f32 	%f478, %f477, %f450, %f398;
	fma.rn.f32 	%f479, %f476, %f450, %f399;
	fma.rn.f32 	%f480, %f477, %f451, %f400;
	fma.rn.f32 	%f481, %f476, %f451, %f401;
	fma.rn.f32 	%f482, %f477, %f452, %f402;
	fma.rn.f32 	%f483, %f476, %f452, %f403;
	fma.rn.f32 	%f484, %f477, %f453, %f404;
	fma.rn.f32 	%f485, %f476, %f453, %f405;
	fma.rn.f32 	%f486, %f477, %f454, %f406;
	fma.rn.f32 	%f487, %f476, %f454, %f407;
	fma.rn.f32 	%f488, %f477, %f455, %f408;
	fma.rn.f32 	%f489, %f476, %f455, %f409;
	fma.rn.f32 	%f490, %f477, %f456, %f410;
	fma.rn.f32 	%f491, %f476, %f456, %f411;
	fma.rn.f32 	%f492, %f477, %f457, %f412;
	fma.rn.f32 	%f493, %f476, %f457, %f413;
	ld.shared.f32 	%f494, [%r297+1556];
	ld.shared.f32 	%f495, [%r299+1556];
	fma.rn.f32 	%f496, %f495, %f450, %f416;
	fma.rn.f32 	%f497, %f494, %f450, %f417;
	fma.rn.f32 	%f498, %f495, %f451, %f418;
	fma.rn.f32 	%f499, %f494, %f451, %f419;
	fma.rn.f32 	%f500, %f495, %f452, %f420;
	fma.rn.f32 	%f501, %f494, %f452, %f421;
	fma.rn.f32 	%f502, %f495, %f453, %f422;
	fma.rn.f32 	%f503, %f494, %f453, %f423;
	fma.rn.f32 	%f504, %f495, %f454, %f424;
	fma.rn.f32 	%f505, %f494, %f454, %f425;
	fma.rn.f32 	%f506, %f495, %f455, %f426;
	fma.rn.f32 	%f507, %f494, %f455, %f427;
	fma.rn.f32 	%f508, %f495, %f456, %f428;
	fma.rn.f32 	%f509, %f494, %f456, %f429;
	fma.rn.f32 	%f510, %f495, %f457, %f430;
	fma.rn.f32 	%f511, %f494, %f457, %f431;
	ld.shared.f32 	%f512, [%r297+1560];
	ld.shared.f32 	%f513, [%r299+1560];
	fma.rn.f32 	%f514, %f513, %f450, %f434;
	fma.rn.f32 	%f515, %f512, %f450, %f435;
	fma.rn.f32 	%f516, %f513, %f451, %f436;
	fma.rn.f32 	%f517, %f512, %f451, %f437;
	fma.rn.f32 	%f518, %f513, %f452, %f438;
	fma.rn.f32 	%f519, %f512, %f452, %f439;
	fma.rn.f32 	%f520, %f513, %f453, %f440;
	fma.rn.f32 	%f521, %f512, %f453, %f441;
	fma.rn.f32 	%f522, %f513, %f454, %f442;
	fma.rn.f32 	%f523, %f512, %f454, %f443;
	fma.rn.f32 	%f524, %f513, %f455, %f444;
	fma.rn.f32 	%f525, %f512, %f455, %f445;
	fma.rn.f32 	%f526, %f513, %f456, %f446;
	fma.rn.f32 	%f527, %f512, %f456, %f447;
	fma.rn.f32 	%f528, %f513, %f457, %f448;
	fma.rn.f32 	%f529, %f512, %f457, %f449;
	ld.shared.f32 	%f530, [%r293+16];
	ld.shared.f32 	%f531, [%r293+148];
	ld.shared.f32 	%f532, [%r293+280];
	ld.shared.f32 	%f533, [%r293+412];
	ld.shared.f32 	%f534, [%r293+544];
	ld.shared.f32 	%f535, [%r293+676];
	ld.shared.f32 	%f536, [%r293+808];
	ld.shared.f32 	%f537, [%r293+940];
	ld.shared.f32 	%f538, [%r297+2064];
	ld.shared.f32 	%f539, [%r299+2064];
	fma.rn.f32 	%f540, %f539, %f530, %f460;
	fma.rn.f32 	%f541, %f538, %f530, %f461;
	fma.rn.f32 	%f542, %f539, %f531, %f462;
	fma.rn.f32 	%f543, %f538, %f531, %f463;
	fma.rn.f32 	%f544, %f539, %f532, %f464;
	fma.rn.f32 	%f545, %f538, %f532, %f465;
	fma.rn.f32 	%f546, %f539, %f533, %f466;
	fma.rn.f32 	%f547, %f538, %f533, %f467;
	fma.rn.f32 	%f548, %f539, %f534, %f468;
	fma.rn.f32 	%f549, %f538, %f534, %f469;
	fma.rn.f32 	%f550, %f539, %f535, %f470;
	fma.rn.f32 	%f551, %f538, %f535, %f471;
	fma.rn.f32 	%f552, %f539, %f536, %f472;
	fma.rn.f32 	%f553, %f538, %f536, %f473;
	fma.rn.f32 	%f554, %f539, %f537, %f474;
	fma.rn.f32 	%f555, %f538, %f537, %f475;
	ld.shared.f32 	%f556, [%r297+2068];
	ld.shared.f32 	%f557, [%r299+2068];
	fma.rn.f32 	%f558, %f557, %f530, %f478;
	fma.rn.f32 	%f559, %f556, %f530, %f479;
	fma.rn.f32 	%f560, %f557, %f531, %f480;
	fma.rn.f32 	%f561, %f556, %f531, %f481;
	fma.rn.f32 	%f562, %f557, %f532, %f482;
	fma.rn.f32 	%f563, %f556, %f532, %f483;
	fma.rn.f32 	%f564, %f557, %f533, %f484;
	fma.rn.f32 	%f565, %f556, %f533, %f485;
	fma.rn.f32 	%f566, %f557, %f534, %f486;
	fma.rn.f32 	%f567, %f556, %f534, %f487;
	fma.rn.f32 	%f568, %f557, %f535, %f488;
	fma.rn.f32 	%f569, %f556, %f535, %f489;
	fma.rn.f32 	%f570, %f557, %f536, %f490;
	fma.rn.f32 	%f571, %f556, %f536, %f491;
	fma.rn.f32 	%f572, %f557, %f537, %f492;
	fma.rn.f32 	%f573, %f556, %f537, %f493;
	ld.shared.f32 	%f574, [%r297+2072];
	ld.shared.f32 	%f575, [%r299+2072];
	fma.rn.f32 	%f576, %f575, %f530, %f496;
	fma.rn.f32 	%f577, %f574, %f530, %f497;
	fma.rn.f32 	%f578, %f575, %f531, %f498;
	fma.rn.f32 	%f579, %f574, %f531, %f499;
	fma.rn.f32 	%f580, %f575, %f532, %f500;
	fma.rn.f32 	%f581, %f574, %f532, %f501;
	fma.rn.f32 	%f582, %f575, %f533, %f502;
	fma.rn.f32 	%f583, %f574, %f533, %f503;
	fma.rn.f32 	%f584, %f575, %f534, %f504;
	fma.rn.f32 	%f585, %f574, %f534, %f505;
	fma.rn.f32 	%f586, %f575, %f535, %f506;
	fma.rn.f32 	%f587, %f574, %f535, %f507;
	fma.rn.f32 	%f588, %f575, %f536, %f508;
	fma.rn.f32 	%f589, %f574, %f536, %f509;
	fma.rn.f32 	%f590, %f575, %f537, %f510;
	fma.rn.f32 	%f591, %f574, %f537, %f511;
	ld.shared.f32 	%f592, [%r297+2076];
	ld.shared.f32 	%f593, [%r299+2076];
	fma.rn.f32 	%f594, %f593, %f530, %f514;
	fma.rn.f32 	%f595, %f592, %f530, %f515;
	fma.rn.f32 	%f596, %f593, %f531, %f516;
	fma.rn.f32 	%f597, %f592, %f531, %f517;
	fma.rn.f32 	%f598, %f593, %f532, %f518;
	fma.rn.f32 	%f599, %f592, %f532, %f519;
	fma.rn.f32 	%f600, %f593, %f533, %f520;
	fma.rn.f32 	%f601, %f592, %f533, %f521;
	fma.rn.f32 	%f602, %f593, %f534, %f522;
	fma.rn.f32 	%f603, %f592, %f534, %f523;
	fma.rn.f32 	%f604, %f593, %f535, %f524;
	fma.rn.f32 	%f605, %f592, %f535, %f525;
	fma.rn.f32 	%f606, %f593, %f536, %f526;
	fma.rn.f32 	%f607, %f592, %f536, %f527;
	fma.rn.f32 	%f608, %f593, %f537, %f528;
	fma.rn.f32 	%f609, %f592, %f537, %f529;
	ld.shared.f32 	%f610, [%r293+20];
	ld.shared.f32 	%f611, [%r293+152];
	ld.shared.f32 	%f612, [%r293+284];
	ld.shared.f32 	%f613, [%r293+416];
	ld.shared.f32 	%f614, [%r293+548];
	ld.shared.f32 	%f615, [%r293+680];
	ld.shared.f32 	%f616, [%r293+812];
	ld.shared.f32 	%f617, [%r293+944];
	ld.shared.f32 	%f618, [%r297+2580];
	ld.shared.f32 	%f619, [%r299+2580];
	fma.rn.f32 	%f620, %f619, %f610, %f540;
	fma.rn.f32 	%f621, %f618, %f610, %f541;
	fma.rn.f32 	%f622, %f619, %f611, %f542;
	fma.rn.f32 	%f623, %f618, %f611, %f543;
	fma.rn.f32 	%f624, %f619, %f612, %f544;
	fma.rn.f32 	%f625, %f618, %f612, %f545;
	fma.rn.f32 	%f626, %f619, %f613, %f546;
	fma.rn.f32 	%f627, %f618, %f613, %f547;
	fma.rn.f32 	%f628, %f619, %f614, %f548;
	fma.rn.f32 	%f629, %f618, %f614, %f549;
	fma.rn.f32 	%f630, %f619, %f615, %f550;
	fma.rn.f32 	%f631, %f618, %f615, %f551;
	fma.rn.f32 	%f632, %f619, %f616, %f552;
	fma.rn.f32 	%f633, %f618, %f616, %f553;
	fma.rn.f32 	%f634, %f619, %f617, %f554;
	fma.rn.f32 	%f635, %f618, %f617, %f555;
	ld.shared.f32 	%f636, [%r297+2584];
	ld.shared.f32 	%f637, [%r299+2584];
	fma.rn.f32 	%f638, %f637, %f610, %f558;
	fma.rn.f32 	%f639, %f636, %f610, %f559;
	fma.rn.f32 	%f640, %f637, %f611, %f560;
	fma.rn.f32 	%f641, %f636, %f611, %f561;
	fma.rn.f32 	%f642, %f637, %f612, %f562;
	fma.rn.f32 	%f643, %f636, %f612, %f563;
	fma.rn.f32 	%f644, %f637, %f613, %f564;
	fma.rn.f32 	%f645, %f636, %f613, %f565;
	fma.rn.f32 	%f646, %f637, %f614, %f566;
	fma.rn.f32 	%f647, %f636, %f614, %f567;
	fma.rn.f32 	%f648, %f637, %f615, %f568;
	fma.rn.f32 	%f649, %f636, %f615, %f569;
	fma.rn.f32 	%f650, %f637, %f616, %f570;
	fma.rn.f32 	%f651, %f636, %f616, %f571;
	fma.rn.f32 	%f652, %f637, %f617, %f572;
	fma.rn.f32 	%f653, %f636, %f617, %f573;
	ld.shared.f32 	%f654, [%r297+2588];
	ld.shared.f32 	%f655, [%r299+2588];
	fma.rn.f32 	%f656, %f655, %f610, %f576;
	fma.rn.f32 	%f657, %f654, %f610, %f577;
	fma.rn.f32 	%f658, %f655, %f611, %f578;
	fma.rn.f32 	%f659, %f654, %f611, %f579;
	fma.rn.f32 	%f660, %f655, %f612, %f580;
	fma.rn.f32 	%f661, %f654, %f612, %f581;
	fma.rn.f32 	%f662, %f655, %f613, %f582;
	fma.rn.f32 	%f663, %f654, %f613, %f583;
	fma.rn.f32 	%f664, %f655, %f614, %f584;
	fma.rn.f32 	%f665, %f654, %f614, %f585;
	fma.rn.f32 	%f666, %f655, %f615, %f586;
	fma.rn.f32 	%f667, %f654, %f615, %f587;
	fma.rn.f32 	%f668, %f655, %f616, %f588;
	fma.rn.f32 	%f669, %f654, %f616, %f589;
	fma.rn.f32 	%f670, %f655, %f617, %f590;
	fma.rn.f32 	%f671, %f654, %f617, %f591;
	ld.shared.f32 	%f672, [%r297+2592];
	ld.shared.f32 	%f673, [%r299+2592];
	fma.rn.f32 	%f674, %f673, %f610, %f594;
	fma.rn.f32 	%f675, %f672, %f610, %f595;
	fma.rn.f32 	%f676, %f673, %f611, %f596;
	fma.rn.f32 	%f677, %f672, %f611, %f597;
	fma.rn.f32 	%f678, %f673, %f612, %f598;
	fma.rn.f32 	%f679, %f672, %f612, %f599;
	fma.rn.f32 	%f680, %f673, %f613, %f600;
	fma.rn.f32 	%f681, %f672, %f613, %f601;
	fma.rn.f32 	%f682, %f673, %f614, %f602;
	fma.rn.f32 	%f683, %f672, %f614, %f603;
	fma.rn.f32 	%f684, %f673, %f615, %f604;
	fma.rn.f32 	%f685, %f672, %f615, %f605;
	fma.rn.f32 	%f686, %f673, %f616, %f606;
	fma.rn.f32 	%f687, %f672, %f616, %f607;
	fma.rn.f32 	%f688, %f673, %f617, %f608;
	fma.rn.f32 	%f689, %f672, %f617, %f609;
	ld.shared.f32 	%f690, [%r293+24];
	ld.shared.f32 	%f691, [%r293+156];
	ld.shared.f32 	%f692, [%r293+288];
	ld.shared.f32 	%f693, [%r293+420];
	ld.shared.f32 	%f694, [%r293+552];
	ld.shared.f32 	%f695, [%r293+684];
	ld.shared.f32 	%f696, [%r293+816];
	ld.shared.f32 	%f697, [%r293+948];
	ld.shared.f32 	%f698, [%r297+3096];
	ld.shared.f32 	%f699, [%r299+3096];
	fma.rn.f32 	%f700, %f699, %f690, %f620;
	fma.rn.f32 	%f701, %f698, %f690, %f621;
	fma.rn.f32 	%f702, %f699, %f691, %f622;
	fma.rn.f32 	%f703, %f698, %f691, %f623;
	fma.rn.f32 	%f704, %f699, %f692, %f624;
	fma.rn.f32 	%f705, %f698, %f692, %f625;
	fma.rn.f32 	%f706, %f699, %f693, %f626;
	fma.rn.f32 	%f707, %f698, %f693, %f627;
	fma.rn.f32 	%f708, %f699, %f694, %f628;
	fma.rn.f32 	%f709, %f698, %f694, %f629;
	fma.rn.f32 	%f710, %f699, %f695, %f630;
	fma.rn.f32 	%f711, %f698, %f695, %f631;
	fma.rn.f32 	%f712, %f699, %f696, %f632;
	fma.rn.f32 	%f713, %f698, %f696, %f633;
	fma.rn.f32 	%f714, %f699, %f697, %f634;
	fma.rn.f32 	%f715, %f698, %f697, %f635;
	ld.shared.f32 	%f716, [%r297+3100];
	ld.shared.f32 	%f717, [%r299+3100];
	fma.rn.f32 	%f718, %f717, %f690, %f638;
	fma.rn.f32 	%f719, %f716, %f690, %f639;
	fma.rn.f32 	%f720, %f717, %f691, %f640;
	fma.rn.f32 	%f721, %f716, %f691, %f641;
	fma.rn.f32 	%f722, %f717, %f692, %f642;
	fma.rn.f32 	%f723, %f716, %f692, %f643;
	fma.rn.f32 	%f724, %f717, %f693, %f644;
	fma.rn.f32 	%f725, %f716, %f693, %f645;
	fma.rn.f32 	%f726, %f717, %f694, %f646;
	fma.rn.f32 	%f727, %f716, %f694, %f647;
	fma.rn.f32 	%f728, %f717, %f695, %f648;
	fma.rn.f32 	%f729, %f716, %f695, %f649;
	fma.rn.f32 	%f730, %f717, %f696, %f650;
	fma.rn.f32 	%f731, %f716, %f696, %f651;
	fma.rn.f32 	%f732, %f717, %f697, %f652;
	fma.rn.f32 	%f733, %f716, %f697, %f653;
	ld.shared.f32 	%f734, [%r297+3104];
	ld.shared.f32 	%f735, [%r299+3104];
	fma.rn.f32 	%f736, %f735, %f690, %f656;
	fma.rn.f32 	%f737, %f734, %f690, %f657;
	fma.rn.f32 	%f738, %f735, %f691, %f658;
	fma.rn.f32 	%f739, %f734, %f691, %f659;
	fma.rn.f32 	%f740, %f735, %f692, %f660;
	fma.rn.f32 	%f741, %f734, %f692, %f661;
	fma.rn.f32 	%f742, %f735, %f693, %f662;
	fma.rn.f32 	%f743, %f734, %f693, %f663;
	fma.rn.f32 	%f744, %f735, %f694, %f664;
	fma.rn.f32 	%f745, %f734, %f694, %f665;
	fma.rn.f32 	%f746, %f735, %f695, %f666;
	fma.rn.f32 	%f747, %f734, %f695, %f667;
	fma.rn.f32 	%f748, %f735, %f696, %f668;
	fma.rn.f32 	%f749, %f734, %f696, %f669;
	fma.rn.f32 	%f750, %f735, %f697, %f670;
	fma.rn.f32 	%f751, %f734, %f697, %f671;
	ld.shared.f32 	%f752, [%r297+3108];
	ld.shared.f32 	%f753, [%r299+3108];
	fma.rn.f32 	%f754, %f753, %f690, %f674;
	fma.rn.f32 	%f755, %f752, %f690, %f675;
	fma.rn.f32 	%f756, %f753, %f691, %f676;
	fma.rn.f32 	%f757, %f752, %f691, %f677;
	fma.rn.f32 	%f758, %f753, %f692, %f678;
	fma.rn.f32 	%f759, %f752, %f692, %f679;
	fma.rn.f32 	%f760, %f753, %f693, %f680;
	fma.rn.f32 	%f761, %f752, %f693, %f681;
	fma.rn.f32 	%f762, %f753, %f694, %f682;
	fma.rn.f32 	%f763, %f752, %f694, %f683;
	fma.rn.f32 	%f764, %f753, %f695, %f684;
	fma.rn.f32 	%f765, %f752, %f695, %f685;
	fma.rn.f32 	%f766, %f753, %f696, %f686;
	fma.rn.f32 	%f767, %f752, %f696, %f687;
	fma.rn.f32 	%f768, %f753, %f697, %f688;
	fma.rn.f32 	%f769, %f752, %f697, %f689;
	ld.shared.f32 	%f770, [%r293+28];
	ld.shared.f32 	%f771, [%r293+160];
	ld.shared.f32 	%f772, [%r293+292];
	ld.shared.f32 	%f773, [%r293+424];
	ld.shared.f32 	%f774, [%r293+556];
	ld.shared.f32 	%f775, [%r293+688];
	ld.shared.f32 	%f776, [%r293+820];
	ld.shared.f32 	%f777, [%r293+952];
	ld.shared.f32 	%f778, [%r297+3612];
	ld.shared.f32 	%f779, [%r299+3612];
	fma.rn.f32 	%f780, %f779, %f770, %f700;
	fma.rn.f32 	%f781, %f778, %f770, %f701;
	fma.rn.f32 	%f782, %f779, %f771, %f702;
	fma.rn.f32 	%f783, %f778, %f771, %f703;
	fma.rn.f32 	%f784, %f779, %f772, %f704;
	fma.rn.f32 	%f785, %f778, %f772, %f705;
	fma.rn.f32 	%f786, %f779, %f773, %f706;
	fma.rn.f32 	%f787, %f778, %f773, %f707;
	fma.rn.f32 	%f788, %f779, %f774, %f708;
	fma.rn.f32 	%f789, %f778, %f774, %f709;
	fma.rn.f32 	%f790, %f779, %f775, %f710;
	fma.rn.f32 	%f791, %f778, %f775, %f711;
	fma.rn.f32 	%f792, %f779, %f776, %f712;
	fma.rn.f32 	%f793, %f778, %f776, %f713;
	fma.rn.f32 	%f794, %f779, %f777, %f714;
	fma.rn.f32 	%f795, %f778, %f777, %f715;
	ld.shared.f32 	%f796, [%r297+3616];
	ld.shared.f32 	%f797, [%r299+3616];
	fma.rn.f32 	%f798, %f797, %f770, %f718;
	fma.rn.f32 	%f799, %f796, %f770, %f719;
	fma.rn.f32 	%f800, %f797, %f771, %f720;
	fma.rn.f32 	%f801, %f796, %f771, %f721;
	fma.rn.f32 	%f802, %f797, %f772, %f722;
	fma.rn.f32 	%f803, %f796, %f772, %f723;
	fma.rn.f32 	%f804, %f797, %f773, %f724;
	fma.rn.f32 	%f805, %f796, %f773, %f725;
	fma.rn.f32 	%f806, %f797, %f774, %f726;
	fma.rn.f32 	%f807, %f796, %f774, %f727;
	fma.rn.f32 	%f808, %f797, %f775, %f728;
	fma.rn.f32 	%f809, %f796, %f775, %f729;
	fma.rn.f32 	%f810, %f797, %f776, %f730;
	fma.rn.f32 	%f811, %f796, %f776, %f731;
	fma.rn.f32 	%f812, %f797, %f777, %f732;
	fma.rn.f32 	%f813, %f796, %f777, %f733;
	ld.shared.f32 	%f814, [%r297+3620];
	ld.shared.f32 	%f815, [%r299+3620];
	fma.rn.f32 	%f816, %f815, %f770, %f736;
	fma.rn.f32 	%f817, %f814, %f770, %f737;
	fma.rn.f32 	%f818, %f815, %f771, %f738;
	fma.rn.f32 	%f819, %f814, %f771, %f739;
	fma.rn.f32 	%f820, %f815, %f772, %f740;
	fma.rn.f32 	%f821, %f814, %f772, %f741;
	fma.rn.f32 	%f822, %f815, %f773, %f742;
	fma.rn.f32 	%f823, %f814, %f773, %f743;
	fma.rn.f32 	%f824, %f815, %f774, %f744;
	fma.rn.f32 	%f825, %f814, %f774, %f745;
	fma.rn.f32 	%f826, %f815, %f775, %f746;
	fma.rn.f32 	%f827, %f814, %f775, %f747;
	fma.rn.f32 	%f828, %f815, %f776, %f748;
	fma.rn.f32 	%f829, %f814, %f776, %f749;
	fma.rn.f32 	%f830, %f815, %f777, %f750;
	fma.rn.f32 	%f831, %f814, %f777, %f751;
	ld.shared.f32 	%f832, [%r297+3624];
	ld.shared.f32 	%f833, [%r299+3624];
	fma.rn.f32 	%f834, %f833, %f770, %f754;
	fma.rn.f32 	%f835, %f832, %f770, %f755;
	fma.rn.f32 	%f836, %f833, %f771, %f756;
	fma.rn.f32 	%f837, %f832, %f771, %f757;
	fma.rn.f32 	%f838, %f833, %f772, %f758;
	fma.rn.f32 	%f839, %f832, %f772, %f759;
	fma.rn.f32 	%f840, %f833, %f773, %f760;
	fma.rn.f32 	%f841, %f832, %f773, %f761;
	fma.rn.f32 	%f842, %f833, %f774, %f762;
	fma.rn.f32 	%f843, %f832, %f774, %f763;
	fma.rn.f32 	%f844, %f833, %f775, %f764;
	fma.rn.f32 	%f845, %f832, %f775, %f765;
	fma.rn.f32 	%f846, %f833, %f776, %f766;
	fma.rn.f32 	%f847, %f832, %f776, %f767;
	fma.rn.f32 	%f848, %f833, %f777, %f768;
	fma.rn.f32 	%f849, %f832, %f777, %f769;
	ld.shared.f32 	%f850, [%r293+32];
	ld.shared.f32 	%f851, [%r293+164];
	ld.shared.f32 	%f852, [%r293+296];
	ld.shared.f32 	%f853, [%r293+428];
	ld.shared.f32 	%f854, [%r293+560];
	ld.shared.f32 	%f855, [%r293+692];
	ld.shared.f32 	%f856, [%r293+824];
	ld.shared.f32 	%f857, [%r293+956];
	ld.shared.f32 	%f858, [%r297+4128];
	ld.shared.f32 	%f859, [%r299+4128];
	fma.rn.f32 	%f860, %f859, %f850, %f780;
	fma.rn.f32 	%f861, %f858, %f850, %f781;
	fma.rn.f32 	%f862, %f859, %f851, %f782;
	fma.rn.f32 	%f863, %f858, %f851, %f783;
	fma.rn.f32 	%f864, %f859, %f852, %f784;
	fma.rn.f32 	%f865, %f858, %f852, %f785;
	fma.rn.f32 	%f866, %f859, %f853, %f786;
	fma.rn.f32 	%f867, %f858, %f853, %f787;
	fma.rn.f32 	%f868, %f859, %f854, %f788;
	fma.rn.f32 	%f869, %f858, %f854, %f789;
	fma.rn.f32 	%f870, %f859, %f855, %f790;
	fma.rn.f32 	%f871, %f858, %f855, %f791;
	fma.rn.f32 	%f872, %f859, %f856, %f792;
	fma.rn.f32 	%f873, %f858, %f856, %f793;
	fma.rn.f32 	%f874, %f859, %f857, %f794;
	fma.rn.f32 	%f875, %f858, %f857, %f795;
	ld.shared.f32 	%f876, [%r297+4132];
	ld.shared.f32 	%f877, [%r299+4132];
	fma.rn.f32 	%f878, %f877, %f850, %f798;
	fma.rn.f32 	%f879, %f876, %f850, %f799;
	fma.rn.f32 	%f880, %f877, %f851, %f800;
	fma.rn.f32 	%f881, %f876, %f851, %f801;
	fma.rn.f32 	%f882, %f877, %f852, %f802;
	fma.rn.f32 	%f883, %f876, %f852, %f803;
	fma.rn.f32 	%f884, %f877, %f853, %f804;
	fma.rn.f32 	%f885, %f876, %f853, %f805;
	fma.rn.f32 	%f886, %f877, %f854, %f806;
	fma.rn.f32 	%f887, %f876, %f854, %f807;
	fma.rn.f32 	%f888, %f877, %f855, %f808;
	fma.rn.f32 	%f889, %f876, %f855, %f809;
	fma.rn.f32 	%f890, %f877, %f856, %f810;
	fma.rn.f32 	%f891, %f876, %f856, %f811;
	fma.rn.f32 	%f892, %f877, %f857, %f812;
	fma.rn.f32 	%f893, %f876, %f857, %f813;
	ld.shared.f32 	%f894, [%r297+4136];
	ld.shared.f32 	%f895, [%r299+4136];
	fma.rn.f32 	%f896, %f895, %f850, %f816;
	fma.rn.f32 	%f897, %f894, %f850, %f817;
	fma.rn.f32 	%f898, %f895, %f851, %f818;
	fma.rn.f32 	%f899, %f894, %f851, %f819;
	fma.rn.f32 	%f900, %f895, %f852, %f820;
	fma.rn.f32 	%f901, %f894, %f852, %f821;
	fma.rn.f32 	%f902, %f895, %f853, %f822;
	fma.rn.f32 	%f903, %f894, %f853, %f823;
	fma.rn.f32 	%f904, %f895, %f854, %f824;
	fma.rn.f32 	%f905, %f894, %f854, %f825;
	fma.rn.f32 	%f906, %f895, %f855, %f826;
	fma.rn.f32 	%f907, %f894, %f855, %f827;
	fma.rn.f32 	%f908, %f895, %f856, %f828;
	fma.rn.f32 	%f909, %f894, %f856, %f829;
	fma.rn.f32 	%f910, %f895, %f857, %f830;
	fma.rn.f32 	%f911, %f894, %f857, %f831;
	ld.shared.f32 	%f912, [%r297+4140];
	ld.shared.f32 	%f913, [%r299+4140];
	fma.rn.f32 	%f914, %f913, %f850, %f834;
	fma.rn.f32 	%f915, %f912, %f850, %f835;
	fma.rn.f32 	%f916, %f913, %f851, %f836;
	fma.rn.f32 	%f917, %f912, %f851, %f837;
	fma.rn.f32 	%f918, %f913, %f852, %f838;
	fma.rn.f32 	%f919, %f912, %f852, %f839;
	fma.rn.f32 	%f920, %f913, %f853, %f840;
	fma.rn.f32 	%f921, %f912, %f853, %f841;
	fma.rn.f32 	%f922, %f913, %f854, %f842;
	fma.rn.f32 	%f923, %f912, %f854, %f843;
	fma.rn.f32 	%f924, %f913, %f855, %f844;
	fma.rn.f32 	%f925, %f912, %f855, %f845;
	fma.rn.f32 	%f926, %f913, %f856, %f846;
	fma.rn.f32 	%f927, %f912, %f856, %f847;
	fma.rn.f32 	%f928, %f913, %f857, %f848;
	fma.rn.f32 	%f929, %f912, %f857, %f849;
	ld.shared.f32 	%f930, [%r293+36];
	ld.shared.f32 	%f931, [%r293+168];
	ld.shared.f32 	%f932, [%r293+300];
	ld.shared.f32 	%f933, [%r293+432];
	ld.shared.f32 	%f934, [%r293+564];
	ld.shared.f32 	%f935, [%r293+696];
	ld.shared.f32 	%f936, [%r293+828];
	ld.shared.f32 	%f937, [%r293+960];
	ld.shared.f32 	%f938, [%r297+4644];
	ld.shared.f32 	%f939, [%r299+4644];
	fma.rn.f32 	%f940, %f939, %f930, %f860;
	fma.rn.f32 	%f941, %f938, %f930, %f861;
	fma.rn.f32 	%f942, %f939, %f931, %f862;
	fma.rn.f32 	%f943, %f938, %f931, %f863;
	fma.rn.f32 	%f944, %f939, %f932, %f864;
	fma.rn.f32 	%f945, %f938, %f932, %f865;
	fma.rn.f32 	%f946, %f939, %f933, %f866;
	fma.rn.f32 	%f947, %f938, %f933, %f867;
	fma.rn.f32 	%f948, %f939, %f934, %f868;
	fma.rn.f32 	%f949, %f938, %f934, %f869;
	fma.rn.f32 	%f950, %f939, %f935, %f870;
	fma.rn.f32 	%f951, %f938, %f935, %f871;
	fma.rn.f32 	%f952, %f939, %f936, %f872;
	fma.rn.f32 	%f953, %f938, %f936, %f873;
	fma.rn.f32 	%f954, %f939, %f937, %f874;
	fma.rn.f32 	%f955, %f938, %f937, %f875;
	ld.shared.f32 	%f956, [%r297+4648];
	ld.shared.f32 	%f957, [%r299+4648];
	fma.rn.f32 	%f958, %f957, %f930, %f878;
	fma.rn.f32 	%f959, %f956, %f930, %f879;
	fma.rn.f32 	%f960, %f957, %f931, %f880;
	fma.rn.f32 	%f961, %f956, %f931, %f881;
	fma.rn.f32 	%f962, %f957, %f932, %f882;
	fma.rn.f32 	%f963, %f956, %f932, %f883;
	fma.rn.f32 	%f964, %f957, %f933, %f884;
	fma.rn.f32 	%f965, %f956, %f933, %f885;
	fma.rn.f32 	%f966, %f957, %f934, %f886;
	fma.rn.f32 	%f967, %f956, %f934, %f887;
	fma.rn.f32 	%f968, %f957, %f935, %f888;
	fma.rn.f32 	%f969, %f956, %f935, %f889;
	fma.rn.f32 	%f970, %f957, %f936, %f890;
	fma.rn.f32 	%f971, %f956, %f936, %f891;
	fma.rn.f32 	%f972, %f957, %f937, %f892;
	fma.rn.f32 	%f973, %f956, %f937, %f893;
	ld.shared.f32 	%f974, [%r297+4652];
	ld.shared.f32 	%f975, [%r299+4652];
	fma.rn.f32 	%f976, %f975, %f930, %f896;
	fma.rn.f32 	%f977, %f974, %f930, %f897;
	fma.rn.f32 	%f978, %f975, %f931, %f898;
	fma.rn.f32 	%f979, %f974, %f931, %f899;
	fma.rn.f32 	%f980, %f975, %f932, %f900;
	fma.rn.f32 	%f981, %f974, %f932, %f901;
	fma.rn.f32 	%f982, %f975, %f933, %f902;
	fma.rn.f32 	%f983, %f974, %f933, %f903;
	fma.rn.f32 	%f984, %f975, %f934, %f904;
	fma.rn.f32 	%f985, %f974, %f934, %f905;
	fma.rn.f32 	%f986, %f975, %f935, %f906;
	fma.rn.f32 	%f987, %f974, %f935, %f907;
	fma.rn.f32 	%f988, %f975, %f936, %f908;
	fma.rn.f32 	%f989, %f974, %f936, %f909;
	fma.rn.f32 	%f990, %f975, %f937, %f910;
	fma.rn.f32 	%f991, %f974, %f937, %f911;
	ld.shared.f32 	%f992, [%r297+4656];
	ld.shared.f32 	%f993, [%r299+4656];
	fma.rn.f32 	%f994, %f993, %f930, %f914;
	fma.rn.f32 	%f995, %f992, %f930, %f915;
	fma.rn.f32 	%f996, %f993, %f931, %f916;
	fma.rn.f32 	%f997, %f992, %f931, %f917;
	fma.rn.f32 	%f998, %f993, %f932, %f918;
	fma.rn.f32 	%f999, %f992, %f932, %f919;
	fma.rn.f32 	%f1000, %f993, %f933, %f920;
	fma.rn.f32 	%f1001, %f992, %f933, %f921;
	fma.rn.f32 	%f1002, %f993, %f934, %f922;
	fma.rn.f32 	%f1003, %f992, %f934, %f923;
	fma.rn.f32 	%f1004, %f993, %f935, %f924;
	fma.rn.f32 	%f1005, %f992, %f935, %f925;
	fma.rn.f32 	%f1006, %f993, %f936, %f926;
	fma.rn.f32 	%f1007, %f992, %f936, %f927;
	fma.rn.f32 	%f1008, %f993, %f937, %f928;
	fma.rn.f32 	%f1009, %f992, %f937, %f929;
	ld.shared.f32 	%f1010, [%r293+40];
	ld.shared.f32 	%f1011, [%r293+172];
	ld.shared.f32 	%f1012, [%r293+304];
	ld.shared.f32 	%f1013, [%r293+436];
	ld.shared.f32 	%f1014, [%r293+568];
	ld.shared.f32 	%f1015, [%r293+700];
	ld.shared.f32 	%f1016, [%r293+832];
	ld.shared.f32 	%f1017, [%r293+964];
	ld.shared.f32 	%f1018, [%r297+5160];
	ld.shared.f32 	%f1019, [%r299+5160];
	fma.rn.f32 	%f1020, %f1019, %f1010, %f940;
	fma.rn.f32 	%f1021, %f1018, %f1010, %f941;
	fma.rn.f32 	%f1022, %f1019, %f1011, %f942;
	fma.rn.f32 	%f1023, %f1018, %f1011, %f943;
	fma.rn.f32 	%f1024, %f1019, %f1012, %f944;
	fma.rn.f32 	%f1025, %f1018, %f1012, %f945;
	fma.rn.f32 	%f1026, %f1019, %f1013, %f946;
	fma.rn.f32 	%f1027, %f1018, %f1013, %f947;
	fma.rn.f32 	%f1028, %f1019, %f1014, %f948;
	fma.rn.f32 	%f1029, %f1018, %f1014, %f949;
	fma.rn.f32 	%f1030, %f1019, %f1015, %f950;
	fma.rn.f32 	%f1031, %f1018, %f1015, %f951;
	fma.rn.f32 	%f1032, %f1019, %f1016, %f952;
	fma.rn.f32 	%f1033, %f1018, %f1016, %f953;
	fma.rn.f32 	%f1034, %f1019, %f1017, %f954;
	fma.rn.f32 	%f1035, %f1018, %f1017, %f955;
	ld.shared.f32 	%f1036, [%r297+5164];
	ld.shared.f32 	%f1037, [%r299+5164];
	fma.rn.f32 	%f1038, %f1037, %f1010, %f958;
	fma.rn.f32 	%f1039, %f1036, %f1010, %f959;
	fma.rn.f32 	%f1040, %f1037, %f1011, %f960;
	fma.rn.f32 	%f1041, %f1036, %f1011, %f961;
	fma.rn.f32 	%f1042, %f1037, %f1012, %f962;
	fma.rn.f32 	%f1043, %f1036, %f1012, %f963;
	fma.rn.f32 	%f1044, %f1037, %f1013, %f964;
	fma.rn.f32 	%f1045, %f1036, %f1013, %f965;
	fma.rn.f32 	%f1046, %f1037, %f1014, %f966;
	fma.rn.f32 	%f1047, %f1036, %f1014, %f967;
	fma.rn.f32 	%f1048, %f1037, %f1015, %f968;
	fma.rn.f32 	%f1049, %f1036, %f1015, %f969;
	fma.rn.f32 	%f1050, %f1037, %f1016, %f970;
	fma.rn.f32 	%f1051, %f1036, %f1016, %f971;
	fma.rn.f32 	%f1052, %f1037, %f1017, %f972;
	fma.rn.f32 	%f1053, %f1036, %f1017, %f973;
	ld.shared.f32 	%f1054, [%r297+5168];
	ld.shared.f32 	%f1055, [%r299+5168];
	fma.rn.f32 	%f1056, %f1055, %f1010, %f976;
	fma.rn.f32 	%f1057, %f1054, %f1010, %f977;
	fma.rn.f32 	%f1058, %f1055, %f1011, %f978;
	fma.rn.f32 	%f1059, %f1054, %f1011, %f979;
	fma.rn.f32 	%f1060, %f1055, %f1012, %f980;
	fma.rn.f32 	%f1061, %f1054, %f1012, %f981;
	fma.rn.f32 	%f1062, %f1055, %f1013, %f982;
	fma.rn.f32 	%f1063, %f1054, %f1013, %f983;
	fma.rn.f32 	%f1064, %f1055, %f1014, %f984;
	fma.rn.f32 	%f1065, %f1054, %f1014, %f985;
	fma.rn.f32 	%f1066, %f1055, %f1015, %f986;
	fma.rn.f32 	%f1067, %f1054, %f1015, %f987;
	fma.rn.f32 	%f1068, %f1055, %f1016, %f988;
	fma.rn.f32 	%f1069, %f1054, %f1016, %f989;
	fma.rn.f32 	%f1070, %f1055, %f1017, %f990;
	fma.rn.f32 	%f1071, %f1054, %f1017, %f991;
	ld.shared.f32 	%f1072, [%r297+5172];
	ld.shared.f32 	%f1073, [%r299+5172];
	fma.rn.f32 	%f1074, %f1073, %f1010, %f994;
	fma.rn.f32 	%f1075, %f1072, %f1010, %f995;
	fma.rn.f32 	%f1076, %f1073, %f1011, %f996;
	fma.rn.f32 	%f1077, %f1072, %f1011, %f997;
	fma.rn.f32 	%f1078, %f1073, %f1012, %f998;
	fma.rn.f32 	%f1079, %f1072, %f1012, %f999;
	fma.rn.f32 	%f1080, %f1073, %f1013, %f1000;
	fma.rn.f32 	%f1081, %f1072, %f1013, %f1001;
	fma.rn.f32 	%f1082, %f1073, %f1014, %f1002;
	fma.rn.f32 	%f1083, %f1072, %f1014, %f1003;
	fma.rn.f32 	%f1084, %f1073, %f1015, %f1004;
	fma.rn.f32 	%f1085, %f1072, %f1015, %f1005;
	fma.rn.f32 	%f1086, %f1073, %f1016, %f1006;
	fma.rn.f32 	%f1087, %f1072, %f1016, %f1007;
	fma.rn.f32 	%f1088, %f1073, %f1017, %f1008;
	fma.rn.f32 	%f1089, %f1072, %f1017, %f1009;
	ld.shared.f32 	%f1090, [%r293+44];
	ld.shared.f32 	%f1091, [%r293+176];
	ld.shared.f32 	%f1092, [%r293+308];
	ld.shared.f32 	%f1093, [%r293+440];
	ld.shared.f32 	%f1094, [%r293+572];
	ld.shared.f32 	%f1095, [%r293+704];
	ld.shared.f32 	%f1096, [%r293+836];
	ld.shared.f32 	%f1097, [%r293+968];
	ld.shared.f32 	%f1098, [%r297+5676];
	ld.shared.f32 	%f1099, [%r299+5676];
	fma.rn.f32 	%f1100, %f1099, %f1090, %f1020;
	fma.rn.f32 	%f1101, %f1098, %f1090, %f1021;
	fma.rn.f32 	%f1102, %f1099, %f1091, %f1022;
	fma.rn.f32 	%f1103, %f1098, %f1091, %f1023;
	fma.rn.f32 	%f1104, %f1099, %f1092, %f1024;
	fma.rn.f32 	%f1105, %f1098, %f1092, %f1025;
	fma.rn.f32 	%f1106, %f1099, %f1093, %f1026;
	fma.rn.f32 	%f1107, %f1098, %f1093, %f1027;
	fma.rn.f32 	%f1108, %f1099, %f1094, %f1028;
	fma.rn.f32 	%f1109, %f1098, %f1094, %f1029;
	fma.rn.f32 	%f1110, %f1099, %f1095, %f1030;
	fma.rn.f32 	%f1111, %f1098, %f1095, %f1031;
	fma.rn.f32 	%f1112, %f1099, %f1096, %f1032;
	fma.rn.f32 	%f1113, %f1098, %f1096, %f1033;
	fma.rn.f32 	%f1114, %f1099, %f1097, %f1034;
	fma.rn.f32 	%f1115, %f1098, %f1097, %f1035;
	ld.shared.f32 	%f1116, [%r297+5680];
	ld.shared.f32 	%f1117, [%r299+5680];
	fma.rn.f32 	%f1118, %f1117, %f1090, %f1038;
	fma.rn.f32 	%f1119, %f1116, %f1090, %f1039;
	fma.rn.f32 	%f1120, %f1117, %f1091, %f1040;
	fma.rn.f32 	%f1121, %f1116, %f1091, %f1041;
	fma.rn.f32 	%f1122, %f1117, %f1092, %f1042;
	fma.rn.f32 	%f1123, %f1116, %f1092, %f1043;
	fma.rn.f32 	%f1124, %f1117, %f1093, %f1044;
	fma.rn.f32 	%f1125, %f1116, %f1093, %f1045;
	fma.rn.f32 	%f1126, %f1117, %f1094, %f1046;
	fma.rn.f32 	%f1127, %f1116, %f1094, %f1047;
	fma.rn.f32 	%f1128, %f1117, %f1095, %f1048;
	fma.rn.f32 	%f1129, %f1116, %f1095, %f1049;
	fma.rn.f32 	%f1130, %f1117, %f1096, %f1050;
	fma.rn.f32 	%f1131, %f1116, %f1096, %f1051;
	fma.rn.f32 	%f1132, %f1117, %f1097, %f1052;
	fma.rn.f32 	%f1133, %f1116, %f1097, %f1053;
	ld.shared.f32 	%f1134, [%r297+5684];
	ld.shared.f32 	%f1135, [%r299+5684];
	fma.rn.f32 	%f1136, %f1135, %f1090, %f1056;
	fma.rn.f32 	%f1137, %f1134, %f1090, %f1057;
	fma.rn.f32 	%f1138, %f1135, %f1091, %f1058;
	fma.rn.f32 	%f1139, %f1134, %f1091, %f1059;
	fma.rn.f32 	%f1140, %f1135, %f1092, %f1060;
	fma.rn.f32 	%f1141, %f1134, %f1092, %f1061;
	fma.rn.f32 	%f1142, %f1135, %f1093, %f1062;
	fma.rn.f32 	%f1143, %f1134, %f1093, %f1063;
	fma.rn.f32 	%f1144, %f1135, %f1094, %f1064;
	fma.rn.f32 	%f1145, %f1134, %f1094, %f1065;
	fma.rn.f32 	%f1146, %f1135, %f1095, %f1066;
	fma.rn.f32 	%f1147, %f1134, %f1095, %f1067;
	fma.rn.f32 	%f1148, %f1135, %f1096, %f1068;
	fma.rn.f32 	%f1149, %f1134, %f1096, %f1069;
	fma.rn.f32 	%f1150, %f1135, %f1097, %f1070;
	fma.rn.f32 	%f1151, %f1134, %f1097, %f1071;
	ld.shared.f32 	%f1152, [%r297+5688];
	ld.shared.f32 	%f1153, [%r299+5688];
	fma.rn.f32 	%f1154, %f1153, %f1090, %f1074;
	fma.rn.f32 	%f1155, %f1152, %f1090, %f1075;
	fma.rn.f32 	%f1156, %f1153, %f1091, %f1076;
	fma.rn.f32 	%f1157, %f1152, %f1091, %f1077;
	fma.rn.f32 	%f1158, %f1153, %f1092, %f1078;
	fma.rn.f32 	%f1159, %f1152, %f1092, %f1079;
	fma.rn.f32 	%f1160, %f1153, %f1093, %f1080;
	fma.rn.f32 	%f1161, %f1152, %f1093, %f1081;
	fma.rn.f32 	%f1162, %f1153, %f1094, %f1082;
	fma.rn.f32 	%f1163, %f1152, %f1094, %f1083;
	fma.rn.f32 	%f1164, %f1153, %f1095, %f1084;
	fma.rn.f32 	%f1165, %f1152, %f1095, %f1085;
	fma.rn.f32 	%f1166, %f1153, %f1096, %f1086;
	fma.rn.f32 	%f1167, %f1152, %f1096, %f1087;
	fma.rn.f32 	%f1168, %f1153, %f1097, %f1088;
	fma.rn.f32 	%f1169, %f1152, %f1097, %f1089;
	ld.shared.f32 	%f1170, [%r293+48];
	ld.shared.f32 	%f1171, [%r293+180];
	ld.shared.f32 	%f1172, [%r293+312];
	ld.shared.f32 	%f1173, [%r293+444];
	ld.shared.f32 	%f1174, [%r293+576];
	ld.shared.f32 	%f1175, [%r293+708];
	ld.shared.f32 	%f1176, [%r293+840];
	ld.shared.f32 	%f1177, [%r293+972];
	ld.shared.f32 	%f1178, [%r297+6192];
	ld.shared.f32 	%f1179, [%r299+6192];
	fma.rn.f32 	%f1180, %f1179, %f1170, %f1100;
	fma.rn.f32 	%f1181, %f1178, %f1170, %f1101;
	fma.rn.f32 	%f1182, %f1179, %f1171, %f1102;
	fma.rn.f32 	%f1183, %f1178, %f1171, %f1103;
	fma.rn.f32 	%f1184, %f1179, %f1172, %f1104;
	fma.rn.f32 	%f1185, %f1178, %f1172, %f1105;
	fma.rn.f32 	%f1186, %f1179, %f1173, %f1106;
	fma.rn.f32 	%f1187, %f1178, %f1173, %f1107;
	fma.rn.f32 	%f1188, %f1179, %f1174, %f1108;
	fma.rn.f32 	%f1189, %f1178, %f1174, %f1109;
	fma.rn.f32 	%f1190, %f1179, %f1175, %f1110;
	fma.rn.f32 	%f1191, %f1178, %f1175, %f1111;
	fma.rn.f32 	%f1192, %f1179, %f1176, %f1112;
	fma.rn.f32 	%f1193, %f1178, %f1176, %f1113;
	fma.rn.f32 	%f1194, %f1179, %f1177, %f1114;
	fma.rn.f32 	%f1195, %f1178, %f1177, %f1115;
	ld.shared.f32 	%f1196, [%r297+6196];
	ld.shared.f32 	%f1197, [%r299+6196];
	fma.rn.f32 	%f1198, %f1197, %f1170, %f1118;
	fma.rn.f32 	%f1199, %f1196, %f1170, %f1119;
	fma.rn.f32 	%f1200, %f1197, %f1171, %f1120;
	fma.rn.f32 	%f1201, %f1196, %f1171, %f1121;
	fma.rn.f32 	%f1202, %f1197, %f1172, %f1122;
	fma.rn.f32 	%f1203, %f1196, %f1172, %f1123;
	fma.rn.f32 	%f1204, %f1197, %f1173, %f1124;
	fma.rn.f32 	%f1205, %f1196, %f1173, %f1125;
	fma.rn.f32 	%f1206, %f1197, %f1174, %f1126;
	fma.rn.f32 	%f1207, %f1196, %f1174, %f1127;
	fma.rn.f32 	%f1208, %f1197, %f1175, %f1128;
	fma.rn.f32 	%f1209, %f1196, %f1175, %f1129;
	fma.rn.f32 	%f1210, %f1197, %f1176, %f1130;
	fma.rn.f32 	%f1211, %f1196, %f1176, %f1131;
	fma.rn.f32 	%f1212, %f1197, %f1177, %f1132;
	fma.rn.f32 	%f1213, %f1196, %f1177, %f1133;
	ld.shared.f32 	%f1214, [%r297+6200];
	ld.shared.f32 	%f1215, [%r299+6200];
	fma.rn.f32 	%f1216, %f1215, %f1170, %f1136;
	fma.rn.f32 	%f1217, %f1214, %f1170, %f1137;
	fma.rn.f32 	%f1218, %f1215, %f1171, %f1138;
	fma.rn.f32 	%f1219, %f1214, %f1171, %f1139;
	fma.rn.f32 	%f1220, %f1215, %f1172, %f1140;
	fma.rn.f32 	%f1221, %f1214, %f1172, %f1141;
	fma.rn.f32 	%f1222, %f1215, %f1173, %f1142;
	fma.rn.f32 	%f1223, %f1214, %f1173, %f1143;
	fma.rn.f32 	%f1224, %f1215, %f1174, %f1144;
	fma.rn.f32 	%f1225, %f1214, %f1174, %f1145;
	fma.rn.f32 	%f1226, %f1215, %f1175, %f1146;
	fma.rn.f32 	%f1227, %f1214, %f1175, %f1147;
	fma.rn.f32 	%f1228, %f1215, %f1176, %f1148;
	fma.rn.f32 	%f1229, %f1214, %f1176, %f1149;
	fma.rn.f32 	%f1230, %f1215, %f1177, %f1150;
	fma.rn.f32 	%f1231, %f1214, %f1177, %f1151;
	ld.shared.f32 	%f1232, [%r297+6204];
	ld.shared.f32 	%f1233, [%r299+6204];
	fma.rn.f32 	%f1234, %f1233, %f1170, %f1154;
	fma.rn.f32 	%f1235, %f1232, %f1170, %f1155;
	fma.rn.f32 	%f1236, %f1233, %f1171, %f1156;
	fma.rn.f32 	%f1237, %f1232, %f1171, %f1157;
	fma.rn.f32 	%f1238, %f1233, %f1172, %f1158;
	fma.rn.f32 	%f1239, %f1232, %f1172, %f1159;
	fma.rn.f32 	%f1240, %f1233, %f1173, %f1160;
	fma.rn.f32 	%f1241, %f1232, %f1173, %f1161;
	fma.rn.f32 	%f1242, %f1233, %f1174, %f1162;
	fma.rn.f32 	%f1243, %f1232, %f1174, %f1163;
	fma.rn.f32 	%f1244, %f1233, %f1175, %f1164;
	fma.rn.f32 	%f1245, %f1232, %f1175, %f1165;
	fma.rn.f32 	%f1246, %f1233, %f1176, %f1166;
	fma.rn.f32 	%f1247, %f1232, %f1176, %f1167;
	fma.rn.f32 	%f1248, %f1233, %f1177, %f1168;
	fma.rn.f32 	%f1249, %f1232, %f1177, %f1169;
	ld.shared.f32 	%f1250, [%r293+52];
	ld.shared.f32 	%f1251, [%r293+184];
	ld.shared.f32 	%f1252, [%r293+316];
	ld.shared.f32 	%f1253, [%r293+448];
	ld.shared.f32 	%f1254, [%r293+580];
	ld.shared.f32 	%f1255, [%r293+712];
	ld.shared.f32 	%f1256, [%r293+844];
	ld.shared.f32 	%f1257, [%r293+976];
	ld.shared.f32 	%f1258, [%r297+6708];
	ld.shared.f32 	%f1259, [%r299+6708];
	fma.rn.f32 	%f1260, %f1259, %f1250, %f1180;
	fma.rn.f32 	%f1261, %f1258, %f1250, %f1181;
	fma.rn.f32 	%f1262, %f1259, %f1251, %f1182;
	fma.rn.f32 	%f1263, %f1258, %f1251, %f1183;
	fma.rn.f32 	%f1264, %f1259, %f1252, %f1184;
	fma.rn.f32 	%f1265, %f1258, %f1252, %f1185;
	fma.rn.f32 	%f1266, %f1259, %f1253, %f1186;
	fma.rn.f32 	%f1267, %f1258, %f1253, %f1187;
	fma.rn.f32 	%f1268, %f1259, %f1254, %f1188;
	fma.rn.f32 	%f1269, %f1258, %f1254, %f1189;
	fma.rn.f32 	%f1270, %f1259, %f1255, %f1190;
	fma.rn.f32 	%f1271, %f1258, %f1255, %f1191;
	fma.rn.f32 	%f1272, %f1259, %f1256, %f1192;
	fma.rn.f32 	%f1273, %f1258, %f1256, %f1193;
	fma.rn.f32 	%f1274, %f1259, %f1257, %f1194;
	fma.rn.f32 	%f1275, %f1258, %f1257, %f1195;
	ld.shared.f32 	%f1276, [%r297+6712];
	ld.shared.f32 	%f1277, [%r299+6712];
	fma.rn.f32 	%f1278, %f1277, %f1250, %f1198;
	fma.rn.f32 	%f1279, %f1276, %f1250, %f1199;
	fma.rn.f32 	%f1280, %f1277, %f1251, %f1200;
	fma.rn.f32 	%f1281, %f1276, %f1251, %f1201;
	fma.rn.f32 	%f1282, %f1277, %f1252, %f1202;
	fma.rn.f32 	%f1283, %f1276, %f1252, %f1203;
	fma.rn.f32 	%f1284, %f1277, %f1253, %f1204;
	fma.rn.f32 	%f1285, %f1276, %f1253, %f1205;
	fma.rn.f32 	%f1286, %f1277, %f1254, %f1206;
	fma.rn.f32 	%f1287, %f1276, %f1254, %f1207;
	fma.rn.f32 	%f1288, %f1277, %f1255, %f1208;
	fma.rn.f32 	%f1289, %f1276, %f1255, %f1209;
	fma.rn.f32 	%f1290, %f1277, %f1256, %f1210;
	fma.rn.f32 	%f1291, %f1276, %f1256, %f1211;
	fma.rn.f32 	%f1292, %f1277, %f1257, %f1212;
	fma.rn.f32 	%f1293, %f1276, %f1257, %f1213;
	ld.shared.f32 	%f1294, [%r297+6716];
	ld.shared.f32 	%f1295, [%r299+6716];
	fma.rn.f32 	%f1296, %f1295, %f1250, %f1216;
	fma.rn.f32 	%f1297, %f1294, %f1250, %f1217;
	fma.rn.f32 	%f1298, %f1295, %f1251, %f1218;
	fma.rn.f32 	%f1299, %f1294, %f1251, %f1219;
	fma.rn.f32 	%f1300, %f1295, %f1252, %f1220;
	fma.rn.f32 	%f1301, %f1294, %f1252, %f1221;
	fma.rn.f32 	%f1302, %f1295, %f1253, %f1222;
	fma.rn.f32 	%f1303, %f1294, %f1253, %f1223;
	fma.rn.f32 	%f1304, %f1295, %f1254, %f1224;
	fma.rn.f32 	%f1305, %f1294, %f1254, %f1225;
	fma.rn.f32 	%f1306, %f1295, %f1255, %f1226;
	fma.rn.f32 	%f1307, %f1294, %f1255, %f1227;
	fma.rn.f32 	%f1308, %f1295, %f1256, %f1228;
	fma.rn.f32 	%f1309, %f1294, %f1256, %f1229;
	fma.rn.f32 	%f1310, %f1295, %f1257, %f1230;
	fma.rn.f32 	%f1311, %f1294, %f1257, %f1231;
	ld.shared.f32 	%f1312, [%r297+6720];
	ld.shared.f32 	%f1313, [%r299+6720];
	fma.rn.f32 	%f1314, %f1313, %f1250, %f1234;
	fma.rn.f32 	%f1315, %f1312, %f1250, %f1235;
	fma.rn.f32 	%f1316, %f1313, %f1251, %f1236;
	fma.rn.f32 	%f1317, %f1312, %f1251, %f1237;
	fma.rn.f32 	%f1318, %f1313, %f1252, %f1238;
	fma.rn.f32 	%f1319, %f1312, %f1252, %f1239;
	fma.rn.f32 	%f1320, %f1313, %f1253, %f1240;
	fma.rn.f32 	%f1321, %f1312, %f1253, %f1241;
	fma.rn.f32 	%f1322, %f1313, %f1254, %f1242;
	fma.rn.f32 	%f1323, %f1312, %f1254, %f1243;
	fma.rn.f32 	%f1324, %f1313, %f1255, %f1244;
	fma.rn.f32 	%f1325, %f1312, %f1255, %f1245;
	fma.rn.f32 	%f1326, %f1313, %f1256, %f1246;
	fma.rn.f32 	%f1327, %f1312, %f1256, %f1247;
	fma.rn.f32 	%f1328, %f1313, %f1257, %f1248;
	fma.rn.f32 	%f1329, %f1312, %f1257, %f1249;
	ld.shared.f32 	%f1330, [%r293+56];
	ld.shared.f32 	%f1331, [%r293+188];
	ld.shared.f32 	%f1332, [%r293+320];
	ld.shared.f32 	%f1333, [%r293+452];
	ld.shared.f32 	%f1334, [%r293+584];
	ld.shared.f32 	%f1335, [%r293+716];
	ld.shared.f32 	%f1336, [%r293+848];
	ld.shared.f32 	%f1337, [%r293+980];
	ld.shared.f32 	%f1338, [%r297+7224];
	ld.shared.f32 	%f1339, [%r299+7224];
	fma.rn.f32 	%f1340, %f1339, %f1330, %f1260;
	fma.rn.f32 	%f1341, %f1338, %f1330, %f1261;
	fma.rn.f32 	%f1342, %f1339, %f1331, %f1262;
	fma.rn.f32 	%f1343, %f1338, %f1331, %f1263;
	fma.rn.f32 	%f1344, %f1339, %f1332, %f1264;
	fma.rn.f32 	%f1345, %f1338, %f1332, %f1265;
	fma.rn.f32 	%f1346, %f1339, %f1333, %f1266;
	fma.rn.f32 	%f1347, %f1338, %f1333, %f1267;
	fma.rn.f32 	%f1348, %f1339, %f1334, %f1268;
	fma.rn.f32 	%f1349, %f1338, %f1334, %f1269;
	fma.rn.f32 	%f1350, %f1339, %f1335, %f1270;
	fma.rn.f32 	%f1351, %f1338, %f1335, %f1271;
	fma.rn.f32 	%f1352, %f1339, %f1336, %f1272;
	fma.rn.f32 	%f1353, %f1338, %f1336, %f1273;
	fma.rn.f32 	%f1354, %f1339, %f1337, %f1274;
	fma.rn.f32 	%f1355, %f1338, %f1337, %f1275;
	ld.shared.f32 	%f1356, [%r297+7228];
	ld.shared.f32 	%f1357, [%r299+7228];
	fma.rn.f32 	%f1358, %f1357, %f1330, %f1278;
	fma.rn.f32 	%f1359, %f1356, %f1330, %f1279;
	fma.rn.f32 	%f1360, %f1357, %f1331, %f1280;
	fma.rn.f32 	%f1361, %f1356, %f1331, %f1281;
	fma.rn.f32 	%f1362, %f1357, %f1332, %f1282;
	fma.rn.f32 	%f1363, %f1356, %f1332, %f1283;
	fma.rn.f32 	%f1364, %f1357, %f1333, %f1284;
	fma.rn.f32 	%f1365, %f1356, %f1333, %f1285;
	fma.rn.f32 	%f1366, %f1357, %f1334, %f1286;
	fma.rn.f32 	%f1367, %f1356, %f1334, %f1287;
	fma.rn.f32 	%f1368, %f1357, %f1335, %f1288;
	fma.rn.f32 	%f1369, %f1356, %f1335, %f1289;
	fma.rn.f32 	%f1370, %f1357, %f1336, %f1290;
	fma.rn.f32 	%f1371, %f1356, %f1336, %f1291;
	fma.rn.f32 	%f1372, %f1357, %f1337, %f1292;
	fma.rn.f32 	%f1373, %f1356, %f1337, %f1293;
	ld.shared.f32 	%f1374, [%r297+7232];
	ld.shared.f32 	%f1375, [%r299+7232];
	fma.rn.f32 	%f1376, %f1375, %f1330, %f1296;
	fma.rn.f32 	%f1377, %f1374, %f1330, %f1297;
	fma.rn.f32 	%f1378, %f1375, %f1331, %f1298;
	fma.rn.f32 	%f1379, %f1374, %f1331, %f1299;
	fma.rn.f32 	%f1380, %f1375, %f1332, %f1300;
	fma.rn.f32 	%f1381, %f1374, %f1332, %f1301;
	fma.rn.f32 	%f1382, %f1375, %f1333, %f1302;
	fma.rn.f32 	%f1383, %f1374, %f1333, %f1303;
	fma.rn.f32 	%f1384, %f1375, %f1334, %f1304;
	fma.rn.f32 	%f1385, %f1374, %f1334, %f1305;
	fma.rn.f32 	%f1386, %f1375, %f1335, %f1306;
	fma.rn.f32 	%f1387, %f1374, %f1335, %f1307;
	fma.rn.f32 	%f1388, %f1375, %f1336, %f1308;
	fma.rn.f32 	%f1389, %f1374, %f1336, %f1309;
	fma.rn.f32 	%f1390, %f1375, %f1337, %f1310;
	fma.rn.f32 	%f1391, %f1374, %f1337, %f1311;
	ld.shared.f32 	%f1392, [%r297+7236];
	ld.shared.f32 	%f1393, [%r299+7236];
	fma.rn.f32 	%f1394, %f1393, %f1330, %f1314;
	fma.rn.f32 	%f1395, %f1392, %f1330, %f1315;
	fma.rn.f32 	%f1396, %f1393, %f1331, %f1316;
	fma.rn.f32 	%f1397, %f1392, %f1331, %f1317;
	fma.rn.f32 	%f1398, %f1393, %f1332, %f1318;
	fma.rn.f32 	%f1399, %f1392, %f1332, %f1319;
	fma.rn.f32 	%f1400, %f1393, %f1333, %f1320;
	fma.rn.f32 	%f1401, %f1392, %f1333, %f1321;
	fma.rn.f32 	%f1402, %f1393, %f1334, %f1322;
	fma.rn.f32 	%f1403, %f1392, %f1334, %f1323;
	fma.rn.f32 	%f1404, %f1393, %f1335, %f1324;
	fma.rn.f32 	%f1405, %f1392, %f1335, %f1325;
	fma.rn.f32 	%f1406, %f1393, %f1336, %f1326;
	fma.rn.f32 	%f1407, %f1392, %f1336, %f1327;
	fma.rn.f32 	%f1408, %f1393, %f1337, %f1328;
	fma.rn.f32 	%f1409, %f1392, %f1337, %f1329;
	ld.shared.f32 	%f1410, [%r293+60];
	ld.shared.f32 	%f1411, [%r293+192];
	ld.shared.f32 	%f1412, [%r293+324];
	ld.shared.f32 	%f1413, [%r293+456];
	ld.shared.f32 	%f1414, [%r293+588];
	ld.shared.f32 	%f1415, [%r293+720];
	ld.shared.f32 	%f1416, [%r293+852];
	ld.shared.f32 	%f1417, [%r293+984];
	ld.shared.f32 	%f1418, [%r297+7740];
	ld.shared.f32 	%f1419, [%r299+7740];
	fma.rn.f32 	%f1420, %f1419, %f1410, %f1340;
	fma.rn.f32 	%f1421, %f1418, %f1410, %f1341;
	fma.rn.f32 	%f1422, %f1419, %f1411, %f1342;
	fma.rn.f32 	%f1423, %f1418, %f1411, %f1343;
	fma.rn.f32 	%f1424, %f1419, %f1412, %f1344;
	fma.rn.f32 	%f1425, %f1418, %f1412, %f1345;
	fma.rn.f32 	%f1426, %f1419, %f1413, %f1346;
	fma.rn.f32 	%f1427, %f1418, %f1413, %f1347;
	fma.rn.f32 	%f1428, %f1419, %f1414, %f1348;
	fma.rn.f32 	%f1429, %f1418, %f1414, %f1349;
	fma.rn.f32 	%f1430, %f1419, %f1415, %f1350;
	fma.rn.f32 	%f1431, %f1418, %f1415, %f1351;
	fma.rn.f32 	%f1432, %f1419, %f1416, %f1352;
	fma.rn.f32 	%f1433, %f1418, %f1416, %f1353;
	fma.rn.f32 	%f1434, %f1419, %f1417, %f1354;
	fma.rn.f32 	%f1435, %f1418, %f1417, %f1355;
	ld.shared.f32 	%f1436, [%r297+7744];
	ld.shared.f32 	%f1437, [%r299+7744];
	fma.rn.f32 	%f1438, %f1437, %f1410, %f1358;
	fma.rn.f32 	%f1439, %f1436, %f1410, %f1359;
	fma.rn.f32 	%f1440, %f1437, %f1411, %f1360;
	fma.rn.f32 	%f1441, %f1436, %f1411, %f1361;
	fma.rn.f32 	%f1442, %f1437, %f1412, %f1362;
	fma.rn.f32 	%f1443, %f1436, %f1412, %f1363;
	fma.rn.f32 	%f1444, %f1437, %f1413, %f1364;
	fma.rn.f32 	%f1445, %f1436, %f1413, %f1365;
	fma.rn.f32 	%f1446, %f1437, %f1414, %f1366;
	fma.rn.f32 	%f1447, %f1436, %f1414, %f1367;
	fma.rn.f32 	%f1448, %f1437, %f1415, %f1368;
	fma.rn.f32 	%f1449, %f1436, %f1415, %f1369;
	fma.rn.f32 	%f1450, %f1437, %f1416, %f1370;
	fma.rn.f32 	%f1451, %f1436, %f1416, %f1371;
	fma.rn.f32 	%f1452, %f1437, %f1417, %f1372;
	fma.rn.f32 	%f1453, %f1436, %f1417, %f1373;
	ld.shared.f32 	%f1454, [%r297+7748];
	ld.shared.f32 	%f1455, [%r299+7748];
	fma.rn.f32 	%f1456, %f1455, %f1410, %f1376;
	fma.rn.f32 	%f1457, %f1454, %f1410, %f1377;
	fma.rn.f32 	%f1458, %f1455, %f1411, %f1378;
	fma.rn.f32 	%f1459, %f1454, %f1411, %f1379;
	fma.rn.f32 	%f1460, %f1455, %f1412, %f1380;
	fma.rn.f32 	%f1461, %f1454, %f1412, %f1381;
	fma.rn.f32 	%f1462, %f1455, %f1413, %f1382;
	fma.rn.f32 	%f1463, %f1454, %f1413, %f1383;
	fma.rn.f32 	%f1464, %f1455, %f1414, %f1384;
	fma.rn.f32 	%f1465, %f1454, %f1414, %f1385;
	fma.rn.f32 	%f1466, %f1455, %f1415, %f1386;
	fma.rn.f32 	%f1467, %f1454, %f1415, %f1387;
	fma.rn.f32 	%f1468, %f1455, %f1416, %f1388;
	fma.rn.f32 	%f1469, %f1454, %f1416, %f1389;
	fma.rn.f32 	%f1470, %f1455, %f1417, %f1390;
	fma.rn.f32 	%f1471, %f1454, %f1417, %f1391;
	ld.shared.f32 	%f1472, [%r297+7752];
	ld.shared.f32 	%f1473, [%r299+7752];
	fma.rn.f32 	%f1474, %f1473, %f1410, %f1394;
	fma.rn.f32 	%f1475, %f1472, %f1410, %f1395;
	fma.rn.f32 	%f1476, %f1473, %f1411, %f1396;
	fma.rn.f32 	%f1477, %f1472, %f1411, %f1397;
	fma.rn.f32 	%f1478, %f1473, %f1412, %f1398;
	fma.rn.f32 	%f1479, %f1472, %f1412, %f1399;
	fma.rn.f32 	%f1480, %f1473, %f1413, %f1400;
	fma.rn.f32 	%f1481, %f1472, %f1413, %f1401;
	fma.rn.f32 	%f1482, %f1473, %f1414, %f1402;
	fma.rn.f32 	%f1483, %f1472, %f1414, %f1403;
	fma.rn.f32 	%f1484, %f1473, %f1415, %f1404;
	fma.rn.f32 	%f1485, %f1472, %f1415, %f1405;
	fma.rn.f32 	%f1486, %f1473, %f1416, %f1406;
	fma.rn.f32 	%f1487, %f1472, %f1416, %f1407;
	fma.rn.f32 	%f1488, %f1473, %f1417, %f1408;
	fma.rn.f32 	%f1489, %f1472, %f1417, %f1409;
	ld.shared.f32 	%f1490, [%r293+64];
	ld.shared.f32 	%f1491, [%r293+196];
	ld.shared.f32 	%f1492, [%r293+328];
	ld.shared.f32 	%f1493, [%r293+460];
	ld.shared.f32 	%f1494, [%r293+592];
	ld.shared.f32 	%f1495, [%r293+724];
	ld.shared.f32 	%f1496, [%r293+856];
	ld.shared.f32 	%f1497, [%r293+988];
	ld.shared.f32 	%f1498, [%r297+8256];
	ld.shared.f32 	%f1499, [%r299+8256];
	fma.rn.f32 	%f1500, %f1499, %f1490, %f1420;
	fma.rn.f32 	%f1501, %f1498, %f1490, %f1421;
	fma.rn.f32 	%f1502, %f1499, %f1491, %f1422;
	fma.rn.f32 	%f1503, %f1498, %f1491, %f1423;
	fma.rn.f32 	%f1504, %f1499, %f1492, %f1424;
	fma.rn.f32 	%f1505, %f1498, %f1492, %f1425;
	fma.rn.f32 	%f1506, %f1499, %f1493, %f1426;
	fma.rn.f32 	%f1507, %f1498, %f1493, %f1427;
	fma.rn.f32 	%f1508, %f1499, %f1494, %f1428;
	fma.rn.f32 	%f1509, %f1498, %f1494, %f1429;
	fma.rn.f32 	%f1510, %f1499, %f1495, %f1430;
	fma.rn.f32 	%f1511, %f1498, %f1495, %f1431;
	fma.rn.f32 	%f1512, %f1499, %f1496, %f1432;
	fma.rn.f32 	%f1513, %f1498, %f1496, %f1433;
	fma.rn.f32 	%f1514, %f1499, %f1497, %f1434;
	fma.rn.f32 	%f1515, %f1498, %f1497, %f1435;
	ld.shared.f32 	%f1516, [%r297+8260];
	ld.shared.f32 	%f1517, [%r299+8260];
	fma.rn.f32 	%f1518, %f1517, %f1490, %f1438;
	fma.rn.f32 	%f1519, %f1516, %f1490, %f1439;
	fma.rn.f32 	%f1520, %f1517, %f1491, %f1440;
	fma.rn.f32 	%f1521, %f1516, %f1491, %f1441;
	fma.rn.f32 	%f1522, %f1517, %f1492, %f1442;
	fma.rn.f32 	%f1523, %f1516, %f1492, %f1443;
	fma.rn.f32 	%f1524, %f1517, %f1493, %f1444;
	fma.rn.f32 	%f1525, %f1516, %f1493, %f1445;
	fma.rn.f32 	%f1526, %f1517, %f1494, %f1446;
	fma.rn.f32 	%f1527, %f1516, %f1494, %f1447;
	fma.rn.f32 	%f1528, %f1517, %f1495, %f1448;
	fma.rn.f32 	%f1529, %f1516, %f1495, %f1449;
	fma.rn.f32 	%f1530, %f1517, %f1496, %f1450;
	fma.rn.f32 	%f1531, %f1516, %f1496, %f1451;
	fma.rn.f32 	%f1532, %f1517, %f1497, %f1452;
	fma.rn.f32 	%f1533, %f1516, %f1497, %f1453;
	ld.shared.f32 	%f1534, [%r297+8264];
	ld.shared.f32 	%f1535, [%r299+8264];
	fma.rn.f32 	%f1536, %f1535, %f1490, %f1456;
	fma.rn.f32 	%f1537, %f1534, %f1490, %f1457;
	fma.rn.f32 	%f1538, %f1535, %f1491, %f1458;
	fma.rn.f32 	%f1539, %f1534, %f1491, %f1459;
	fma.rn.f32 	%f1540, %f1535, %f1492, %f1460;
	fma.rn.f32 	%f1541, %f1534, %f1492, %f1461;
	fma.rn.f32 	%f1542, %f1535, %f1493, %f1462;
	fma.rn.f32 	%f1543, %f1534, %f1493, %f1463;
	fma.rn.f32 	%f1544, %f1535, %f1494, %f1464;
	fma.rn.f32 	%f1545, %f1534, %f1494, %f1465;
	fma.rn.f32 	%f1546, %f1535, %f1495, %f1466;
	fma.rn.f32 	%f1547, %f1534, %f1495, %f1467;
	fma.rn.f32 	%f1548, %f1535, %f1496, %f1468;
	fma.rn.f32 	%f1549, %f1534, %f1496, %f1469;
	fma.rn.f32 	%f1550, %f1535, %f1497, %f1470;
	fma.rn.f32 	%f1551, %f1534, %f1497, %f1471;
	ld.shared.f32 	%f1552, [%r297+8268];
	ld.shared.f32 	%f1553, [%r299+8268];
	fma.rn.f32 	%f1554, %f1553, %f1490, %f1474;
	fma.rn.f32 	%f1555, %f1552, %f1490, %f1475;
	fma.rn.f32 	%f1556, %f1553, %f1491, %f1476;
	fma.rn.f32 	%f1557, %f1552, %f1491, %f1477;
	fma.rn.f32 	%f1558, %f1553, %f1492, %f1478;
	fma.rn.f32 	%f1559, %f1552, %f1492, %f1479;
	fma.rn.f32 	%f1560, %f1553, %f1493, %f1480;
	fma.rn.f32 	%f1561, %f1552, %f1493, %f1481;
	fma.rn.f32 	%f1562, %f1553, %f1494, %f1482;
	fma.rn.f32 	%f1563, %f1552, %f1494, %f1483;
	fma.rn.f32 	%f1564, %f1553, %f1495, %f1484;
	fma.rn.f32 	%f1565, %f1552, %f1495, %f1485;
	fma.rn.f32 	%f1566, %f1553, %f1496, %f1486;
	fma.rn.f32 	%f1567, %f1552, %f1496, %f1487;
	fma.rn.f32 	%f1568, %f1553, %f1497, %f1488;
	fma.rn.f32 	%f1569, %f1552, %f1497, %f1489;
	ld.shared.f32 	%f1570, [%r293+68];
	ld.shared.f32 	%f1571, [%r293+200];
	ld.shared.f32 	%f1572, [%r293+332];
	ld.shared.f32 	%f1573, [%r293+464];
	ld.shared.f32 	%f1574, [%r293+596];
	ld.shared.f32 	%f1575, [%r293+728];
	ld.shared.f32 	%f1576, [%r293+860];
	ld.shared.f32 	%f1577, [%r293+992];
	ld.shared.f32 	%f1578, [%r297+8772];
	ld.shared.f32 	%f1579, [%r299+8772];
	fma.rn.f32 	%f1580, %f1579, %f1570, %f1500;
	fma.rn.f32 	%f1581, %f1578, %f1570, %f1501;
	fma.rn.f32 	%f1582, %f1579, %f1571, %f1502;
	fma.rn.f32 	%f1583, %f1578, %f1571, %f1503;
	fma.rn.f32 	%f1584, %f1579, %f1572, %f1504;
	fma.rn.f32 	%f1585, %f1578, %f1572, %f1505;
	fma.rn.f32 	%f1586, %f1579, %f1573, %f1506;
	fma.rn.f32 	%f1587, %f1578, %f1573, %f1507;
	fma.rn.f32 	%f1588, %f1579, %f1574, %f1508;
	fma.rn.f32 	%f1589, %f1578, %f1574, %f1509;
	fma.rn.f32 	%f1590, %f1579, %f1575, %f1510;
	fma.rn.f32 	%f1591, %f1578, %f1575, %f1511;
	fma.rn.f32 	%f1592, %f1579, %f1576, %f1512;
	fma.rn.f32 	%f1593, %f1578, %f1576, %f1513;
	fma.rn.f32 	%f1594, %f1579, %f1577, %f1514;
	fma.rn.f32 	%f1595, %f1578, %f1577, %f1515;
	ld.shared.f32 	%f1596, [%r297+8776];
	ld.shared.f32 	%f1597, [%r299+8776];
	fma.rn.f32 	%f1598, %f1597, %f1570, %f1518;
	fma.rn.f32 	%f1599, %f1596, %f1570, %f1519;
	fma.rn.f32 	%f1600, %f1597, %f1571, %f1520;
	fma.rn.f32 	%f1601, %f1596, %f1571, %f1521;
	fma.rn.f32 	%f1602, %f1597, %f1572, %f1522;
	fma.rn.f32 	%f1603, %f1596, %f1572, %f1523;
	fma.rn.f32 	%f1604, %f1597, %f1573, %f1524;
	fma.rn.f32 	%f1605, %f1596, %f1573, %f1525;
	fma.rn.f32 	%f1606, %f1597, %f1574, %f1526;
	fma.rn.f32 	%f1607, %f1596, %f1574, %f1527;
	fma.rn.f32 	%f1608, %f1597, %f1575, %f1528;
	fma.rn.f32 	%f1609, %f1596, %f1575, %f1529;
	fma.rn.f32 	%f1610, %f1597, %f1576, %f1530;
	fma.rn.f32 	%f1611, %f1596, %f1576, %f1531;
	fma.rn.f32 	%f1612, %f1597, %f1577, %f1532;
	fma.rn.f32 	%f1613, %f1596, %f1577, %f1533;
	ld.shared.f32 	%f1614, [%r297+8780];
	ld.shared.f32 	%f1615, [%r299+8780];
	fma.rn.f32 	%f1616, %f1615, %f1570, %f1536;
	fma.rn.f32 	%f1617, %f1614, %f1570, %f1537;
	fma.rn.f32 	%f1618, %f1615, %f1571, %f1538;
	fma.rn.f32 	%f1619, %f1614, %f1571, %f1539;
	fma.rn.f32 	%f1620, %f1615, %f1572, %f1540;
	fma.rn.f32 	%f1621, %f1614, %f1572, %f1541;
	fma.rn.f32 	%f1622, %f1615, %f1573, %f1542;
	fma.rn.f32 	%f1623, %f1614, %f1573, %f1543;
	fma.rn.f32 	%f1624, %f1615, %f1574, %f1544;
	fma.rn.f32 	%f1625, %f1614, %f1574, %f1545;
	fma.rn.f32 	%f1626, %f1615, %f1575, %f1546;
	fma.rn.f32 	%f1627, %f1614, %f1575, %f1547;
	fma.rn.f32 	%f1628, %f1615, %f1576, %f1548;
	fma.rn.f32 	%f1629, %f1614, %f1576, %f1549;
	fma.rn.f32 	%f1630, %f1615, %f1577, %f1550;
	fma.rn.f32 	%f1631, %f1614, %f1577, %f1551;
	ld.shared.f32 	%f1632, [%r297+8784];
	ld.shared.f32 	%f1633, [%r299+8784];
	fma.rn.f32 	%f1634, %f1633, %f1570, %f1554;
	fma.rn.f32 	%f1635, %f1632, %f1570, %f1555;
	fma.rn.f32 	%f1636, %f1633, %f1571, %f1556;
	fma.rn.f32 	%f1637, %f1632, %f1571, %f1557;
	fma.rn.f32 	%f1638, %f1633, %f1572, %f1558;
	fma.rn.f32 	%f1639, %f1632, %f1572, %f1559;
	fma.rn.f32 	%f1640, %f1633, %f1573, %f1560;
	fma.rn.f32 	%f1641, %f1632, %f1573, %f1561;
	fma.rn.f32 	%f1642, %f1633, %f1574, %f1562;
	fma.rn.f32 	%f1643, %f1632, %f1574, %f1563;
	fma.rn.f32 	%f1644, %f1633, %f1575, %f1564;
	fma.rn.f32 	%f1645, %f1632, %f1575, %f1565;
	fma.rn.f32 	%f1646, %f1633, %f1576, %f1566;
	fma.rn.f32 	%f1647, %f1632, %f1576, %f1567;
	fma.rn.f32 	%f1648, %f1633, %f1577, %f1568;
	fma.rn.f32 	%f1649, %f1632, %f1577, %f1569;
	ld.shared.f32 	%f1650, [%r293+72];
	ld.shared.f32 	%f1651, [%r293+204];
	ld.shared.f32 	%f1652, [%r293+336];
	ld.shared.f32 	%f1653, [%r293+468];
	ld.shared.f32 	%f1654, [%r293+600];
	ld.shared.f32 	%f1655, [%r293+732];
	ld.shared.f32 	%f1656, [%r293+864];
	ld.shared.f32 	%f1657, [%r293+996];
	ld.shared.f32 	%f1658, [%r297+9288];
	ld.shared.f32 	%f1659, [%r299+9288];
	fma.rn.f32 	%f1660, %f1659, %f1650, %f1580;
	fma.rn.f32 	%f1661, %f1658, %f1650, %f1581;
	fma.rn.f32 	%f1662, %f1659, %f1651, %f1582;
	fma.rn.f32 	%f1663, %f1658, %f1651, %f1583;
	fma.rn.f32 	%f1664, %f1659, %f1652, %f1584;
	fma.rn.f32 	%f1665, %f1658, %f1652, %f1585;
	fma.rn.f32 	%f1666, %f1659, %f1653, %f1586;
	fma.rn.f32 	%f1667, %f1658, %f1653, %f1587;
	fma.rn.f32 	%f1668, %f1659, %f1654, %f1588;
	fma.rn.f32 	%f1669, %f1658, %f1654, %f1589;
	fma.rn.f32 	%f1670, %f1659, %f1655, %f1590;
	fma.rn.f32 	%f1671, %f1658, %f1655, %f1591;
	fma.rn.f32 	%f1672, %f1659, %f1656, %f1592;
	fma.rn.f32 	%f1673, %f1658, %f1656, %f1593;
	fma.rn.f32 	%f1674, %f1659, %f1657, %f1594;
	fma.rn.f32 	%f1675, %f1658, %f1657, %f1595;
	ld.shared.f32 	%f1676, [%r297+9292];
	ld.shared.f32 	%f1677, [%r299+9292];
	fma.rn.f32 	%f1678, %f1677, %f1650, %f1598;
	fma.rn.f32 	%f1679, %f1676, %f1650, %f1599;
	fma.rn.f32 	%f1680, %f1677, %f1651, %f1600;
	fma.rn.f32 	%f1681, %f1676, %f1651, %f1601;
	fma.rn.f32 	%f1682, %f1677, %f1652, %f1602;
	fma.rn.f32 	%f1683, %f1676, %f1652, %f1603;
	fma.rn.f32 	%f1684, %f1677, %f1653, %f1604;
	fma.rn.f32 	%f1685, %f1676, %f1653, %f1605;
	fma.rn.f32 	%f1686, %f1677, %f1654, %f1606;
	fma.rn.f32 	%f1687, %f1676, %f1654, %f1607;
	fma.rn.f32 	%f1688, %f1677, %f1655, %f1608;
	fma.rn.f32 	%f1689, %f1676, %f1655, %f1609;
	fma.rn.f32 	%f1690, %f1677, %f1656, %f1610;
	fma.rn.f32 	%f1691, %f1676, %f1656, %f1611;
	fma.rn.f32 	%f1692, %f1677, %f1657, %f1612;
	fma.rn.f32 	%f1693, %f1676, %f1657, %f1613;
	ld.shared.f32 	%f1694, [%r297+9296];
	ld.shared.f32 	%f1695, [%r299+9296];
	fma.rn.f32 	%f1696, %f1695, %f1650, %f1616;
	fma.rn.f32 	%f1697, %f1694, %f1650, %f1617;
	fma.rn.f32 	%f1698, %f1695, %f1651, %f1618;
	fma.rn.f32 	%f1699, %f1694, %f1651, %f1619;
	fma.rn.f32 	%f1700, %f1695, %f1652, %f1620;
	fma.rn.f32 	%f1701, %f1694, %f1652, %f1621;
	fma.rn.f32 	%f1702, %f1695, %f1653, %f1622;
	fma.rn.f32 	%f1703, %f1694, %f1653, %f1623;
	fma.rn.f32 	%f1704, %f1695, %f1654, %f1624;
	fma.rn.f32 	%f1705, %f1694, %f1654, %f1625;
	fma.rn.f32 	%f1706, %f1695, %f1655, %f1626;
	fma.rn.f32 	%f1707, %f1694, %f1655, %f1627;
	fma.rn.f32 	%f1708, %f1695, %f1656, %f1628;
	fma.rn.f32 	%f1709, %f1694, %f1656, %f1629;
	fma.rn.f32 	%f1710, %f1695, %f1657, %f1630;
	fma.rn.f32 	%f1711, %f1694, %f1657, %f1631;
	ld.shared.f32 	%f1712, [%r297+9300];
	ld.shared.f32 	%f1713, [%r299+9300];
	fma.rn.f32 	%f1714, %f1713, %f1650, %f1634;
	fma.rn.f32 	%f1715, %f1712, %f1650, %f1635;
	fma.rn.f32 	%f1716, %f1713, %f1651, %f1636;
	fma.rn.f32 	%f1717, %f1712, %f1651, %f1637;
	fma.rn.f32 	%f1718, %f1713, %f1652, %f1638;
	fma.rn.f32 	%f1719, %f1712, %f1652, %f1639;
	fma.rn.f32 	%f1720, %f1713, %f1653, %f1640;
	fma.rn.f32 	%f1721, %f1712, %f1653, %f1641;
	fma.rn.f32 	%f1722, %f1713, %f1654, %f1642;
	fma.rn.f32 	%f1723, %f1712, %f1654, %f1643;
	fma.rn.f32 	%f1724, %f1713, %f1655, %f1644;
	fma.rn.f32 	%f1725, %f1712, %f1655, %f1645;
	fma.rn.f32 	%f1726, %f1713, %f1656, %f1646;
	fma.rn.f32 	%f1727, %f1712, %f1656, %f1647;
	fma.rn.f32 	%f1728, %f1713, %f1657, %f1648;
	fma.rn.f32 	%f1729, %f1712, %f1657, %f1649;
	ld.shared.f32 	%f1730, [%r293+76];
	ld.shared.f32 	%f1731, [%r293+208];
	ld.shared.f32 	%f1732, [%r293+340];
	ld.shared.f32 	%f1733, [%r293+472];
	ld.shared.f32 	%f1734, [%r293+604];
	ld.shared.f32 	%f1735, [%r293+736];
	ld.shared.f32 	%f1736, [%r293+868];
	ld.shared.f32 	%f1737, [%r293+1000];
	ld.shared.f32 	%f1738, [%r297+9804];
	ld.shared.f32 	%f1739, [%r299+9804];
	fma.rn.f32 	%f1740, %f1739, %f1730, %f1660;
	fma.rn.f32 	%f1741, %f1738, %f1730, %f1661;
	fma.rn.f32 	%f1742, %f1739, %f1731, %f1662;
	fma.rn.f32 	%f1743, %f1738, %f1731, %f1663;
	fma.rn.f32 	%f1744, %f1739, %f1732, %f1664;
	fma.rn.f32 	%f1745, %f1738, %f1732, %f1665;
	fma.rn.f32 	%f1746, %f1739, %f1733, %f1666;
	fma.rn.f32 	%f1747, %f1738, %f1733, %f1667;
	fma.rn.f32 	%f1748, %f1739, %f1734, %f1668;
	fma.rn.f32 	%f1749, %f1738, %f1734, %f1669;
	fma.rn.f32 	%f1750, %f1739, %f1735, %f1670;
	fma.rn.f32 	%f1751, %f1738, %f1735, %f1671;
	fma.rn.f32 	%f1752, %f1739, %f1736, %f1672;
	fma.rn.f32 	%f1753, %f1738, %f1736, %f1673;
	fma.rn.f32 	%f1754, %f1739, %f1737, %f1674;
	fma.rn.f32 	%f1755, %f1738, %f1737, %f1675;
	ld.shared.f32 	%f1756, [%r297+9808];
	ld.shared.f32 	%f1757, [%r299+9808];
	fma.rn.f32 	%f1758, %f1757, %f1730, %f1678;
	fma.rn.f32 	%f1759, %f1756, %f1730, %f1679;
	fma.rn.f32 	%f1760, %f1757, %f1731, %f1680;
	fma.rn.f32 	%f1761, %f1756, %f1731, %f1681;
	fma.rn.f32 	%f1762, %f1757, %f1732, %f1682;
	fma.rn.f32 	%f1763, %f1756, %f1732, %f1683;
	fma.rn.f32 	%f1764, %f1757, %f1733, %f1684;
	fma.rn.f32 	%f1765, %f1756, %f1733, %f1685;
	fma.rn.f32 	%f1766, %f1757, %f1734, %f1686;
	fma.rn.f32 	%f1767, %f1756, %f1734, %f1687;
	fma.rn.f32 	%f1768, %f1757, %f1735, %f1688;
	fma.rn.f32 	%f1769, %f1756, %f1735, %f1689;
	fma.rn.f32 	%f1770, %f1757, %f1736, %f1690;
	fma.rn.f32 	%f1771, %f1756, %f1736, %f1691;
	fma.rn.f32 	%f1772, %f1757, %f1737, %f1692;
	fma.rn.f32 	%f1773, %f1756, %f1737, %f1693;
	ld.shared.f32 	%f1774, [%r297+9812];
	ld.shared.f32 	%f1775, [%r299+9812];
	fma.rn.f32 	%f1776, %f1775, %f1730, %f1696;
	fma.rn.f32 	%f1777, %f1774, %f1730, %f1697;
	fma.rn.f32 	%f1778, %f1775, %f1731, %f1698;
	fma.rn.f32 	%f1779, %f1774, %f1731, %f1699;
	fma.rn.f32 	%f1780, %f1775, %f1732, %f1700;
	fma.rn.f32 	%f1781, %f1774, %f1732, %f1701;
	fma.rn.f32 	%f1782, %f1775, %f1733, %f1702;
	fma.rn.f32 	%f1783, %f1774, %f1733, %f1703;
	fma.rn.f32 	%f1784, %f1775, %f1734, %f1704;
	fma.rn.f32 	%f1785, %f1774, %f1734, %f1705;
	fma.rn.f32 	%f1786, %f1775, %f1735, %f1706;
	fma.rn.f32 	%f1787, %f1774, %f1735, %f1707;
	fma.rn.f32 	%f1788, %f1775, %f1736, %f1708;
	fma.rn.f32 	%f1789, %f1774, %f1736, %f1709;
	fma.rn.f32 	%f1790, %f1775, %f1737, %f1710;
	fma.rn.f32 	%f1791, %f1774, %f1737, %f1711;
	ld.shared.f32 	%f1792, [%r297+9816];
	ld.shared.f32 	%f1793, [%r299+9816];
	fma.rn.f32 	%f1794, %f1793, %f1730, %f1714;
	fma.rn.f32 	%f1795, %f1792, %f1730, %f1715;
	fma.rn.f32 	%f1796, %f1793, %f1731, %f1716;
	fma.rn.f32 	%f1797, %f1792, %f1731, %f1717;
	fma.rn.f32 	%f1798, %f1793, %f1732, %f1718;
	fma.rn.f32 	%f1799, %f1792, %f1732, %f1719;
	fma.rn.f32 	%f1800, %f1793, %f1733, %f1720;
	fma.rn.f32 	%f1801, %f1792, %f1733, %f1721;
	fma.rn.f32 	%f1802, %f1793, %f1734, %f1722;
	fma.rn.f32 	%f1803, %f1792, %f1734, %f1723;
	fma.rn.f32 	%f1804, %f1793, %f1735, %f1724;
	fma.rn.f32 	%f1805, %f1792, %f1735, %f1725;
	fma.rn.f32 	%f1806, %f1793, %f1736, %f1726;
	fma.rn.f32 	%f1807, %f1792, %f1736, %f1727;
	fma.rn.f32 	%f1808, %f1793, %f1737, %f1728;
	fma.rn.f32 	%f1809, %f1792, %f1737, %f1729;
	ld.shared.f32 	%f1810, [%r293+80];
	ld.shared.f32 	%f1811, [%r293+212];
	ld.shared.f32 	%f1812, [%r293+344];
	ld.shared.f32 	%f1813, [%r293+476];
	ld.shared.f32 	%f1814, [%r293+608];
	ld.shared.f32 	%f1815, [%r293+740];
	ld.shared.f32 	%f1816, [%r293+872];
	ld.shared.f32 	%f1817, [%r293+1004];
	ld.shared.f32 	%f1818, [%r297+10320];
	ld.shared.f32 	%f1819, [%r299+10320];
	fma.rn.f32 	%f1820, %f1819, %f1810, %f1740;
	fma.rn.f32 	%f1821, %f1818, %f1810, %f1741;
	fma.rn.f32 	%f1822, %f1819, %f1811, %f1742;
	fma.rn.f32 	%f1823, %f1818, %f1811, %f1743;
	fma.rn.f32 	%f1824, %f1819, %f1812, %f1744;
	fma.rn.f32 	%f1825, %f1818, %f1812, %f1745;
	fma.rn.f32 	%f1826, %f1819, %f1813, %f1746;
	fma.rn.f32 	%f1827, %f1818, %f1813, %f1747;
	fma.rn.f32 	%f1828, %f1819, %f1814, %f1748;
	fma.rn.f32 	%f1829, %f1818, %f1814, %f1749;
	fma.rn.f32 	%f1830, %f1819, %f1815, %f1750;
	fma.rn.f32 	%f1831, %f1818, %f1815, %f1751;
	fma.rn.f32 	%f1832, %f1819, %f1816, %f1752;
	fma.rn.f32 	%f1833, %f1818, %f1816, %f1753;
	fma.rn.f32 	%f1834, %f1819, %f1817, %f1754;
	fma.rn.f32 	%f1835, %f1818, %f1817, %f1755;
	ld.shared.f32 	%f1836, [%r297+10324];
	ld.shared.f32 	%f1837, [%r299+10324];
	fma.rn.f32 	%f1838, %f1837, %f1810, %f1758;
	fma.rn.f32 	%f1839, %f1836, %f1810, %f1759;
	fma.rn.f32 	%f1840, %f1837, %f1811, %f1760;
	fma.rn.f32 	%f1841, %f1836, %f1811, %f1761;
	fma.rn.f32 	%f1842, %f1837, %f1812, %f1762;
	fma.rn.f32 	%f1843, %f1836, %f1812, %f1763;
	fma.rn.f32 	%f1844, %f1837, %f1813, %f1764;
	fma.rn.f32 	%f1845, %f1836, %f1813, %f1765;
	fma.rn.f32 	%f1846, %f1837, %f1814, %f1766;
	fma.rn.f32 	%f1847, %f1836, %f1814, %f1767;
	fma.rn.f32 	%f1848, %f1837, %f1815, %f1768;
	fma.rn.f32 	%f1849, %f1836, %f1815, %f1769;
	fma.rn.f32 	%f1850, %f1837, %f1816, %f1770;
	fma.rn.f32 	%f1851, %f1836, %f1816, %f1771;
	fma.rn.f32 	%f1852, %f1837, %f1817, %f1772;
	fma.rn.f32 	%f1853, %f1836, %f1817, %f1773;
	ld.shared.f32 	%f1854, [%r297+10328];
	ld.shared.f32 	%f1855, [%r299+10328];
	fma.rn.f32 	%f1856, %f1855, %f1810, %f1776;
	fma.rn.f32 	%f1857, %f1854, %f1810, %f1777;
	fma.rn.f32 	%f1858, %f1855, %f1811, %f1778;
	fma.rn.f32 	%f1859, %f1854, %f1811, %f1779;
	fma.rn.f32 	%f1860, %f1855, %f1812, %f1780;
	fma.rn.f32 	%f1861, %f1854, %f1812, %f1781;
	fma.rn.f32 	%f1862, %f1855, %f1813, %f1782;
	fma.rn.f32 	%f1863, %f1854, %f1813, %f1783;
	fma.rn.f32 	%f1864, %f1855, %f1814, %f1784;
	fma.rn.f32 	%f1865, %f1854, %f1814, %f1785;
	fma.rn.f32 	%f1866, %f1855, %f1815, %f1786;
	fma.rn.f32 	%f1867, %f1854, %f1815, %f1787;
	fma.rn.f32 	%f1868, %f1855, %f1816, %f1788;
	fma.rn.f32 	%f1869, %f1854, %f1816, %f1789;
	fma.rn.f32 	%f1870, %f1855, %f1817, %f1790;
	fma.rn.f32 	%f1871, %f1854, %f1817, %f1791;
	ld.shared.f32 	%f1872, [%r297+10332];
	ld.shared.f32 	%f1873, [%r299+10332];
	fma.rn.f32 	%f1874, %f1873, %f1810, %f1794;
	fma.rn.f32 	%f1875, %f1872, %f1810, %f1795;
	fma.rn.f32 	%f1876, %f1873, %f1811, %f1796;
	fma.rn.f32 	%f1877, %f1872, %f1811, %f1797;
	fma.rn.f32 	%f1878, %f1873, %f1812, %f1798;
	fma.rn.f32 	%f1879, %f1872, %f1812, %f1799;
	fma.rn.f32 	%f1880, %f1873, %f1813, %f1800;
	fma.rn.f32 	%f1881, %f1872, %f1813, %f1801;
	fma.rn.f32 	%f1882, %f1873, %f1814, %f1802;
	fma.rn.f32 	%f1883, %f1872, %f1814, %f1803;
	fma.rn.f32 	%f1884, %f1873, %f1815, %f1804;
	fma.rn.f32 	%f1885, %f1872, %f1815, %f1805;
	fma.rn.f32 	%f1886, %f1873, %f1816, %f1806;
	fma.rn.f32 	%f1887, %f1872, %f1816, %f1807;
	fma.rn.f32 	%f1888, %f1873, %f1817, %f1808;
	fma.rn.f32 	%f1889, %f1872, %f1817, %f1809;
	ld.shared.f32 	%f1890, [%r293+84];
	ld.shared.f32 	%f1891, [%r293+216];
	ld.shared.f32 	%f1892, [%r293+348];
	ld.shared.f32 	%f1893, [%r293+480];
	ld.shared.f32 	%f1894, [%r293+612];
	ld.shared.f32 	%f1895, [%r293+744];
	ld.shared.f32 	%f1896, [%r293+876];
	ld.shared.f32 	%f1897, [%r293+1008];
	ld.shared.f32 	%f1898, [%r297+10836];
	ld.shared.f32 	%f1899, [%r299+10836];
	fma.rn.f32 	%f1900, %f1899, %f1890, %f1820;
	fma.rn.f32 	%f1901, %f1898, %f1890, %f1821;
	fma.rn.f32 	%f1902, %f1899, %f1891, %f1822;
	fma.rn.f32 	%f1903, %f1898, %f1891, %f1823;
	fma.rn.f32 	%f1904, %f1899, %f1892, %f1824;
	fma.rn.f32 	%f1905, %f1898, %f1892, %f1825;
	fma.rn.f32 	%f1906, %f1899, %f1893, %f1826;
	fma.rn.f32 	%f1907, %f1898, %f1893, %f1827;
	fma.rn.f32 	%f1908, %f1899, %f1894, %f1828;
	fma.rn.f32 	%f1909, %f1898, %f1894, %f1829;
	fma.rn.f32 	%f1910, %f1899, %f1895, %f1830;
	fma.rn.f32 	%f1911, %f1898, %f1895, %f1831;
	fma.rn.f32 	%f1912, %f1899, %f1896, %f1832;
	fma.rn.f32 	%f1913, %f1898, %f1896, %f1833;
	fma.rn.f32 	%f1914, %f1899, %f1897, %f1834;
	fma.rn.f32 	%f1915, %f1898, %f1897, %f1835;
	ld.shared.f32 	%f1916, [%r297+10840];
	ld.shared.f32 	%f1917, [%r299+10840];
	fma.rn.f32 	%f1918, %f1917, %f1890, %f1838;
	fma.rn.f32 	%f1919, %f1916, %f1890, %f1839;
	fma.rn.f32 	%f1920, %f1917, %f1891, %f1840;
	fma.rn.f32 	%f1921, %f1916, %f1891, %f1841;
	fma.rn.f32 	%f1922, %f1917, %f1892, %f1842;
	fma.rn.f32 	%f1923, %f1916, %f1892, %f1843;
	fma.rn.f32 	%f1924, %f1917, %f1893, %f1844;
	fma.rn.f32 	%f1925, %f1916, %f1893, %f1845;
	fma.rn.f32 	%f1926, %f1917, %f1894, %f1846;
	fma.rn.f32 	%f1927, %f1916, %f1894, %f1847;
	fma.rn.f32 	%f1928, %f1917, %f1895, %f1848;
	fma.rn.f32 	%f1929, %f1916, %f1895, %f1849;
	fma.rn.f32 	%f1930, %f1917, %f1896, %f1850;
	fma.rn.f32 	%f1931, %f1916, %f1896, %f1851;
	fma.rn.f32 	%f1932, %f1917, %f1897, %f1852;
	fma.rn.f32 	%f1933, %f1916, %f1897, %f1853;
	ld.shared.f32 	%f1934, [%r297+10844];
	ld.shared.f32 	%f1935, [%r299+10844];
	fma.rn.f32 	%f1936, %f1935, %f1890, %f1856;
	fma.rn.f32 	%f1937, %f1934, %f1890, %f1857;
	fma.rn.f32 	%f1938, %f1935, %f1891, %f1858;
	fma.rn.f32 	%f1939, %f1934, %f1891, %f1859;
	fma.rn.f32 	%f1940, %f1935, %f1892, %f1860;
	fma.rn.f32 	%f1941, %f1934, %f1892, %f1861;
	fma.rn.f32 	%f1942, %f1935, %f1893, %f1862;
	fma.rn.f32 	%f1943, %f1934, %f1893, %f1863;
	fma.rn.f32 	%f1944, %f1935, %f1894, %f1864;
	fma.rn.f32 	%f1945, %f1934, %f1894, %f1865;
	fma.rn.f32 	%f1946, %f1935, %f1895, %f1866;
	fma.rn.f32 	%f1947, %f1934, %f1895, %f1867;
	fma.rn.f32 	%f1948, %f1935, %f1896, %f1868;
	fma.rn.f32 	%f1949, %f1934, %f1896, %f1869;
	fma.rn.f32 	%f1950, %f1935, %f1897, %f1870;
	fma.rn.f32 	%f1951, %f1934, %f1897, %f1871;
	ld.shared.f32 	%f1952, [%r297+10848];
	ld.shared.f32 	%f1953, [%r299+10848];
	fma.rn.f32 	%f1954, %f1953, %f1890, %f1874;
	fma.rn.f32 	%f1955, %f1952, %f1890, %f1875;
	fma.rn.f32 	%f1956, %f1953, %f1891, %f1876;
	fma.rn.f32 	%f1957, %f1952, %f1891, %f1877;
	fma.rn.f32 	%f1958, %f1953, %f1892, %f1878;
	fma.rn.f32 	%f1959, %f1952, %f1892, %f1879;
	fma.rn.f32 	%f1960, %f1953, %f1893, %f1880;
	fma.rn.f32 	%f1961, %f1952, %f1893, %f1881;
	fma.rn.f32 	%f1962, %f1953, %f1894, %f1882;
	fma.rn.f32 	%f1963, %f1952, %f1894, %f1883;
	fma.rn.f32 	%f1964, %f1953, %f1895, %f1884;
	fma.rn.f32 	%f1965, %f1952, %f1895, %f1885;
	fma.rn.f32 	%f1966, %f1953, %f1896, %f1886;
	fma.rn.f32 	%f1967, %f1952, %f1896, %f1887;
	fma.rn.f32 	%f1968, %f1953, %f1897, %f1888;
	fma.rn.f32 	%f1969, %f1952, %f1897, %f1889;
	ld.shared.f32 	%f1970, [%r293+88];
	ld.shared.f32 	%f1971, [%r293+220];
	ld.shared.f32 	%f1972, [%r293+352];
	ld.shared.f32 	%f1973, [%r293+484];
	ld.shared.f32 	%f1974, [%r293+616];
	ld.shared.f32 	%f1975, [%r293+748];
	ld.shared.f32 	%f1976, [%r293+880];
	ld.shared.f32 	%f1977, [%r293+1012];
	ld.shared.f32 	%f1978, [%r297+11352];
	ld.shared.f32 	%f1979, [%r299+11352];
	fma.rn.f32 	%f1980, %f1979, %f1970, %f1900;
	fma.rn.f32 	%f1981, %f1978, %f1970, %f1901;
	fma.rn.f32 	%f1982, %f1979, %f1971, %f1902;
	fma.rn.f32 	%f1983, %f1978, %f1971, %f1903;
	fma.rn.f32 	%f1984, %f1979, %f1972, %f1904;
	fma.rn.f32 	%f1985, %f1978, %f1972, %f1905;
	fma.rn.f32 	%f1986, %f1979, %f1973, %f1906;
	fma.rn.f32 	%f1987, %f1978, %f1973, %f1907;
	fma.rn.f32 	%f1988, %f1979, %f1974, %f1908;
	fma.rn.f32 	%f1989, %f1978, %f1974, %f1909;
	fma.rn.f32 	%f1990, %f1979, %f1975, %f1910;
	fma.rn.f32 	%f1991, %f1978, %f1975, %f1911;
	fma.rn.f32 	%f1992, %f1979, %f1976, %f1912;
	fma.rn.f32 	%f1993, %f1978, %f1976, %f1913;
	fma.rn.f32 	%f1994, %f1979, %f1977, %f1914;
	fma.rn.f32 	%f1995, %f1978, %f1977, %f1915;
	ld.shared.f32 	%f1996, [%r297+11356];
	ld.shared.f32 	%f1997, [%r299+11356];
	fma.rn.f32 	%f1998, %f1997, %f1970, %f1918;
	fma.rn.f32 	%f1999, %f1996, %f1970, %f1919;
	fma.rn.f32 	%f2000, %f1997, %f1971, %f1920;
	fma.rn.f32 	%f2001, %f1996, %f1971, %f1921;
	fma.rn.f32 	%f2002, %f1997, %f1972, %f1922;
	fma.rn.f32 	%f2003, %f1996, %f1972, %f1923;
	fma.rn.f32 	%f2004, %f1997, %f1973, %f1924;
	fma.rn.f32 	%f2005, %f1996, %f1973, %f1925;
	fma.rn.f32 	%f2006, %f1997, %f1974, %f1926;
	fma.rn.f32 	%f2007, %f1996, %f1974, %f1927;
	fma.rn.f32 	%f2008, %f1997, %f1975, %f1928;
	fma.rn.f32 	%f2009, %f1996, %f1975, %f1929;
	fma.rn.f32 	%f2010, %f1997, %f1976, %f1930;
	fma.rn.f32 	%f2011, %f1996, %f1976, %f1931;
	fma.rn.f32 	%f2012, %f1997, %f1977, %f1932;
	fma.rn.f32 	%f2013, %f1996, %f1977, %f1933;
	ld.shared.f32 	%f2014, [%r297+11360];
	ld.shared.f32 	%f2015, [%r299+11360];
	fma.rn.f32 	%f2016, %f2015, %f1970, %f1936;
	fma.rn.f32 	%f2017, %f2014, %f1970, %f1937;
	fma.rn.f32 	%f2018, %f2015, %f1971, %f1938;
	fma.rn.f32 	%f2019, %f2014, %f1971, %f1939;
	fma.rn.f32 	%f2020, %f2015, %f1972, %f1940;
	fma.rn.f32 	%f2021, %f2014, %f1972, %f1941;
	fma.rn.f32 	%f2022, %f2015, %f1973, %f1942;
	fma.rn.f32 	%f2023, %f2014, %f1973, %f1943;
	fma.rn.f32 	%f2024, %f2015, %f1974, %f1944;
	fma.rn.f32 	%f2025, %f2014, %f1974, %f1945;
	fma.rn.f32 	%f2026, %f2015, %f1975, %f1946;
	fma.rn.f32 	%f2027, %f2014, %f1975, %f1947;
	fma.rn.f32 	%f2028, %f2015, %f1976, %f1948;
	fma.rn.f32 	%f2029, %f2014, %f1976, %f1949;
	fma.rn.f32 	%f2030, %f2015, %f1977, %f1950;
	fma.rn.f32 	%f2031, %f2014, %f1977, %f1951;
	ld.shared.f32 	%f2032, [%r297+11364];
	ld.shared.f32 	%f2033, [%r299+11364];
	fma.rn.f32 	%f2034, %f2033, %f1970, %f1954;
	fma.rn.f32 	%f2035, %f2032, %f1970, %f1955;
	fma.rn.f32 	%f2036, %f2033, %f1971, %f1956;
	fma.rn.f32 	%f2037, %f2032, %f1971, %f1957;
	fma.rn.f32 	%f2038, %f2033, %f1972, %f1958;
	fma.rn.f32 	%f2039, %f2032, %f1972, %f1959;
	fma.rn.f32 	%f2040, %f2033, %f1973, %f1960;
	fma.rn.f32 	%f2041, %f2032, %f1973, %f1961;
	fma.rn.f32 	%f2042, %f2033, %f1974, %f1962;
	fma.rn.f32 	%f2043, %f2032, %f1974, %f1963;
	fma.rn.f32 	%f2044, %f2033, %f1975, %f1964;
	fma.rn.f32 	%f2045, %f2032, %f1975, %f1965;
	fma.rn.f32 	%f2046, %f2033, %f1976, %f1966;
	fma.rn.f32 	%f2047, %f2032, %f1976, %f1967;
	fma.rn.f32 	%f2048, %f2033, %f1977, %f1968;
	fma.rn.f32 	%f2049, %f2032, %f1977, %f1969;
	ld.shared.f32 	%f2050, [%r293+92];
	ld.shared.f32 	%f2051, [%r293+224];
	ld.shared.f32 	%f2052, [%r293+356];
	ld.shared.f32 	%f2053, [%r293+488];
	ld.shared.f32 	%f2054, [%r293+620];
	ld.shared.f32 	%f2055, [%r293+752];
	ld.shared.f32 	%f2056, [%r293+884];
	ld.shared.f32 	%f2057, [%r293+1016];
	ld.shared.f32 	%f2058, [%r297+11868];
	ld.shared.f32 	%f2059, [%r299+11868];
	fma.rn.f32 	%f2060, %f2059, %f2050, %f1980;
	fma.rn.f32 	%f2061, %f2058, %f2050, %f1981;
	fma.rn.f32 	%f2062, %f2059, %f2051, %f1982;
	fma.rn.f32 	%f2063, %f2058, %f2051, %f1983;
	fma.rn.f32 	%f2064, %f2059, %f2052, %f1984;
	fma.rn.f32 	%f2065, %f2058, %f2052, %f1985;
	fma.rn.f32 	%f2066, %f2059, %f2053, %f1986;
	fma.rn.f32 	%f2067, %f2058, %f2053, %f1987;
	fma.rn.f32 	%f2068, %f2059, %f2054, %f1988;
	fma.rn.f32 	%f2069, %f2058, %f2054, %f1989;
	fma.rn.f32 	%f2070, %f2059, %f2055, %f1990;
	fma.rn.f32 	%f2071, %f2058, %f2055, %f1991;
	fma.rn.f32 	%f2072, %f2059, %f2056, %f1992;
	fma.rn.f32 	%f2073, %f2058, %f2056, %f1993;
	fma.rn.f32 	%f2074, %f2059, %f2057, %f1994;
	fma.rn.f32 	%f2075, %f2058, %f2057, %f1995;
	ld.shared.f32 	%f2076, [%r297+11872];
	ld.shared.f32 	%f2077, [%r299+11872];
	fma.rn.f32 	%f2078, %f2077, %f2050, %f1998;
	fma.rn.f32 	%f2079, %f2076, %f2050, %f1999;
	fma.rn.f32 	%f2080, %f2077, %f2051, %f2000;
	fma.rn.f32 	%f2081, %f2076, %f2051, %f2001;
	fma.rn.f32 	%f2082, %f2077, %f2052, %f2002;
	fma.rn.f32 	%f2083, %f2076, %f2052, %f2003;
	fma.rn.f32 	%f2084, %f2077, %f2053, %f2004;
	fma.rn.f32 	%f2085, %f2076, %f2053, %f2005;
	fma.rn.f32 	%f2086, %f2077, %f2054, %f2006;
	fma.rn.f32 	%f2087, %f2076, %f2054, %f2007;
	fma.rn.f32 	%f2088, %f2077, %f2055, %f2008;
	fma.rn.f32 	%f2089, %f2076, %f2055, %f2009;
	fma.rn.f32 	%f2090, %f2077, %f2056, %f2010;
	fma.rn.f32 	%f2091, %f2076, %f2056, %f2011;
	fma.rn.f32 	%f2092, %f2077, %f2057, %f2012;
	fma.rn.f32 	%f2093, %f2076, %f2057, %f2013;
	ld.shared.f32 	%f2094, [%r297+11876];
	ld.shared.f32 	%f2095, [%r299+11876];
	fma.rn.f32 	%f2096, %f2095, %f2050, %f2016;
	fma.rn.f32 	%f2097, %f2094, %f2050, %f2017;
	fma.rn.f32 	%f2098, %f2095, %f2051, %f2018;
	fma.rn.f32 	%f2099, %f2094, %f2051, %f2019;
	fma.rn.f32 	%f2100, %f2095, %f2052, %f2020;
	fma.rn.f32 	%f2101, %f2094, %f2052, %f2021;
	fma.rn.f32 	%f2102, %f2095, %f2053, %f2022;
	fma.rn.f32 	%f2103, %f2094, %f2053, %f2023;
	fma.rn.f32 	%f2104, %f2095, %f2054, %f2024;
	fma.rn.f32 	%f2105, %f2094, %f2054, %f2025;
	fma.rn.f32 	%f2106, %f2095, %f2055, %f2026;
	fma.rn.f32 	%f2107, %f2094, %f2055, %f2027;
	fma.rn.f32 	%f2108, %f2095, %f2056, %f2028;
	fma.rn.f32 	%f2109, %f2094, %f2056, %f2029;
	fma.rn.f32 	%f2110, %f2095, %f2057, %f2030;
	fma.rn.f32 	%f2111, %f2094, %f2057, %f2031;
	ld.shared.f32 	%f2112, [%r297+11880];
	ld.shared.f32 	%f2113, [%r299+11880];
	fma.rn.f32 	%f2114, %f2113, %f2050, %f2034;
	fma.rn.f32 	%f2115, %f2112, %f2050, %f2035;
	fma.rn.f32 	%f2116, %f2113, %f2051, %f2036;
	fma.rn.f32 	%f2117, %f2112, %f2051, %f2037;
	fma.rn.f32 	%f2118, %f2113, %f2052, %f2038;
	fma.rn.f32 	%f2119, %f2112, %f2052, %f2039;
	fma.rn.f32 	%f2120, %f2113, %f2053, %f2040;
	fma.rn.f32 	%f2121, %f2112, %f2053, %f2041;
	fma.rn.f32 	%f2122, %f2113, %f2054, %f2042;
	fma.rn.f32 	%f2123, %f2112, %f2054, %f2043;
	fma.rn.f32 	%f2124, %f2113, %f2055, %f2044;
	fma.rn.f32 	%f2125, %f2112, %f2055, %f2045;
	fma.rn.f32 	%f2126, %f2113, %f2056, %f2046;
	fma.rn.f32 	%f2127, %f2112, %f2056, %f2047;
	fma.rn.f32 	%f2128, %f2113, %f2057, %f2048;
	fma.rn.f32 	%f2129, %f2112, %f2057, %f2049;
	ld.shared.f32 	%f2130, [%r293+96];
	ld.shared.f32 	%f2131, [%r293+228];
	ld.shared.f32 	%f2132, [%r293+360];
	ld.shared.f32 	%f2133, [%r293+492];
	ld.shared.f32 	%f2134, [%r293+624];
	ld.shared.f32 	%f2135, [%r293+756];
	ld.shared.f32 	%f2136, [%r293+888];
	ld.shared.f32 	%f2137, [%r293+1020];
	ld.shared.f32 	%f2138, [%r297+12384];
	ld.shared.f32 	%f2139, [%r299+12384];
	fma.rn.f32 	%f2140, %f2139, %f2130, %f2060;
	fma.rn.f32 	%f2141, %f2138, %f2130, %f2061;
	fma.rn.f32 	%f2142, %f2139, %f2131, %f2062;
	fma.rn.f32 	%f2143, %f2138, %f2131, %f2063;
	fma.rn.f32 	%f2144, %f2139, %f2132, %f2064;
	fma.rn.f32 	%f2145, %f2138, %f2132, %f2065;
	fma.rn.f32 	%f2146, %f2139, %f2133, %f2066;
	fma.rn.f32 	%f2147, %f2138, %f2133, %f2067;
	fma.rn.f32 	%f2148, %f2139, %f2134, %f2068;
	fma.rn.f32 	%f2149, %f2138, %f2134, %f2069;
	fma.rn.f32 	%f2150, %f2139, %f2135, %f2070;
	fma.rn.f32 	%f2151, %f2138, %f2135, %f2071;
	fma.rn.f32 	%f2152, %f2139, %f2136, %f2072;
	fma.rn.f32 	%f2153, %f2138, %f2136, %f2073;
	fma.rn.f32 	%f2154, %f2139, %f2137, %f2074;
	fma.rn.f32 	%f2155, %f2138, %f2137, %f2075;
	ld.shared.f32 	%f2156, [%r297+12388];
	ld.shared.f32 	%f2157, [%r299+12388];
	fma.rn.f32 	%f2158, %f2157, %f2130, %f2078;
	fma.rn.f32 	%f2159, %f2156, %f2130, %f2079;
	fma.rn.f32 	%f2160, %f2157, %f2131, %f2080;
	fma.rn.f32 	%f2161, %f2156, %f2131, %f2081;
	fma.rn.f32 	%f2162, %f2157, %f2132, %f2082;
	fma.rn.f32 	%f2163, %f2156, %f2132, %f2083;
	fma.rn.f32 	%f2164, %f2157, %f2133, %f2084;
	fma.rn.f32 	%f2165, %f2156, %f2133, %f2085;
	fma.rn.f32 	%f2166, %f2157, %f2134, %f2086;
	fma.rn.f32 	%f2167, %f2156, %f2134, %f2087;
	fma.rn.f32 	%f2168, %f2157, %f2135, %f2088;
	fma.rn.f32 	%f2169, %f2156, %f2135, %f2089;
	fma.rn.f32 	%f2170, %f2157, %f2136, %f2090;
	fma.rn.f32 	%f2171, %f2156, %f2136, %f2091;
	fma.rn.f32 	%f2172, %f2157, %f2137, %f2092;
	fma.rn.f32 	%f2173, %f2156, %f2137, %f2093;
	ld.shared.f32 	%f2174, [%r297+12392];
	ld.shared.f32 	%f2175, [%r299+12392];
	fma.rn.f32 	%f2176, %f2175, %f2130, %f2096;
	fma.rn.f32 	%f2177, %f2174, %f2130, %f2097;
	fma.rn.f32 	%f2178, %f2175, %f2131, %f2098;
	fma.rn.f32 	%f2179, %f2174, %f2131, %f2099;
	fma.rn.f32 	%f2180, %f2175, %f2132, %f2100;
	fma.rn.f32 	%f2181, %f2174, %f2132, %f2101;
	fma.rn.f32 	%f2182, %f2175, %f2133, %f2102;
	fma.rn.f32 	%f2183, %f2174, %f2133, %f2103;
	fma.rn.f32 	%f2184, %f2175, %f2134, %f2104;
	fma.rn.f32 	%f2185, %f2174, %f2134, %f2105;
	fma.rn.f32 	%f2186, %f2175, %f2135, %f2106;
	fma.rn.f32 	%f2187, %f2174, %f2135, %f2107;
	fma.rn.f32 	%f2188, %f2175, %f2136, %f2108;
	fma.rn.f32 	%f2189, %f2174, %f2136, %f2109;
	fma.rn.f32 	%f2190, %f2175, %f2137, %f2110;
	fma.rn.f32 	%f2191, %f2174, %f2137, %f2111;
	ld.shared.f32 	%f2192, [%r297+12396];
	ld.shared.f32 	%f2193, [%r299+12396];
	fma.rn.f32 	%f2194, %f2193, %f2130, %f2114;
	fma.rn.f32 	%f2195, %f2192, %f2130, %f2115;
	fma.rn.f32 	%f2196, %f2193, %f2131, %f2116;
	fma.rn.f32 	%f2197, %f2192, %f2131, %f2117;
	fma.rn.f32 	%f2198, %f2193, %f2132, %f2118;
	fma.rn.f32 	%f2199, %f2192, %f2132, %f2119;
	fma.rn.f32 	%f2200, %f2193, %f2133, %f2120;
	fma.rn.f32 	%f2201, %f2192, %f2133, %f2121;
	fma.rn.f32 	%f2202, %f2193, %f2134, %f2122;
	fma.rn.f32 	%f2203, %f2192, %f2134, %f2123;
	fma.rn.f32 	%f2204, %f2193, %f2135, %f2124;
	fma.rn.f32 	%f2205, %f2192, %f2135, %f2125;
	fma.rn.f32 	%f2206, %f2193, %f2136, %f2126;
	fma.rn.f32 	%f2207, %f2192, %f2136, %f2127;
	fma.rn.f32 	%f2208, %f2193, %f2137, %f2128;
	fma.rn.f32 	%f2209, %f2192, %f2137, %f2129;
	ld.shared.f32 	%f2210, [%r293+100];
	ld.shared.f32 	%f2211, [%r293+232];
	ld.shared.f32 	%f2212, [%r293+364];
	ld.shared.f32 	%f2213, [%r293+496];
	ld.shared.f32 	%f2214, [%r293+628];
	ld.shared.f32 	%f2215, [%r293+760];
	ld.shared.f32 	%f2216, [%r293+892];
	ld.shared.f32 	%f2217, [%r293+1024];
	ld.shared.f32 	%f2218, [%r297+12900];
	ld.shared.f32 	%f2219, [%r299+12900];
	fma.rn.f32 	%f2220, %f2219, %f2210, %f2140;
	fma.rn.f32 	%f2221, %f2218, %f2210, %f2141;
	fma.rn.f32 	%f2222, %f2219, %f2211, %f2142;
	fma.rn.f32 	%f2223, %f2218, %f2211, %f2143;
	fma.rn.f32 	%f2224, %f2219, %f2212, %f2144;
	fma.rn.f32 	%f2225, %f2218, %f2212, %f2145;
	fma.rn.f32 	%f2226, %f2219, %f2213, %f2146;
	fma.rn.f32 	%f2227, %f2218, %f2213, %f2147;
	fma.rn.f32 	%f2228, %f2219, %f2214, %f2148;
	fma.rn.f32 	%f2229, %f2218, %f2214, %f2149;
	fma.rn.f32 	%f2230, %f2219, %f2215, %f2150;
	fma.rn.f32 	%f2231, %f2218, %f2215, %f2151;
	fma.rn.f32 	%f2232, %f2219, %f2216, %f2152;
	fma.rn.f32 	%f2233, %f2218, %f2216, %f2153;
	fma.rn.f32 	%f2234, %f2219, %f2217, %f2154;
	fma.rn.f32 	%f2235, %f2218, %f2217, %f2155;
	ld.shared.f32 	%f2236, [%r297+12904];
	ld.shared.f32 	%f2237, [%r299+12904];
	fma.rn.f32 	%f2238, %f2237, %f2210, %f2158;
	fma.rn.f32 	%f2239, %f2236, %f2210, %f2159;
	fma.rn.f32 	%f2240, %f2237, %f2211, %f2160;
	fma.rn.f32 	%f2241, %f2236, %f2211, %f2161;
	fma.rn.f32 	%f2242, %f2237, %f2212, %f2162;
	fma.rn.f32 	%f2243, %f2236, %f2212, %f2163;
	fma.rn.f32 	%f2244, %f2237, %f2213, %f2164;
	fma.rn.f32 	%f2245, %f2236, %f2213, %f2165;
	fma.rn.f32 	%f2246, %f2237, %f2214, %f2166;
	fma.rn.f32 	%f2247, %f2236, %f2214, %f2167;
	fma.rn.f32 	%f2248, %f2237, %f2215, %f2168;
	fma.rn.f32 	%f2249, %f2236, %f2215, %f2169;
	fma.rn.f32 	%f2250, %f2237, %f2216, %f2170;
	fma.rn.f32 	%f2251, %f2236, %f2216, %f2171;
	fma.rn.f32 	%f2252, %f2237, %f2217, %f2172;
	fma.rn.f32 	%f2253, %f2236, %f2217, %f2173;
	ld.shared.f32 	%f2254, [%r297+12908];
	ld.shared.f32 	%f2255, [%r299+12908];
	fma.rn.f32 	%f2256, %f2255, %f2210, %f2176;
	fma.rn.f32 	%f2257, %f2254, %f2210, %f2177;
	fma.rn.f32 	%f2258, %f2255, %f2211, %f2178;
	fma.rn.f32 	%f2259, %f2254, %f2211, %f2179;
	fma.rn.f32 	%f2260, %f2255, %f2212, %f2180;
	fma.rn.f32 	%f2261, %f2254, %f2212, %f2181;
	fma.rn.f32 	%f2262, %f2255, %f2213, %f2182;
	fma.rn.f32 	%f2263, %f2254, %f2213, %f2183;
	fma.rn.f32 	%f2264, %f2255, %f2214, %f2184;
	fma.rn.f32 	%f2265, %f2254, %f2214, %f2185;
	fma.rn.f32 	%f2266, %f2255, %f2215, %f2186;
	fma.rn.f32 	%f2267, %f2254, %f2215, %f2187;
	fma.rn.f32 	%f2268, %f2255, %f2216, %f2188;
	fma.rn.f32 	%f2269, %f2254, %f2216, %f2189;
	fma.rn.f32 	%f2270, %f2255, %f2217, %f2190;
	fma.rn.f32 	%f2271, %f2254, %f2217, %f2191;
	ld.shared.f32 	%f2272, [%r297+12912];
	ld.shared.f32 	%f2273, [%r299+12912];
	fma.rn.f32 	%f2274, %f2273, %f2210, %f2194;
	fma.rn.f32 	%f2275, %f2272, %f2210, %f2195;
	fma.rn.f32 	%f2276, %f2273, %f2211, %f2196;
	fma.rn.f32 	%f2277, %f2272, %f2211, %f2197;
	fma.rn.f32 	%f2278, %f2273, %f2212, %f2198;
	fma.rn.f32 	%f2279, %f2272, %f2212, %f2199;
	fma.rn.f32 	%f2280, %f2273, %f2213, %f2200;
	fma.rn.f32 	%f2281, %f2272, %f2213, %f2201;
	fma.rn.f32 	%f2282, %f2273, %f2214, %f2202;
	fma.rn.f32 	%f2283, %f2272, %f2214, %f2203;
	fma.rn.f32 	%f2284, %f2273, %f2215, %f2204;
	fma.rn.f32 	%f2285, %f2272, %f2215, %f2205;
	fma.rn.f32 	%f2286, %f2273, %f2216, %f2206;
	fma.rn.f32 	%f2287, %f2272, %f2216, %f2207;
	fma.rn.f32 	%f2288, %f2273, %f2217, %f2208;
	fma.rn.f32 	%f2289, %f2272, %f2217, %f2209;
	ld.shared.f32 	%f2290, [%r293+104];
	ld.shared.f32 	%f2291, [%r293+236];
	ld.shared.f32 	%f2292, [%r293+368];
	ld.shared.f32 	%f2293, [%r293+500];
	ld.shared.f32 	%f2294, [%r293+632];
	ld.shared.f32 	%f2295, [%r293+764];
	ld.shared.f32 	%f2296, [%r293+896];
	ld.shared.f32 	%f2297, [%r293+1028];
	ld.shared.f32 	%f2298, [%r297+13416];
	ld.shared.f32 	%f2299, [%r299+13416];
	fma.rn.f32 	%f2300, %f2299, %f2290, %f2220;
	fma.rn.f32 	%f2301, %f2298, %f2290, %f2221;
	fma.rn.f32 	%f2302, %f2299, %f2291, %f2222;
	fma.rn.f32 	%f2303, %f2298, %f2291, %f2223;
	fma.rn.f32 	%f2304, %f2299, %f2292, %f2224;
	fma.rn.f32 	%f2305, %f2298, %f2292, %f2225;
	fma.rn.f32 	%f2306, %f2299, %f2293, %f2226;
	fma.rn.f32 	%f2307, %f2298, %f2293, %f2227;
	fma.rn.f32 	%f2308, %f2299, %f2294, %f2228;
	fma.rn.f32 	%f2309, %f2298, %f2294, %f2229;
	fma.rn.f32 	%f2310, %f2299, %f2295, %f2230;
	fma.rn.f32 	%f2311, %f2298, %f2295, %f2231;
	fma.rn.f32 	%f2312, %f2299, %f2296, %f2232;
	fma.rn.f32 	%f2313, %f2298, %f2296, %f2233;
	fma.rn.f32 	%f2314, %f2299, %f2297, %f2234;
	fma.rn.f32 	%f2315, %f2298, %f2297, %f2235;
	ld.shared.f32 	%f2316, [%r297+13420];
	ld.shared.f32 	%f2317, [%r299+13420];
	fma.rn.f32 	%f2318, %f2317, %f2290, %f2238;
	fma.rn.f32 	%f2319, %f2316, %f2290, %f2239;
	fma.rn.f32 	%f2320, %f2317, %f2291, %f2240;
	fma.rn.f32 	%f2321, %f2316, %f2291, %f2241;
	fma.rn.f32 	%f2322, %f2317, %f2292, %f2242;
	fma.rn.f32 	%f2323, %f2316, %f2292, %f2243;
	fma.rn.f32 	%f2324, %f2317, %f2293, %f2244;
	fma.rn.f32 	%f2325, %f2316, %f2293, %f2245;
	fma.rn.f32 	%f2326, %f2317, %f2294, %f2246;
	fma.rn.f32 	%f2327, %f2316, %f2294, %f2247;
	fma.rn.f32 	%f2328, %f2317, %f2295, %f2248;
	fma.rn.f32 	%f2329, %f2316, %f2295, %f2249;
	fma.rn.f32 	%f2330, %f2317, %f2296, %f2250;
	fma.rn.f32 	%f2331, %f2316, %f2296, %f2251;
	fma.rn.f32 	%f2332, %f2317, %f2297, %f2252;
	fma.rn.f32 	%f2333, %f2316, %f2297, %f2253;
	ld.shared.f32 	%f2334, [%r297+13424];
	ld.shared.f32 	%f2335, [%r299+13424];
	fma.rn.f32 	%f2336, %f2335, %f2290, %f2256;
	fma.rn.f32 	%f2337, %f2334, %f2290, %f2257;
	fma.rn.f32 	%f2338, %f2335, %f2291, %f2258;
	fma.rn.f32 	%f2339, %f2334, %f2291, %f2259;
	fma.rn.f32 	%f2340, %f2335, %f2292, %f2260;
	fma.rn.f32 	%f2341, %f2334, %f2292, %f2261;
	fma.rn.f32 	%f2342, %f2335, %f2293, %f2262;
	fma.rn.f32 	%f2343, %f2334, %f2293, %f2263;
	fma.rn.f32 	%f2344, %f2335, %f2294, %f2264;
	fma.rn.f32 	%f2345, %f2334, %f2294, %f2265;
	fma.rn.f32 	%f2346, %f2335, %f2295, %f2266;
	fma.rn.f32 	%f2347, %f2334, %f2295, %f2267;
	fma.rn.f32 	%f2348, %f2335, %f2296, %f2268;
	fma.rn.f32 	%f2349, %f2334, %f2296, %f2269;
	fma.rn.f32 	%f2350, %f2335, %f2297, %f2270;
	fma.rn.f32 	%f2351, %f2334, %f2297, %f2271;
	ld.shared.f32 	%f2352, [%r297+13428];
	ld.shared.f32 	%f2353, [%r299+13428];
	fma.rn.f32 	%f2354, %f2353, %f2290, %f2274;
	fma.rn.f32 	%f2355, %f2352, %f2290, %f2275;
	fma.rn.f32 	%f2356, %f2353, %f2291, %f2276;
	fma.rn.f32 	%f2357, %f2352, %f2291, %f2277;
	fma.rn.f32 	%f2358, %f2353, %f2292, %f2278;
	fma.rn.f32 	%f2359, %f2352, %f2292, %f2279;
	fma.rn.f32 	%f2360, %f2353, %f2293, %f2280;
	fma.rn.f32 	%f2361, %f2352, %f2293, %f2281;
	fma.rn.f32 	%f2362, %f2353, %f2294, %f2282;
	fma.rn.f32 	%f2363, %f2352, %f2294, %f2283;
	fma.rn.f32 	%f2364, %f2353, %f2295, %f2284;
	fma.rn.f32 	%f2365, %f2352, %f2295, %f2285;
	fma.rn.f32 	%f2366, %f2353, %f2296, %f2286;
	fma.rn.f32 	%f2367, %f2352, %f2296, %f2287;
	fma.rn.f32 	%f2368, %f2353, %f2297, %f2288;
	fma.rn.f32 	%f2369, %f2352, %f2297, %f2289;
	ld.shared.f32 	%f2370, [%r293+108];
	ld.shared.f32 	%f2371, [%r293+240];
	ld.shared.f32 	%f2372, [%r293+372];
	ld.shared.f32 	%f2373, [%r293+504];
	ld.shared.f32 	%f2374, [%r293+636];
	ld.shared.f32 	%f2375, [%r293+768];
	ld.shared.f32 	%f2376, [%r293+900];
	ld.shared.f32 	%f2377, [%r293+1032];
	ld.shared.f32 	%f2378, [%r297+13932];
	ld.shared.f32 	%f2379, [%r299+13932];
	fma.rn.f32 	%f2380, %f2379, %f2370, %f2300;
	fma.rn.f32 	%f2381, %f2378, %f2370, %f2301;
	fma.rn.f32 	%f2382, %f2379, %f2371, %f2302;
	fma.rn.f32 	%f2383, %f2378, %f2371, %f2303;
	fma.rn.f32 	%f2384, %f2379, %f2372, %f2304;
	fma.rn.f32 	%f2385, %f2378, %f2372, %f2305;
	fma.rn.f32 	%f2386, %f2379, %f2373, %f2306;
	fma.rn.f32 	%f2387, %f2378, %f2373, %f2307;
	fma.rn.f32 	%f2388, %f2379, %f2374, %f2308;
	fma.rn.f32 	%f2389, %f2378, %f2374, %f2309;
	fma.rn.f32 	%f2390, %f2379, %f2375, %f2310;
	fma.rn.f32 	%f2391, %f2378, %f2375, %f2311;
	fma.rn.f32 	%f2392, %f2379, %f2376, %f2312;
	fma.rn.f32 	%f2393, %f2378, %f2376, %f2313;
	fma.rn.f32 	%f2394, %f2379, %f2377, %f2314;
	fma.rn.f32 	%f2395, %f2378, %f2377, %f2315;
	ld.shared.f32 	%f2396, [%r297+13936];
	ld.shared.f32 	%f2397, [%r299+13936];
	fma.rn.f32 	%f2398, %f2397, %f2370, %f2318;
	fma.rn.f32 	%f2399, %f2396, %f2370, %f2319;
	fma.rn.f32 	%f2400, %f2397, %f2371, %f2320;
	fma.rn.f32 	%f2401, %f2396, %f2371, %f2321;
	fma.rn.f32 	%f2402, %f2397, %f2372, %f2322;
	fma.rn.f32 	%f2403, %f2396, %f2372, %f2323;
	fma.rn.f32 	%f2404, %f2397, %f2373, %f2324;
	fma.rn.f32 	%f2405, %f2396, %f2373, %f2325;
	fma.rn.f32 	%f2406, %f2397, %f2374, %f2326;
	fma.rn.f32 	%f2407, %f2396, %f2374, %f2327;
	fma.rn.f32 	%f2408, %f2397, %f2375, %f2328;
	fma.rn.f32 	%f2409, %f2396, %f2375, %f2329;
	fma.rn.f32 	%f2410, %f2397, %f2376, %f2330;
	fma.rn.f32 	%f2411, %f2396, %f2376, %f2331;
	fma.rn.f32 	%f2412, %f2397, %f2377, %f2332;
	fma.rn.f32 	%f2413, %f2396, %f2377, %f2333;
	ld.shared.f32 	%f2414, [%r297+13940];
	ld.shared.f32 	%f2415, [%r299+13940];
	fma.rn.f32 	%f2416, %f2415, %f2370, %f2336;
	fma.rn.f32 	%f2417, %f2414, %f2370, %f2337;
	fma.rn.f32 	%f2418, %f2415, %f2371, %f2338;
	fma.rn.f32 	%f2419, %f2414, %f2371, %f2339;
	fma.rn.f32 	%f2420, %f2415, %f2372, %f2340;
	fma.rn.f32 	%f2421, %f2414, %f2372, %f2341;
	fma.rn.f32 	%f2422, %f2415, %f2373, %f2342;
	fma.rn.f32 	%f2423, %f2414, %f2373, %f2343;
	fma.rn.f32 	%f2424, %f2415, %f2374, %f2344;
	fma.rn.f32 	%f2425, %f2414, %f2374, %f2345;
	fma.rn.f32 	%f2426, %f2415, %f2375, %f2346;
	fma.rn.f32 	%f2427, %f2414, %f2375, %f2347;
	fma.rn.f32 	%f2428, %f2415, %f2376, %f2348;
	fma.rn.f32 	%f2429, %f2414, %f2376, %f2349;
	fma.rn.f32 	%f2430, %f2415, %f2377, %f2350;
	fma.rn.f32 	%f2431, %f2414, %f2377, %f2351;
	ld.shared.f32 	%f2432, [%r297+13944];
	ld.shared.f32 	%f2433, [%r299+13944];
	fma.rn.f32 	%f2434, %f2433, %f2370, %f2354;
	fma.rn.f32 	%f2435, %f2432, %f2370, %f2355;
	fma.rn.f32 	%f2436, %f2433, %f2371, %f2356;
	fma.rn.f32 	%f2437, %f2432, %f2371, %f2357;
	fma.rn.f32 	%f2438, %f2433, %f2372, %f2358;
	fma.rn.f32 	%f2439, %f2432, %f2372, %f2359;
	fma.rn.f32 	%f2440, %f2433, %f2373, %f2360;
	fma.rn.f32 	%f2441, %f2432, %f2373, %f2361;
	fma.rn.f32 	%f2442, %f2433, %f2374, %f2362;
	fma.rn.f32 	%f2443, %f2432, %f2374, %f2363;
	fma.rn.f32 	%f2444, %f2433, %f2375, %f2364;
	fma.rn.f32 	%f2445, %f2432, %f2375, %f2365;
	fma.rn.f32 	%f2446, %f2433, %f2376, %f2366;
	fma.rn.f32 	%f2447, %f2432, %f2376, %f2367;
	fma.rn.f32 	%f2448, %f2433, %f2377, %f2368;
	fma.rn.f32 	%f2449, %f2432, %f2377, %f2369;
	ld.shared.f32 	%f2450, [%r293+112];
	ld.shared.f32 	%f2451, [%r293+244];
	ld.shared.f32 	%f2452, [%r293+376];
	ld.shared.f32 	%f2453, [%r293+508];
	ld.shared.f32 	%f2454, [%r293+640];
	ld.shared.f32 	%f2455, [%r293+772];
	ld.shared.f32 	%f2456, [%r293+904];
	ld.shared.f32 	%f2457, [%r293+1036];
	ld.shared.f32 	%f2458, [%r297+14448];
	ld.shared.f32 	%f2459, [%r299+14448];
	fma.rn.f32 	%f2460, %f2459, %f2450, %f2380;
	fma.rn.f32 	%f2461, %f2458, %f2450, %f2381;
	fma.rn.f32 	%f2462, %f2459, %f2451, %f2382;
	fma.rn.f32 	%f2463, %f2458, %f2451, %f2383;
	fma.rn.f32 	%f2464, %f2459, %f2452, %f2384;
	fma.rn.f32 	%f2465, %f2458, %f2452, %f2385;
	fma.rn.f32 	%f2466, %f2459, %f2453, %f2386;
	fma.rn.f32 	%f2467, %f2458, %f2453, %f2387;
	fma.rn.f32 	%f2468, %f2459, %f2454, %f2388;
	fma.rn.f32 	%f2469, %f2458, %f2454, %f2389;
	fma.rn.f32 	%f2470, %f2459, %f2455, %f2390;
	fma.rn.f32 	%f2471, %f2458, %f2455, %f2391;
	fma.rn.f32 	%f2472, %f2459, %f2456, %f2392;
	fma.rn.f32 	%f2473, %f2458, %f2456, %f2393;
	fma.rn.f32 	%f2474, %f2459, %f2457, %f2394;
	fma.rn.f32 	%f2475, %f2458, %f2457, %f2395;
	ld.shared.f32 	%f2476, [%r297+14452];
	ld.shared.f32 	%f2477, [%r299+14452];
	fma.rn.f32 	%f2478, %f2477, %f2450, %f2398;
	fma.rn.f32 	%f2479, %f2476, %f2450, %f2399;
	fma.rn.f32 	%f2480, %f2477, %f2451, %f2400;
	fma.rn.f32 	%f2481, %f2476, %f2451, %f2401;
	fma.rn.f32 	%f2482, %f2477, %f2452, %f2402;
	fma.rn.f32 	%f2483, %f2476, %f2452, %f2403;
	fma.rn.f32 	%f2484, %f2477, %f2453, %f2404;
	fma.rn.f32 	%f2485, %f2476, %f2453, %f2405;
	fma.rn.f32 	%f2486, %f2477, %f2454, %f2406;
	fma.rn.f32 	%f2487, %f2476, %f2454, %f2407;
	fma.rn.f32 	%f2488, %f2477, %f2455, %f2408;
	fma.rn.f32 	%f2489, %f2476, %f2455, %f2409;
	fma.rn.f32 	%f2490, %f2477, %f2456, %f2410;
	fma.rn.f32 	%f2491, %f2476, %f2456, %f2411;
	fma.rn.f32 	%f2492, %f2477, %f2457, %f2412;
	fma.rn.f32 	%f2493, %f2476, %f2457, %f2413;
	ld.shared.f32 	%f2494, [%r297+14456];
	ld.shared.f32 	%f2495, [%r299+14456];
	fma.rn.f32 	%f2496, %f2495, %f2450, %f2416;
	fma.rn.f32 	%f2497, %f2494, %f2450, %f2417;
	fma.rn.f32 	%f2498, %f2495, %f2451, %f2418;
	fma.rn.f32 	%f2499, %f2494, %f2451, %f2419;
	fma.rn.f32 	%f2500, %f2495, %f2452, %f2420;
	fma.rn.f32 	%f2501, %f2494, %f2452, %f2421;
	fma.rn.f32 	%f2502, %f2495, %f2453, %f2422;
	fma.rn.f32 	%f2503, %f2494, %f2453, %f2423;
	fma.rn.f32 	%f2504, %f2495, %f2454, %f2424;
	fma.rn.f32 	%f2505, %f2494, %f2454, %f2425;
	fma.rn.f32 	%f2506, %f2495, %f2455, %f2426;
	fma.rn.f32 	%f2507, %f2494, %f2455, %f2427;
	fma.rn.f32 	%f2508, %f2495, %f2456, %f2428;
	fma.rn.f32 	%f2509, %f2494, %f2456, %f2429;
	fma.rn.f32 	%f2510, %f2495, %f2457, %f2430;
	fma.rn.f32 	%f2511, %f2494, %f2457, %f2431;
	ld.shared.f32 	%f2512, [%r297+14460];
	ld.shared.f32 	%f2513, [%r299+14460];
	fma.rn.f32 	%f2514, %f2513, %f2450, %f2434;
	fma.rn.f32 	%f2515, %f2512, %f2450, %f2435;
	fma.rn.f32 	%f2516, %f2513, %f2451, %f2436;
	fma.rn.f32 	%f2517, %f2512, %f2451, %f2437;
	fma.rn.f32 	%f2518, %f2513, %f2452, %f2438;
	fma.rn.f32 	%f2519, %f2512, %f2452, %f2439;
	fma.rn.f32 	%f2520, %f2513, %f2453, %f2440;
	fma.rn.f32 	%f2521, %f2512, %f2453, %f2441;
	fma.rn.f32 	%f2522, %f2513, %f2454, %f2442;
	fma.rn.f32 	%f2523, %f2512, %f2454, %f2443;
	fma.rn.f32 	%f2524, %f2513, %f2455, %f2444;
	fma.rn.f32 	%f2525, %f2512, %f2455, %f2445;
	fma.rn.f32 	%f2526, %f2513, %f2456, %f2446;
	fma.rn.f32 	%f2527, %f2512, %f2456, %f2447;
	fma.rn.f32 	%f2528, %f2513, %f2457, %f2448;
	fma.rn.f32 	%f2529, %f2512, %f2457, %f2449;
	ld.shared.f32 	%f2530, [%r293+116];
	ld.shared.f32 	%f2531, [%r293+248];
	ld.shared.f32 	%f2532, [%r293+380];
	ld.shared.f32 	%f2533, [%r293+512];
	ld.shared.f32 	%f2534, [%r293+644];
	ld.shared.f32 	%f2535, [%r293+776];
	ld.shared.f32 	%f2536, [%r293+908];
	ld.shared.f32 	%f2537, [%r293+1040];
	ld.shared.f32 	%f2538, [%r297+14964];
	ld.shared.f32 	%f2539, [%r299+14964];
	fma.rn.f32 	%f2540, %f2539, %f2530, %f2460;
	fma.rn.f32 	%f2541, %f2538, %f2530, %f2461;
	fma.rn.f32 	%f2542, %f2539, %f2531, %f2462;
	fma.rn.f32 	%f2543, %f2538, %f2531, %f2463;
	fma.rn.f32 	%f2544, %f2539, %f2532, %f2464;
	fma.rn.f32 	%f2545, %f2538, %f2532, %f2465;
	fma.rn.f32 	%f2546, %f2539, %f2533, %f2466;
	fma.rn.f32 	%f2547, %f2538, %f2533, %f2467;
	fma.rn.f32 	%f2548, %f2539, %f2534, %f2468;
	fma.rn.f32 	%f2549, %f2538, %f2534, %f2469;
	fma.rn.f32 	%f2550, %f2539, %f2535, %f2470;
	fma.rn.f32 	%f2551, %f2538, %f2535, %f2471;
	fma.rn.f32 	%f2552, %f2539, %f2536, %f2472;
	fma.rn.f32 	%f2553, %f2538, %f2536, %f2473;
	fma.rn.f32 	%f2554, %f2539, %f2537, %f2474;
	fma.rn.f32 	%f2555, %f2538, %f2537, %f2475;
	ld.shared.f32 	%f2556, [%r297+14968];
	ld.shared.f32 	%f2557, [%r299+14968];
	fma.rn.f32 	%f2558, %f2557, %f2530, %f2478;
	fma.rn.f32 	%f2559, %f2556, %f2530, %f2479;
	fma.rn.f32 	%f2560, %f2557, %f2531, %f2480;
	fma.rn.f32 	%f2561, %f2556, %f2531, %f2481;
	fma.rn.f32 	%f2562, %f2557, %f2532, %f2482;
	fma.rn.f32 	%f2563, %f2556, %f2532, %f2483;
	fma.rn.f32 	%f2564, %f2557, %f2533, %f2484;
	fma.rn.f32 	%f2565, %f2556, %f2533, %f2485;
	fma.rn.f32 	%f2566, %f2557, %f2534, %f2486;
	fma.rn.f32 	%f2567, %f2556, %f2534, %f2487;
	fma.rn.f32 	%f2568, %f2557, %f2535, %f2488;
	fma.rn.f32 	%f2569, %f2556, %f2535, %f2489;
	fma.rn.f32 	%f2570, %f2557, %f2536, %f2490;
	fma.rn.f32 	%f2571, %f2556, %f2536, %f2491;
	fma.rn.f32 	%f2572, %f2557, %f2537, %f2492;
	fma.rn.f32 	%f2573, %f2556, %f2537, %f2493;
	ld.shared.f32 	%f2574, [%r297+14972];
	ld.shared.f32 	%f2575, [%r299+14972];
	fma.rn.f32 	%f2576, %f2575, %f2530, %f2496;
	fma.rn.f32 	%f2577, %f2574, %f2530, %f2497;
	fma.rn.f32 	%f2578, %f2575, %f2531, %f2498;
	fma.rn.f32 	%f2579, %f2574, %f2531, %f2499;
	fma.rn.f32 	%f2580, %f2575, %f2532, %f2500;
	fma.rn.f32 	%f2581, %f2574, %f2532, %f2501;
	fma.rn.f32 	%f2582, %f2575, %f2533, %f2502;
	fma.rn.f32 	%f2583, %f2574, %f2533, %f2503;
	fma.rn.f32 	%f2584, %f2575, %f2534, %f2504;
	fma.rn.f32 	%f2585, %f2574, %f2534, %f2505;
	fma.rn.f32 	%f2586, %f2575, %f2535, %f2506;
	fma.rn.f32 	%f2587, %f2574, %f2535, %f2507;
	fma.rn.f32 	%f2588, %f2575, %f2536, %f2508;
	fma.rn.f32 	%f2589, %f2574, %f2536, %f2509;
	fma.rn.f32 	%f2590, %f2575, %f2537, %f2510;
	fma.rn.f32 	%f2591, %f2574, %f2537, %f2511;
	ld.shared.f32 	%f2592, [%r297+14976];
	ld.shared.f32 	%f2593, [%r299+14976];
	fma.rn.f32 	%f2594, %f2593, %f2530, %f2514;
	fma.rn.f32 	%f2595, %f2592, %f2530, %f2515;
	fma.rn.f32 	%f2596, %f2593, %f2531, %f2516;
	fma.rn.f32 	%f2597, %f2592, %f2531, %f2517;
	fma.rn.f32 	%f2598, %f2593, %f2532, %f2518;
	fma.rn.f32 	%f2599, %f2592, %f2532, %f2519;
	fma.rn.f32 	%f2600, %f2593, %f2533, %f2520;
	fma.rn.f32 	%f2601, %f2592, %f2533, %f2521;
	fma.rn.f32 	%f2602, %f2593, %f2534, %f2522;
	fma.rn.f32 	%f2603, %f2592, %f2534, %f2523;
	fma.rn.f32 	%f2604, %f2593, %f2535, %f2524;
	fma.rn.f32 	%f2605, %f2592, %f2535, %f2525;
	fma.rn.f32 	%f2606, %f2593, %f2536, %f2526;
	fma.rn.f32 	%f2607, %f2592, %f2536, %f2527;
	fma.rn.f32 	%f2608, %f2593, %f2537, %f2528;
	fma.rn.f32 	%f2609, %f2592, %f2537, %f2529;
	ld.shared.f32 	%f2610, [%r293+120];
	ld.shared.f32 	%f2611, [%r293+252];
	ld.shared.f32 	%f2612, [%r293+384];
	ld.shared.f32 	%f2613, [%r293+516];
	ld.shared.f32 	%f2614, [%r293+648];
	ld.shared.f32 	%f2615, [%r293+780];
	ld.shared.f32 	%f2616, [%r293+912];
	ld.shared.f32 	%f2617, [%r293+1044];
	ld.shared.f32 	%f2618, [%r297+15480];
	ld.shared.f32 	%f2619, [%r299+15480];
	fma.rn.f32 	%f2620, %f2619, %f2610, %f2540;
	fma.rn.f32 	%f2621, %f2618, %f2610, %f2541;
	fma.rn.f32 	%f2622, %f2619, %f2611, %f2542;
	fma.rn.f32 	%f2623, %f2618, %f2611, %f2543;
	fma.rn.f32 	%f2624, %f2619, %f2612, %f2544;
	fma.rn.f32 	%f2625, %f2618, %f2612, %f2545;
	fma.rn.f32 	%f2626, %f2619, %f2613, %f2546;
	fma.rn.f32 	%f2627, %f2618, %f2613, %f2547;
	fma.rn.f32 	%f2628, %f2619, %f2614, %f2548;
	fma.rn.f32 	%f2629, %f2618, %f2614, %f2549;
	fma.rn.f32 	%f2630, %f2619, %f2615, %f2550;
	fma.rn.f32 	%f2631, %f2618, %f2615, %f2551;
	fma.rn.f32 	%f2632, %f2619, %f2616, %f2552;
	fma.rn.f32 	%f2633, %f2618, %f2616, %f2553;
	fma.rn.f32 	%f2634, %f2619, %f2617, %f2554;
	fma.rn.f32 	%f2635, %f2618, %f2617, %f2555;
	ld.shared.f32 	%f2636, [%r297+15484];
	ld.shared.f32 	%f2637, [%r299+15484];
	fma.rn.f32 	%f2638, %f2637, %f2610, %f2558;
	fma.rn.f32 	%f2639, %f2636, %f2610, %f2559;
	fma.rn.f32 	%f2640, %f2637, %f2611, %f2560;
	fma.rn.f32 	%f2641, %f2636, %f2611, %f2561;
	fma.rn.f32 	%f2642, %f2637, %f2612, %f2562;
	fma.rn.f32 	%f2643, %f2636, %f2612, %f2563;
	fma.rn.f32 	%f2644, %f2637, %f2613, %f2564;
	fma.rn.f32 	%f2645, %f2636, %f2613, %f2565;
	fma.rn.f32 	%f2646, %f2637, %f2614, %f2566;
	fma.rn.f32 	%f2647, %f2636, %f2614, %f2567;
	fma.rn.f32 	%f2648, %f2637, %f2615, %f2568;
	fma.rn.f32 	%f2649, %f2636, %f2615, %f2569;
	fma.rn.f32 	%f2650, %f2637, %f2616, %f2570;
	fma.rn.f32 	%f2651, %f2636, %f2616, %f2571;
	fma.rn.f32 	%f2652, %f2637, %f2617, %f2572;
	fma.rn.f32 	%f2653, %f2636, %f2617, %f2573;
	ld.shared.f32 	%f2654, [%r297+15488];
	ld.shared.f32 	%f2655, [%r299+15488];
	fma.rn.f32 	%f2656, %f2655, %f2610, %f2576;
	fma.rn.f32 	%f2657, %f2654, %f2610, %f2577;
	fma.rn.f32 	%f2658, %f2655, %f2611, %f2578;
	fma.rn.f32 	%f2659, %f2654, %f2611, %f2579;
	fma.rn.f32 	%f2660, %f2655, %f2612, %f2580;
	fma.rn.f32 	%f2661, %f2654, %f2612, %f2581;
	fma.rn.f32 	%f2662, %f2655, %f2613, %f2582;
	fma.rn.f32 	%f2663, %f2654, %f2613, %f2583;
	fma.rn.f32 	%f2664, %f2655, %f2614, %f2584;
	fma.rn.f32 	%f2665, %f2654, %f2614, %f2585;
	fma.rn.f32 	%f2666, %f2655, %f2615, %f2586;
	fma.rn.f32 	%f2667, %f2654, %f2615, %f2587;
	fma.rn.f32 	%f2668, %f2655, %f2616, %f2588;
	fma.rn.f32 	%f2669, %f2654, %f2616, %f2589;
	fma.rn.f32 	%f2670, %f2655, %f2617, %f2590;
	fma.rn.f32 	%f2671, %f2654, %f2617, %f2591;
	ld.shared.f32 	%f2672, [%r297+15492];
	ld.shared.f32 	%f2673, [%r299+15492];
	fma.rn.f32 	%f2674, %f2673, %f2610, %f2594;
	fma.rn.f32 	%f2675, %f2672, %f2610, %f2595;
	fma.rn.f32 	%f2676, %f2673, %f2611, %f2596;
	fma.rn.f32 	%f2677, %f2672, %f2611, %f2597;
	fma.rn.f32 	%f2678, %f2673, %f2612, %f2598;
	fma.rn.f32 	%f2679, %f2672, %f2612, %f2599;
	fma.rn.f32 	%f2680, %f2673, %f2613, %f2600;
	fma.rn.f32 	%f2681, %f2672, %f2613, %f2601;
	fma.rn.f32 	%f2682, %f2673, %f2614, %f2602;
	fma.rn.f32 	%f2683, %f2672, %f2614, %f2603;
	fma.rn.f32 	%f2684, %f2673, %f2615, %f2604;
	fma.rn.f32 	%f2685, %f2672, %f2615, %f2605;
	fma.rn.f32 	%f2686, %f2673, %f2616, %f2606;
	fma.rn.f32 	%f2687, %f2672, %f2616, %f2607;
	fma.rn.f32 	%f2688, %f2673, %f2617, %f2608;
	fma.rn.f32 	%f2689, %f2672, %f2617, %f2609;
	ld.shared.f32 	%f2690, [%r293+124];
	ld.shared.f32 	%f2691, [%r293+256];
	ld.shared.f32 	%f2692, [%r293+388];
	ld.shared.f32 	%f2693, [%r293+520];
	ld.shared.f32 	%f2694, [%r293+652];
	ld.shared.f32 	%f2695, [%r293+784];
	ld.shared.f32 	%f2696, [%r293+916];
	ld.shared.f32 	%f2697, [%r293+1048];
	ld.shared.f32 	%f2698, [%r297+15996];
	ld.shared.f32 	%f2699, [%r299+15996];
	fma.rn.f32 	%f24, %f2699, %f2690, %f2620;
	fma.rn.f32 	%f56, %f2698, %f2690, %f2621;
	fma.rn.f32 	%f3749, %f2699, %f2691, %f2622;
	fma.rn.f32 	%f3781, %f2698, %f2691, %f2623;
	fma.rn.f32 	%f3745, %f2699, %f2692, %f2624;
	fma.rn.f32 	%f3777, %f2698, %f2692, %f2625;
	fma.rn.f32 	%f3741, %f2699, %f2693, %f2626;
	fma.rn.f32 	%f3773, %f2698, %f2693, %f2627;
	fma.rn.f32 	%f3737, %f2699, %f2694, %f2628;
	fma.rn.f32 	%f3769, %f2698, %f2694, %f2629;
	fma.rn.f32 	%f3733, %f2699, %f2695, %f2630;
	fma.rn.f32 	%f3765, %f2698, %f2695, %f2631;
	fma.rn.f32 	%f3786, %f2699, %f2696, %f2632;
	fma.rn.f32 	%f3761, %f2698, %f2696, %f2633;
	fma.rn.f32 	%f3790, %f2699, %f2697, %f2634;
	fma.rn.f32 	%f3757, %f2698, %f2697, %f2635;
	ld.shared.f32 	%f2700, [%r297+16000];
	ld.shared.f32 	%f2701, [%r299+16000];
	fma.rn.f32 	%f23, %f2701, %f2690, %f2638;
	fma.rn.f32 	%f55, %f2700, %f2690, %f2639;
	fma.rn.f32 	%f3748, %f2701, %f2691, %f2640;
	fma.rn.f32 	%f3780, %f2700, %f2691, %f2641;
	fma.rn.f32 	%f3744, %f2701, %f2692, %f2642;
	fma.rn.f32 	%f3776, %f2700, %f2692, %f2643;
	fma.rn.f32 	%f3740, %f2701, %f2693, %f2644;
	fma.rn.f32 	%f3772, %f2700, %f2693, %f2645;
	fma.rn.f32 	%f3736, %f2701, %f2694, %f2646;
	fma.rn.f32 	%f3768, %f2700, %f2694, %f2647;
	fma.rn.f32 	%f3732, %f2701, %f2695, %f2648;
	fma.rn.f32 	%f3764, %f2700, %f2695, %f2649;
	fma.rn.f32 	%f3787, %f2701, %f2696, %f2650;
	fma.rn.f32 	%f3760, %f2700, %f2696, %f2651;
	fma.rn.f32 	%f3791, %f2701, %f2697, %f2652;
	fma.rn.f32 	%f3756, %f2700, %f2697, %f2653;
	ld.shared.f32 	%f2702, [%r297+16004];
	ld.shared.f32 	%f2703, [%r299+16004];
	fma.rn.f32 	%f22, %f2703, %f2690, %f2656;
	fma.rn.f32 	%f54, %f2702, %f2690, %f2657;
	fma.rn.f32 	%f3747, %f2703, %f2691, %f2658;
	fma.rn.f32 	%f3779, %f2702, %f2691, %f2659;
	fma.rn.f32 	%f3743, %f2703, %f2692, %f2660;
	fma.rn.f32 	%f3775, %f2702, %f2692, %f2661;
	fma.rn.f32 	%f3739, %f2703, %f2693, %f2662;
	fma.rn.f32 	%f3771, %f2702, %f2693, %f2663;
	fma.rn.f32 	%f3735, %f2703, %f2694, %f2664;
	fma.rn.f32 	%f3767, %f2702, %f2694, %f2665;
	fma.rn.f32 	%f3731, %f2703, %f2695, %f2666;
	fma.rn.f32 	%f3763, %f2702, %f2695, %f2667;
	fma.rn.f32 	%f3788, %f2703, %f2696, %f2668;
	fma.rn.f32 	%f3759, %f2702, %f2696, %f2669;
	fma.rn.f32 	%f3792, %f2703, %f2697, %f2670;
	fma.rn.f32 	%f3755, %f2702, %f2697, %f2671;
	ld.shared.f32 	%f2704, [%r297+16008];
	ld.shared.f32 	%f2705, [%r299+16008];
	fma.rn.f32 	%f21, %f2705, %f2690, %f2674;
	fma.rn.f32 	%f53, %f2704, %f2690, %f2675;
	fma.rn.f32 	%f3746, %f2705, %f2691, %f2676;
	fma.rn.f32 	%f3778, %f2704, %f2691, %f2677;
	fma.rn.f32 	%f3742, %f2705, %f2692, %f2678;
	fma.rn.f32 	%f3774, %f2704, %f2692, %f2679;
	fma.rn.f32 	%f3738, %f2705, %f2693, %f2680;
	fma.rn.f32 	%f3770, %f2704, %f2693, %f2681;
	fma.rn.f32 	%f3734, %f2705, %f2694, %f2682;
	fma.rn.f32 	%f3766, %f2704, %f2694, %f2683;
	fma.rn.f32 	%f3730, %f2705, %f2695, %f2684;
	fma.rn.f32 	%f3762, %f2704, %f2695, %f2685;
	fma.rn.f32 	%f3789, %f2705, %f2696, %f2686;
	fma.rn.f32 	%f3758, %f2704, %f2696, %f2687;
	fma.rn.f32 	%f3793, %f2705, %f2697, %f2688;
	fma.rn.f32 	%f3754, %f2704, %f2697, %f2689;
	bar.sync 	0;
	add.s32 	%r615, %r615, 32;
	setp.lt.s32 	%p40, %r615, %r592;
	@%p40 bra 	$L__BB35_7;
	bra.uni 	$L__BB35_11;
$L__BB35_183:
	mov.u32 	%r500, %tid.x;
	shr.u32 	%r501, %r500, 2;
	and.b32  	%r502, %r501, 248;
	setp.ge.s32 	%p187, %r502, %r5;
	@%p187 bra 	$L__BB35_192;
	ld.param.u32 	%r608, [_Z28moe_gate_up_optimized_kernelI13__nv_bfloat16Lb1EEvPKT_S3_S3_PKiS5_Pfiii_param_7];
	mov.u32 	%r503, %tid.x;
	shl.b32 	%r504, %r503, 2;
	and.b32  	%r505, %r504, 124;
	sub.s32 	%r506, %r608, %r614;
	setp.le.s32 	%p188, %r506, %r505;
	@%p188 bra 	$L__BB35_186;
	ld.param.u64 	%rd369, [_Z28moe_gate_up_optimized_kernelI13__nv_bfloat16Lb1EEvPKT_S3_S3_PKiS5_Pfiii_param_5];
	max.f32 	%f3602, %f24, 0f00000000;
	mul.f32 	%f3603, %f3602, %f56;
	add.s32 	%r507, %r6, %r614;
	mov.u32 	%r508, %tid.x;
	shl.b32 	%r509, %r508, 2;
	and.b32  	%r510, %r509, 124;
	add.s32 	%r511, %r507, %r510;
	cvta.to.global.u64 	%rd253, %rd369;
	mul.wide.s32 	%rd254, %r511, 4;
	add.s64 	%rd255, %rd253, %rd254;
	st.global.f32 	[%rd255], %f3603;
$L__BB35_186:
	mov.u32 	%r512, %tid.x;
	shl.b32 	%r513, %r512, 2;
	and.b32  	%r514, %r513, 124;
	or.b32  	%r515, %r514, 1;
	setp.ge.s32 	%p189, %r515, %r15;
	@%p189 bra 	$L__BB35_188;
	ld.param.u64 	%rd370, [_Z28moe_gate_up_optimized_kernelI13__nv_bfloat16Lb1EEvPKT_S3_S3_PKiS5_Pfiii_param_5];
	max.f32 	%f3604, %f23, 0f00000000;
	mul.f32 	%f3605, %f3604, %f55;
	add.s32 	%r516, %r6, %r614;
	cvt.s64.s32 	%rd256, %r516;
	mov.u32 	%r517, %tid.x;
	shl.b32 	%r518, %r517, 2;
	and.b32  	%r519, %r518, 124;
	cvt.u64.u32 	%rd257, %r519;
	add.s64 	%rd258, %rd256, %rd257;
	cvta.to.global.u64 	%rd259, %rd370;
	shl.b64 	%rd260, %rd258, 2;
	add.s64 	%rd261, %rd259, %rd260;
	st.global.f32 	[%rd261+4], %f3605;
$L__BB35_188:
	mov.u32 	%r520, %tid.x;
	shl.b32 	%r521, %r520, 2;
	and.b32  	%r522, %r521, 124;
	or.b32  	%r523, %r522, 2;
	setp.ge.s32 	%p190, %r523, %r15;
	@%p190 bra 	$L__BB35_190;
	ld.param.u64 	%rd371, [_Z28moe_gate_up_optimized_kernelI13__nv_bfloat16Lb1EEvPKT_S3_S3_PKiS5_Pfiii_param_5];
	max.f32 	%f3606, %f22, 0f00000000;
	mul.f32 	%f3607, %f3606, %f54;
	add.s32 	%r524, %r6, %r614;
	cvt.s64.s32 	%rd262, %r524;
	mov.u32 	%r525, %tid.x;
	shl.b32 	%r526, %r525, 2;
	and.b32  	%r527, %r526, 124;
	cvt.u64.u32 	%rd263, %r527;
	add.s64 	%rd264, %rd262, %rd263;
	cvta.to.global.u64 	%rd265, %rd371;
	shl.b64 	%rd266, %rd264, 2;
	add.s64 	%rd267, %rd265, %rd266;
	st.global.f32 	[%rd267+8], %f3607;
$L__BB35_190:
	mov.u32 	%r528, %tid.x;
	shl.b32 	%r529, %r528, 2;
	and.b32  	%r530, %r529, 124;
	or.b32  	%r531, %r530, 3;
	setp.ge.s32 	%p191, %r531, %r15;
	@%p191 bra 	$L__BB35_192;
	ld.param.u64 	%rd372, [_Z28moe_gate_up_optimized_kernelI13__nv_bfloat16Lb1EEvPKT_S3_S3_PKiS5_Pfiii_param_5];
	max.f32 	%f3608, %f21, 0f00000000;
	mul.f32 	%f3609, %f3608, %f53;
	add.s32 	%r532, %r6, %r614;
	cvt.s64.s32 	%rd268, %r532;
	mov.u32 	%r533, %tid.x;
	shl.b32 	%r534, %r533, 2;
	and.b32  	%r535, %r534, 124;
	cvt.u64.u32 	%rd269, %r535;
	add.s64 	%rd270, %rd268, %rd269;
	cvta.to.global.u64 	%rd271, %rd372;
	shl.b64 	%rd272, %rd270, 2;
	add.s64 	%rd273, %rd271, %rd272;
	st.global.f32 	[%rd273+12], %f3609;
$L__BB35_192:
	mov.u32 	%r536, %tid.x;
	shr.u32 	%r537, %r536, 2;
	and.b32  	%r538, %r537, 248;
	or.b32  	%r539, %r538, 1;
	setp.ge.s32 	%p192, %r539, %r5;
	@%p192 bra 	$L__BB35_201;
	ld.param.u32 	%r609, [_Z28moe_gate_up_optimized_kernelI13__nv_bfloat16Lb1EEvPKT_S3_S3_PKiS5_Pfiii_param_7];
	shl.b32 	%r541, %r536, 2;
	and.b32  	%r542, %r541, 124;
	sub.s32 	%r543, %r609, %r614;
	setp.le.s32 	%p193, %r543, %r542;
	@%p193 bra 	$L__BB35_195;
	ld.param.u64 	%rd373, [_Z28moe_gate_up_optimized_kernelI13__nv_bfloat16Lb1EEvPKT_S3_S3_PKiS5_Pfiii_param_5];
	max.f32 	%f3610, %f3749, 0f00000000;
	mul.f32 	%f3611, %f3610, %f3781;
	add.s32 	%r544, %r7, %r614;
	shl.b32 	%r546, %r536, 2;
	and.b32  	%r547, %r546, 124;
	add.s32 	%r548, %r544, %r547;
	cvta.to.global.u64 	%rd274, %rd373;
	mul.wide.s32 	%rd275, %r548, 4;
	add.s64 	%rd276, %rd274, %rd275;
	st.global.f32 	[%rd276], %f3611;
$L__BB35_195:
	or.b32  	%r551, %r542, 1;
	setp.ge.s32 	%p194, %r551, %r15;
	@%p194 bra 	$L__BB35_197;
	ld.param.u64 	%rd374, [_Z28moe_gate_up_optimized_kernelI13__nv_bfloat16Lb1EEvPKT_S3_S3_PKiS5_Pfiii_param_5];
	max.f32 	%f3612, %f3748, 0f00000000;
	mul.f32 	%f3613, %f3612, %f3780;
	add.s32 	%r552, %r7, %r614;
	cvt.s64.s32 	%rd277, %r552;
	cvt.u64.u32 	%rd278, %r542;
	add.s64 	%rd279, %rd277, %rd278;
	cvta.to.global.u64 	%rd280, %rd374;
	shl.b64 	%rd281, %rd279, 2;
	add.s64 	%rd282, %rd280, %rd281;
	st.global.f32 	[%rd282+4], %f3613;
$L__BB35_197:
	add.s32 	%r553, %r542, 2;
	setp.ge.s32 	%p195, %r553, %r15;
	@%p195 bra 	$L__BB35_199;
	ld.param.u64 	%rd375, [_Z28moe_gate_up_optimized_kernelI13__nv_bfloat16Lb1EEvPKT_S3_S3_PKiS5_Pfiii_param_5];
	max.f32 	%f3614, %f3747, 0f00000000;
	mul.f32 	%f3615, %f3614, %f3779;
	add.s32 	%r554, %r7, %r614;
	cvt.s64.s32 	%rd283, %r554;
	cvt.u64.u32 	%rd284, %r542;
	add.s64 	%rd285, %rd283, %rd284;
	cvta.to.global.u64 	%rd286, %rd375;
	shl.b64 	%rd287, %rd285, 2;
	add.s64 	%rd288, %rd286, %rd287;
	st.global.f32 	[%rd288+8], %f3615;
$L__BB35_199:
	add.s32 	%r555, %r542, 3;
	setp.ge.s32 	%p196, %r555, %r15;
	@%p196 bra 	$L__BB35_201;
	ld.param.u64 	%rd376, [_Z28moe_gate_up_optimized_kernelI13__nv_bfloat16Lb1EEvPKT_S3_S3_PKiS5_Pfiii_param_5];
	max.f32 	%f3616, %f3746, 0f00000000;
	mul.f32 	%f3617, %f3616, %f3778;
	add.s32 	%r556, %r7, %r614;
	cvt.s64.s32 	%rd289, %r556;
	cvt.u64.u32 	%rd290, %r542;
	add.s64 	%rd291, %rd289, %rd290;
	cvta.to.global.u64 	%rd292, %rd376;
	shl.b64 	%rd293, %rd291, 2;
	add.s64 	%rd294, %rd292, %rd293;
	st.global.f32 	[%rd294+12], %f3617;
$L__BB35_201:
	ld.param.u32 	%r610, [_Z28moe_gate_up_optimized_kernelI13__nv_bfloat16Lb1EEvPKT_S3_S3_PKiS5_Pfiii_param_7];
	sub.s32 	%r62, %r610, %r614;
	shl.b32 	%r558, %r536, 2;
	and.b32  	%r63, %r558, 124;
	or.b32  	%r561, %r538, 2;
	setp.ge.s32 	%p197, %r561, %r5;
	@%p197 bra 	$L__BB35_210;
	setp.le.s32 	%p198, %r62, %r63;
	@%p198 bra 	$L__BB35_204;
	ld.param.u64 	%rd377, [_Z28moe_gate_up_optimized_kernelI13__nv_bfloat16Lb1EEvPKT_S3_S3_PKiS5_Pfiii_param_5];
	max.f32 	%f3618, %f3745, 0f00000000;
	mul.f32 	%f3619, %f3618, %f3777;
	add.s32 	%r562, %r8, %r614;
	add.s32 	%r563, %r562, %r63;
	cvta.to.global.u64 	%rd295, %rd377;
	mul.wide.s32 	%rd296, %r563, 4;
	add.s64 	%rd297, %rd295, %rd296;
	st.global.f32 	[%rd297], %f3619;
$L__BB35_204:
	ld.param.u64 	%rd378, [_Z28moe_gate_up_optimized_kernelI13__nv_bfloat16Lb1EEvPKT_S3_S3_PKiS5_Pfiii_param_5];
	cvta.to.global.u64 	%rd16, %rd378;
	add.s32 	%r564, %r63, 1;
	setp.ge.s32 	%p199, %r564, %r15;
	@%p199 bra 	$L__BB35_206;
	max.f32 	%f3620, %f3744, 0f00000000;
	mul.f32 	%f3621, %f3620, %f3776;
	add.s32 	%r565, %r8, %r614;
	cvt.s64.s32 	%rd298, %r565;
	cvt.u64.u32 	%rd299, %r63;
	add.s64 	%rd300, %rd298, %rd299;
	shl.b64 	%rd301, %rd300, 2;
	add.s64 	%rd302, %rd16, %rd301;
	st.global.f32 	[%rd302+4], %f3621;
$L__BB35_206:
	add.s32 	%r566, %r63, 2;
	setp.ge.s32 	%p200, %r566, %r15;
	@%p200 bra 	$L__BB35_208;
	max.f32 	%f3622, %f3743, 0f00000000;
	mul.f32 	%f3623, %f3622, %f3775;
	add.s32 	%r567, %r8, %r614;
	cvt.s64.s32 	%rd303, %r567;
	cvt.u64.u32 	%rd304, %r63;
	add.s64 	%rd305, %rd303, %rd304;
	shl.b64 	%rd306, %rd305, 2;
	add.s64 	%rd307, %rd16, %rd306;
	st.global.f32 	[%rd307+8], %f3623;
$L__BB35_208:
	add.s32 	%r568, %r63, 3;
	setp.ge.s32 	%p201, %r568, %r15;
	@%p201 bra 	$L__BB35_210;
	max.f32 	%f3624, %f3742, 0f00000000;
	mul.f32 	%f3625, %f3624, %f3774;
	add.s32 	%r569, %r8, %r614;
	cvt.s64.s32 	%rd308, %r569;
	cvt.u64.u32 	%rd309, %r63;
	add.s64 	%rd310, %rd308, %rd309;
	shl.b64 	%rd311, %rd310, 2;
	add.s64 	%rd312, %rd16, %rd311;
	st.global.f32 	[%rd312+12], %f3625;
$L__BB35_210:
	ld.param.u64 	%rd379, [_Z28moe_gate_up_optimized_kernelI13__nv_bfloat16Lb1EEvPKT_S3_S3_PKiS5_Pfiii_param_5];
	cvta.to.global.u64 	%rd17, %rd379;
	add.s32 	%r64, %r63, 3;
	add.s32 	%r65, %r63, 2;
	shr.u32 	%r570, %r536, 2;
	and.b32  	%r571, %r570, 248;
	or.b32  	%r572, %r571, 3;
	setp.ge.s32 	%p202, %r572, %r5;
	@%p202 bra 	$L__BB35_219;
	setp.le.s32 	%p203, %r62, %r63;
	@%p203 bra 	$L__BB35_213;
	max.f32 	%f3626, %f3741, 0f00000000;
	mul.f32 	%f3627, %f3626, %f3773;
	add.s32 	%r573, %r9, %r614;
	add.s32 	%r574, %r573, %r63;
	mul.wide.s32 	%rd313, %r574, 4;
	add.s64 	%rd314, %rd17, %rd313;
	st.global.f32 	[%rd314], %f3627;
$L__BB35_213:
	add.s32 	%r575, %r63, 1;
	setp.ge.s32 	%p204, %r575, %r15;
	cvt.u64.u32 	%rd315, %r63;
	add.s32 	%r576, %r9, %r614;
	cvt.s64.s32 	%rd316, %r576;
	add.s64 	%rd317, %rd316, %rd315;
	shl.b64 	%rd318, %rd317, 2;
	add.s64 	%rd18, %rd17, %rd318;
	@%p204 bra 	$L__BB35_215;
	max.f32 	%f3628, %f3740, 0f00000000;
	mul.f32 	%f3629, %f3628, %f3772;
	st.global.f32 	[%rd18+4], %f3629;
$L__BB35_215:
	setp.ge.s32 	%p205, %r65, %r15;
	@%p205 bra 	$L__BB35_217;
	max.f32 	%f3630, %f3739, 0f00000000;
	mul.f32 	%f3631, %f3630, %f3771;
	st.global.f32 	[%rd18+8], %f3631;
$L__BB35_217:
	setp.ge.s32 	%p206, %r64, %r15;
	@%p206 bra 	$L__BB35_219;
	max.f32 	%f3632, %f3738, 0f00000000;
	mul.f32 	%f3633, %f3632, %f3770;
	st.global.f32 	[%rd18+12], %f3633;
$L__BB35_219:
	add.s32 	%r67, %r63, 1;
	or.b32  	%r578, %r571, 4;
	setp.ge.s32 	%p207, %r578, %r5;
	@%p207 bra 	$L__BB35_228;
	add.s32 	%r69, %r10, %r614;
	setp.le.s32 	%p208, %r62, %r63;
	@%p208 bra 	$L__BB35_222;
	max.f32 	%f3634, %f3737, 0f00000000;
	mul.f32 	%f3635, %f3634, %f3769;
	add.s32 	%r579, %r69, %r63;
	mul.wide.s32 	%rd319, %r579, 4;
	add.s64 	%rd320, %rd17, %rd319;
	st.global.f32 	[%rd320], %f3635;
$L__BB35_222:
	setp.ge.s32 	%p209, %r67, %r15;
	cvt.u64.u32 	%rd321, %r63;
	cvt.s64.s32 	%rd322, %r69;
	add.s64 	%rd323, %rd322, %rd321;
	shl.b64 	%rd324, %rd323, 2;
	add.s64 	%rd19, %rd17, %rd324;
	@%p209 bra 	$L__BB35_224;
	max.f32 	%f3636, %f3736, 0f00000000;
	mul.f32 	%f3637, %f3636, %f3768;
	st.global.f32 	[%rd19+4], %f3637;
$L__BB35_224:
	setp.ge.s32 	%p210, %r65, %r15;
	@%p210 bra 	$L__BB35_226;
	max.f32 	%f3638, %f3735, 0f00000000;
	mul.f32 	%f3639, %f3638, %f3767;
	st.global.f32 	[%rd19+8], %f3639;
$L__BB35_226:
	setp.ge.s32 	%p211, %r64, %r15;
	@%p211 bra 	$L__BB35_228;
	max.f32 	%f3640, %f3734, 0f00000000;
	mul.f32 	%f3641, %f3640, %f3766;
	st.global.f32 	[%rd19+12], %f3641;
$L__BB35_228:
	add.s32 	%r580, %r571, 5;
	setp.ge.s32 	%p212, %r580, %r5;
	@%p212 bra 	$L__BB35_237;
	add.s32 	%r70, %r11, %r614;
	setp.le.s32 	%p213, %r62, %r63;
	@%p213 bra 	$L__BB35_231;
	max.f32 	%f3642, %f3733, 0f00000000;
	mul.f32 	%f3643, %f3642, %f3765;
	add.s32 	%r581, %r70, %r63;
	mul.wide.s32 	%rd325, %r581, 4;
	add.s64 	%rd326, %rd17, %rd325;
	st.global.f32 	[%rd326], %f3643;
$L__BB35_231:
	setp.ge.s32 	%p214, %r67, %r15;
	cvt.u64.u32 	%rd327, %r63;
	cvt.s64.s32 	%rd328, %r70;
	add.s64 	%rd329, %rd328, %rd327;
	shl.b64 	%rd330, %rd329, 2;
	add.s64 	%rd20, %rd17, %rd330;
	@%p214 bra 	$L__BB35_233;
	max.f32 	%f3644, %f3732, 0f00000000;
	mul.f32 	%f3645, %f3644, %f3764;
	st.global.f32 	[%rd20+4], %f3645;
$L__BB35_233:
	setp.ge.s32 	%p215, %r65, %r15;
	@%p215 bra 	$L__BB35_235;
	max.f32 	%f3646, %f3731, 0f00000000;
	mul.f32 	%f3647, %f3646, %f3763;
	st.global.f32 	[%rd20+8], %f3647;
$L__BB35_235:
	setp.ge.s32 	%p216, %r64, %r15;
	@%p216 bra 	$L__BB35_237;
	max.f32 	%f3648, %f3730, 0f00000000;
	mul.f32 	%f3649, %f3648, %f3762;
	st.global.f32 	[%rd20+12], %f3649;
$L__BB35_237:
	add.s32 	%r582, %r571, 6;
	setp.ge.s32 	%p217, %r582, %r5;
	@%p217 bra 	$L__BB35_246;
	add.s32 	%r71, %r12, %r614;
	setp.le.s32 	%p218, %r62, %r63;
	@%p218 bra 	$L__BB35_240;
	max.f32 	%f3650, %f3786, 0f00000000;
	mul.f32 	%f3651, %f3650, %f3761;
	add.s32 	%r583, %r71, %r63;
	mul.wide.s32 	%rd331, %r583, 4;
	add.s64 	%rd332, %rd17, %rd331;
	st.global.f32 	[%rd332], %f3651;
$L__BB35_240:
	setp.ge.s32 	%p219, %r67, %r15;
	cvt.u64.u32 	%rd333, %r63;
	cvt.s64.s32 	%rd334, %r71;
	add.s64 	%rd335, %rd334, %rd333;
	shl.b64 	%rd336, %rd335, 2;
	add.s64 	%rd21, %rd17, %rd336;
	@%p219 bra 	$L__BB35_242;
	max.f32 	%f3652, %f3787, 0f00000000;
	mul.f32 	%f3653, %f3652, %f3760;
	st.global.f32 	[%rd21+4], %f3653;
$L__BB35_242:
	setp.ge.s32 	%p220, %r65, %r15;
	@%p220 bra 	$L__BB35_244;
	max.f32 	%f3654, %f3788, 0f00000000;
	mul.f32 	%f3655, %f3654, %f3759;
	st.global.f32 	[%rd21+8], %f3655;
$L__BB35_244:
	setp.ge.s32 	%p221, %r64, %r15;
	@%p221 bra 	$L__BB35_246;
	max.f32 	%f3656, %f3789, 0f00000000;
	mul.f32 	%f3657, %f3656, %f3758;
	st.global.f32 	[%rd21+12], %f3657;
$L__BB35_246:
	add.s32 	%r584, %r571, 7;
	setp.ge.s32 	%p222, %r584, %r5;
	@%p222 bra 	$L__BB35_255;
	add.s32 	%r72, %r13, %r614;
	setp.le.s32 	%p223, %r62, %r63;
	@%p223 bra 	$L__BB35_249;
	max.f32 	%f3658, %f3790, 0f00000000;
	mul.f32 	%f3659, %f3658, %f3757;
	add.s32 	%r585, %r72, %r63;
	mul.wide.s32 	%rd337, %r585, 4;
	add.s64 	%rd338, %rd17, %rd337;
	st.global.f32 	[%rd338], %f3659;
$L__BB35_249:
	setp.ge.s32 	%p224, %r67, %r15;
	cvt.u64.u32 	%rd339, %r63;
	cvt.s64.s32 	%rd340, %r72;
	add.s64 	%rd341, %rd340, %rd339;
	shl.b64 	%rd342, %rd341, 2;
	add.s64 	%rd22, %rd17, %rd342;
	@%p224 bra 	$L__BB35_251;
	max.f32 	%f3660, %f3791, 0f00000000;
	mul.f32 	%f3661, %f3660, %f3756;
	st.global.f32 	[%rd22+4], %f3661;
$L__BB35_251:
	setp.ge.s32 	%p225, %r65, %r15;
	@%p225 bra 	$L__BB35_253;
	max.f32 	%f3662, %f3792, 0f00000000;
	mul.f32 	%f3663, %f3662, %f3755;
	st.global.f32 	[%rd22+8], %f3663;
$L__BB35_253:
	setp.ge.s32 	%p226, %r64, %r15;
	@%p226 bra 	$L__BB35_255;
	max.f32 	%f3664, %f3793, 0f00000000;
	mul.f32 	%f3665, %f3664, %f3754;
	st.global.f32 	[%rd22+12], %f3665;
$L__BB35_255:
	ld.param.u32 	%r611, [_Z28moe_gate_up_optimized_kernelI13__nv_bfloat16Lb1EEvPKT_S3_S3_PKiS5_Pfiii_param_7];
	bar.sync 	0;
	add.s32 	%r614, %r614, 128;
	setp.lt.s32 	%p227, %r614, %r611;
	@%p227 bra 	$L__BB35_5;
$L__BB35_256:
	ret;
$L__BB35_257:
	ld.param.u32 	%r598, [_Z28moe_gate_up_optimized_kernelI13__nv_bfloat16Lb1EEvPKT_S3_S3_PKiS5_Pfiii_param_7];
	shr.u32 	%r219, %r620, 5;
	add.s32 	%r220, %r219, %r615;
	mov.u32 	%r221, %tid.x;
	shl.b32 	%r222, %r221, 2;
	and.b32  	%r223, %r222, 124;
	add.s32 	%r224, %r223, %r614;
	mad.lo.s32 	%r225, %r220, %r598, %r224;
	mul.wide.u32 	%rd53, %r225, 2;
	add.s64 	%rd54, %rd2, %rd53;
	ld.global.nc.v2.u32 	{%r226, %r227}, [%rd54];
	mov.b32 	{%rs9, %rs10}, %r226;
	mov.b32 	{%rs11, %rs12}, %r227;
	// begin inline asm
	{ cvt.f32.bf16 %f201, %rs9;}

	// end inline asm
	// begin inline asm
	{ cvt.f32.bf16 %f202, %rs10;}

	// end inline asm
	// begin inline asm
	{ cvt.f32.bf16 %f203, %rs11;}

	// end inline asm
	// begin inline asm
	{ cvt.f32.bf16 %f204, %rs12;}

	// end inline asm
	mov.u32 	%r228, _ZZ28moe_gate_up_optimized_kernelI13__nv_bfloat16Lb1EEvPKT_S3_S3_PKiS5_PfiiiE9smem_gate;
	mad.lo.s32 	%r229, %r219, 516, %r228;
	shl.b32 	%r230, %r221, 4;
	and.b32  	%r231, %r230, 496;
	add.s32 	%r232, %r229, %r231;
	st.shared.f32 	[%r232], %f201;
	st.shared.f32 	[%r232+4], %f202;
	st.shared.f32 	[%r232+8], %f203;
	st.shared.f32 	[%r232+12], %f204;
	bra.uni 	$L__BB35_173;
$L__BB35_258:
	ld.param.u32 	%r601, [_Z28moe_gate_up_optimized_kernelI13__nv_bfloat16Lb1EEvPKT_S3_S3_PKiS5_Pfiii_param_7];
	shr.u32 	%r275, %r622, 5;
	add.s32 	%r276, %r275, %r615;
	mov.u32 	%r277, %tid.x;
	shl.b32 	%r278, %r277, 2;
	and.b32  	%r279, %r278, 124;
	add.s32 	%r280, %r279, %r614;
	mad.lo.s32 	%r281, %r276, %r601, %r280;
	mul.wide.u32 	%rd57, %r281, 2;
	add.s64 	%rd58, %rd3, %rd57;
	ld.global.nc.v2.u32 	{%r282, %r283}, [%rd58];
	mov.b32 	{%rs14, %rs15}, %r282;
	mov.b32 	{%rs16, %rs17}, %r283;
	// begin inline asm
	{ cvt.f32.bf16 %f206, %rs14;}

	// end inline asm
	// begin inline asm
	{ cvt.f32.bf16 %f207, %rs15;}

	// end inline asm
	// begin inline asm
	{ cvt.f32.bf16 %f208, %rs16;}

	// end inline asm
	// begin inline asm
	{ cvt.f32.bf16 %f209, %rs17;}

	// end inline asm
	mov.u32 	%r284, _ZZ28moe_gate_up_optimized_kernelI13__nv_bfloat16Lb1EEvPKT_S3_S3_PKiS5_PfiiiE7smem_up;
	mad.lo.s32 	%r285, %r275, 516, %r284;
	shl.b32 	%r286, %r277, 4;
	and.b32  	%r287, %r286, 496;
	add.s32 	%r288, %r285, %r287;
	st.shared.f32 	[%r288], %f206;
	st.shared.f32 	[%r288+4], %f207;
	st.shared.f32 	[%r288+8], %f208;
	st.shared.f32 	[%r288+12], %f209;
	bra.uni 	$L__BB35_181;

}
	// .globl	_Z27moe_output_optimized_kernelI13__nv_bfloat16Lb1EEvPKfPKT_PKiS7_S2_PS3_ii
.visible .entry _Z27moe_output_optimized_kernelI13__nv_bfloat16Lb1EEvPKfPKT_PKiS7_S2_PS3_ii(
	.param .u64 .ptr .align 1 _Z27moe_output_optimized_kernelI13__nv_bfloat16Lb1EEvPKfPKT_PKiS7_S2_PS3_ii_param_0,
	.param .u64 .ptr .align 1 _Z27moe_output_optimized_kernelI13__nv_bfloat16Lb1EEvPKfPKT_PKiS7_S2_PS3_ii_param_1,
	.param .u64 .ptr .align 1 _Z27moe_output_optimized_kernelI13__nv_bfloat16Lb1EEvPKfPKT_PKiS7_S2_PS3_ii_param_2,
	.param .u64 .ptr .align 1 _Z27moe_output_optimized_kernelI13__nv_bfloat16Lb1EEvPKfPKT_PKiS7_S2_PS3_ii_param_3,
	.param .u64 .ptr .align 1 _Z27moe_output_optimized_kernelI13__nv_bfloat16Lb1EEvPKfPKT_PKiS7_S2_PS3_ii_param_4,
	.param .u64 .ptr .align 1 _Z27moe_output_optimized_kernelI13__nv_bfloat16Lb1EEvPKfPKT_PKiS7_S2_PS3_ii_param_5,
	.param .u32 _Z27moe_output_optimized_kernelI13__nv_bfloat16Lb1EEvPKfPKT_PKiS7_S2_PS3_ii_param_6,
	.param .u32 _Z27moe_output_optimized_kernelI13__nv_bfloat16Lb1EEvPKfPKT_PKiS7_S2_PS3_ii_param_7
)
{
	.reg .pred 	%p<70>;
	.reg .b16 	%rs<104>;
	.reg .b32 	%r<146>;
	.reg .b32 	%f<1590>;
	.reg .b64 	%rd<107>;
	// demoted variable
	.shared .align 4 .b8 _ZZ27moe_output_optimized_kernelI13__nv_bfloat16Lb1EEvPKfPKT_PKiS7_S2_PS3_iiE10smem_inter[8448];
	// demoted variable
	.shared .align 4 .b8 _ZZ27moe_output_optimized_kernelI13__nv_bfloat16Lb1EEvPKfPKT_PKiS7_S2_PS3_iiE9smem_proj[16512];
	// demoted variable
	.shared .align 4 .b8 _ZZ27moe_output_optimized_kernelI13__nv_bfloat16Lb1EEvPKfPKT_PKiS7_S2_PS3_iiE14smem_token_ids[256];
	// demoted variable
	.shared .align 4 .b8 _ZZ27moe_output_optimized_kernelI13__nv_bfloat16Lb1EEvPKfPKT_PKiS7_S2_PS3_iiE12smem_routing[256];
	ld.param.u64 	%rd20, [_Z27moe_output_optimized_kernelI13__nv_bfloat16Lb1EEvPKfPKT_PKiS7_S2_PS3_ii_param_0];
	ld.param.u64 	%rd16, [_Z27moe_output_optimized_kernelI13__nv_bfloat16Lb1EEvPKfPKT_PKiS7_S2_PS3_ii_param_1];
	ld.param.u64 	%rd21, [_Z27moe_output_optimized_kernelI13__nv_bfloat16Lb1EEvPKfPKT_PKiS7_S2_PS3_ii_param_2];
	ld.param.u64 	%rd17, [_Z27moe_output_optimized_kernelI13__nv_bfloat16Lb1EEvPKfPKT_PKiS7_S2_PS3_ii_param_3];
	ld.param.u64 	%rd18, [_Z27moe_output_optimized_kernelI13__nv_bfloat16Lb1EEvPKfPKT_PKiS7_S2_PS3_ii_param_4];
	ld.param.u64 	%rd19, [_Z27moe_output_optimized_kernelI13__nv_bfloat16Lb1EEvPKfPKT_PKiS7_S2_PS3_ii_param_5];
	ld.param.u32 	%r54, [_Z27moe_output_optimized_kernelI13__nv_bfloat16Lb1EEvPKfPKT_PKiS7_S2_PS3_ii_param_6];
	ld.param.u32 	%r55, [_Z27moe_output_optimized_kernelI13__nv_bfloat16Lb1EEvPKfPKT_PKiS7_S2_PS3_ii_param_7];
	cvta.to.global.u64 	%rd1, %rd20;
	cvta.to.global.u64 	%rd22, %rd21;
	mov.u32 	%r56, %ctaid.y;
	mov.u32 	%r57, %ctaid.x;
	mov.u32 	%r1, %tid.x;
	cvt.u64.u32 	%rd2, %r56;
	mul.wide.u32 	%rd23, %r56, 4;
	add.s64 	%rd24, %rd22, %rd23;
	ld.global.nc.u32 	%r2, [%rd24];
	ld.global.nc.u32 	%r58, [%rd24+4];
	sub.s32 	%r3, %r58, %r2;
	shl.b32 	%r4, %r57, 6;
	setp.le.s32 	%p1, %r3, %r4;
	@%p1 bra 	$L__BB36_97;
	sub.s32 	%r60, %r3, %r4;
	min.s32 	%r5, %r60, 64;
	setp.gt.u32 	%p2, %r1, 63;
	setp.le.s32 	%p3, %r60, %r1;
	or.pred  	%p4, %p2, %p3;
	@%p4 bra 	$L__BB36_3;
	add.s32 	%r62, %r2, %r4;
	add.s32 	%r63, %r62, %r1;
	cvta.to.global.u64 	%rd25, %rd17;
	mul.wide.s32 	%rd26, %r63, 4;
	add.s64 	%rd27, %rd25, %rd26;
	ld.global.nc.u32 	%r64, [%rd27];
	shl.b32 	%r65, %r1, 2;
	mov.u32 	%r66, _ZZ27moe_output_optimized_kernelI13__nv_bfloat16Lb1EEvPKfPKT_PKiS7_S2_PS3_iiE14smem_token_ids;
	add.s32 	%r67, %r66, %r65;
	st.shared.u32 	[%r67], %r64;
	cvta.to.global.u64 	%rd28, %rd18;
	add.s64 	%rd29, %rd28, %rd26;
	ld.global.nc.f32 	%f105, [%rd29];
	mov.u32 	%r68, _ZZ27moe_output_optimized_kernelI13__nv_bfloat16Lb1EEvPKfPKT_PKiS7_S2_PS3_iiE12smem_routing;
	add.s32 	%r69, %r68, %r65;
	st.shared.f32 	[%r69], %f105;
$L__BB36_3:
	bar.sync 	0;
	mul.lo.s32 	%r70, %r55, %r54;
	cvt.s64.s32 	%rd30, %r70;
	mul.lo.s64 	%rd31, %rd30, %rd2;
	cvta.to.global.u64 	%rd32, %rd16;
	shl.b64 	%rd33, %rd31, 1;
	add.s64 	%rd3, %rd32, %rd33;
	shl.b32 	%r6, %r1, 2;
	and.b32  	%r7, %r6, 124;
	setp.lt.s32 	%p5, %r54, 1;
	@%p5 bra 	$L__BB36_97;
	shr.u32 	%r72, %r1, 2;
	and.b32  	%r8, %r72, 248;
	add.s32 	%r9, %r2, %r4;
	and.b32  	%r10, %r6, 28;
	add.s32 	%r11, %r7, 3;
	shl.b32 	%r73, %r7, 2;
	mov.u32 	%r74, _ZZ27moe_output_optimized_kernelI13__nv_bfloat16Lb1EEvPKfPKT_PKiS7_S2_PS3_iiE9smem_proj;
	add.s32 	%r75, %r74, %r73;
	add.s32 	%r12, %r75, 15996;
	or.b32  	%r13, %r10, 3;
	sub.s32 	%r14, 32, %r10;
	sub.s32 	%r15, 128, %r7;
	mov.u32 	%r76, _ZZ27moe_output_optimized_kernelI13__nv_bfloat16Lb1EEvPKfPKT_PKiS7_S2_PS3_iiE10smem_inter;
	mad.lo.s32 	%r16, %r8, 132, %r76;
	and.b32  	%r77, %r1, 992;
	mov.u32 	%r78, _ZZ27moe_output_optimized_kernelI13__nv_bfloat16Lb1EEvPKfPKT_PKiS7_S2_PS3_iiE14smem_token_ids;
	add.s32 	%r17, %r78, %r77;
	mov.u32 	%r79, _ZZ27moe_output_optimized_kernelI13__nv_bfloat16Lb1EEvPKfPKT_PKiS7_S2_PS3_iiE12smem_routing;
	add.s32 	%r18, %r79, %r77;
	cvt.u64.u32 	%rd4, %r7;
	add.s32 	%r19, %r7, 1;
	add.s32 	%r20, %r7, 2;
	or.b32  	%r21, %r8, 6;
	or.b32  	%r22, %r8, 7;
	cvt.u16.u32 	%rs1, %r1;
	and.b16  	%rs2, %rs1, 7;
	mul.wide.u16 	%r80, %rs2, 16;
	add.s32 	%r23, %r76, %r80;
	mov.b32 	%r137, 0;
$L__BB36_5:
	setp.lt.s32 	%p6, %r55, 1;
	sub.s32 	%r25, %r54, %r137;
	min.s32 	%r26, %r25, 128;
	mov.f32 	%f1558, 0f00000000;
	mov.f32 	%f1559, %f1558;
	mov.f32 	%f1560, %f1558;
	mov.f32 	%f1561, %f1558;
	mov.f32 	%f1562, %f1558;
	mov.f32 	%f1563, %f1558;
	mov.f32 	%f1564, %f1558;
	mov.f32 	%f1565, %f1558;
	mov.f32 	%f1566, %f1558;
	mov.f32 	%f1567, %f1558;
	mov.f32 	%f1568, %f1558;
	mov.f32 	%f1569, %f1558;
	mov.f32 	%f1570, %f1558;
	mov.f32 	%f1571, %f1558;
	mov.f32 	%f1572, %f1558;
	mov.f32 	%f1573, %f1558;
	mov.f32 	%f1574, %f1558;
	mov.f32 	%f1575, %f1558;
	mov.f32 	%f1576, %f1558;
	mov.f32 	%f1577, %f1558;
	mov.f32 	%f1578, %f1558;
	mov.f32 	%f1579, %f1558;
	mov.f32 	%f1580, %f1558;
	mov.f32 	%f1581, %f1558;
	mov.f32 	%f1582, %f1558;
	mov.f32 	%f1583, %f1558;
	mov.f32 	%f1584, %f1558;
	mov.f32 	%f1585, %f1558;
	mov.f32 	%f1586, %f1558;
	mov.f32 	%f1587, %f1558;
	mov.f32 	%f1588, %f1558;
	mov.f32 	%f1589, %f1558;
	@%p6 bra 	$L__BB36_24;
	add.s32 	%r27, %r7, %r137;
	mov.b32 	%r138, 0;
	mov.f32 	%f1558, 0f00000000;
$L__BB36_7:
	setp.gt.u32 	%p7, %r1, 511;
	sub.s32 	%r29, %r55, %r138;
	min.s32 	%r30, %r29, 32;
	mov.u32 	%r144, %r1;
	@%p7 bra 	$L__BB36_16;
	add.s32 	%r82, %r10, %r138;
	cvt.u64.u32 	%rd6, %r82;
	mov.u32 	%r139, %r1;
$L__BB36_9:
	setp.lt.s32 	%p8, %r13, %r30;
	shr.u32 	%r32, %r139, 3;
	setp.lt.s32 	%p9, %r32, %r5;
	and.pred  	%p10, %p9, %p8;
	@%p10 bra 	$L__BB36_98;
	cvt.u32.u64 	%r85, %rd6;
	add.s32 	%r86, %r9, %r32;
	mad.lo.s32 	%r140, %r86, %r55, %r85;
	mad.lo.s32 	%r141, %r32, 132, %r23;
	mov.b32 	%r143, 1;
	mov.u32 	%r142, %r10;
$L__BB36_11:
	setp.ge.s32 	%p11, %r32, %r5;
	mul.wide.s32 	%rd34, %r140, 4;
	add.s64 	%rd7, %rd1, %rd34;
	setp.le.s32 	%p12, %r29, %r142;
	or.pred  	%p13, %p11, %p12;
	@%p13 bra 	$L__BB36_13;
	ld.global.nc.f32 	%f108, [%rd7];
	st.shared.f32 	[%r141], %f108;
	bra.uni 	$L__BB36_14;
$L__BB36_13:
	mov.b32 	%r87, 0;
	st.shared.u32 	[%r141], %r87;
$L__BB36_14:
	add.s32 	%r88, %r143, -1;
	setp.lt.u32 	%p14, %r88, 3;
	setp.lt.u32 	%p15, %r143, %r14;
	and.pred  	%p16, %p14, %p15;
	add.s32 	%r143, %r143, 1;
	add.s32 	%r142, %r142, 1;
	add.s32 	%r141, %r141, 4;
	add.s32 	%r140, %r140, 1;
	@%p16 bra 	$L__BB36_11;
$L__BB36_15:
	add.s32 	%r43, %r139, 256;
	setp.lt.u32 	%p17, %r139, 256;
	mov.u32 	%r139, %r43;
	mov.u32 	%r144, %r1;
	@%p17 bra 	$L__BB36_9;
$L__BB36_16:
	setp.lt.s32 	%p18, %r11, %r26;
	shr.u32 	%r45, %r144, 5;
	setp.lt.s32 	%p19, %r45, %r30;
	and.pred  	%p20, %p19, %p18;
	@%p20 bra 	$L__BB36_99;
	mov.u32 	%r98, _ZZ27moe_output_optimized_kernelI13__nv_bfloat16Lb1EEvPKfPKT_PKiS7_S2_PS3_iiE9smem_proj;
	mad.lo.s32 	%r46, %r45, 516, %r98;
	add.s32 	%r99, %r45, %r138;
	mad.lo.s32 	%r47, %r99, %r54, %r27;
	mov.b32 	%r145, 0;
$L__BB36_18:
	setp.ge.s32 	%p21, %r45, %r30;
	add.s32 	%r49, %r145, %r7;
	setp.le.s32 	%p22, %r25, %r49;
	or.pred  	%p23, %p21, %p22;
	@%p23 bra 	$L__BB36_20;
	add.s32 	%r104, %r47, %r145;
	mul.wide.s32 	%rd39, %r104, 2;
	add.s64 	%rd40, %rd3, %rd39;
	ld.global.nc.u16 	%rs3, [%rd40];
	// begin inline asm
	{ cvt.f32.bf16 %f113, %rs3;}

	// end inline asm
	shl.b32 	%r105, %r49, 2;
	add.s32 	%r106, %r46, %r105;
	st.shared.f32 	[%r106], %f113;
	bra.uni 	$L__BB36_21;
$L__BB36_20:
	shl.b32 	%r101, %r49, 2;
	add.s32 	%r102, %r46, %r101;
	mov.b32 	%r103, 0;
	st.shared.u32 	[%r102], %r103;
$L__BB36_21:
	add.s32 	%r50, %r145, 1;
	setp.lt.u32 	%p24, %r145, 3;
	setp.lt.u32 	%p25, %r50, %r15;
	and.pred  	%p26, %p24, %p25;
	mov.u32 	%r145, %r50;
	@%p26 bra 	$L__BB36_18;
$L__BB36_22:
	add.s32 	%r51, %r144, 256;
	setp.lt.u32 	%p27, %r144, 768;
	mov.u32 	%r144, %r51;
	@%p27 bra 	$L__BB36_16;
	bar.sync 	0;
	ld.shared.f32 	%f118, [%r16];
	ld.shared.f32 	%f119, [%r16+132];
	ld.shared.f32 	%f120, [%r16+264];
	ld.shared.f32 	%f121, [%r16+396];
	ld.shared.f32 	%f122, [%r16+528];
	ld.shared.f32 	%f123, [%r16+660];
	ld.shared.f32 	%f124, [%r16+792];
	ld.shared.f32 	%f125, [%r16+924];
	ld.shared.f32 	%f126, [%r12+-15996];
	fma.rn.f32 	%f127, %f126, %f118, %f1581;
	fma.rn.f32 	%f128, %f126, %f119, %f1577;
	fma.rn.f32 	%f129, %f126, %f120, %f1573;
	fma.rn.f32 	%f130, %f126, %f121, %f1569;
	fma.rn.f32 	%f131, %f126, %f122, %f1565;
	fma.rn.f32 	%f132, %f126, %f123, %f1561;
	fma.rn.f32 	%f133, %f126, %f124, %f1582;
	fma.rn.f32 	%f134, %f126, %f125, %f1586;
	ld.shared.f32 	%f135, [%r12+-15992];
	fma.rn.f32 	%f136, %f135, %f118, %f1580;
	fma.rn.f32 	%f137, %f135, %f119, %f1576;
	fma.rn.f32 	%f138, %f135, %f120, %f1572;
	fma.rn.f32 	%f139, %f135, %f121, %f1568;
	fma.rn.f32 	%f140, %f135, %f122, %f1564;
	fma.rn.f32 	%f141, %f135, %f123, %f1560;
	fma.rn.f32 	%f142, %f135, %f124, %f1583;
	fma.rn.f32 	%f143, %f135, %f125, %f1587;
	ld.shared.f32 	%f144, [%r12+-15988];
	fma.rn.f32 	%f145, %f144, %f118, %f1579;
	fma.rn.f32 	%f146, %f144, %f119, %f1575;
	fma.rn.f32 	%f147, %f144, %f120, %f1571;
	fma.rn.f32 	%f148, %f144, %f121, %f1567;
	fma.rn.f32 	%f149, %f144, %f122, %f1563;
	fma.rn.f32 	%f150, %f144, %f123, %f1559;
	fma.rn.f32 	%f151, %f144, %f124, %f1584;
	fma.rn.f32 	%f152, %f144, %f125, %f1588;
	ld.shared.f32 	%f153, [%r12+-15984];
	fma.rn.f32 	%f154, %f153, %f118, %f1578;
	fma.rn.f32 	%f155, %f153, %f119, %f1574;
	fma.rn.f32 	%f156, %f153, %f120, %f1570;
	fma.rn.f32 	%f157, %f153, %f121, %f1566;
	fma.rn.f32 	%f158, %f153, %f122, %f1562;
	fma.rn.f32 	%f159, %f153, %f123, %f1558;
	fma.rn.f32 	%f160, %f153, %f124, %f1585;
	fma.rn.f32 	%f161, %f153, %f125, %f1589;
	ld.shared.f32 	%f162, [%r16+4];
	ld.shared.f32 	%f163, [%r16+136];
	ld.shared.f32 	%f164, [%r16+268];
	ld.shared.f32 	%f165, [%r16+400];
	ld.shared.f32 	%f166, [%r16+532];
	ld.shared.f32 	%f167, [%r16+664];
	ld.shared.f32 	%f168, [%r16+796];
	ld.shared.f32 	%f169, [%r16+928];
	ld.shared.f32 	%f170, [%r12+-15480];
	fma.rn.f32 	%f171, %f170, %f162, %f127;
	fma.rn.f32 	%f172, %f170, %f163, %f128;
	fma.rn.f32 	%f173, %f170, %f164, %f129;
	fma.rn.f32 	%f174, %f170, %f165, %f130;
	fma.rn.f32 	%f175, %f170, %f166, %f131;
	fma.rn.f32 	%f176, %f170, %f167, %f132;
	fma.rn.f32 	%f177, %f170, %f168, %f133;
	fma.rn.f32 	%f178, %f170, %f169, %f134;
	ld.shared.f32 	%f179, [%r12+-15476];
	fma.rn.f32 	%f180, %f179, %f162, %f136;
	fma.rn.f32 	%f181, %f179, %f163, %f137;
	fma.rn.f32 	%f182, %f179, %f164, %f138;
	fma.rn.f32 	%f183, %f179, %f165, %f139;
	fma.rn.f32 	%f184, %f179, %f166, %f140;
	fma.rn.f32 	%f185, %f179, %f167, %f141;
	fma.rn.f32 	%f186, %f179, %f168, %f142;
	fma.rn.f32 	%f187, %f179, %f169, %f143;
	ld.shared.f32 	%f188, [%r12+-15472];
	fma.rn.f32 	%f189, %f188, %f162, %f145;
	fma.rn.f32 	%f190, %f188, %f163, %f146;
	fma.rn.f32 	%f191, %f188, %f164, %f147;
	fma.rn.f32 	%f192, %f188, %f165, %f148;
	fma.rn.f32 	%f193, %f188, %f166, %f149;
	fma.rn.f32 	%f194, %f188, %f167, %f150;
	fma.rn.f32 	%f195, %f188, %f168, %f151;
	fma.rn.f32 	%f196, %f188, %f169, %f152;
	ld.shared.f32 	%f197, [%r12+-15468];
	fma.rn.f32 	%f198, %f197, %f162, %f154;
	fma.rn.f32 	%f199, %f197, %f163, %f155;
	fma.rn.f32 	%f200, %f197, %f164, %f156;
	fma.rn.f32 	%f201, %f197, %f165, %f157;
	fma.rn.f32 	%f202, %f197, %f166, %f158;
	fma.rn.f32 	%f203, %f197, %f167, %f159;
	fma.rn.f32 	%f204, %f197, %f168, %f160;
	fma.rn.f32 	%f205, %f197, %f169, %f161;
	ld.shared.f32 	%f206, [%r16+8];
	ld.shared.f32 	%f207, [%r16+140];
	ld.shared.f32 	%f208, [%r16+272];
	ld.shared.f32 	%f209, [%r16+404];
	ld.shared.f32 	%f210, [%r16+536];
	ld.shared.f32 	%f211, [%r16+668];
	ld.shared.f32 	%f212, [%r16+800];
	ld.shared.f32 	%f213, [%r16+932];
	ld.shared.f32 	%f214, [%r12+-14964];
	fma.rn.f32 	%f215, %f214, %f206, %f171;
	fma.rn.f32 	%f216, %f214, %f207, %f172;
	fma.rn.f32 	%f217, %f214, %f208, %f173;
	fma.rn.f32 	%f218, %f214, %f209, %f174;
	fma.rn.f32 	%f219, %f214, %f210, %f175;
	fma.rn.f32 	%f220, %f214, %f211, %f176;
	fma.rn.f32 	%f221, %f214, %f212, %f177;
	fma.rn.f32 	%f222, %f214, %f213, %f178;
	ld.shared.f32 	%f223, [%r12+-14960];
	fma.rn.f32 	%f224, %f223, %f206, %f180;
	fma.rn.f32 	%f225, %f223, %f207, %f181;
	fma.rn.f32 	%f226, %f223, %f208, %f182;
	fma.rn.f32 	%f227, %f223, %f209, %f183;
	fma.rn.f32 	%f228, %f223, %f210, %f184;
	fma.rn.f32 	%f229, %f223, %f211, %f185;
	fma.rn.f32 	%f230, %f223, %f212, %f186;
	fma.rn.f32 	%f231, %f223, %f213, %f187;
	ld.shared.f32 	%f232, [%r12+-14956];
	fma.rn.f32 	%f233, %f232, %f206, %f189;
	fma.rn.f32 	%f234, %f232, %f207, %f190;
	fma.rn.f32 	%f235, %f232, %f208, %f191;
	fma.rn.f32 	%f236, %f232, %f209, %f192;
	fma.rn.f32 	%f237, %f232, %f210, %f193;
	fma.rn.f32 	%f238, %f232, %f211, %f194;
	fma.rn.f32 	%f239, %f232, %f212, %f195;
	fma.rn.f32 	%f240, %f232, %f213, %f196;
	ld.shared.f32 	%f241, [%r12+-14952];
	fma.rn.f32 	%f242, %f241, %f206, %f198;
	fma.rn.f32 	%f243, %f241, %f207, %f199;
	fma.rn.f32 	%f244, %f241, %f208, %f200;
	fma.rn.f32 	%f245, %f241, %f209, %f201;
	fma.rn.f32 	%f246, %f241, %f210, %f202;
	fma.rn.f32 	%f247, %f241, %f211, %f203;
	fma.rn.f32 	%f248, %f241, %f212, %f204;
	fma.rn.f32 	%f249, %f241, %f213, %f205;
	ld.shared.f32 	%f250, [%r16+12];
	ld.shared.f32 	%f251, [%r16+144];
	ld.shared.f32 	%f252, [%r16+276];
	ld.shared.f32 	%f253, [%r16+408];
	ld.shared.f32 	%f254, [%r16+540];
	ld.shared.f32 	%f255, [%r16+672];
	ld.shared.f32 	%f256, [%r16+804];
	ld.shared.f32 	%f257, [%r16+936];
	ld.shared.f32 	%f258, [%r12+-14448];
	fma.rn.f32 	%f259, %f258, %f250, %f215;
	fma.rn.f32 	%f260, %f258, %f251, %f216;
	fma.rn.f32 	%f261, %f258, %f252, %f217;
	fma.rn.f32 	%f262, %f258, %f253, %f218;
	fma.rn.f32 	%f263, %f258, %f254, %f219;
	fma.rn.f32 	%f264, %f258, %f255, %f220;
	fma.rn.f32 	%f265, %f258, %f256, %f221;
	fma.rn.f32 	%f266, %f258, %f257, %f222;
	ld.shared.f32 	%f267, [%r12+-14444];
	fma.rn.f32 	%f268, %f267, %f250, %f224;
	fma.rn.f32 	%f269, %f267, %f251, %f225;
	fma.rn.f32 	%f270, %f267, %f252, %f226;
	fma.rn.f32 	%f271, %f267, %f253, %f227;
	fma.rn.f32 	%f272, %f267, %f254, %f228;
	fma.rn.f32 	%f273, %f267, %f255, %f229;
	fma.rn.f32 	%f274, %f267, %f256, %f230;
	fma.rn.f32 	%f275, %f267, %f257, %f231;
	ld.shared.f32 	%f276, [%r12+-14440];
	fma.rn.f32 	%f277, %f276, %f250, %f233;
	fma.rn.f32 	%f278, %f276, %f251, %f234;
	fma.rn.f32 	%f279, %f276, %f252, %f235;
	fma.rn.f32 	%f280, %f276, %f253, %f236;
	fma.rn.f32 	%f281, %f276, %f254, %f237;
	fma.rn.f32 	%f282, %f276, %f255, %f238;
	fma.rn.f32 	%f283, %f276, %f256, %f239;
	fma.rn.f32 	%f284, %f276, %f257, %f240;
	ld.shared.f32 	%f285, [%r12+-14436];
	fma.rn.f32 	%f286, %f285, %f250, %f242;
	fma.rn.f32 	%f287, %f285, %f251, %f243;
	fma.rn.f32 	%f288, %f285, %f252, %f244;
	fma.rn.f32 	%f289, %f285, %f253, %f245;
	fma.rn.f32 	%f290, %f285, %f254, %f246;
	fma.rn.f32 	%f291, %f285, %f255, %f247;
	fma.rn.f32 	%f292, %f285, %f256, %f248;
	fma.rn.f32 	%f293, %f285, %f257, %f249;
	ld.shared.f32 	%f294, [%r16+16];
	ld.shared.f32 	%f295, [%r16+148];
	ld.shared.f32 	%f296, [%r16+280];
	ld.shared.f32 	%f297, [%r16+412];
	ld.shared.f32 	%f298, [%r16+544];
	ld.shared.f32 	%f299, [%r16+676];
	ld.shared.f32 	%f300, [%r16+808];
	ld.shared.f32 	%f301, [%r16+940];
	ld.shared.f32 	%f302, [%r12+-13932];
	fma.rn.f32 	%f303, %f302, %f294, %f259;
	fma.rn.f32 	%f304, %f302, %f295, %f260;
	fma.rn.f32 	%f305, %f302, %f296, %f261;
	fma.rn.f32 	%f306, %f302, %f297, %f262;
	fma.rn.f32 	%f307, %f302, %f298, %f263;
	fma.rn.f32 	%f308, %f302, %f299, %f264;
	fma.rn.f32 	%f309, %f302, %f300, %f265;
	fma.rn.f32 	%f310, %f302, %f301, %f266;
	ld.shared.f32 	%f311, [%r12+-13928];
	fma.rn.f32 	%f312, %f311, %f294, %f268;
	fma.rn.f32 	%f313, %f311, %f295, %f269;
	fma.rn.f32 	%f314, %f311, %f296, %f270;
	fma.rn.f32 	%f315, %f311, %f297, %f271;
	fma.rn.f32 	%f316, %f311, %f298, %f272;
	fma.rn.f32 	%f317, %f311, %f299, %f273;
	fma.rn.f32 	%f318, %f311, %f300, %f274;
	fma.rn.f32 	%f319, %f311, %f301, %f275;
	ld.shared.f32 	%f320, [%r12+-13924];
	fma.rn.f32 	%f321, %f320, %f294, %f277;
	fma.rn.f32 	%f322, %f320, %f295, %f278;
	fma.rn.f32 	%f323, %f320, %f296, %f279;
	fma.rn.f32 	%f324, %f320, %f297, %f280;
	fma.rn.f32 	%f325, %f320, %f298, %f281;
	fma.rn.f32 	%f326, %f320, %f299, %f282;
	fma.rn.f32 	%f327, %f320, %f300, %f283;
	fma.rn.f32 	%f328, %f320, %f301, %f284;
	ld.shared.f32 	%f329, [%r12+-13920];
	fma.rn.f32 	%f330, %f329, %f294, %f286;
	fma.rn.f32 	%f331, %f329, %f295, %f287;
	fma.rn.f32 	%f332, %f329, %f296, %f288;
	fma.rn.f32 	%f333, %f329, %f297, %f289;
	fma.rn.f32 	%f334, %f329, %f298, %f290;
	fma.rn.f32 	%f335, %f329, %f299, %f291;
	fma.rn.f32 	%f336, %f329, %f300, %f292;
	fma.rn.f32 	%f337, %f329, %f301, %f293;
	ld.shared.f32 	%f338, [%r16+20];
	ld.shared.f32 	%f339, [%r16+152];
	ld.shared.f32 	%f340, [%r16+284];
	ld.shared.f32 	%f341, [%r16+416];
	ld.shared.f32 	%f342, [%r16+548];
	ld.shared.f32 	%f343, [%r16+680];
	ld.shared.f32 	%f344, [%r16+812];
	ld.shared.f32 	%f345, [%r16+944];
	ld.shared.f32 	%f346, [%r12+-13416];
	fma.rn.f32 	%f347, %f346, %f338, %f303;
	fma.rn.f32 	%f348, %f346, %f339, %f304;
	fma.rn.f32 	%f349, %f346, %f340, %f305;
	fma.rn.f32 	%f350, %f346, %f341, %f306;
	fma.rn.f32 	%f351, %f346, %f342, %f307;
	fma.rn.f32 	%f352, %f346, %f343, %f308;
	fma.rn.f32 	%f353, %f346, %f344, %f309;
	fma.rn.f32 	%f354, %f346, %f345, %f310;
	ld.shared.f32 	%f355, [%r12+-13412];
	fma.rn.f32 	%f356, %f355, %f338, %f312;
	fma.rn.f32 	%f357, %f355, %f339, %f313;
	fma.rn.f32 	%f358, %f355, %f340, %f314;
	fma.rn.f32 	%f359, %f355, %f341, %f315;
	fma.rn.f32 	%f360, %f355, %f342, %f316;
	fma.rn.f32 	%f361, %f355, %f343, %f317;
	fma.rn.f32 	%f362, %f355, %f344, %f318;
	fma.rn.f32 	%f363, %f355, %f345, %f319;
	ld.shared.f32 	%f364, [%r12+-13408];
	fma.rn.f32 	%f365, %f364, %f338, %f321;
	fma.rn.f32 	%f366, %f364, %f339, %f322;
	fma.rn.f32 	%f367, %f364, %f340, %f323;
	fma.rn.f32 	%f368, %f364, %f341, %f324;
	fma.rn.f32 	%f369, %f364, %f342, %f325;
	fma.rn.f32 	%f370, %f364, %f343, %f326;
	fma.rn.f32 	%f371, %f364, %f344, %f327;
	fma.rn.f32 	%f372, %f364, %f345, %f328;
	ld.shared.f32 	%f373, [%r12+-13404];
	fma.rn.f32 	%f374, %f373, %f338, %f330;
	fma.rn.f32 	%f375, %f373, %f339, %f331;
	fma.rn.f32 	%f376, %f373, %f340, %f332;
	fma.rn.f32 	%f377, %f373, %f341, %f333;
	fma.rn.f32 	%f378, %f373, %f342, %f334;
	fma.rn.f32 	%f379, %f373, %f343, %f335;
	fma.rn.f32 	%f380, %f373, %f344, %f336;
	fma.rn.f32 	%f381, %f373, %f345, %f337;
	ld.shared.f32 	%f382, [%r16+24];
	ld.shared.f32 	%f383, [%r16+156];
	ld.shared.f32 	%f384, [%r16+288];
	ld.shared.f32 	%f385, [%r16+420];
	ld.shared.f32 	%f386, [%r16+552];
	ld.shared.f32 	%f387, [%r16+684];
	ld.shared.f32 	%f388, [%r16+816];
	ld.shared.f32 	%f389, [%r16+948];
	ld.shared.f32 	%f390, [%r12+-12900];
	fma.rn.f32 	%f391, %f390, %f382, %f347;
	fma.rn.f32 	%f392, %f390, %f383, %f348;
	fma.rn.f32 	%f393, %f390, %f384, %f349;
	fma.rn.f32 	%f394, %f390, %f385, %f350;
	fma.rn.f32 	%f395, %f390, %f386, %f351;
	fma.rn.f32 	%f396, %f390, %f387, %f352;
	fma.rn.f32 	%f397, %f390, %f388, %f353;
	fma.rn.f32 	%f398, %f390, %f389, %f354;
	ld.shared.f32 	%f399, [%r12+-12896];
	fma.rn.f32 	%f400, %f399, %f382, %f356;
	fma.rn.f32 	%f401, %f399, %f383, %f357;
	fma.rn.f32 	%f402, %f399, %f384, %f358;
	fma.rn.f32 	%f403, %f399, %f385, %f359;
	fma.rn.f32 	%f404, %f399, %f386, %f360;
	fma.rn.f32 	%f405, %f399, %f387, %f361;
	fma.rn.f32 	%f406, %f399, %f388, %f362;
	fma.rn.f32 	%f407, %f399, %f389, %f363;
	ld.shared.f32 	%f408, [%r12+-12892];
	fma.rn.f32 	%f409, %f408, %f382, %f365;
	fma.rn.f32 	%f410, %f408, %f383, %f366;
	fma.rn.f32 	%f411, %f408, %f384, %f367;
	fma.rn.f32 	%f412, %f408, %f385, %f368;
	fma.rn.f32 	%f413, %f408, %f386, %f369;
	fma.rn.f32 	%f414, %f408, %f387, %f370;
	fma.rn.f32 	%f415, %f408, %f388, %f371;
	fma.rn.f32 	%f416, %f408, %f389, %f372;
	ld.shared.f32 	%f417, [%r12+-12888];
	fma.rn.f32 	%f418, %f417, %f382, %f374;
	fma.rn.f32 	%f419, %f417, %f383, %f375;
	fma.rn.f32 	%f420, %f417, %f384, %f376;
	fma.rn.f32 	%f421, %f417, %f385, %f377;
	fma.rn.f32 	%f422, %f417, %f386, %f378;
	fma.rn.f32 	%f423, %f417, %f387, %f379;
	fma.rn.f32 	%f424, %f417, %f388, %f380;
	fma.rn.f32 	%f425, %f417, %f389, %f381;
	ld.shared.f32 	%f426, [%r16+28];
	ld.shared.f32 	%f427, [%r16+160];
	ld.shared.f32 	%f428, [%r16+292];
	ld.shared.f32 	%f429, [%r16+424];
	ld.shared.f32 	%f430, [%r16+556];
	ld.shared.f32 	%f431, [%r16+688];
	ld.shared.f32 	%f432, [%r16+820];
	ld.shared.f32 	%f433, [%r16+952];
	ld.shared.f32 	%f434, [%r12+-12384];
	fma.rn.f32 	%f435, %f434, %f426, %f391;
	fma.rn.f32 	%f436, %f434, %f427, %f392;
	fma.rn.f32 	%f437, %f434, %f428, %f393;
	fma.rn.f32 	%f438, %f434, %f429, %f394;
	fma.rn.f32 	%f439, %f434, %f430, %f395;
	fma.rn.f32 	%f440, %f434, %f431, %f396;
	fma.rn.f32 	%f441, %f434, %f432, %f397;
	fma.rn.f32 	%f442, %f434, %f433, %f398;
	ld.shared.f32 	%f443, [%r12+-12380];
	fma.rn.f32 	%f444, %f443, %f426, %f400;
	fma.rn.f32 	%f445, %f443, %f427, %f401;
	fma.rn.f32 	%f446, %f443, %f428, %f402;
	fma.rn.f32 	%f447, %f443, %f429, %f403;
	fma.rn.f32 	%f448, %f443, %f430, %f404;
	fma.rn.f32 	%f449, %f443, %f431, %f405;
	fma.rn.f32 	%f450, %f443, %f432, %f406;
	fma.rn.f32 	%f451, %f443, %f433, %f407;
	ld.shared.f32 	%f452, [%r12+-12376];
	fma.rn.f32 	%f453, %f452, %f426, %f409;
	fma.rn.f32 	%f454, %f452, %f427, %f410;
	fma.rn.f32 	%f455, %f452, %f428, %f411;
	fma.rn.f32 	%f456, %f452, %f429, %f412;
	fma.rn.f32 	%f457, %f452, %f430, %f413;
	fma.rn.f32 	%f458, %f452, %f431, %f414;
	fma.rn.f32 	%f459, %f452, %f432, %f415;
	fma.rn.f32 	%f460, %f452, %f433, %f416;
	ld.shared.f32 	%f461, [%r12+-12372];
	fma.rn.f32 	%f462, %f461, %f426, %f418;
	fma.rn.f32 	%f463, %f461, %f427, %f419;
	fma.rn.f32 	%f464, %f461, %f428, %f420;
	fma.rn.f32 	%f465, %f461, %f429, %f421;
	fma.rn.f32 	%f466, %f461, %f430, %f422;
	fma.rn.f32 	%f467, %f461, %f431, %f423;
	fma.rn.f32 	%f468, %f461, %f432, %f424;
	fma.rn.f32 	%f469, %f461, %f433, %f425;
	ld.shared.f32 	%f470, [%r16+32];
	ld.shared.f32 	%f471, [%r16+164];
	ld.shared.f32 	%f472, [%r16+296];
	ld.shared.f32 	%f473, [%r16+428];
	ld.shared.f32 	%f474, [%r16+560];
	ld.shared.f32 	%f475, [%r16+692];
	ld.shared.f32 	%f476, [%r16+824];
	ld.shared.f32 	%f477, [%r16+956];
	ld.shared.f32 	%f478, [%r12+-11868];
	fma.rn.f32 	%f479, %f478, %f470, %f435;
	fma.rn.f32 	%f480, %f478, %f471, %f436;
	fma.rn.f32 	%f481, %f478, %f472, %f437;
	fma.rn.f32 	%f482, %f478, %f473, %f438;
	fma.rn.f32 	%f483, %f478, %f474, %f439;
	fma.rn.f32 	%f484, %f478, %f475, %f440;
	fma.rn.f32 	%f485, %f478, %f476, %f441;
	fma.rn.f32 	%f486, %f478, %f477, %f442;
	ld.shared.f32 	%f487, [%r12+-11864];
	fma.rn.f32 	%f488, %f487, %f470, %f444;
	fma.rn.f32 	%f489, %f487, %f471, %f445;
	fma.rn.f32 	%f490, %f487, %f472, %f446;
	fma.rn.f32 	%f491, %f487, %f473, %f447;
	fma.rn.f32 	%f492, %f487, %f474, %f448;
	fma.rn.f32 	%f493, %f487, %f475, %f449;
	fma.rn.f32 	%f494, %f487, %f476, %f450;
	fma.rn.f32 	%f495, %f487, %f477, %f451;
	ld.shared.f32 	%f496, [%r12+-11860];
	fma.rn.f32 	%f497, %f496, %f470, %f453;
	fma.rn.f32 	%f498, %f496, %f471, %f454;
	fma.rn.f32 	%f499, %f496, %f472, %f455;
	fma.rn.f32 	%f500, %f496, %f473, %f456;
	fma.rn.f32 	%f501, %f496, %f474, %f457;
	fma.rn.f32 	%f502, %f496, %f475, %f458;
	fma.rn.f32 	%f503, %f496, %f476, %f459;
	fma.rn.f32 	%f504, %f496, %f477, %f460;
	ld.shared.f32 	%f505, [%r12+-11856];
	fma.rn.f32 	%f506, %f505, %f470, %f462;
	fma.rn.f32 	%f507, %f505, %f471, %f463;
	fma.rn.f32 	%f508, %f505, %f472, %f464;
	fma.rn.f32 	%f509, %f505, %f473, %f465;
	fma.rn.f32 	%f510, %f505, %f474, %f466;
	fma.rn.f32 	%f511, %f505, %f475, %f467;
	fma.rn.f32 	%f512, %f505, %f476, %f468;
	fma.rn.f32 	%f513, %f505, %f477, %f469;
	ld.shared.f32 	%f514, [%r16+36];
	ld.shared.f32 	%f515, [%r16+168];
	ld.shared.f32 	%f516, [%r16+300];
	ld.shared.f32 	%f517, [%r16+432];
	ld.shared.f32 	%f518, [%r16+564];
	ld.shared.f32 	%f519, [%r16+696];
	ld.shared.f32 	%f520, [%r16+828];
	ld.shared.f32 	%f521, [%r16+960];
	ld.shared.f32 	%f522, [%r12+-11352];
	fma.rn.f32 	%f523, %f522, %f514, %f479;
	fma.rn.f32 	%f524, %f522, %f515, %f480;
	fma.rn.f32 	%f525, %f522, %f516, %f481;
	fma.rn.f32 	%f526, %f522, %f517, %f482;
	fma.rn.f32 	%f527, %f522, %f518, %f483;
	fma.rn.f32 	%f528, %f522, %f519, %f484;
	fma.rn.f32 	%f529, %f522, %f520, %f485;
	fma.rn.f32 	%f530, %f522, %f521, %f486;
	ld.shared.f32 	%f531, [%r12+-11348];
	fma.rn.f32 	%f532, %f531, %f514, %f488;
	fma.rn.f32 	%f533, %f531, %f515, %f489;
	fma.rn.f32 	%f534, %f531, %f516, %f490;
	fma.rn.f32 	%f535, %f531, %f517, %f491;
	fma.rn.f32 	%f536, %f531, %f518, %f492;
	fma.rn.f32 	%f537, %f531, %f519, %f493;
	fma.rn.f32 	%f538, %f531, %f520, %f494;
	fma.rn.f32 	%f539, %f531, %f521, %f495;
	ld.shared.f32 	%f540, [%r12+-11344];
	fma.rn.f32 	%f541, %f540, %f514, %f497;
	fma.rn.f32 	%f542, %f540, %f515, %f498;
	fma.rn.f32 	%f543, %f540, %f516, %f499;
	fma.rn.f32 	%f544, %f540, %f517, %f500;
	fma.rn.f32 	%f545, %f540, %f518, %f501;
	fma.rn.f32 	%f546, %f540, %f519, %f502;
	fma.rn.f32 	%f547, %f540, %f520, %f503;
	fma.rn.f32 	%f548, %f540, %f521, %f504;
	ld.shared.f32 	%f549, [%r12+-11340];
	fma.rn.f32 	%f550, %f549, %f514, %f506;
	fma.rn.f32 	%f551, %f549, %f515, %f507;
	fma.rn.f32 	%f552, %f549, %f516, %f508;
	fma.rn.f32 	%f553, %f549, %f517, %f509;
	fma.rn.f32 	%f554, %f549, %f518, %f510;
	fma.rn.f32 	%f555, %f549, %f519, %f511;
	fma.rn.f32 	%f556, %f549, %f520, %f512;
	fma.rn.f32 	%f557, %f549, %f521, %f513;
	ld.shared.f32 	%f558, [%r16+40];
	ld.shared.f32 	%f559, [%r16+172];
	ld.shared.f32 	%f560, [%r16+304];
	ld.shared.f32 	%f561, [%r16+436];
	ld.shared.f32 	%f562, [%r16+568];
	ld.shared.f32 	%f563, [%r16+700];
	ld.shared.f32 	%f564, [%r16+832];
	ld.shared.f32 	%f565, [%r16+964];
	ld.shared.f32 	%f566, [%r12+-10836];
	fma.rn.f32 	%f567, %f566, %f558, %f523;
	fma.rn.f32 	%f568, %f566, %f559, %f524;
	fma.rn.f32 	%f569, %f566, %f560, %f525;
	fma.rn.f32 	%f570, %f566, %f561, %f526;
	fma.rn.f32 	%f571, %f566, %f562, %f527;
	fma.rn.f32 	%f572, %f566, %f563, %f528;
	fma.rn.f32 	%f573, %f566, %f564, %f529;
	fma.rn.f32 	%f574, %f566, %f565, %f530;
	ld.shared.f32 	%f575, [%r12+-10832];
	fma.rn.f32 	%f576, %f575, %f558, %f532;
	fma.rn.f32 	%f577, %f575, %f559, %f533;
	fma.rn.f32 	%f578, %f575, %f560, %f534;
	fma.rn.f32 	%f579, %f575, %f561, %f535;
	fma.rn.f32 	%f580, %f575, %f562, %f536;
	fma.rn.f32 	%f581, %f575, %f563, %f537;
	fma.rn.f32 	%f582, %f575, %f564, %f538;
	fma.rn.f32 	%f583, %f575, %f565, %f539;
	ld.shared.f32 	%f584, [%r12+-10828];
	fma.rn.f32 	%f585, %f584, %f558, %f541;
	fma.rn.f32 	%f586, %f584, %f559, %f542;
	fma.rn.f32 	%f587, %f584, %f560, %f543;
	fma.rn.f32 	%f588, %f584, %f561, %f544;
	fma.rn.f32 	%f589, %f584, %f562, %f545;
	fma.rn.f32 	%f590, %f584, %f563, %f546;
	fma.rn.f32 	%f591, %f584, %f564, %f547;
	fma.rn.f32 	%f592, %f584, %f565, %f548;
	ld.shared.f32 	%f593, [%r12+-10824];
	fma.rn.f32 	%f594, %f593, %f558, %f550;
	fma.rn.f32 	%f595, %f593, %f559, %f551;
	fma.rn.f32 	%f596, %f593, %f560, %f552;
	fma.rn.f32 	%f597, %f593, %f561, %f553;
	fma.rn.f32 	%f598, %f593, %f562, %f554;
	fma.rn.f32 	%f599, %f593, %f563, %f555;
	fma.rn.f32 	%f600, %f593, %f564, %f556;
	fma.rn.f32 	%f601, %f593, %f565, %f557;
	ld.shared.f32 	%f602, [%r16+44];
	ld.shared.f32 	%f603, [%r16+176];
	ld.shared.f32 	%f604, [%r16+308];
	ld.shared.f32 	%f605, [%r16+440];
	ld.shared.f32 	%f606, [%r16+572];
	ld.shared.f32 	%f607, [%r16+704];
	ld.shared.f32 	%f608, [%r16+836];
	ld.shared.f32 	%f609, [%r16+968];
	ld.shared.f32 	%f610, [%r12+-10320];
	fma.rn.f32 	%f611, %f610, %f602, %f567;
	fma.rn.f32 	%f612, %f610, %f603, %f568;
	fma.rn.f32 	%f613, %f610, %f604, %f569;
	fma.rn.f32 	%f614, %f610, %f605, %f570;
	fma.rn.f32 	%f615, %f610, %f606, %f571;
	fma.rn.f32 	%f616, %f610, %f607, %f572;
	fma.rn.f32 	%f617, %f610, %f608, %f573;
	fma.rn.f32 	%f618, %f610, %f609, %f574;
	ld.shared.f32 	%f619, [%r12+-10316];
	fma.rn.f32 	%f620, %f619, %f602, %f576;
	fma.rn.f32 	%f621, %f619, %f603, %f577;
	fma.rn.f32 	%f622, %f619, %f604, %f578;
	fma.rn.f32 	%f623, %f619, %f605, %f579;
	fma.rn.f32 	%f624, %f619, %f606, %f580;
	fma.rn.f32 	%f625, %f619, %f607, %f581;
	fma.rn.f32 	%f626, %f619, %f608, %f582;
	fma.rn.f32 	%f627, %f619, %f609, %f583;
	ld.shared.f32 	%f628, [%r12+-10312];
	fma.rn.f32 	%f629, %f628, %f602, %f585;
	fma.rn.f32 	%f630, %f628, %f603, %f586;
	fma.rn.f32 	%f631, %f628, %f604, %f587;
	fma.rn.f32 	%f632, %f628, %f605, %f588;
	fma.rn.f32 	%f633, %f628, %f606, %f589;
	fma.rn.f32 	%f634, %f628, %f607, %f590;
	fma.rn.f32 	%f635, %f628, %f608, %f591;
	fma.rn.f32 	%f636, %f628, %f609, %f592;
	ld.shared.f32 	%f637, [%r12+-10308];
	fma.rn.f32 	%f638, %f637, %f602, %f594;
	fma.rn.f32 	%f639, %f637, %f603, %f595;
	fma.rn.f32 	%f640, %f637, %f604, %f596;
	fma.rn.f32 	%f641, %f637, %f605, %f597;
	fma.rn.f32 	%f642, %f637, %f606, %f598;
	fma.rn.f32 	%f643, %f637, %f607, %f599;
	fma.rn.f32 	%f644, %f637, %f608, %f600;
	fma.rn.f32 	%f645, %f637, %f609, %f601;
	ld.shared.f32 	%f646, [%r16+48];
	ld.shared.f32 	%f647, [%r16+180];
	ld.shared.f32 	%f648, [%r16+312];
	ld.shared.f32 	%f649, [%r16+444];
	ld.shared.f32 	%f650, [%r16+576];
	ld.shared.f32 	%f651, [%r16+708];
	ld.shared.f32 	%f652, [%r16+840];
	ld.shared.f32 	%f653, [%r16+972];
	ld.shared.f32 	%f654, [%r12+-9804];
	fma.rn.f32 	%f655, %f654, %f646, %f611;
	fma.rn.f32 	%f656, %f654, %f647, %f612;
	fma.rn.f32 	%f657, %f654, %f648, %f613;
	fma.rn.f32 	%f658, %f654, %f649, %f614;
	fma.rn.f32 	%f659, %f654, %f650, %f615;
	fma.rn.f32 	%f660, %f654, %f651, %f616;
	fma.rn.f32 	%f661, %f654, %f652, %f617;
	fma.rn.f32 	%f662, %f654, %f653, %f618;
	ld.shared.f32 	%f663, [%r12+-9800];
	fma.rn.f32 	%f664, %f663, %f646, %f620;
	fma.rn.f32 	%f665, %f663, %f647, %f621;
	fma.rn.f32 	%f666, %f663, %f648, %f622;
	fma.rn.f32 	%f667, %f663, %f649, %f623;
	fma.rn.f32 	%f668, %f663, %f650, %f624;
	fma.rn.f32 	%f669, %f663, %f651, %f625;
	fma.rn.f32 	%f670, %f663, %f652, %f626;
	fma.rn.f32 	%f671, %f663, %f653, %f627;
	ld.shared.f32 	%f672, [%r12+-9796];
	fma.rn.f32 	%f673, %f672, %f646, %f629;
	fma.rn.f32 	%f674, %f672, %f647, %f630;
	fma.rn.f32 	%f675, %f672, %f648, %f631;
	fma.rn.f32 	%f676, %f672, %f649, %f632;
	fma.rn.f32 	%f677, %f672, %f650, %f633;
	fma.rn.f32 	%f678, %f672, %f651, %f634;
	fma.rn.f32 	%f679, %f672, %f652, %f635;
	fma.rn.f32 	%f680, %f672, %f653, %f636;
	ld.shared.f32 	%f681, [%r12+-9792];
	fma.rn.f32 	%f682, %f681, %f646, %f638;
	fma.rn.f32 	%f683, %f681, %f647, %f639;
	fma.rn.f32 	%f684, %f681, %f648, %f640;
	fma.rn.f32 	%f685, %f681, %f649, %f641;
	fma.rn.f32 	%f686, %f681, %f650, %f642;
	fma.rn.f32 	%f687, %f681, %f651, %f643;
	fma.rn.f32 	%f688, %f681, %f652, %f644;
	fma.rn.f32 	%f689, %f681, %f653, %f645;
	ld.shared.f32 	%f690, [%r16+52];
	ld.shared.f32 	%f691, [%r16+184];
	ld.shared.f32 	%f692, [%r16+316];
	ld.shared.f32 	%f693, [%r16+448];
	ld.shared.f32 	%f694, [%r16+580];
	ld.shared.f32 	%f695, [%r16+712];
	ld.shared.f32 	%f696, [%r16+844];
	ld.shared.f32 	%f697, [%r16+976];
	ld.shared.f32 	%f698, [%r12+-9288];
	fma.rn.f32 	%f699, %f698, %f690, %f655;
	fma.rn.f32 	%f700, %f698, %f691, %f656;
	fma.rn.f32 	%f701, %f698, %f692, %f657;
	fma.rn.f32 	%f702, %f698, %f693, %f658;
	fma.rn.f32 	%f703, %f698, %f694, %f659;
	fma.rn.f32 	%f704, %f698, %f695, %f660;
	fma.rn.f32 	%f705, %f698, %f696, %f661;
	fma.rn.f32 	%f706, %f698, %f697, %f662;
	ld.shared.f32 	%f707, [%r12+-9284];
	fma.rn.f32 	%f708, %f707, %f690, %f664;
	fma.rn.f32 	%f709, %f707, %f691, %f665;
	fma.rn.f32 	%f710, %f707, %f692, %f666;
	fma.rn.f32 	%f711, %f707, %f693, %f667;
	fma.rn.f32 	%f712, %f707, %f694, %f668;
	fma.rn.f32 	%f713, %f707, %f695, %f669;
	fma.rn.f32 	%f714, %f707, %f696, %f670;
	fma.rn.f32 	%f715, %f707, %f697, %f671;
	ld.shared.f32 	%f716, [%r12+-9280];
	fma.rn.f32 	%f717, %f716, %f690, %f673;
	fma.rn.f32 	%f718, %f716, %f691, %f674;
	fma.rn.f32 	%f719, %f716, %f692, %f675;
	fma.rn.f32 	%f720, %f716, %f693, %f676;
	fma.rn.f32 	%f721, %f716, %f694, %f677;
	fma.rn.f32 	%f722, %f716, %f695, %f678;
	fma.rn.f32 	%f723, %f716, %f696, %f679;
	fma.rn.f32 	%f724, %f716, %f697, %f680;
	ld.shared.f32 	%f725, [%r12+-9276];
	fma.rn.f32 	%f726, %f725, %f690, %f682;
	fma.rn.f32 	%f727, %f725, %f691, %f683;
	fma.rn.f32 	%f728, %f725, %f692, %f684;
	fma.rn.f32 	%f729, %f725, %f693, %f685;
	fma.rn.f32 	%f730, %f725, %f694, %f686;
	fma.rn.f32 	%f731, %f725, %f695, %f687;
	fma.rn.f32 	%f732, %f725, %f696, %f688;
	fma.rn.f32 	%f733, %f725, %f697, %f689;
	ld.shared.f32 	%f734, [%r16+56];
	ld.shared.f32 	%f735, [%r16+188];
	ld.shared.f32 	%f736, [%r16+320];
	ld.shared.f32 	%f737, [%r16+452];
	ld.shared.f32 	%f738, [%r16+584];
	ld.shared.f32 	%f739, [%r16+716];
	ld.shared.f32 	%f740, [%r16+848];
	ld.shared.f32 	%f741, [%r16+980];
	ld.shared.f32 	%f742, [%r12+-8772];
	fma.rn.f32 	%f743, %f742, %f734, %f699;
	fma.rn.f32 	%f744, %f742, %f735, %f700;
	fma.rn.f32 	%f745, %f742, %f736, %f701;
	fma.rn.f32 	%f746, %f742, %f737, %f702;
	fma.rn.f32 	%f747, %f742, %f738, %f703;
	fma.rn.f32 	%f748, %f742, %f739, %f704;
	fma.rn.f32 	%f749, %f742, %f740, %f705;
	fma.rn.f32 	%f750, %f742, %f741, %f706;
	ld.shared.f32 	%f751, [%r12+-8768];
	fma.rn.f32 	%f752, %f751, %f734, %f708;
	fma.rn.f32 	%f753, %f751, %f735, %f709;
	fma.rn.f32 	%f754, %f751, %f736, %f710;
	fma.rn.f32 	%f755, %f751, %f737, %f711;
	fma.rn.f32 	%f756, %f751, %f738, %f712;
	fma.rn.f32 	%f757, %f751, %f739, %f713;
	fma.rn.f32 	%f758, %f751, %f740, %f714;
	fma.rn.f32 	%f759, %f751, %f741, %f715;
	ld.shared.f32 	%f760, [%r12+-8764];
	fma.rn.f32 	%f761, %f760, %f734, %f717;
	fma.rn.f32 	%f762, %f760, %f735, %f718;
	fma.rn.f32 	%f763, %f760, %f736, %f719;
	fma.rn.f32 	%f764, %f760, %f737, %f720;
	fma.rn.f32 	%f765, %f760, %f738, %f721;
	fma.rn.f32 	%f766, %f760, %f739, %f722;
	fma.rn.f32 	%f767, %f760, %f740, %f723;
	fma.rn.f32 	%f768, %f760, %f741, %f724;
	ld.shared.f32 	%f769, [%r12+-8760];
	fma.rn.f32 	%f770, %f769, %f734, %f726;
	fma.rn.f32 	%f771, %f769, %f735, %f727;
	fma.rn.f32 	%f772, %f769, %f736, %f728;
	fma.rn.f32 	%f773, %f769, %f737, %f729;
	fma.rn.f32 	%f774, %f769, %f738, %f730;
	fma.rn.f32 	%f775, %f769, %f739, %f731;
	fma.rn.f32 	%f776, %f769, %f740, %f732;
	fma.rn.f32 	%f777, %f769, %f741, %f733;
	ld.shared.f32 	%f778, [%r16+60];
	ld.shared.f32 	%f779, [%r16+192];
	ld.shared.f32 	%f780, [%r16+324];
	ld.shared.f32 	%f781, [%r16+456];
	ld.shared.f32 	%f782, [%r16+588];
	ld.shared.f32 	%f783, [%r16+720];
	ld.shared.f32 	%f784, [%r16+852];
	ld.shared.f32 	%f785, [%r16+984];
	ld.shared.f32 	%f786, [%r12+-8256];
	fma.rn.f32 	%f787, %f786, %f778, %f743;
	fma.rn.f32 	%f788, %f786, %f779, %f744;
	fma.rn.f32 	%f789, %f786, %f780, %f745;
	fma.rn.f32 	%f790, %f786, %f781, %f746;
	fma.rn.f32 	%f791, %f786, %f782, %f747;
	fma.rn.f32 	%f792, %f786, %f783, %f748;
	fma.rn.f32 	%f793, %f786, %f784, %f749;
	fma.rn.f32 	%f794, %f786, %f785, %f750;
	ld.shared.f32 	%f795, [%r12+-8252];
	fma.rn.f32 	%f796, %f795, %f778, %f752;
	fma.rn.f32 	%f797, %f795, %f779, %f753;
	fma.rn.f32 	%f798, %f795, %f780, %f754;
	fma.rn.f32 	%f799, %f795, %f781, %f755;
	fma.rn.f32 	%f800, %f795, %f782, %f756;
	fma.rn.f32 	%f801, %f795, %f783, %f757;
	fma.rn.f32 	%f802, %f795, %f784, %f758;
	fma.rn.f32 	%f803, %f795, %f785, %f759;
	ld.shared.f32 	%f804, [%r12+-8248];
	fma.rn.f32 	%f805, %f804, %f778, %f761;
	fma.rn.f32 	%f806, %f804, %f779, %f762;
	fma.rn.f32 	%f807, %f804, %f780, %f763;
	fma.rn.f32 	%f808, %f804, %f781, %f764;
	fma.rn.f32 	%f809, %f804, %f782, %f765;
	fma.rn.f32 	%f810, %f804, %f783, %f766;
	fma.rn.f32 	%f811, %f804, %f784, %f767;
	fma.rn.f32 	%f812, %f804, %f785, %f768;
	ld.shared.f32 	%f813, [%r12+-8244];
	fma.rn.f32 	%f814, %f813, %f778, %f770;
	fma.rn.f32 	%f815, %f813, %f779, %f771;
	fma.rn.f32 	%f816, %f813, %f780, %f772;
	fma.rn.f32 	%f817, %f813, %f781, %f773;
	fma.rn.f32 	%f818, %f813, %f782, %f774;
	fma.rn.f32 	%f819, %f813, %f783, %f775;
	fma.rn.f32 	%f820, %f813, %f784, %f776;
	fma.rn.f32 	%f821, %f813, %f785, %f777;
	ld.shared.f32 	%f822, [%r16+64];
	ld.shared.f32 	%f823, [%r16+196];
	ld.shared.f32 	%f824, [%r16+328];
	ld.shared.f32 	%f825, [%r16+460];
	ld.shared.f32 	%f826, [%r16+592];
	ld.shared.f32 	%f827, [%r16+724];
	ld.shared.f32 	%f828, [%r16+856];
	ld.shared.f32 	%f829, [%r16+988];
	ld.shared.f32 	%f830, [%r12+-7740];
	fma.rn.f32 	%f831, %f830, %f822, %f787;
	fma.rn.f32 	%f832, %f830, %f823, %f788;
	fma.rn.f32 	%f833, %f830, %f824, %f789;
	fma.rn.f32 	%f834, %f830, %f825, %f790;
	fma.rn.f32 	%f835, %f830, %f826, %f791;
	fma.rn.f32 	%f836, %f830, %f827, %f792;
	fma.rn.f32 	%f837, %f830, %f828, %f793;
	fma.rn.f32 	%f838, %f830, %f829, %f794;
	ld.shared.f32 	%f839, [%r12+-7736];
	fma.rn.f32 	%f840, %f839, %f822, %f796;
	fma.rn.f32 	%f841, %f839, %f823, %f797;
	fma.rn.f32 	%f842, %f839, %f824, %f798;
	fma.rn.f32 	%f843, %f839, %f825, %f799;
	fma.rn.f32 	%f844, %f839, %f826, %f800;
	fma.rn.f32 	%f845, %f839, %f827, %f801;
	fma.rn.f32 	%f846, %f839, %f828, %f802;
	fma.rn.f32 	%f847, %f839, %f829, %f803;
	ld.shared.f32 	%f848, [%r12+-7732];
	fma.rn.f32 	%f849, %f848, %f822, %f805;
	fma.rn.f32 	%f850, %f848, %f823, %f806;
	fma.rn.f32 	%f851, %f848, %f824, %f807;
	fma.rn.f32 	%f852, %f848, %f825, %f808;
	fma.rn.f32 	%f853, %f848, %f826, %f809;
	fma.rn.f32 	%f854, %f848, %f827, %f810;
	fma.rn.f32 	%f855, %f848, %f828, %f811;
	fma.rn.f32 	%f856, %f848, %f829, %f812;
	ld.shared.f32 	%f857, [%r12+-7728];
	fma.rn.f32 	%f858, %f857, %f822, %f814;
	fma.rn.f32 	%f859, %f857, %f823, %f815;
	fma.rn.f32 	%f860, %f857, %f824, %f816;
	fma.rn.f32 	%f861, %f857, %f825, %f817;
	fma.rn.f32 	%f862, %f857, %f826, %f818;
	fma.rn.f32 	%f863, %f857, %f827, %f819;
	fma.rn.f32 	%f864, %f857, %f828, %f820;
	fma.rn.f32 	%f865, %f857, %f829, %f821;
	ld.shared.f32 	%f866, [%r16+68];
	ld.shared.f32 	%f867, [%r16+200];
	ld.shared.f32 	%f868, [%r16+332];
	ld.shared.f32 	%f869, [%r16+464];
	ld.shared.f32 	%f870, [%r16+596];
	ld.shared.f32 	%f871, [%r16+728];
	ld.shared.f32 	%f872, [%r16+860];
	ld.shared.f32 	%f873, [%r16+992];
	ld.shared.f32 	%f874, [%r12+-7224];
	fma.rn.f32 	%f875, %f874, %f866, %f831;
	fma.rn.f32 	%f876, %f874, %f867, %f832;
	fma.rn.f32 	%f877, %f874, %f868, %f833;
	fma.rn.f32 	%f878, %f874, %f869, %f834;
	fma.rn.f32 	%f879, %f874, %f870, %f835;
	fma.rn.f32 	%f880, %f874, %f871, %f836;
	fma.rn.f32 	%f881, %f874, %f872, %f837;
	fma.rn.f32 	%f882, %f874, %f873, %f838;
	ld.shared.f32 	%f883, [%r12+-7220];
	fma.rn.f32 	%f884, %f883, %f866, %f840;
	fma.rn.f32 	%f885, %f883, %f867, %f841;
	fma.rn.f32 	%f886, %f883, %f868, %f842;
	fma.rn.f32 	%f887, %f883, %f869, %f843;
	fma.rn.f32 	%f888, %f883, %f870, %f844;
	fma.rn.f32 	%f889, %f883, %f871, %f845;
	fma.rn.f32 	%f890, %f883, %f872, %f846;
	fma.rn.f32 	%f891, %f883, %f873, %f847;
	ld.shared.f32 	%f892, [%r12+-7216];
	fma.rn.f32 	%f893, %f892, %f866, %f849;
	fma.rn.f32 	%f894, %f892, %f867, %f850;
	fma.rn.f32 	%f895, %f892, %f868, %f851;
	fma.rn.f32 	%f896, %f892, %f869, %f852;
	fma.rn.f32 	%f897, %f892, %f870, %f853;
	fma.rn.f32 	%f898, %f892, %f871, %f854;
	fma.rn.f32 	%f899, %f892, %f872, %f855;
	fma.rn.f32 	%f900, %f892, %f873, %f856;
	ld.shared.f32 	%f901, [%r12+-7212];
	fma.rn.f32 	%f902, %f901, %f866, %f858;
	fma.rn.f32 	%f903, %f901, %f867, %f859;
	fma.rn.f32 	%f904, %f901, %f868, %f860;
	fma.rn.f32 	%f905, %f901, %f869, %f861;
	fma.rn.f32 	%f906, %f901, %f870, %f862;
	fma.rn.f32 	%f907, %f901, %f871, %f863;
	fma.rn.f32 	%f908, %f901, %f872, %f864;
	fma.rn.f32 	%f909, %f901, %f873, %f865;
	ld.shared.f32 	%f910, [%r16+72];
	ld.shared.f32 	%f911, [%r16+204];
	ld.shared.f32 	%f912, [%r16+336];
	ld.shared.f32 	%f913, [%r16+468];
	ld.shared.f32 	%f914, [%r16+600];
	ld.shared.f32 	%f915, [%r16+732];
	ld.shared.f32 	%f916, [%r16+864];
	ld.shared.f32 	%f917, [%r16+996];
	ld.shared.f32 	%f918, [%r12+-6708];
	fma.rn.f32 	%f919, %f918, %f910, %f875;
	fma.rn.f32 	%f920, %f918, %f911, %f876;
	fma.rn.f32 	%f921, %f918, %f912, %f877;
	fma.rn.f32 	%f922, %f918, %f913, %f878;
	fma.rn.f32 	%f923, %f918, %f914, %f879;
	fma.rn.f32 	%f924, %f918, %f915, %f880;
	fma.rn.f32 	%f925, %f918, %f916, %f881;
	fma.rn.f32 	%f926, %f918, %f917, %f882;
	ld.shared.f32 	%f927, [%r12+-6704];
	fma.rn.f32 	%f928, %f927, %f910, %f884;
	fma.rn.f32 	%f929, %f927, %f911, %f885;
	fma.rn.f32 	%f930, %f927, %f912, %f886;
	fma.rn.f32 	%f931, %f927, %f913, %f887;
	fma.rn.f32 	%f932, %f927, %f914, %f888;
	fma.rn.f32 	%f933, %f927, %f915, %f889;
	fma.rn.f32 	%f934, %f927, %f916, %f890;
	fma.rn.f32 	%f935, %f927, %f917, %f891;
	ld.shared.f32 	%f936, [%r12+-6700];
	fma.rn.f32 	%f937, %f936, %f910, %f893;
	fma.rn.f32 	%f938, %f936, %f911, %f894;
	fma.rn.f32 	%f939, %f936, %f912, %f895;
	fma.rn.f32 	%f940, %f936, %f913, %f896;
	fma.rn.f32 	%f941, %f936, %f914, %f897;
	fma.rn.f32 	%f942, %f936, %f915, %f898;
	fma.rn.f32 	%f943, %f936, %f916, %f899;
	fma.rn.f32 	%f944, %f936, %f917, %f900;
	ld.shared.f32 	%f945, [%r12+-6696];
	fma.rn.f32 	%f946, %f945, %f910, %f902;
	fma.rn.f32 	%f947, %f945, %f911, %f903;
	fma.rn.f32 	%f948, %f945, %f912, %f904;
	fma.rn.f32 	%f949, %f945, %f913, %f905;
	fma.rn.f32 	%f950, %f945, %f914, %f906;
	fma.rn.f32 	%f951, %f945, %f915, %f907;
	fma.rn.f32 	%f952, %f945, %f916, %f908;
	fma.rn.f32 	%f953, %f945, %f917, %f909;
	ld.shared.f32 	%f954, [%r16+76];
	ld.shared.f32 	%f955, [%r16+208];
	ld.shared.f32 	%f956, [%r16+340];
	ld.shared.f32 	%f957, [%r16+472];
	ld.shared.f32 	%f958, [%r16+604];
	ld.shared.f32 	%f959, [%r16+736];
	ld.shared.f32 	%f960, [%r16+868];
	ld.shared.f32 	%f961, [%r16+1000];
	ld.shared.f32 	%f962, [%r12+-6192];
	fma.rn.f32 	%f963, %f962, %f954, %f919;
	fma.rn.f32 	%f964, %f962, %f955, %f920;
	fma.rn.f32 	%f965, %f962, %f956, %f921;
	fma.rn.f32 	%f966, %f962, %f957, %f922;
	fma.rn.f32 	%f967, %f962, %f958, %f923;
	fma.rn.f32 	%f968, %f962, %f959, %f924;
	fma.rn.f32 	%f969, %f962, %f960, %f925;
	fma.rn.f32 	%f970, %f962, %f961, %f926;
	ld.shared.f32 	%f971, [%r12+-6188];
	fma.rn.f32 	%f972, %f971, %f954, %f928;
	fma.rn.f32 	%f973, %f971, %f955, %f929;
	fma.rn.f32 	%f974, %f971, %f956, %f930;
	fma.rn.f32 	%f975, %f971, %f957, %f931;
	fma.rn.f32 	%f976, %f971, %f958, %f932;
	fma.rn.f32 	%f977, %f971, %f959, %f933;
	fma.rn.f32 	%f978, %f971, %f960, %f934;
	fma.rn.f32 	%f979, %f971, %f961, %f935;
	ld.shared.f32 	%f980, [%r12+-6184];
	fma.rn.f32 	%f981, %f980, %f954, %f937;
	fma.rn.f32 	%f982, %f980, %f955, %f938;
	fma.rn.f32 	%f983, %f980, %f956, %f939;
	fma.rn.f32 	%f984, %f980, %f957, %f940;
	fma.rn.f32 	%f985, %f980, %f958, %f941;
	fma.rn.f32 	%f986, %f980, %f959, %f942;
	fma.rn.f32 	%f987, %f980, %f960, %f943;
	fma.rn.f32 	%f988, %f980, %f961, %f944;
	ld.shared.f32 	%f989, [%r12+-6180];
	fma.rn.f32 	%f990, %f989, %f954, %f946;
	fma.rn.f32 	%f991, %f989, %f955, %f947;
	fma.rn.f32 	%f992, %f989, %f956, %f948;
	fma.rn.f32 	%f993, %f989, %f957, %f949;
	fma.rn.f32 	%f994, %f989, %f958, %f950;
	fma.rn.f32 	%f995, %f989, %f959, %f951;
	fma.rn.f32 	%f996, %f989, %f960, %f952;
	fma.rn.f32 	%f997, %f989, %f961, %f953;
	ld.shared.f32 	%f998, [%r16+80];
	ld.shared.f32 	%f999, [%r16+212];
	ld.shared.f32 	%f1000, [%r16+344];
	ld.shared.f32 	%f1001, [%r16+476];
	ld.shared.f32 	%f1002, [%r16+608];
	ld.shared.f32 	%f1003, [%r16+740];
	ld.shared.f32 	%f1004, [%r16+872];
	ld.shared.f32 	%f1005, [%r16+1004];
	ld.shared.f32 	%f1006, [%r12+-5676];
	fma.rn.f32 	%f1007, %f1006, %f998, %f963;
	fma.rn.f32 	%f1008, %f1006, %f999, %f964;
	fma.rn.f32 	%f1009, %f1006, %f1000, %f965;
	fma.rn.f32 	%f1010, %f1006, %f1001, %f966;
	fma.rn.f32 	%f1011, %f1006, %f1002, %f967;
	fma.rn.f32 	%f1012, %f1006, %f1003, %f968;
	fma.rn.f32 	%f1013, %f1006, %f1004, %f969;
	fma.rn.f32 	%f1014, %f1006, %f1005, %f970;
	ld.shared.f32 	%f1015, [%r12+-5672];
	fma.rn.f32 	%f1016, %f1015, %f998, %f972;
	fma.rn.f32 	%f1017, %f1015, %f999, %f973;
	fma.rn.f32 	%f1018, %f1015, %f1000, %f974;
	fma.rn.f32 	%f1019, %f1015, %f1001, %f975;
	fma.rn.f32 	%f1020, %f1015, %f1002, %f976;
	fma.rn.f32 	%f1021, %f1015, %f1003, %f977;
	fma.rn.f32 	%f1022, %f1015, %f1004, %f978;
	fma.rn.f32 	%f1023, %f1015, %f1005, %f979;
	ld.shared.f32 	%f1024, [%r12+-5668];
	fma.rn.f32 	%f1025, %f1024, %f998, %f981;
	fma.rn.f32 	%f1026, %f1024, %f999, %f982;
	fma.rn.f32 	%f1027, %f1024, %f1000, %f983;
	fma.rn.f32 	%f1028, %f1024, %f1001, %f984;
	fma.rn.f32 	%f1029, %f1024, %f1002, %f985;
	fma.rn.f32 	%f1030, %f1024, %f1003, %f986;
	fma.rn.f32 	%f1031, %f1024, %f1004, %f987;
	fma.rn.f32 	%f1032, %f1024, %f1005, %f988;
	ld.shared.f32 	%f1033, [%r12+-5664];
	fma.rn.f32 	%f1034, %f1033, %f998, %f990;
	fma.rn.f32 	%f1035, %f1033, %f999, %f991;
	fma.rn.f32 	%f1036, %f1033, %f1000, %f992;
	fma.rn.f32 	%f1037, %f1033, %f1001, %f993;
	fma.rn.f32 	%f1038, %f1033, %f1002, %f994;
	fma.rn.f32 	%f1039, %f1033, %f1003, %f995;
	fma.rn.f32 	%f1040, %f1033, %f1004, %f996;
	fma.rn.f32 	%f1041, %f1033, %f1005, %f997;
	ld.shared.f32 	%f1042, [%r16+84];
	ld.shared.f32 	%f1043, [%r16+216];
	ld.shared.f32 	%f1044, [%r16+348];
	ld.shared.f32 	%f1045, [%r16+480];
	ld.shared.f32 	%f1046, [%r16+612];
	ld.shared.f32 	%f1047, [%r16+744];
	ld.shared.f32 	%f1048, [%r16+876];
	ld.shared.f32 	%f1049, [%r16+1008];
	ld.shared.f32 	%f1050, [%r12+-5160];
	fma.rn.f32 	%f1051, %f1050, %f1042, %f1007;
	fma.rn.f32 	%f1052, %f1050, %f1043, %f1008;
	fma.rn.f32 	%f1053, %f1050, %f1044, %f1009;
	fma.rn.f32 	%f1054, %f1050, %f1045, %f1010;
	fma.rn.f32 	%f1055, %f1050, %f1046, %f1011;
	fma.rn.f32 	%f1056, %f1050, %f1047, %f1012;
	fma.rn.f32 	%f1057, %f1050, %f1048, %f1013;
	fma.rn.f32 	%f1058, %f1050, %f1049, %f1014;
	ld.shared.f32 	%f1059, [%r12+-5156];
	fma.rn.f32 	%f1060, %f1059, %f1042, %f1016;
	fma.rn.f32 	%f1061, %f1059, %f1043, %f1017;
	fma.rn.f32 	%f1062, %f1059, %f1044, %f1018;
	fma.rn.f32 	%f1063, %f1059, %f1045, %f1019;
	fma.rn.f32 	%f1064, %f1059, %f1046, %f1020;
	fma.rn.f32 	%f1065, %f1059, %f1047, %f1021;
	fma.rn.f32 	%f1066, %f1059, %f1048, %f1022;
	fma.rn.f32 	%f1067, %f1059, %f1049, %f1023;
	ld.shared.f32 	%f1068, [%r12+-5152];
	fma.rn.f32 	%f1069, %f1068, %f1042, %f1025;
	fma.rn.f32 	%f1070, %f1068, %f1043, %f1026;
	fma.rn.f32 	%f1071, %f1068, %f1044, %f1027;
	fma.rn.f32 	%f1072, %f1068, %f1045, %f1028;
	fma.rn.f32 	%f1073, %f1068, %f1046, %f1029;
	fma.rn.f32 	%f1074, %f1068, %f1047, %f1030;
	fma.rn.f32 	%f1075, %f1068, %f1048, %f1031;
	fma.rn.f32 	%f1076, %f1068, %f1049, %f1032;
	ld.shared.f32 	%f1077, [%r12+-5148];
	fma.rn.f32 	%f1078, %f1077, %f1042, %f1034;
	fma.rn.f32 	%f1079, %f1077, %f1043, %f1035;
	fma.rn.f32 	%f1080, %f1077, %f1044, %f1036;
	fma.rn.f32 	%f1081, %f1077, %f1045, %f1037;
	fma.rn.f32 	%f1082, %f1077, %f1046, %f1038;
	fma.rn.f32 	%f1083, %f1077, %f1047, %f1039;
	fma.rn.f32 	%f1084, %f1077, %f1048, %f1040;
	fma.rn.f32 	%f1085, %f1077, %f1049, %f1041;
	ld.shared.f32 	%f1086, [%r16+88];
	ld.shared.f32 	%f1087, [%r16+220];
	ld.shared.f32 	%f1088, [%r16+352];
	ld.shared.f32 	%f1089, [%r16+484];
	ld.shared.f32 	%f1090, [%r16+616];
	ld.shared.f32 	%f1091, [%r16+748];
	ld.shared.f32 	%f1092, [%r16+880];
	ld.shared.f32 	%f1093, [%r16+1012];
	ld.shared.f32 	%f1094, [%r12+-4644];
	fma.rn.f32 	%f1095, %f1094, %f1086, %f1051;
	fma.rn.f32 	%f1096, %f1094, %f1087, %f1052;
	fma.rn.f32 	%f1097, %f1094, %f1088, %f1053;
	fma.rn.f32 	%f1098, %f1094, %f1089, %f1054;
	fma.rn.f32 	%f1099, %f1094, %f1090, %f1055;
	fma.rn.f32 	%f1100, %f1094, %f1091, %f1056;
	fma.rn.f32 	%f1101, %f1094, %f1092, %f1057;
	fma.rn.f32 	%f1102, %f1094, %f1093, %f1058;
	ld.shared.f32 	%f1103, [%r12+-4640];
	fma.rn.f32 	%f1104, %f1103, %f1086, %f1060;
	fma.rn.f32 	%f1105, %f1103, %f1087, %f1061;
	fma.rn.f32 	%f1106, %f1103, %f1088, %f1062;
	fma.rn.f32 	%f1107, %f1103, %f1089, %f1063;
	fma.rn.f32 	%f1108, %f1103, %f1090, %f1064;
	fma.rn.f32 	%f1109, %f1103, %f1091, %f1065;
	fma.rn.f32 	%f1110, %f1103, %f1092, %f1066;
	fma.rn.f32 	%f1111, %f1103, %f1093, %f1067;
	ld.shared.f32 	%f1112, [%r12+-4636];
	fma.rn.f32 	%f1113, %f1112, %f1086, %f1069;
	fma.rn.f32 	%f1114, %f1112, %f1087, %f1070;
	fma.rn.f32 	%f1115, %f1112, %f1088, %f1071;
	fma.rn.f32 	%f1116, %f1112, %f1089, %f1072;
	fma.rn.f32 	%f1117, %f1112, %f1090, %f1073;
	fma.rn.f32 	%f1118, %f1112, %f1091, %f1074;
	fma.rn.f32 	%f1119, %f1112, %f1092, %f1075;
	fma.rn.f32 	%f1120, %f1112, %f1093, %f1076;
	ld.shared.f32 	%f1121, [%r12+-4632];
	fma.rn.f32 	%f1122, %f1121, %f1086, %f1078;
	fma.rn.f32 	%f1123, %f1121, %f1087, %f1079;
	fma.rn.f32 	%f1124, %f1121, %f1088, %f1080;
	fma.rn.f32 	%f1125, %f1121, %f1089, %f1081;
	fma.rn.f32 	%f1126, %f1121, %f1090, %f1082;
	fma.rn.f32 	%f1127, %f1121, %f1091, %f1083;
	fma.rn.f32 	%f1128, %f1121, %f1092, %f1084;
	fma.rn.f32 	%f1129, %f1121, %f1093, %f1085;
	ld.shared.f32 	%f1130, [%r16+92];
	ld.shared.f32 	%f1131, [%r16+224];
	ld.shared.f32 	%f1132, [%r16+356];
	ld.shared.f32 	%f1133, [%r16+488];
	ld.shared.f32 	%f1134, [%r16+620];
	ld.shared.f32 	%f1135, [%r16+752];
	ld.shared.f32 	%f1136, [%r16+884];
	ld.shared.f32 	%f1137, [%r16+1016];
	ld.shared.f32 	%f1138, [%r12+-4128];
	fma.rn.f32 	%f1139, %f1138, %f1130, %f1095;
	fma.rn.f32 	%f1140, %f1138, %f1131, %f1096;
	fma.rn.f32 	%f1141, %f1138, %f1132, %f1097;
	fma.rn.f32 	%f1142, %f1138, %f1133, %f1098;
	fma.rn.f32 	%f1143, %f1138, %f1134, %f1099;
	fma.rn.f32 	%f1144, %f1138, %f1135, %f1100;
	fma.rn.f32 	%f1145, %f1138, %f1136, %f1101;
	fma.rn.f32 	%f1146, %f1138, %f1137, %f1102;
	ld.shared.f32 	%f1147, [%r12+-4124];
	fma.rn.f32 	%f1148, %f1147, %f1130, %f1104;
	fma.rn.f32 	%f1149, %f1147, %f1131, %f1105;
	fma.rn.f32 	%f1150, %f1147, %f1132, %f1106;
	fma.rn.f32 	%f1151, %f1147, %f1133, %f1107;
	fma.rn.f32 	%f1152, %f1147, %f1134, %f1108;
	fma.rn.f32 	%f1153, %f1147, %f1135, %f1109;
	fma.rn.f32 	%f1154, %f1147, %f1136, %f1110;
	fma.rn.f32 	%f1155, %f1147, %f1137, %f1111;
	ld.shared.f32 	%f1156, [%r12+-4120];
	fma.rn.f32 	%f1157, %f1156, %f1130, %f1113;
	fma.rn.f32 	%f1158, %f1156, %f1131, %f1114;
	fma.rn.f32 	%f1159, %f1156, %f1132, %f1115;
	fma.rn.f32 	%f1160, %f1156, %f1133, %f1116;
	fma.rn.f32 	%f1161, %f1156, %f1134, %f1117;
	fma.rn.f32 	%f1162, %f1156, %f1135, %f1118;
	fma.rn.f32 	%f1163, %f1156, %f1136, %f1119;
	fma.rn.f32 	%f1164, %f1156, %f1137, %f1120;
	ld.shared.f32 	%f1165, [%r12+-4116];
	fma.rn.f32 	%f1166, %f1165, %f1130, %f1122;
	fma.rn.f32 	%f1167, %f1165, %f1131, %f1123;
	fma.rn.f32 	%f1168, %f1165, %f1132, %f1124;
	fma.rn.f32 	%f1169, %f1165, %f1133, %f1125;
	fma.rn.f32 	%f1170, %f1165, %f1134, %f1126;
	fma.rn.f32 	%f1171, %f1165, %f1135, %f1127;
	fma.rn.f32 	%f1172, %f1165, %f1136, %f1128;
	fma.rn.f32 	%f1173, %f1165, %f1137, %f1129;
	ld.shared.f32 	%f1174, [%r16+96];
	ld.shared.f32 	%f1175, [%r16+228];
	ld.shared.f32 	%f1176, [%r16+360];
	ld.shared.f32 	%f1177, [%r16+492];
	ld.shared.f32 	%f1178, [%r16+624];
	ld.shared.f32 	%f1179, [%r16+756];
	ld.shared.f32 	%f1180, [%r16+888];
	ld.shared.f32 	%f1181, [%r16+1020];
	ld.shared.f32 	%f1182, [%r12+-3612];
	fma.rn.f32 	%f1183, %f1182, %f1174, %f1139;
	fma.rn.f32 	%f1184, %f1182, %f1175, %f1140;
	fma.rn.f32 	%f1185, %f1182, %f1176, %f1141;
	fma.rn.f32 	%f1186, %f1182, %f1177, %f1142;
	fma.rn.f32 	%f1187, %f1182, %f1178, %f1143;
	fma.rn.f32 	%f1188, %f1182, %f1179, %f1144;
	fma.rn.f32 	%f1189, %f1182, %f1180, %f1145;
	fma.rn.f32 	%f1190, %f1182, %f1181, %f1146;
	ld.shared.f32 	%f1191, [%r12+-3608];
	fma.rn.f32 	%f1192, %f1191, %f1174, %f1148;
	fma.rn.f32 	%f1193, %f1191, %f1175, %f1149;
	fma.rn.f32 	%f1194, %f1191, %f1176, %f1150;
	fma.rn.f32 	%f1195, %f1191, %f1177, %f1151;
	fma.rn.f32 	%f1196, %f1191, %f1178, %f1152;
	fma.rn.f32 	%f1197, %f1191, %f1179, %f1153;
	fma.rn.f32 	%f1198, %f1191, %f1180, %f1154;
	fma.rn.f32 	%f1199, %f1191, %f1181, %f1155;
	ld.shared.f32 	%f1200, [%r12+-3604];
	fma.rn.f32 	%f1201, %f1200, %f1174, %f1157;
	fma.rn.f32 	%f1202, %f1200, %f1175, %f1158;
	fma.rn.f32 	%f1203, %f1200, %f1176, %f1159;
	fma.rn.f32 	%f1204, %f1200, %f1177, %f1160;
	fma.rn.f32 	%f1205, %f1200, %f1178, %f1161;
	fma.rn.f32 	%f1206, %f1200, %f1179, %f1162;
	fma.rn.f32 	%f1207, %f1200, %f1180, %f1163;
	fma.rn.f32 	%f1208, %f1200, %f1181, %f1164;
	ld.shared.f32 	%f1209, [%r12+-3600];
	fma.rn.f32 	%f1210, %f1209, %f1174, %f1166;
	fma.rn.f32 	%f1211, %f1209, %f1175, %f1167;
	fma.rn.f32 	%f1212, %f1209, %f1176, %f1168;
	fma.rn.f32 	%f1213, %f1209, %f1177, %f1169;
	fma.rn.f32 	%f1214, %f1209, %f1178, %f1170;
	fma.rn.f32 	%f1215, %f1209, %f1179, %f1171;
	fma.rn.f32 	%f1216, %f1209, %f1180, %f1172;
	fma.rn.f32 	%f1217, %f1209, %f1181, %f1173;
	ld.shared.f32 	%f1218, [%r16+100];
	ld.shared.f32 	%f1219, [%r16+232];
	ld.shared.f32 	%f1220, [%r16+364];
	ld.shared.f32 	%f1221, [%r16+496];
	ld.shared.f32 	%f1222, [%r16+628];
	ld.shared.f32 	%f1223, [%r16+760];
	ld.shared.f32 	%f1224, [%r16+892];
	ld.shared.f32 	%f1225, [%r16+1024];
	ld.shared.f32 	%f1226, [%r12+-3096];
	fma.rn.f32 	%f1227, %f1226, %f1218, %f1183;
	fma.rn.f32 	%f1228, %f1226, %f1219, %f1184;
	fma.rn.f32 	%f1229, %f1226, %f1220, %f1185;
	fma.rn.f32 	%f1230, %f1226, %f1221, %f1186;
	fma.rn.f32 	%f1231, %f1226, %f1222, %f1187;
	fma.rn.f32 	%f1232, %f1226, %f1223, %f1188;
	fma.rn.f32 	%f1233, %f1226, %f1224, %f1189;
	fma.rn.f32 	%f1234, %f1226, %f1225, %f1190;
	ld.shared.f32 	%f1235, [%r12+-3092];
	fma.rn.f32 	%f1236, %f1235, %f1218, %f1192;
	fma.rn.f32 	%f1237, %f1235, %f1219, %f1193;
	fma.rn.f32 	%f1238, %f1235, %f1220, %f1194;
	fma.rn.f32 	%f1239, %f1235, %f1221, %f1195;
	fma.rn.f32 	%f1240, %f1235, %f1222, %f1196;
	fma.rn.f32 	%f1241, %f1235, %f1223, %f1197;
	fma.rn.f32 	%f1242, %f1235, %f1224, %f1198;
	fma.rn.f32 	%f1243, %f1235, %f1225, %f1199;
	ld.shared.f32 	%f1244, [%r12+-3088];
	fma.rn.f32 	%f1245, %f1244, %f1218, %f1201;
	fma.rn.f32 	%f1246, %f1244, %f1219, %f1202;
	fma.rn.f32 	%f1247, %f1244, %f1220, %f1203;
	fma.rn.f32 	%f1248, %f1244, %f1221, %f1204;
	fma.rn.f32 	%f1249, %f1244, %f1222, %f1205;
	fma.rn.f32 	%f1250, %f1244, %f1223, %f1206;
	fma.rn.f32 	%f1251, %f1244, %f1224, %f1207;
	fma.rn.f32 	%f1252, %f1244, %f1225, %f1208;
	ld.shared.f32 	%f1253, [%r12+-3084];
	fma.rn.f32 	%f1254, %f1253, %f1218, %f1210;
	fma.rn.f32 	%f1255, %f1253, %f1219, %f1211;
	fma.rn.f32 	%f1256, %f1253, %f1220, %f1212;
	fma.rn.f32 	%f1257, %f1253, %f1221, %f1213;
	fma.rn.f32 	%f1258, %f1253, %f1222, %f1214;
	fma.rn.f32 	%f1259, %f1253, %f1223, %f1215;
	fma.rn.f32 	%f1260, %f1253, %f1224, %f1216;
	fma.rn.f32 	%f1261, %f1253, %f1225, %f1217;
	ld.shared.f32 	%f1262, [%r16+104];
	ld.shared.f32 	%f1263, [%r16+236];
	ld.shared.f32 	%f1264, [%r16+368];
	ld.shared.f32 	%f1265, [%r16+500];
	ld.shared.f32 	%f1266, [%r16+632];
	ld.shared.f32 	%f1267, [%r16+764];
	ld.shared.f32 	%f1268, [%r16+896];
	ld.shared.f32 	%f1269, [%r16+1028];
	ld.shared.f32 	%f1270, [%r12+-2580];
	fma.rn.f32 	%f1271, %f1270, %f1262, %f1227;
	fma.rn.f32 	%f1272, %f1270, %f1263, %f1228;
	fma.rn.f32 	%f1273, %f1270, %f1264, %f1229;
	fma.rn.f32 	%f1274, %f1270, %f1265, %f1230;
	fma.rn.f32 	%f1275, %f1270, %f1266, %f1231;
	fma.rn.f32 	%f1276, %f1270, %f1267, %f1232;
	fma.rn.f32 	%f1277, %f1270, %f1268, %f1233;
	fma.rn.f32 	%f1278, %f1270, %f1269, %f1234;
	ld.shared.f32 	%f1279, [%r12+-2576];
	fma.rn.f32 	%f1280, %f1279, %f1262, %f1236;
	fma.rn.f32 	%f1281, %f1279, %f1263, %f1237;
	fma.rn.f32 	%f1282, %f1279, %f1264, %f1238;
	fma.rn.f32 	%f1283, %f1279, %f1265, %f1239;
	fma.rn.f32 	%f1284, %f1279, %f1266, %f1240;
	fma.rn.f32 	%f1285, %f1279, %f1267, %f1241;
	fma.rn.f32 	%f1286, %f1279, %f1268, %f1242;
	fma.rn.f32 	%f1287, %f1279, %f1269, %f1243;
	ld.shared.f32 	%f1288, [%r12+-2572];
	fma.rn.f32 	%f1289, %f1288, %f1262, %f1245;
	fma.rn.f32 	%f1290, %f1288, %f1263, %f1246;
	fma.rn.f32 	%f1291, %f1288, %f1264, %f1247;
	fma.rn.f32 	%f1292, %f1288, %f1265, %f1248;
	fma.rn.f32 	%f1293, %f1288, %f1266, %f1249;
	fma.rn.f32 	%f1294, %f1288, %f1267, %f1250;
	fma.rn.f32 	%f1295, %f1288, %f1268, %f1251;
	fma.rn.f32 	%f1296, %f1288, %f1269, %f1252;
	ld.shared.f32 	%f1297, [%r12+-2568];
	fma.rn.f32 	%f1298, %f1297, %f1262, %f1254;
	fma.rn.f32 	%f1299, %f1297, %f1263, %f1255;
	fma.rn.f32 	%f1300, %f1297, %f1264, %f1256;
	fma.rn.f32 	%f1301, %f1297, %f1265, %f1257;
	fma.rn.f32 	%f1302, %f1297, %f1266, %f1258;
	fma.rn.f32 	%f1303, %f1297, %f1267, %f1259;
	fma.rn.f32 	%f1304, %f1297, %f1268, %f1260;
	fma.rn.f32 	%f1305, %f1297, %f1269, %f1261;
	ld.shared.f32 	%f1306, [%r16+108];
	ld.shared.f32 	%f1307, [%r16+240];
	ld.shared.f32 	%f1308, [%r16+372];
	ld.shared.f32 	%f1309, [%r16+504];
	ld.shared.f32 	%f1310, [%r16+636];
	ld.shared.f32 	%f1311, [%r16+768];
	ld.shared.f32 	%f1312, [%r16+900];
	ld.shared.f32 	%f1313, [%r16+1032];
	ld.shared.f32 	%f1314, [%r12+-2064];
	fma.rn.f32 	%f1315, %f1314, %f1306, %f1271;
	fma.rn.f32 	%f1316, %f1314, %f1307, %f1272;
	fma.rn.f32 	%f1317, %f1314, %f1308, %f1273;
	fma.rn.f32 	%f1318, %f1314, %f1309, %f1274;
	fma.rn.f32 	%f1319, %f1314, %f1310, %f1275;
	fma.rn.f32 	%f1320, %f1314, %f1311, %f1276;
	fma.rn.f32 	%f1321, %f1314, %f1312, %f1277;
	fma.rn.f32 	%f1322, %f1314, %f1313, %f1278;
	ld.shared.f32 	%f1323, [%r12+-2060];
	fma.rn.f32 	%f1324, %f1323, %f1306, %f1280;
	fma.rn.f32 	%f1325, %f1323, %f1307, %f1281;
	fma.rn.f32 	%f1326, %f1323, %f1308, %f1282;
	fma.rn.f32 	%f1327, %f1323, %f1309, %f1283;
	fma.rn.f32 	%f1328, %f1323, %f1310, %f1284;
	fma.rn.f32 	%f1329, %f1323, %f1311, %f1285;
	fma.rn.f32 	%f1330, %f1323, %f1312, %f1286;
	fma.rn.f32 	%f1331, %f1323, %f1313, %f1287;
	ld.shared.f32 	%f1332, [%r12+-2056];
	fma.rn.f32 	%f1333, %f1332, %f1306, %f1289;
	fma.rn.f32 	%f1334, %f1332, %f1307, %f1290;
	fma.rn.f32 	%f1335, %f1332, %f1308, %f1291;
	fma.rn.f32 	%f1336, %f1332, %f1309, %f1292;
	fma.rn.f32 	%f1337, %f1332, %f1310, %f1293;
	fma.rn.f32 	%f1338, %f1332, %f1311, %f1294;
	fma.rn.f32 	%f1339, %f1332, %f1312, %f1295;
	fma.rn.f32 	%f1340, %f1332, %f1313, %f1296;
	ld.shared.f32 	%f1341, [%r12+-2052];
	fma.rn.f32 	%f1342, %f1341, %f1306, %f1298;
	fma.rn.f32 	%f1343, %f1341, %f1307, %f1299;
	fma.rn.f32 	%f1344, %f1341, %f1308, %f1300;
	fma.rn.f32 	%f1345, %f1341, %f1309, %f1301;
	fma.rn.f32 	%f1346, %f1341, %f1310, %f1302;
	fma.rn.f32 	%f1347, %f1341, %f1311, %f1303;
	fma.rn.f32 	%f1348, %f1341, %f1312, %f1304;
	fma.rn.f32 	%f1349, %f1341, %f1313, %f1305;
	ld.shared.f32 	%f1350, [%r16+112];
	ld.shared.f32 	%f1351, [%r16+244];
	ld.shared.f32 	%f1352, [%r16+376];
	ld.shared.f32 	%f1353, [%r16+508];
	ld.shared.f32 	%f1354, [%r16+640];
	ld.shared.f32 	%f1355, [%r16+772];
	ld.shared.f32 	%f1356, [%r16+904];
	ld.shared.f32 	%f1357, [%r16+1036];
	ld.shared.f32 	%f1358, [%r12+-1548];
	fma.rn.f32 	%f1359, %f1358, %f1350, %f1315;
	fma.rn.f32 	%f1360, %f1358, %f1351, %f1316;
	fma.rn.f32 	%f1361, %f1358, %f1352, %f1317;
	fma.rn.f32 	%f1362, %f1358, %f1353, %f1318;
	fma.rn.f32 	%f1363, %f1358, %f1354, %f1319;
	fma.rn.f32 	%f1364, %f1358, %f1355, %f1320;
	fma.rn.f32 	%f1365, %f1358, %f1356, %f1321;
	fma.rn.f32 	%f1366, %f1358, %f1357, %f1322;
	ld.shared.f32 	%f1367, [%r12+-1544];
	fma.rn.f32 	%f1368, %f1367, %f1350, %f1324;
	fma.rn.f32 	%f1369, %f1367, %f1351, %f1325;
	fma.rn.f32 	%f1370, %f1367, %f1352, %f1326;
	fma.rn.f32 	%f1371, %f1367, %f1353, %f1327;
	fma.rn.f32 	%f1372, %f1367, %f1354, %f1328;
	fma.rn.f32 	%f1373, %f1367, %f1355, %f1329;
	fma.rn.f32 	%f1374, %f1367, %f1356, %f1330;
	fma.rn.f32 	%f1375, %f1367, %f1357, %f1331;
	ld.shared.f32 	%f1376, [%r12+-1540];
	fma.rn.f32 	%f1377, %f1376, %f1350, %f1333;
	fma.rn.f32 	%f1378, %f1376, %f1351, %f1334;
	fma.rn.f32 	%f1379, %f1376, %f1352, %f1335;
	fma.rn.f32 	%f1380, %f1376, %f1353, %f1336;
	fma.rn.f32 	%f1381, %f1376, %f1354, %f1337;
	fma.rn.f32 	%f1382, %f1376, %f1355, %f1338;
	fma.rn.f32 	%f1383, %f1376, %f1356, %f1339;
	fma.rn.f32 	%f1384, %f1376, %f1357, %f1340;
	ld.shared.f32 	%f1385, [%r12+-1536];
	fma.rn.f32 	%f1386, %f1385, %f1350, %f1342;
	fma.rn.f32 	%f1387, %f1385, %f1351, %f1343;
	fma.rn.f32 	%f1388, %f1385, %f1352, %f1344;
	fma.rn.f32 	%f1389, %f1385, %f1353, %f1345;
	fma.rn.f32 	%f1390, %f1385, %f1354, %f1346;
	fma.rn.f32 	%f1391, %f1385, %f1355, %f1347;
	fma.rn.f32 	%f1392, %f1385, %f1356, %f1348;
	fma.rn.f32 	%f1393, %f1385, %f1357, %f1349;
	ld.shared.f32 	%f1394, [%r16+116];
	ld.shared.f32 	%f1395, [%r16+248];
	ld.shared.f32 	%f1396, [%r16+380];
	ld.shared.f32 	%f1397, [%r16+512];
	ld.shared.f32 	%f1398, [%r16+644];
	ld.shared.f32 	%f1399, [%r16+776];
	ld.shared.f32 	%f1400, [%r16+908];
	ld.shared.f32 	%f1401, [%r16+1040];
	ld.shared.f32 	%f1402, [%r12+-1032];
	fma.rn.f32 	%f1403, %f1402, %f1394, %f1359;
	fma.rn.f32 	%f1404, %f1402, %f1395, %f1360;
	fma.rn.f32 	%f1405, %f1402, %f1396, %f1361;
	fma.rn.f32 	%f1406, %f1402, %f1397, %f1362;
	fma.rn.f32 	%f1407, %f1402, %f1398, %f1363;
	fma.rn.f32 	%f1408, %f1402, %f1399, %f1364;
	fma.rn.f32 	%f1409, %f1402, %f1400, %f1365;
	fma.rn.f32 	%f1410, %f1402, %f1401, %f1366;
	ld.shared.f32 	%f1411, [%r12+-1028];
	fma.rn.f32 	%f1412, %f1411, %f1394, %f1368;
	fma.rn.f32 	%f1413, %f1411, %f1395, %f1369;
	fma.rn.f32 	%f1414, %f1411, %f1396, %f1370;
	fma.rn.f32 	%f1415, %f1411, %f1397, %f1371;
	fma.rn.f32 	%f1416, %f1411, %f1398, %f1372;
	fma.rn.f32 	%f1417, %f1411, %f1399, %f1373;
	fma.rn.f32 	%f1418, %f1411, %f1400, %f1374;
	fma.rn.f32 	%f1419, %f1411, %f1401, %f1375;
	ld.shared.f32 	%f1420, [%r12+-1024];
	fma.rn.f32 	%f1421, %f1420, %f1394, %f1377;
	fma.rn.f32 	%f1422, %f1420, %f1395, %f1378;
	fma.rn.f32 	%f1423, %f1420, %f1396, %f1379;
	fma.rn.f32 	%f1424, %f1420, %f1397, %f1380;
	fma.rn.f32 	%f1425, %f1420, %f1398, %f1381;
	fma.rn.f32 	%f1426, %f1420, %f1399, %f1382;
	fma.rn.f32 	%f1427, %f1420, %f1400, %f1383;
	fma.rn.f32 	%f1428, %f1420, %f1401, %f1384;
	ld.shared.f32 	%f1429, [%r12+-1020];
	fma.rn.f32 	%f1430, %f1429, %f1394, %f1386;
	fma.rn.f32 	%f1431, %f1429, %f1395, %f1387;
	fma.rn.f32 	%f1432, %f1429, %f1396, %f1388;
	fma.rn.f32 	%f1433, %f1429, %f1397, %f1389;
	fma.rn.f32 	%f1434, %f1429, %f1398, %f1390;
	fma.rn.f32 	%f1435, %f1429, %f1399, %f1391;
	fma.rn.f32 	%f1436, %f1429, %f1400, %f1392;
	fma.rn.f32 	%f1437, %f1429, %f1401, %f1393;
	ld.shared.f32 	%f1438, [%r16+120];
	ld.shared.f32 	%f1439, [%r16+252];
	ld.shared.f32 	%f1440, [%r16+384];
	ld.shared.f32 	%f1441, [%r16+516];
	ld.shared.f32 	%f1442, [%r16+648];
	ld.shared.f32 	%f1443, [%r16+780];
	ld.shared.f32 	%f1444, [%r16+912];
	ld.shared.f32 	%f1445, [%r16+1044];
	ld.shared.f32 	%f1446, [%r12+-516];
	fma.rn.f32 	%f1447, %f1446, %f1438, %f1403;
	fma.rn.f32 	%f1448, %f1446, %f1439, %f1404;
	fma.rn.f32 	%f1449, %f1446, %f1440, %f1405;
	fma.rn.f32 	%f1450, %f1446, %f1441, %f1406;
	fma.rn.f32 	%f1451, %f1446, %f1442, %f1407;
	fma.rn.f32 	%f1452, %f1446, %f1443, %f1408;
	fma.rn.f32 	%f1453, %f1446, %f1444, %f1409;
	fma.rn.f32 	%f1454, %f1446, %f1445, %f1410;
	ld.shared.f32 	%f1455, [%r12+-512];
	fma.rn.f32 	%f1456, %f1455, %f1438, %f1412;
	fma.rn.f32 	%f1457, %f1455, %f1439, %f1413;
	fma.rn.f32 	%f1458, %f1455, %f1440, %f1414;
	fma.rn.f32 	%f1459, %f1455, %f1441, %f1415;
	fma.rn.f32 	%f1460, %f1455, %f1442, %f1416;
	fma.rn.f32 	%f1461, %f1455, %f1443, %f1417;
	fma.rn.f32 	%f1462, %f1455, %f1444, %f1418;
	fma.rn.f32 	%f1463, %f1455, %f1445, %f1419;
	ld.shared.f32 	%f1464, [%r12+-508];
	fma.rn.f32 	%f1465, %f1464, %f1438, %f1421;
	fma.rn.f32 	%f1466, %f1464, %f1439, %f1422;
	fma.rn.f32 	%f1467, %f1464, %f1440, %f1423;
	fma.rn.f32 	%f1468, %f1464, %f1441, %f1424;
	fma.rn.f32 	%f1469, %f1464, %f1442, %f1425;
	fma.rn.f32 	%f1470, %f1464, %f1443, %f1426;
	fma.rn.f32 	%f1471, %f1464, %f1444, %f1427;
	fma.rn.f32 	%f1472, %f1464, %f1445, %f1428;
	ld.shared.f32 	%f1473, [%r12+-504];
	fma.rn.f32 	%f1474, %f1473, %f1438, %f1430;
	fma.rn.f32 	%f1475, %f1473, %f1439, %f1431;
	fma.rn.f32 	%f1476, %f1473, %f1440, %f1432;
	fma.rn.f32 	%f1477, %f1473, %f1441, %f1433;
	fma.rn.f32 	%f1478, %f1473, %f1442, %f1434;
	fma.rn.f32 	%f1479, %f1473, %f1443, %f1435;
	fma.rn.f32 	%f1480, %f1473, %f1444, %f1436;
	fma.rn.f32 	%f1481, %f1473, %f1445, %f1437;
	ld.shared.f32 	%f1482, [%r16+124];
	ld.shared.f32 	%f1483, [%r16+256];
	ld.shared.f32 	%f1484, [%r16+388];
	ld.shared.f32 	%f1485, [%r16+520];
	ld.shared.f32 	%f1486, [%r16+652];
	ld.shared.f32 	%f1487, [%r16+784];
	ld.shared.f32 	%f1488, [%r16+916];
	ld.shared.f32 	%f1489, [%r16+1048];
	ld.shared.f32 	%f1490, [%r12];
	fma.rn.f32 	%f1581, %f1490, %f1482, %f1447;
	fma.rn.f32 	%f1577, %f1490, %f1483, %f1448;
	fma.rn.f32 	%f1573, %f1490, %f1484, %f1449;
	fma.rn.f32 	%f1569, %f1490, %f1485, %f1450;
	fma.rn.f32 	%f1565, %f1490, %f1486, %f1451;
	fma.rn.f32 	%f1561, %f1490, %f1487, %f1452;
	fma.rn.f32 	%f1582, %f1490, %f1488, %f1453;
	fma.rn.f32 	%f1586, %f1490, %f1489, %f1454;
	ld.shared.f32 	%f1491, [%r12+4];
	fma.rn.f32 	%f1580, %f1491, %f1482, %f1456;
	fma.rn.f32 	%f1576, %f1491, %f1483, %f1457;
	fma.rn.f32 	%f1572, %f1491, %f1484, %f1458;
	fma.rn.f32 	%f1568, %f1491, %f1485, %f1459;
	fma.rn.f32 	%f1564, %f1491, %f1486, %f1460;
	fma.rn.f32 	%f1560, %f1491, %f1487, %f1461;
	fma.rn.f32 	%f1583, %f1491, %f1488, %f1462;
	fma.rn.f32 	%f1587, %f1491, %f1489, %f1463;
	ld.shared.f32 	%f1492, [%r12+8];
	fma.rn.f32 	%f1579, %f1492, %f1482, %f1465;
	fma.rn.f32 	%f1575, %f1492, %f1483, %f1466;
	fma.rn.f32 	%f1571, %f1492, %f1484, %f1467;
	fma.rn.f32 	%f1567, %f1492, %f1485, %f1468;
	fma.rn.f32 	%f1563, %f1492, %f1486, %f1469;
	fma.rn.f32 	%f1559, %f1492, %f1487, %f1470;
	fma.rn.f32 	%f1584, %f1492, %f1488, %f1471;
	fma.rn.f32 	%f1588, %f1492, %f1489, %f1472;
	ld.shared.f32 	%f1493, [%r12+12];
	fma.rn.f32 	%f1578, %f1493, %f1482, %f1474;
	fma.rn.f32 	%f1574, %f1493, %f1483, %f1475;
	fma.rn.f32 	%f1570, %f1493, %f1484, %f1476;
	fma.rn.f32 	%f1566, %f1493, %f1485, %f1477;
	fma.rn.f32 	%f1562, %f1493, %f1486, %f1478;
	fma.rn.f32 	%f1558, %f1493, %f1487, %f1479;
	fma.rn.f32 	%f1585, %f1493, %f1488, %f1480;
	fma.rn.f32 	%f1589, %f1493, %f1489, %f1481;
	bar.sync 	0;
	add.s32 	%r138, %r138, 32;
	setp.lt.s32 	%p28, %r138, %r55;
	@%p28 bra 	$L__BB36_7;
$L__BB36_24:
	setp.lt.s32 	%p29, %r8, %r5;
	cvt.u64.u32 	%rd5, %r137;
	@%p29 bra 	$L__BB36_25;
	bra.uni 	$L__BB36_33;
$L__BB36_25:
	ld.shared.u32 	%r116, [%r17];
	ld.shared.f32 	%f97, [%r18];
	mul.lo.s32 	%r117, %r116, %r54;
	cvt.s64.s32 	%rd43, %r117;
	add.s64 	%rd44, %rd43, %rd5;
	setp.le.s32 	%p30, %r25, %r7;
	add.s64 	%rd45, %rd44, %rd4;
	shl.b64 	%rd46, %rd45, 1;
	add.s64 	%rd8, %rd19, %rd46;
	@%p30 bra 	$L__BB36_27;
	mul.f32 	%f1494, %f97, %f1581;
	// begin inline asm
	{  cvt.rn.bf16.f32 %rs8, %f1494;}

	// end inline asm
	// begin inline asm
	{ atom.add.noftz.bf16 %rs9,[%rd8],%rs8; }

	// end inline asm
$L__BB36_27:
	setp.ge.s32 	%p31, %r19, %r26;
	@%p31 bra 	$L__BB36_29;
	add.s64 	%rd48, %rd8, 2;
	mul.f32 	%f1495, %f97, %f1580;
	// begin inline asm
	{  cvt.rn.bf16.f32 %rs11, %f1495;}

	// end inline asm
	// begin inline asm
	{ atom.add.noftz.bf16 %rs12,[%rd48],%rs11; }

	// end inline asm
$L__BB36_29:
	setp.ge.s32 	%p32, %r20, %r26;
	@%p32 bra 	$L__BB36_31;
	add.s64 	%rd49, %rd8, 4;
	mul.f32 	%f1496, %f97, %f1579;
	// begin inline asm
	{  cvt.rn.bf16.f32 %rs14, %f1496;}

	// end inline asm
	// begin inline asm
	{ atom.add.noftz.bf16 %rs15,[%rd49],%rs14; }

	// end inline asm
$L__BB36_31:
	setp.ge.s32 	%p33, %r11, %r26;
	@%p33 bra 	$L__BB36_33;
	add.s64 	%rd50, %rd8, 6;
	mul.f32 	%f1497, %f97, %f1578;
	// begin inline asm
	{  cvt.rn.bf16.f32 %rs17, %f1497;}

	// end inline asm
	// begin inline asm
	{ atom.add.noftz.bf16 %rs18,[%rd50],%rs17; }

	// end inline asm
$L__BB36_33:
	add.s32 	%r118, %r8, 1;
	setp.ge.s32 	%p34, %r118, %r5;
	@%p34 bra 	$L__BB36_42;
	ld.shared.u32 	%r119, [%r17+4];
	ld.shared.f32 	%f98, [%r18+4];
	mul.lo.s32 	%r120, %r119, %r54;
	cvt.s64.s32 	%rd51, %r120;
	add.s64 	%rd52, %rd51, %rd5;
	setp.le.s32 	%p35, %r25, %r7;
	add.s64 	%rd53, %rd52, %rd4;
	shl.b64 	%rd54, %rd53, 1;
	add.s64 	%rd9, %rd19, %rd54;
	@%p35 bra 	$L__BB36_36;
	mul.f32 	%f1498, %f98, %f1577;
	// begin inline asm
	{  cvt.rn.bf16.f32 %rs20, %f1498;}

	// end inline asm
	// begin inline asm
	{ atom.add.noftz.bf16 %rs21,[%rd9],%rs20; }

	// end inline asm
$L__BB36_36:
	setp.ge.s32 	%p36, %r19, %r26;
	@%p36 bra 	$L__BB36_38;
	add.s64 	%rd56, %rd9, 2;
	mul.f32 	%f1499, %f98, %f1576;
	// begin inline asm
	{  cvt.rn.bf16.f32 %rs23, %f1499;}

	// end inline asm
	// begin inline asm
	{ atom.add.noftz.bf16 %rs24,[%rd56],%rs23; }

	// end inline asm
$L__BB36_38:
	setp.ge.s32 	%p37, %r20, %r26;
	@%p37 bra 	$L__BB36_40;
	add.s64 	%rd57, %rd9, 4;
	mul.f32 	%f1500, %f98, %f1575;
	// begin inline asm
	{  cvt.rn.bf16.f32 %rs26, %f1500;}

	// end inline asm
	// begin inline asm
	{ atom.add.noftz.bf16 %rs27,[%rd57],%rs26; }

	// end inline asm
$L__BB36_40:
	setp.ge.s32 	%p38, %r11, %r26;
	@%p38 bra 	$L__BB36_42;
	add.s64 	%rd58, %rd9, 6;
	mul.f32 	%f1501, %f98, %f1574;
	// begin inline asm
	{  cvt.rn.bf16.f32 %rs29, %f1501;}

	// end inline asm
	// begin inline asm
	{ atom.add.noftz.bf16 %rs30,[%rd58],%rs29; }

	// end inline asm
$L__BB36_42:
	add.s32 	%r121, %r8, 2;
	setp.ge.s32 	%p39, %r121, %r5;
	@%p39 bra 	$L__BB36_51;
	ld.shared.u32 	%r122, [%r17+8];
	ld.shared.f32 	%f99, [%r18+8];
	mul.lo.s32 	%r123, %r122, %r54;
	cvt.s64.s32 	%rd59, %r123;
	add.s64 	%rd60, %rd59, %rd5;
	setp.le.s32 	%p40, %r25, %r7;
	add.s64 	%rd61, %rd60, %rd4;
	shl.b64 	%rd62, %rd61, 1;
	add.s64 	%rd10, %rd19, %rd62;
	@%p40 bra 	$L__BB36_45;
	mul.f32 	%f1502, %f99, %f1573;
	// begin inline asm
	{  cvt.rn.bf16.f32 %rs32, %f1502;}

	// end inline asm
	// begin inline asm
	{ atom.add.noftz.bf16 %rs33,[%rd10],%rs32; }

	// end inline asm
$L__BB36_45:
	setp.ge.s32 	%p41, %r19, %r26;
	@%p41 bra 	$L__BB36_47;
	add.s64 	%rd64, %rd10, 2;
	mul.f32 	%f1503, %f99, %f1572;
	// begin inline asm
	{  cvt.rn.bf16.f32 %rs35, %f1503;}

	// end inline asm
	// begin inline asm
	{ atom.add.noftz.bf16 %rs36,[%rd64],%rs35; }

	// end inline asm
$L__BB36_47:
	setp.ge.s32 	%p42, %r20, %r26;
	@%p42 bra 	$L__BB36_49;
	add.s64 	%rd65, %rd10, 4;
	mul.f32 	%f1504, %f99, %f1571;
	// begin inline asm
	{  cvt.rn.bf16.f32 %rs38, %f1504;}

	// end inline asm
	// begin inline asm
	{ atom.add.noftz.bf16 %rs39,[%rd65],%rs38; }

	// end inline asm
$L__BB36_49:
	setp.ge.s32 	%p43, %r11, %r26;
	@%p43 bra 	$L__BB36_51;
	add.s64 	%rd66, %rd10, 6;
	mul.f32 	%f1505, %f99, %f1570;
	// begin inline asm
	{  cvt.rn.bf16.f32 %rs41, %f1505;}

	// end inline asm
	// begin inline asm
	{ atom.add.noftz.bf16 %rs42,[%rd66],%rs41; }

	// end inline asm
$L__BB36_51:
	add.s32 	%r124, %r8, 3;
	setp.ge.s32 	%p44, %r124, %r5;
	@%p44 bra 	$L__BB36_60;
	ld.shared.u32 	%r125, [%r17+12];
	ld.shared.f32 	%f100, [%r18+12];
	mul.lo.s32 	%r126, %r125, %r54;
	cvt.s64.s32 	%rd67, %r126;
	add.s64 	%rd68, %rd67, %rd5;
	setp.le.s32 	%p45, %r25, %r7;
	add.s64 	%rd69, %rd68, %rd4;
	shl.b64 	%rd70, %rd69, 1;
	add.s64 	%rd11, %rd19, %rd70;
	@%p45 bra 	$L__BB36_54;
	mul.f32 	%f1506, %f100, %f1569;
	// begin inline asm
	{  cvt.rn.bf16.f32 %rs44, %f1506;}

	// end inline asm
	// begin inline asm
	{ atom.add.noftz.bf16 %rs45,[%rd11],%rs44; }

	// end inline asm
$L__BB36_54:
	setp.ge.s32 	%p46, %r19, %r26;
	@%p46 bra 	$L__BB36_56;
	add.s64 	%rd72, %rd11, 2;
	mul.f32 	%f1507, %f100, %f1568;
	// begin inline asm
	{  cvt.rn.bf16.f32 %rs47, %f1507;}

	// end inline asm
	// begin inline asm
	{ atom.add.noftz.bf16 %rs48,[%rd72],%rs47; }

	// end inline asm
$L__BB36_56:
	setp.ge.s32 	%p47, %r20, %r26;
	@%p47 bra 	$L__BB36_58;
	add.s64 	%rd73, %rd11, 4;
	mul.f32 	%f1508, %f100, %f1567;
	// begin inline asm
	{  cvt.rn.bf16.f32 %rs50, %f1508;}

	// end inline asm
	// begin inline asm
	{ atom.add.noftz.bf16 %rs51,[%rd73],%rs50; }

	// end inline asm
$L__BB36_58:
	setp.ge.s32 	%p48, %r11, %r26;
	@%p48 bra 	$L__BB36_60;
	add.s64 	%rd74, %rd11, 6;
	mul.f32 	%f1509, %f100, %f1566;
	// begin inline asm
	{  cvt.rn.bf16.f32 %rs53, %f1509;}

	// end inline asm
	// begin inline asm
	{ atom.add.noftz.bf16 %rs54,[%rd74],%rs53; }

	// end inline asm
$L__BB36_60:
	add.s32 	%r127, %r8, 4;
	setp.ge.s32 	%p49, %r127, %r5;
	@%p49 bra 	$L__BB36_69;
	ld.shared.u32 	%r128, [%r17+16];
	ld.shared.f32 	%f101, [%r18+16];
	mul.lo.s32 	%r129, %r128, %r54;
	cvt.s64.s32 	%rd75, %r129;
	add.s64 	%rd76, %rd75, %rd5;
	setp.le.s32 	%p50, %r25, %r7;
	add.s64 	%rd77, %rd76, %rd4;
	shl.b64 	%rd78, %rd77, 1;
	add.s64 	%rd12, %rd19, %rd78;
	@%p50 bra 	$L__BB36_63;
	mul.f32 	%f1510, %f101, %f1565;
	// begin inline asm
	{  cvt.rn.bf16.f32 %rs56, %f1510;}

	// end inline asm
	// begin inline asm
	{ atom.add.noftz.bf16 %rs57,[%rd12],%rs56; }

	// end inline asm
$L__BB36_63:
	setp.ge.s32 	%p51, %r19, %r26;
	@%p51 bra 	$L__BB36_65;
	add.s64 	%rd80, %rd12, 2;
	mul.f32 	%f1511, %f101, %f1564;
	// begin inline asm
	{  cvt.rn.bf16.f32 %rs59, %f1511;}

	// end inline asm
	// begin inline asm
	{ atom.add.noftz.bf16 %rs60,[%rd80],%rs59; }

	// end inline asm
$L__BB36_65:
	setp.ge.s32 	%p52, %r20, %r26;
	@%p52 bra 	$L__BB36_67;
	add.s64 	%rd81, %rd12, 4;
	mul.f32 	%f1512, %f101, %f1563;
	// begin inline asm
	{  cvt.rn.bf16.f32 %rs62, %f1512;}

	// end inline asm
	// begin inline asm
	{ atom.add.noftz.bf16 %rs63,[%rd81],%rs62; }

	// end inline asm
$L__BB36_67:
	setp.ge.s32 	%p53, %r11, %r26;
	@%p53 bra 	$L__BB36_69;
	add.s64 	%rd82, %rd12, 6;
	mul.f32 	%f1513, %f101, %f1562;
	// begin inline asm
	{  cvt.rn.bf16.f32 %rs65, %f1513;}

	// end inline asm
	// begin inline asm
	{ atom.add.noftz.bf16 %rs66,[%rd82],%rs65; }

	// end inline asm
$L__BB36_69:
	add.s32 	%r130, %r8, 5;
	setp.ge.s32 	%p54, %r130, %r5;
	@%p54 bra 	$L__BB36_78;
	ld.shared.u32 	%r131, [%r17+20];
	ld.shared.f32 	%f102, [%r18+20];
	mul.lo.s32 	%r132, %r131, %r54;
	cvt.s64.s32 	%rd83, %r132;
	add.s64 	%rd84, %rd83, %rd5;
	setp.le.s32 	%p55, %r25, %r7;
	add.s64 	%rd85, %rd84, %rd4;
	shl.b64 	%rd86, %rd85, 1;
	add.s64 	%rd13, %rd19, %rd86;
	@%p55 bra 	$L__BB36_72;
	mul.f32 	%f1514, %f102, %f1561;
	// begin inline asm
	{  cvt.rn.bf16.f32 %rs68, %f1514;}

	// end inline asm
	// begin inline asm
	{ atom.add.noftz.bf16 %rs69,[%rd13],%rs68; }

	// end inline asm
$L__BB36_72:
	setp.ge.s32 	%p56, %r19, %r26;
	@%p56 bra 	$L__BB36_74;
	add.s64 	%rd88, %rd13, 2;
	mul.f32 	%f1515, %f102, %f1560;
	// begin inline asm
	{  cvt.rn.bf16.f32 %rs71, %f1515;}

	// end inline asm
	// begin inline asm
	{ atom.add.noftz.bf16 %rs72,[%rd88],%rs71; }

	// end inline asm
$L__BB36_74:
	setp.ge.s32 	%p57, %r20, %r26;
	@%p57 bra 	$L__BB36_76;
	add.s64 	%rd89, %rd13, 4;
	mul.f32 	%f1516, %f102, %f1559;
	// begin inline asm
	{  cvt.rn.bf16.f32 %rs74, %f1516;}

	// end inline asm
	// begin inline asm
	{ atom.add.noftz.bf16 %rs75,[%rd89],%rs74; }

	// end inline asm
$L__BB36_76:
	setp.ge.s32 	%p58, %r11, %r26;
	@%p58 bra 	$L__BB36_78;
	add.s64 	%rd90, %rd13, 6;
	mul.f32 	%f1517, %f102, %f1558;
	// begin inline asm
	{  cvt.rn.bf16.f32 %rs77, %f1517;}

	// end inline asm
	// begin inline asm
	{ atom.add.noftz.bf16 %rs78,[%rd90],%rs77; }

	// end inline asm
$L__BB36_78:
	setp.ge.s32 	%p59, %r21, %r5;
	@%p59 bra 	$L__BB36_87;
	ld.shared.u32 	%r133, [%r17+24];
	ld.shared.f32 	%f103, [%r18+24];
	mul.lo.s32 	%r134, %r133, %r54;
	cvt.s64.s32 	%rd91, %r134;
	add.s64 	%rd92, %rd91, %rd5;
	setp.le.s32 	%p60, %r25, %r7;
	add.s64 	%rd93, %rd92, %rd4;
	shl.b64 	%rd94, %rd93, 1;
	add.s64 	%rd14, %rd19, %rd94;
	@%p60 bra 	$L__BB36_81;
	mul.f32 	%f1518, %f103, %f1582;
	// begin inline asm
	{  cvt.rn.bf16.f32 %rs80, %f1518;}

	// end inline asm
	// begin inline asm
	{ atom.add.noftz.bf16 %rs81,[%rd14],%rs80; }

	// end inline asm
$L__BB36_81:
	setp.ge.s32 	%p61, %r19, %r26;
	@%p61 bra 	$L__BB36_83;
	add.s64 	%rd96, %rd14, 2;
	mul.f32 	%f1519, %f103, %f1583;
	// begin inline asm
	{  cvt.rn.bf16.f32 %rs83, %f1519;}

	// end inline asm
	// begin inline asm
	{ atom.add.noftz.bf16 %rs84,[%rd96],%rs83; }

	// end inline asm
$L__BB36_83:
	setp.ge.s32 	%p62, %r20, %r26;
	@%p62 bra 	$L__BB36_85;
	add.s64 	%rd97, %rd14, 4;
	mul.f32 	%f1520, %f103, %f1584;
	// begin inline asm
	{  cvt.rn.bf16.f32 %rs86, %f1520;}

	// end inline asm
	// begin inline asm
	{ atom.add.noftz.bf16 %rs87,[%rd97],%rs86; }

	// end inline asm
$L__BB36_85:
	setp.ge.s32 	%p63, %r11, %r26;
	@%p63 bra 	$L__BB36_87;
	add.s64 	%rd98, %rd14, 6;
	mul.f32 	%f1521, %f103, %f1585;
	// begin inline asm
	{  cvt.rn.bf16.f32 %rs89, %f1521;}

	// end inline asm
	// begin inline asm
	{ atom.add.noftz.bf16 %rs90,[%rd98],%rs89; }

	// end inline asm
$L__BB36_87:
	setp.ge.s32 	%p64, %r22, %r5;
	@%p64 bra 	$L__BB36_96;
	ld.shared.u32 	%r135, [%r17+28];
	ld.shared.f32 	%f104, [%r18+28];
	mul.lo.s32 	%r136, %r135, %r54;
	cvt.s64.s32 	%rd99, %r136;
	add.s64 	%rd100, %rd99, %rd5;
	setp.le.s32 	%p65, %r25, %r7;
	add.s64 	%rd101, %rd100, %rd4;
	shl.b64 	%rd102, %rd101, 1;
	add.s64 	%rd15, %rd19, %rd102;
	@%p65 bra 	$L__BB36_90;
	mul.f32 	%f1522, %f104, %f1586;
	// begin inline asm
	{  cvt.rn.bf16.f32 %rs92, %f1522;}

	// end inline asm
	// begin inline asm
	{ atom.add.noftz.bf16 %rs93,[%rd15],%rs92; }

	// end inline asm
$L__BB36_90:
	setp.ge.s32 	%p66, %r19, %r26;
	@%p66 bra 	$L__BB36_92;
	add.s64 	%rd104, %rd15, 2;
	mul.f32 	%f1523, %f104, %f1587;
	// begin inline asm
	{  cvt.rn.bf16.f32 %rs95, %f1523;}

	// end inline asm
	// begin inline asm
	{ atom.add.noftz.bf16 %rs96,[%rd104],%rs95; }

	// end inline asm
$L__BB36_92:
	setp.ge.s32 	%p67, %r20, %r26;
	@%p67 bra 	$L__BB36_94;
	add.s64 	%rd105, %rd15, 4;
	mul.f32 	%f1524, %f104, %f1588;
	// begin inline asm
	{  cvt.rn.bf16.f32 %rs98, %f1524;}

	// end inline asm
	// begin inline asm
	{ atom.add.noftz.bf16 %rs99,[%rd105],%rs98; }

	// end inline asm
$L__BB36_94:
	setp.ge.s32 	%p68, %r11, %r26;
	@%p68 bra 	$L__BB36_96;
	add.s64 	%rd106, %rd15, 6;
	mul.f32 	%f1525, %f104, %f1589;
	// begin inline asm
	{  cvt.rn.bf16.f32 %rs101, %f1525;}

	// end inline asm
	// begin inline asm
	{ atom.add.noftz.bf16 %rs102,[%rd106],%rs101; }

	// end inline asm
$L__BB36_96:
	bar.sync 	0;
	add.s32 	%r137, %r137, 128;
	setp.lt.s32 	%p69, %r137, %r54;
	@%p69 bra 	$L__BB36_5;
$L__BB36_97:
	ret;
$L__BB36_98:
	add.s32 	%r90, %r9, %r32;
	mul.lo.s32 	%r91, %r90, %r55;
	cvt.s64.s32 	%rd35, %r91;
	add.s64 	%rd36, %rd6, %rd35;
	shl.b64 	%rd37, %rd36, 2;
	add.s64 	%rd38, %rd1, %rd37;
	ld.global.nc.v4.f32 	{%f109, %f110, %f111, %f112}, [%rd38];
	mov.u32 	%r92, _ZZ27moe_output_optimized_kernelI13__nv_bfloat16Lb1EEvPKfPKT_PKiS7_S2_PS3_iiE10smem_inter;
	mad.lo.s32 	%r93, %r32, 132, %r92;
	shl.b32 	%r94, %r10, 2;
	add.s32 	%r95, %r93, %r94;
	st.shared.f32 	[%r95], %f109;
	st.shared.f32 	[%r95+4], %f110;
	st.shared.f32 	[%r95+8], %f111;
	st.shared.f32 	[%r95+12], %f112;
	bra.uni 	$L__BB36_15;
$L__BB36_99:
	add.s32 	%r108, %r45, %r138;
	mad.lo.s32 	%r109, %r108, %r54, %r27;
	mul.wide.u32 	%rd41, %r109, 2;
	add.s64 	%rd42, %rd3, %rd41;
	ld.global.nc.v2.u32 	{%r110, %r111}, [%rd42];
	mov.b32 	{%rs4, %rs5}, %r110;
	mov.b32 	{%rs6, %rs7}, %r111;
	// begin inline asm
	{ cvt.f32.bf16 %f114, %rs4;}

	// end inline asm
	// begin inline asm
	{ cvt.f32.bf16 %f115, %rs5;}

	// end inline asm
	// begin inline asm
	{ cvt.f32.bf16 %f116, %rs6;}

	// end inline asm
	// begin inline asm
	{ cvt.f32.bf16 %f117, %rs7;}

	// end inline asm
	mov.u32 	%r112, _ZZ27moe_output_optimized_kernelI13__nv_bfloat16Lb1EEvPKfPKT_PKiS7_S2_PS3_iiE9smem_proj;
	mad.lo.s32 	%r113, %r45, 516, %r112;
	shl.b32 	%r114, %r7, 2;
	add.s32 	%r115, %r113, %r114;
	st.shared.f32 	[%r115], %f114;
	st.shared.f32 	[%r115+4], %f115;
	st.shared.f32 	[%r115+8], %f116;
	st.shared.f32 	[%r115+12], %f117;
	bra.uni 	$L__BB36_22;

}
	// .globl	_Z28moe_gate_up_optimized_kernelI13__nv_bfloat16Lb0EEvPKT_S3_S3_PKiS5_Pfiii
.visible .entry _Z28moe_gate_up_optimized_kernelI13__nv_bfloat16Lb0EEvPKT_S3_S3_PKiS5_Pfiii(
	.param .u64 .ptr .align 1 _Z28moe_gate_up_optimized_kernelI13__nv_bfloat16Lb0EEvPKT_S3_S3_PKiS5_Pfiii_param_0,
	.param .u64 .ptr .align 1 _Z28moe_gate_up_optimized_kernelI13__nv_bfloat16Lb0EEvPKT_S3_S3_PKiS5_Pfiii_param_1,
	.param .u64 .ptr .align 1 _Z28moe_gate_up_optimized_kernelI13__nv_bfloat16Lb0EEvPKT_S3_S3_PKiS5_Pfiii_param_2,
	.param .u64 .ptr .align 1 _Z28moe_gate_up_optimized_kernelI13__nv_bfloat16Lb0EEvPKT_S3_S3_PKiS5_Pfiii_param_3,
	.param .u64 .ptr .align 1 _Z28moe_gate_up_optimized_kernelI13__nv_bfloat16Lb0EEvPKT_S3_S3_PKiS5_Pfiii_param_4,
	.param .u64 .ptr .align 1 _Z28moe_gate_up_optimized_kernelI13__nv_bfloat16Lb0EEvPKT_S3_S3_PKiS5_Pfiii_param_5,
	.param .u32 _Z28moe_gate_up_optimized_kernelI13__nv_bfloat16Lb0EEvPKT_S3_S3_PKiS5_Pfiii_param_6,
	.param .u32 _Z28moe_gate_up_optimized_kernelI13__nv_bfloat16Lb0EEvPKT_S3_S3_PKiS5_Pfiii_param_7,
	.param .u32 _Z28moe_gate_up_optimized_kernelI13__nv_bfloat16Lb0EEvPKT_S3_S3_PKiS5_Pfiii_param_8
)
{
	.reg .pred 	%p<218>;
	.reg .b16 	%rs<13>;
	.reg .b32 	%r<215>;
	.reg .b32 	%f<2413>;
	.reg .b64 	%rd<201>;
	// demoted variable
	.shared .align 4 .b8 _ZZ28moe_gate_up_optimized_kernelI13__nv_bfloat16Lb0EEvPKT_S3_S3_PKiS5_PfiiiE10smem_input[8448];
	// demoted variable
	.shared .align 4 .b8 _ZZ28moe_gate_up_optimized_kernelI13__nv_bfloat16Lb0EEvPKT_S3_S3_PKiS5_PfiiiE9smem_gate[16512];
	// demoted variable
	.shared .align 4 .b8 _ZZ28moe_gate_up_optimized_kernelI13__nv_bfloat16Lb0EEvPKT_S3_S3_PKiS5_PfiiiE14smem_token_ids[256];
	ld.param.u64 	%rd32, [_Z28moe_gate_up_optimized_kernelI13__nv_bfloat16Lb0EEvPKT_S3_S3_PKiS5_Pfiii_param_0];
	ld.param.u64 	%rd30, [_Z28moe_gate_up_optimized_kernelI13__nv_bfloat16Lb0EEvPKT_S3_S3_PKiS5_Pfiii_param_1];
	ld.param.u64 	%rd33, [_Z28moe_gate_up_optimized_kernelI13__nv_bfloat16Lb0EEvPKT_S3_S3_PKiS5_Pfiii_param_3];
	ld.param.u64 	%rd31, [_Z28moe_gate_up_optimized_kernelI13__nv_bfloat16Lb0EEvPKT_S3_S3_PKiS5_Pfiii_param_4];
	ld.param.u64 	%rd34, [_Z28moe_gate_up_optimized_kernelI13__nv_bfloat16Lb0EEvPKT_S3_S3_PKiS5_Pfiii_param_5];
	ld.param.u32 	%r82, [_Z28moe_gate_up_optimized_kernelI13__nv_bfloat16Lb0EEvPKT_S3_S3_PKiS5_Pfiii_param_6];
	ld.param.u32 	%r83, [_Z28moe_gate_up_optimized_kernelI13__nv_bfloat16Lb0EEvPKT_S3_S3_PKiS5_Pfiii_param_7];
	cvta.to.global.u64 	%rd1, %rd32;
	cvta.to.global.u64 	%rd2, %rd34;
	cvta.to.global.u64 	%rd35, %rd33;
	mov.u32 	%r85, %ctaid.y;
	mov.u32 	%r86, %ctaid.x;
	mov.u32 	%r1, %tid.x;
	cvt.u64.u32 	%rd3, %r85;
	mul.wide.u32 	%rd36, %r85, 4;
	add.s64 	%rd37, %rd35, %rd36;
	ld.global.nc.u32 	%r2, [%rd37];
	ld.global.nc.u32 	%r87, [%rd37+4];
	sub.s32 	%r3, %r87, %r2;
	shl.b32 	%r4, %r86, 6;
	setp.le.s32 	%p1, %r3, %r4;
	@%p1 bra 	$L__BB37_247;
	sub.s32 	%r89, %r3, %r4;
	min.s32 	%r5, %r89, 64;
	setp.gt.u32 	%p2, %r1, 63;
	setp.le.s32 	%p3, %r89, %r1;
	or.pred  	%p4, %p2, %p3;
	@%p4 bra 	$L__BB37_3;
	add.s32 	%r91, %r2, %r4;
	add.s32 	%r92, %r91, %r1;
	cvta.to.global.u64 	%rd38, %rd31;
	mul.wide.s32 	%rd39, %r92, 4;
	add.s64 	%rd40, %rd38, %rd39;
	ld.global.nc.u32 	%r93, [%rd40];
	shl.b32 	%r94, %r1, 2;
	mov.u32 	%r95, _ZZ28moe_gate_up_optimized_kernelI13__nv_bfloat16Lb0EEvPKT_S3_S3_PKiS5_PfiiiE14smem_token_ids;
	add.s32 	%r96, %r95, %r94;
	st.shared.u32 	[%r96], %r93;
$L__BB37_3:
	bar.sync 	0;
	cvt.s64.s32 	%rd41, %r82;
	mul.lo.s64 	%rd42, %rd41, %rd3;
	cvt.s64.s32 	%rd43, %r83;
	mul.lo.s64 	%rd44, %rd42, %rd43;
	cvta.to.global.u64 	%rd45, %rd30;
	shl.b64 	%rd46, %rd44, 1;
	add.s64 	%rd4, %rd45, %rd46;
	setp.lt.s32 	%p5, %r83, 1;
	@%p5 bra 	$L__BB37_247;
	shr.u32 	%r98, %r1, 2;
	and.b32  	%r6, %r98, 248;
	shl.b32 	%r99, %r1, 2;
	and.b32  	%r7, %r99, 124;
	add.s32 	%r100, %r2, %r4;
	and.b32  	%r8, %r99, 28;
	or.b32  	%r9, %r7, 3;
	shl.b32 	%r101, %r1, 4;
	and.b32  	%r102, %r101, 496;
	mov.u32 	%r103, _ZZ28moe_gate_up_optimized_kernelI13__nv_bfloat16Lb0EEvPKT_S3_S3_PKiS5_PfiiiE9smem_gate;
	add.s32 	%r104, %r103, %r102;
	add.s32 	%r10, %r104, 15996;
	or.b32  	%r11, %r8, 3;
	sub.s32 	%r12, 32, %r8;
	sub.s32 	%r13, 128, %r7;
	add.s32 	%r105, %r100, %r6;
	mul.lo.s32 	%r14, %r105, %r83;
	or.b32  	%r15, %r7, 1;
	or.b32  	%r16, %r7, 2;
	add.s32 	%r17, %r14, %r83;
	add.s32 	%r106, %r105, 2;
	mul.lo.s32 	%r18, %r106, %r83;
	add.s32 	%r107, %r105, 3;
	mul.lo.s32 	%r19, %r107, %r83;
	or.b32  	%r20, %r6, 4;
	add.s32 	%r108, %r105, 4;
	mul.lo.s32 	%r21, %r108, %r83;
	add.s32 	%r109, %r105, 5;
	mul.lo.s32 	%r22, %r109, %r83;
	add.s32 	%r110, %r105, 6;
	mul.lo.s32 	%r23, %r110, %r83;
	add.s32 	%r111, %r105, 7;
	mul.lo.s32 	%r24, %r111, %r83;
	cvt.u16.u32 	%rs1, %r1;
	and.b16  	%rs2, %rs1, 7;
	mul.wide.u16 	%r112, %rs2, 16;
	mov.u32 	%r113, _ZZ28moe_gate_up_optimized_kernelI13__nv_bfloat16Lb0EEvPKT_S3_S3_PKiS5_PfiiiE10smem_input;
	add.s32 	%r25, %r113, %r112;
	mov.b32 	%r207, 0;
	cvt.u64.u32 	%rd59, %r7;
$L__BB37_5:
	setp.lt.s32 	%p6, %r82, 1;
	sub.s32 	%r27, %r83, %r207;
	min.s32 	%r28, %r27, 128;
	mov.f32 	%f2381, 0f00000000;
	mov.f32 	%f2382, %f2381;
	mov.f32 	%f2383, %f2381;
	mov.f32 	%f2384, %f2381;
	mov.f32 	%f2385, %f2381;
	mov.f32 	%f2386, %f2381;
	mov.f32 	%f2387, %f2381;
	mov.f32 	%f2388, %f2381;
	mov.f32 	%f2389, %f2381;
	mov.f32 	%f2390, %f2381;
	mov.f32 	%f2391, %f2381;
	mov.f32 	%f2392, %f2381;
	mov.f32 	%f2393, %f2381;
	mov.f32 	%f2394, %f2381;
	mov.f32 	%f2395, %f2381;
	mov.f32 	%f2396, %f2381;
	mov.f32 	%f2397, %f2381;
	mov.f32 	%f2398, %f2381;
	mov.f32 	%f2399, %f2381;
	mov.f32 	%f2400, %f2381;
	mov.f32 	%f21, %f2381;
	mov.f32 	%f22, %f2381;
	mov.f32 	%f23, %f2381;
	mov.f32 	%f24, %f2381;
	mov.f32 	%f2405, %f2381;
	mov.f32 	%f2406, %f2381;
	mov.f32 	%f2407, %f2381;
	mov.f32 	%f2408, %f2381;
	mov.f32 	%f2409, %f2381;
	mov.f32 	%f2410, %f2381;
	mov.f32 	%f2411, %f2381;
	mov.f32 	%f2412, %f2381;
	@%p6 bra 	$L__BB37_11;
	add.s32 	%r29, %r7, %r207;
	mov.b32 	%r208, 0;
	mov.f32 	%f2381, 0f00000000;
$L__BB37_7:
	setp.gt.u32 	%p7, %r1, 511;
	sub.s32 	%r49, %r82, %r208;
	min.s32 	%r50, %r49, 32;
	mov.u32 	%r213, %r1;
	@%p7 bra 	$L__BB37_166;
	add.s32 	%r115, %r8, %r208;
	cvt.u64.u32 	%rd21, %r115;
	mov.u32 	%r209, %r1;
$L__BB37_9:
	mov.u32 	%r51, %r209;
	setp.ge.s32 	%p8, %r11, %r50;
	shr.u32 	%r52, %r51, 3;
	setp.ge.s32 	%p9, %r52, %r5;
	or.pred  	%p10, %p9, %p8;
	@%p10 bra 	$L__BB37_157;
	shl.b32 	%r134, %r52, 2;
	mov.u32 	%r135, _ZZ28moe_gate_up_optimized_kernelI13__nv_bfloat16Lb0EEvPKT_S3_S3_PKiS5_PfiiiE14smem_token_ids;
	add.s32 	%r136, %r135, %r134;
	ld.shared.u32 	%r137, [%r136];
	mul.lo.s32 	%r138, %r137, %r82;
	cvt.s64.s32 	%rd49, %r138;
	add.s64 	%rd50, %rd21, %rd49;
	shl.b64 	%rd51, %rd50, 1;
	add.s64 	%rd52, %rd1, %rd51;
	ld.global.nc.v2.u32 	{%r139, %r140}, [%rd52];
	mov.b32 	{%rs4, %rs5}, %r139;
	mov.b32 	{%rs6, %rs7}, %r140;
	// begin inline asm
	{ cvt.f32.bf16 %f100, %rs4;}

	// end inline asm
	// begin inline asm
	{ cvt.f32.bf16 %f101, %rs5;}

	// end inline asm
	// begin inline asm
	{ cvt.f32.bf16 %f102, %rs6;}

	// end inline asm
	// begin inline asm
	{ cvt.f32.bf16 %f103, %rs7;}

	// end inline asm
	mov.u32 	%r141, _ZZ28moe_gate_up_optimized_kernelI13__nv_bfloat16Lb0EEvPKT_S3_S3_PKiS5_PfiiiE10smem_input;
	mad.lo.s32 	%r142, %r52, 132, %r141;
	shl.b32 	%r143, %r8, 2;
	add.s32 	%r144, %r142, %r143;
	st.shared.f32 	[%r144], %f100;
	st.shared.f32 	[%r144+4], %f101;
	st.shared.f32 	[%r144+8], %f102;
	st.shared.f32 	[%r144+12], %f103;
	bra.uni 	$L__BB37_165;
$L__BB37_11:
	ld.param.u32 	%r205, [_Z28moe_gate_up_optimized_kernelI13__nv_bfloat16Lb0EEvPKT_S3_S3_PKiS5_Pfiii_param_8];
	add.s32 	%r30, %r6, 3;
	add.s32 	%r31, %r6, 1;
	setp.eq.s32 	%p31, %r205, 1;
	@%p31 bra 	$L__BB37_85;
	ld.param.u32 	%r206, [_Z28moe_gate_up_optimized_kernelI13__nv_bfloat16Lb0EEvPKT_S3_S3_PKiS5_Pfiii_param_8];
	setp.ne.s32 	%p32, %r206, 0;
	@%p32 bra 	$L__BB37_174;
	setp.ge.s32 	%p137, %r6, %r5;
	@%p137 bra 	$L__BB37_21;
	add.s32 	%r32, %r14, %r207;
	setp.gt.s32 	%p138, %r27, %r7;
	@%p138 bra 	$L__BB37_15;
	bra.uni 	$L__BB37_16;
$L__BB37_15:
	mul.f32 	%f2189, %f24, 0fBFB8AA3B;
	ex2.approx.f32 	%f2190, %f2189;
	add.f32 	%f2191, %f2190, 0f3F800000;
	div.rn.f32 	%f2192, %f24, %f2191;
	add.s32 	%r181, %r32, %r7;
	mul.wide.s32 	%rd105, %r181, 4;
	add.s64 	%rd106, %rd2, %rd105;
	st.global.f32 	[%rd106], %f2192;
$L__BB37_16:
	setp.ge.s32 	%p139, %r15, %r28;
	cvt.u64.u32 	%rd107, %r7;
	cvt.s64.s32 	%rd108, %r32;
	add.s64 	%rd109, %rd108, %rd107;
	shl.b64 	%rd110, %rd109, 2;
	add.s64 	%rd12, %rd2, %rd110;
	@%p139 bra 	$L__BB37_18;
	mul.f32 	%f2193, %f23, 0fBFB8AA3B;
	ex2.approx.f32 	%f2194, %f2193;
	add.f32 	%f2195, %f2194, 0f3F800000;
	div.rn.f32 	%f2196, %f23, %f2195;
	st.global.f32 	[%rd12+4], %f2196;
$L__BB37_18:
	setp.ge.s32 	%p140, %r16, %r28;
	@%p140 bra 	$L__BB37_20;
	mul.f32 	%f2197, %f22, 0fBFB8AA3B;
	ex2.approx.f32 	%f2198, %f2197;
	add.f32 	%f2199, %f2198, 0f3F800000;
	div.rn.f32 	%f2200, %f22, %f2199;
	st.global.f32 	[%rd12+8], %f2200;
$L__BB37_20:
	setp.ge.s32 	%p141, %r9, %r28;
	@%p141 bra 	$L__BB37_21;
	bra.uni 	$L__BB37_84;
$L__BB37_21:
	setp.ge.s32 	%p142, %r31, %r5;
	@%p142 bra 	$L__BB37_30;
	add.s32 	%r33, %r17, %r207;
	setp.le.s32 	%p143, %r27, %r7;
	@%p143 bra 	$L__BB37_24;
	mul.f32 	%f2205, %f2400, 0fBFB8AA3B;
	ex2.approx.f32 	%f2206, %f2205;
	add.f32 	%f2207, %f2206, 0f3F800000;
	div.rn.f32 	%f2208, %f2400, %f2207;
	add.s32 	%r182, %r33, %r7;
	mul.wide.s32 	%rd111, %r182, 4;
	add.s64 	%rd112, %rd2, %rd111;
	st.global.f32 	[%rd112], %f2208;
$L__BB37_24:
	setp.ge.s32 	%p144, %r15, %r28;
	cvt.u64.u32 	%rd113, %r7;
	cvt.s64.s32 	%rd114, %r33;
	add.s64 	%rd115, %rd114, %rd113;
	shl.b64 	%rd116, %rd115, 2;
	add.s64 	%rd5, %rd2, %rd116;
	@%p144 bra 	$L__BB37_26;
	mul.f32 	%f2209, %f2399, 0fBFB8AA3B;
	ex2.approx.f32 	%f2210, %f2209;
	add.f32 	%f2211, %f2210, 0f3F800000;
	div.rn.f32 	%f2212, %f2399, %f2211;
	st.global.f32 	[%rd5+4], %f2212;
$L__BB37_26:
	setp.ge.s32 	%p145, %r16, %r28;
	@%p145 bra 	$L__BB37_28;
	mul.f32 	%f2213, %f2398, 0fBFB8AA3B;
	ex2.approx.f32 	%f2214, %f2213;
	add.f32 	%f2215, %f2214, 0f3F800000;
	div.rn.f32 	%f2216, %f2398, %f2215;
	st.global.f32 	[%rd5+8], %f2216;
$L__BB37_28:
	setp.ge.s32 	%p146, %r9, %r28;
	@%p146 bra 	$L__BB37_30;
	mul.f32 	%f2217, %f2397, 0fBFB8AA3B;
	ex2.approx.f32 	%f2218, %f2217;
	add.f32 	%f2219, %f2218, 0f3F800000;
	div.rn.f32 	%f2220, %f2397, %f2219;
	st.global.f32 	[%rd5+12], %f2220;
$L__BB37_30:
	add.s32 	%r183, %r6, 2;
	setp.ge.s32 	%p147, %r183, %r5;
	@%p147 bra 	$L__BB37_39;
	add.s32 	%r34, %r18, %r207;
	setp.le.s32 	%p148, %r27, %r7;
	@%p148 bra 	$L__BB37_33;
	mul.f32 	%f2221, %f2396, 0fBFB8AA3B;
	ex2.approx.f32 	%f2222, %f2221;
	add.f32 	%f2223, %f2222, 0f3F800000;
	div.rn.f32 	%f2224, %f2396, %f2223;
	add.s32 	%r184, %r34, %r7;
	mul.wide.s32 	%rd117, %r184, 4;
	add.s64 	%rd118, %rd2, %rd117;
	st.global.f32 	[%rd118], %f2224;
$L__BB37_33:
	setp.ge.s32 	%p149, %r15, %r28;
	cvt.u64.u32 	%rd119, %r7;
	cvt.s64.s32 	%rd120, %r34;
	add.s64 	%rd121, %rd120, %rd119;
	shl.b64 	%rd122, %rd121, 2;
	add.s64 	%rd6, %rd2, %rd122;
	@%p149 bra 	$L__BB37_35;
	mul.f32 	%f2225, %f2395, 0fBFB8AA3B;
	ex2.approx.f32 	%f2226, %f2225;
	add.f32 	%f2227, %f2226, 0f3F800000;
	div.rn.f32 	%f2228, %f2395, %f2227;
	st.global.f32 	[%rd6+4], %f2228;
$L__BB37_35:
	setp.ge.s32 	%p150, %r16, %r28;
	@%p150 bra 	$L__BB37_37;
	mul.f32 	%f2229, %f2394, 0fBFB8AA3B;
	ex2.approx.f32 	%f2230, %f2229;
	add.f32 	%f2231, %f2230, 0f3F800000;
	div.rn.f32 	%f2232, %f2394, %f2231;
	st.global.f32 	[%rd6+8], %f2232;
$L__BB37_37:
	setp.ge.s32 	%p151, %r9, %r28;
	@%p151 bra 	$L__BB37_39;
	mul.f32 	%f2233, %f2393, 0fBFB8AA3B;
	ex2.approx.f32 	%f2234, %f2233;
	add.f32 	%f2235, %f2234, 0f3F800000;
	div.rn.f32 	%f2236, %f2393, %f2235;
	st.global.f32 	[%rd6+12], %f2236;
$L__BB37_39:
	setp.ge.s32 	%p152, %r30, %r5;
	@%p152 bra 	$L__BB37_48;
	add.s32 	%r35, %r19, %r207;
	setp.le.s32 	%p153, %r27, %r7;
	@%p153 bra 	$L__BB37_42;
	mul.f32 	%f2237, %f2392, 0fBFB8AA3B;
	ex2.approx.f32 	%f2238, %f2237;
	add.f32 	%f2239, %f2238, 0f3F800000;
	div.rn.f32 	%f2240, %f2392, %f2239;
	add.s32 	%r185, %r35, %r7;
	mul.wide.s32 	%rd123, %r185, 4;
	add.s64 	%rd124, %rd2, %rd123;
	st.global.f32 	[%rd124], %f2240;
$L__BB37_42:
	setp.ge.s32 	%p154, %r15, %r28;
	cvt.u64.u32 	%rd125, %r7;
	cvt.s64.s32 	%rd126, %r35;
	add.s64 	%rd127, %rd126, %rd125;
	shl.b64 	%rd128, %rd127, 2;
	add.s64 	%rd7, %rd2, %rd128;
	@%p154 bra 	$L__BB37_44;
	mul.f32 	%f2241, %f2391, 0fBFB8AA3B;
	ex2.approx.f32 	%f2242, %f2241;
	add.f32 	%f2243, %f2242, 0f3F800000;
	div.rn.f32 	%f2244, %f2391, %f2243;
	st.global.f32 	[%rd7+4], %f2244;
$L__BB37_44:
	setp.ge.s32 	%p155, %r16, %r28;
	@%p155 bra 	$L__BB37_46;
	mul.f32 	%f2245, %f2390, 0fBFB8AA3B;
	ex2.approx.f32 	%f2246, %f2245;
	add.f32 	%f2247, %f2246, 0f3F800000;
	div.rn.f32 	%f2248, %f2390, %f2247;
	st.global.f32 	[%rd7+8], %f2248;
$L__BB37_46:
	setp.ge.s32 	%p156, %r9, %r28;
	@%p156 bra 	$L__BB37_48;
	mul.f32 	%f2249, %f2389, 0fBFB8AA3B;
	ex2.approx.f32 	%f2250, %f2249;
	add.f32 	%f2251, %f2250, 0f3F800000;
	div.rn.f32 	%f2252, %f2389, %f2251;
	st.global.f32 	[%rd7+12], %f2252;
$L__BB37_48:
	setp.ge.s32 	%p157, %r20, %r5;
	@%p157 bra 	$L__BB37_57;
	add.s32 	%r36, %r21, %r207;
	setp.le.s32 	%p158, %r27, %r7;
	@%p158 bra 	$L__BB37_51;
	mul.f32 	%f2253, %f2388, 0fBFB8AA3B;
	ex2.approx.f32 	%f2254, %f2253;
	add.f32 	%f2255, %f2254, 0f3F800000;
	div.rn.f32 	%f2256, %f2388, %f2255;
	add.s32 	%r186, %r36, %r7;
	mul.wide.s32 	%rd129, %r186, 4;
	add.s64 	%rd130, %rd2, %rd129;
	st.global.f32 	[%rd130], %f2256;
$L__BB37_51:
	setp.ge.s32 	%p159, %r15, %r28;
	cvt.u64.u32 	%rd131, %r7;
	cvt.s64.s32 	%rd132, %r36;
	add.s64 	%rd133, %rd132, %rd131;
	shl.b64 	%rd134, %rd133, 2;
	add.s64 	%rd8, %rd2, %rd134;
	@%p159 bra 	$L__BB37_53;
	mul.f32 	%f2257, %f2387, 0fBFB8AA3B;
	ex2.approx.f32 	%f2258, %f2257;
	add.f32 	%f2259, %f2258, 0f3F800000;
	div.rn.f32 	%f2260, %f2387, %f2259;
	st.global.f32 	[%rd8+4], %f2260;
$L__BB37_53:
	setp.ge.s32 	%p160, %r16, %r28;
	@%p160 bra 	$L__BB37_55;
	mul.f32 	%f2261, %f2386, 0fBFB8AA3B;
	ex2.approx.f32 	%f2262, %f2261;
	add.f32 	%f2263, %f2262, 0f3F800000;
	div.rn.f32 	%f2264, %f2386, %f2263;
	st.global.f32 	[%rd8+8], %f2264;
$L__BB37_55:
	setp.ge.s32 	%p161, %r9, %r28;
	@%p161 bra 	$L__BB37_57;
	mul.f32 	%f2265, %f2385, 0fBFB8AA3B;
	ex2.approx.f32 	%f2266, %f2265;
	add.f32 	%f2267, %f2266, 0f3F800000;
	div.rn.f32 	%f2268, %f2385, %f2267;
	st.global.f32 	[%rd8+12], %f2268;
$L__BB37_57:
	add.s32 	%r187, %r6, 5;
	setp.ge.s32 	%p162, %r187, %r5;
	@%p162 bra 	$L__BB37_66;
	add.s32 	%r37, %r22, %r207;
	setp.le.s32 	%p163, %r27, %r7;
	@%p163 bra 	$L__BB37_60;
	mul.f32 	%f2269, %f2384, 0fBFB8AA3B;
	ex2.approx.f32 	%f2270, %f2269;
	add.f32 	%f2271, %f2270, 0f3F800000;
	div.rn.f32 	%f2272, %f2384, %f2271;
	add.s32 	%r188, %r37, %r7;
	mul.wide.s32 	%rd135, %r188, 4;
	add.s64 	%rd136, %rd2, %rd135;
	st.global.f32 	[%rd136], %f2272;
$L__BB37_60:
	setp.ge.s32 	%p164, %r15, %r28;
	cvt.u64.u32 	%rd137, %r7;
	cvt.s64.s32 	%rd138, %r37;
	add.s64 	%rd139, %rd138, %rd137;
	shl.b64 	%rd140, %rd139, 2;
	add.s64 	%rd9, %rd2, %rd140;
	@%p164 bra 	$L__BB37_62;
	mul.f32 	%f2273, %f2383, 0fBFB8AA3B;
	ex2.approx.f32 	%f2274, %f2273;
	add.f32 	%f2275, %f2274, 0f3F800000;
	div.rn.f32 	%f2276, %f2383, %f2275;
	st.global.f32 	[%rd9+4], %f2276;
$L__BB37_62:
	setp.ge.s32 	%p165, %r16, %r28;
	@%p165 bra 	$L__BB37_64;
	mul.f32 	%f2277, %f2382, 0fBFB8AA3B;
	ex2.approx.f32 	%f2278, %f2277;
	add.f32 	%f2279, %f2278, 0f3F800000;
	div.rn.f32 	%f2280, %f2382, %f2279;
	st.global.f32 	[%rd9+8], %f2280;
$L__BB37_64:
	setp.ge.s32 	%p166, %r9, %r28;
	@%p166 bra 	$L__BB37_66;
	mul.f32 	%f2281, %f2381, 0fBFB8AA3B;
	ex2.approx.f32 	%f2282, %f2281;
	add.f32 	%f2283, %f2282, 0f3F800000;
	div.rn.f32 	%f2284, %f2381, %f2283;
	st.global.f32 	[%rd9+12], %f2284;
$L__BB37_66:
	add.s32 	%r189, %r6, 6;
	setp.ge.s32 	%p167, %r189, %r5;
	@%p167 bra 	$L__BB37_75;
	add.s32 	%r38, %r23, %r207;
	setp.le.s32 	%p168, %r27, %r7;
	@%p168 bra 	$L__BB37_69;
	mul.f32 	%f2285, %f2405, 0fBFB8AA3B;
	ex2.approx.f32 	%f2286, %f2285;
	add.f32 	%f2287, %f2286, 0f3F800000;
	div.rn.f32 	%f2288, %f2405, %f2287;
	add.s32 	%r190, %r38, %r7;
	mul.wide.s32 	%rd141, %r190, 4;
	add.s64 	%rd142, %rd2, %rd141;
	st.global.f32 	[%rd142], %f2288;
$L__BB37_69:
	setp.ge.s32 	%p169, %r15, %r28;
	cvt.u64.u32 	%rd143, %r7;
	cvt.s64.s32 	%rd144, %r38;
	add.s64 	%rd145, %rd144, %rd143;
	shl.b64 	%rd146, %rd145, 2;
	add.s64 	%rd10, %rd2, %rd146;
	@%p169 bra 	$L__BB37_71;
	mul.f32 	%f2289, %f2406, 0fBFB8AA3B;
	ex2.approx.f32 	%f2290, %f2289;
	add.f32 	%f2291, %f2290, 0f3F800000;
	div.rn.f32 	%f2292, %f2406, %f2291;
	st.global.f32 	[%rd10+4], %f2292;
$L__BB37_71:
	setp.ge.s32 	%p170, %r16, %r28;
	@%p170 bra 	$L__BB37_73;
	mul.f32 	%f2293, %f2407, 0fBFB8AA3B;
	ex2.approx.f32 	%f2294, %f2293;
	add.f32 	%f2295, %f2294, 0f3F800000;
	div.rn.f32 	%f2296, %f2407, %f2295;
	st.global.f32 	[%rd10+8], %f2296;
$L__BB37_73:
	setp.ge.s32 	%p171, %r9, %r28;
	@%p171 bra 	$L__BB37_75;
	mul.f32 	%f2297, %f2408, 0fBFB8AA3B;
	ex2.approx.f32 	%f2298, %f2297;
	add.f32 	%f2299, %f2298, 0f3F800000;
	div.rn.f32 	%f2300, %f2408, %f2299;
	st.global.f32 	[%rd10+12], %f2300;
$L__BB37_75:
	add.s32 	%r191, %r6, 7;
	setp.ge.s32 	%p172, %r191, %r5;
	@%p172 bra 	$L__BB37_246;
	add.s32 	%r39, %r24, %r207;
	setp.le.s32 	%p173, %r27, %r7;
	@%p173 bra 	$L__BB37_78;
	mul.f32 	%f2301, %f2409, 0fBFB8AA3B;
	ex2.approx.f32 	%f2302, %f2301;
	add.f32 	%f2303, %f2302, 0f3F800000;
	div.rn.f32 	%f2304, %f2409, %f2303;
	add.s32 	%r192, %r39, %r7;
	mul.wide.s32 	%rd147, %r192, 4;
	add.s64 	%rd148, %rd2, %rd147;
	st.global.f32 	[%rd148], %f2304;
$L__BB37_78:
	setp.ge.s32 	%p174, %r15, %r28;
	cvt.u64.u32 	%rd149, %r7;
	cvt.s64.s32 	%rd150, %r39;
	add.s64 	%rd151, %rd150, %rd149;
	shl.b64 	%rd152, %rd151, 2;
	add.s64 	%rd11, %rd2, %rd152;
	@%p174 bra 	$L__BB37_80;
	mul.f32 	%f2305, %f2410, 0fBFB8AA3B;
	ex2.approx.f32 	%f2306, %f2305;
	add.f32 	%f2307, %f2306, 0f3F800000;
	div.rn.f32 	%f2308, %f2410, %f2307;
	st.global.f32 	[%rd11+4], %f2308;
$L__BB37_80:
	setp.ge.s32 	%p175, %r16, %r28;
	@%p175 bra 	$L__BB37_82;
	mul.f32 	%f2309, %f2411, 0fBFB8AA3B;
	ex2.approx.f32 	%f2310, %f2309;
	add.f32 	%f2311, %f2310, 0f3F800000;
	div.rn.f32 	%f2312, %f2411, %f2311;
	st.global.f32 	[%rd11+8], %f2312;
$L__BB37_82:
	setp.ge.s32 	%p176, %r9, %r28;
	@%p176 bra 	$L__BB37_246;
	mul.f32 	%f2313, %f2412, 0fBFB8AA3B;
	ex2.approx.f32 	%f2314, %f2313;
	add.f32 	%f2315, %f2314, 0f3F800000;
	div.rn.f32 	%f2316, %f2412, %f2315;
	st.global.f32 	[%rd11+12], %f2316;
	bra.uni 	$L__BB37_246;
$L__BB37_84:
	mul.f32 	%f2201, %f21, 0fBFB8AA3B;
	ex2.approx.f32 	%f2202, %f2201;
	add.f32 	%f2203, %f2202, 0f3F800000;
	div.rn.f32 	%f2204, %f21, %f2203;
	st.global.f32 	[%rd12+12], %f2204;
	bra.uni 	$L__BB37_21;
$L__BB37_85:
	setp.ge.s32 	%p33, %r6, %r5;
	@%p33 bra 	$L__BB37_93;
	add.s32 	%r40, %r14, %r207;
	setp.gt.s32 	%p34, %r27, %r7;
	@%p34 bra 	$L__BB37_87;
	bra.uni 	$L__BB37_88;
$L__BB37_87:
	mul.f32 	%f1485, %f24, 0f3F000000;
	mul.f32 	%f1486, %f24, 0f3D372713;
	mul.f32 	%f1487, %f24, %f1486;
	fma.rn.f32 	%f1488, %f24, %f1487, %f24;
	mul.f32 	%f1489, %f1488, 0f3F4C422A;
	abs.f32 	%f1490, %f1489;
	mul.f32 	%f1491, %f1490, 0f4038AA3B;
	ex2.approx.ftz.f32 	%f1492, %f1491;
	add.f32 	%f1493, %f1492, 0f3F800000;
	rcp.approx.ftz.f32 	%f1494, %f1493;
	fma.rn.f32 	%f1495, %f1494, 0fC0000000, 0f3F800000;
	setp.ge.f32 	%p35, %f1490, 0f41102CB4;
	selp.f32 	%f1496, 0f3F800000, %f1495, %p35;
	copysign.f32 	%f1497, %f1489, %f1496;
	mul.f32 	%f1498, %f1489, %f1489;
	fma.rn.f32 	%f1499, %f1498, 0f3C80F082, 0fBD563CAE;
	fma.rn.f32 	%f1500, %f1499, %f1498, 0f3E085941;
	fma.rn.f32 	%f1501, %f1500, %f1498, 0fBEAAA9ED;
	fma.rn.f32 	%f1502, %f1501, %f1498, 0f00000000;
	fma.rn.f32 	%f1503, %f1502, %f1489, %f1489;
	setp.ge.f32 	%p36, %f1490, 0f3F19999A;
	selp.f32 	%f1504, %f1497, %f1503, %p36;
	add.f32 	%f1505, %f1504, 0f3F800000;
	mul.f32 	%f1506, %f1485, %f1505;
	add.s32 	%r167, %r40, %r7;
	mul.wide.s32 	%rd57, %r167, 4;
	add.s64 	%rd58, %rd2, %rd57;
	st.global.f32 	[%rd58], %f1506;
$L__BB37_88:
	setp.ge.s32 	%p37, %r15, %r28;
	cvt.s64.s32 	%rd60, %r40;
	add.s64 	%rd61, %rd60, %rd59;
	shl.b64 	%rd62, %rd61, 2;
	add.s64 	%rd20, %rd2, %rd62;
	@%p37 bra 	$L__BB37_90;
	mul.f32 	%f1507, %f23, 0f3F000000;
	mul.f32 	%f1508, %f23, 0f3D372713;
	mul.f32 	%f1509, %f23, %f1508;
	fma.rn.f32 	%f1510, %f23, %f1509, %f23;
	mul.f32 	%f1511, %f1510, 0f3F4C422A;
	abs.f32 	%f1512, %f1511;
	mul.f32 	%f1513, %f1512, 0f4038AA3B;
	ex2.approx.ftz.f32 	%f1514, %f1513;
	add.f32 	%f1515, %f1514, 0f3F800000;
	rcp.approx.ftz.f32 	%f1516, %f1515;
	fma.rn.f32 	%f1517, %f1516, 0fC0000000, 0f3F800000;
	setp.ge.f32 	%p38, %f1512, 0f41102CB4;
	selp.f32 	%f1518, 0f3F800000, %f1517, %p38;
	copysign.f32 	%f1519, %f1511, %f1518;
	mul.f32 	%f1520, %f1511, %f1511;
	fma.rn.f32 	%f1521, %f1520, 0f3C80F082, 0fBD563CAE;
	fma.rn.f32 	%f1522, %f1521, %f1520, 0f3E085941;
	fma.rn.f32 	%f1523, %f1522, %f1520, 0fBEAAA9ED;
	fma.rn.f32 	%f1524, %f1523, %f1520, 0f00000000;
	fma.rn.f32 	%f1525, %f1524, %f1511, %f1511;
	setp.ge.f32 	%p39, %f1512, 0f3F19999A;
	selp.f32 	%f1526, %f1519, %f1525, %p39;
	add.f32 	%f1527, %f1526, 0f3F800000;
	mul.f32 	%f1528, %f1507, %f1527;
	st.global.f32 	[%rd20+4], %f1528;
$L__BB37_90:
	setp.ge.s32 	%p40, %r16, %r28;
	@%p40 bra 	$L__BB37_92;
	mul.f32 	%f1529, %f22, 0f3F000000;
	mul.f32 	%f1530, %f22, 0f3D372713;
	mul.f32 	%f1531, %f22, %f1530;
	fma.rn.f32 	%f1532, %f22, %f1531, %f22;
	mul.f32 	%f1533, %f1532, 0f3F4C422A;
	abs.f32 	%f1534, %f1533;
	mul.f32 	%f1535, %f1534, 0f4038AA3B;
	ex2.approx.ftz.f32 	%f1536, %f1535;
	add.f32 	%f1537, %f1536, 0f3F800000;
	rcp.approx.ftz.f32 	%f1538, %f1537;
	fma.rn.f32 	%f1539, %f1538, 0fC0000000, 0f3F800000;
	setp.ge.f32 	%p41, %f1534, 0f41102CB4;
	selp.f32 	%f1540, 0f3F800000, %f1539, %p41;
	copysign.f32 	%f1541, %f1533, %f1540;
	mul.f32 	%f1542, %f1533, %f1533;
	fma.rn.f32 	%f1543, %f1542, 0f3C80F082, 0fBD563CAE;
	fma.rn.f32 	%f1544, %f1543, %f1542, 0f3E085941;
	fma.rn.f32 	%f1545, %f1544, %f1542, 0fBEAAA9ED;
	fma.rn.f32 	%f1546, %f1545, %f1542, 0f00000000;
	fma.rn.f32 	%f1547, %f1546, %f1533, %f1533;
	setp.ge.f32 	%p42, %f1534, 0f3F19999A;
	selp.f32 	%f1548, %f1541, %f1547, %p42;
	add.f32 	%f1549, %f1548, 0f3F800000;
	mul.f32 	%f1550, %f1529, %f1549;
	st.global.f32 	[%rd20+8], %f1550;
$L__BB37_92:
	setp.ge.s32 	%p43, %r9, %r28;
	@%p43 bra 	$L__BB37_93;
	bra.uni 	$L__BB37_156;
$L__BB37_93:
	setp.ge.s32 	%p46, %r31, %r5;
	@%p46 bra 	$L__BB37_102;
	add.s32 	%r41, %r17, %r207;
	setp.le.s32 	%p47, %r27, %r7;
	@%p47 bra 	$L__BB37_96;
	mul.f32 	%f1573, %f2400, 0f3F000000;
	mul.f32 	%f1574, %f2400, 0f3D372713;
	mul.f32 	%f1575, %f2400, %f1574;
	fma.rn.f32 	%f1576, %f2400, %f1575, %f2400;
	mul.f32 	%f1577, %f1576, 0f3F4C422A;
	abs.f32 	%f1578, %f1577;
	mul.f32 	%f1579, %f1578, 0f4038AA3B;
	ex2.approx.ftz.f32 	%f1580, %f1579;
	add.f32 	%f1581, %f1580, 0f3F800000;
	rcp.approx.ftz.f32 	%f1582, %f1581;
	fma.rn.f32 	%f1583, %f1582, 0fC0000000, 0f3F800000;
	setp.ge.f32 	%p48, %f1578, 0f41102CB4;
	selp.f32 	%f1584, 0f3F800000, %f1583, %p48;
	copysign.f32 	%f1585, %f1577, %f1584;
	mul.f32 	%f1586, %f1577, %f1577;
	fma.rn.f32 	%f1587, %f1586, 0f3C80F082, 0fBD563CAE;
	fma.rn.f32 	%f1588, %f1587, %f1586, 0f3E085941;
	fma.rn.f32 	%f1589, %f1588, %f1586, 0fBEAAA9ED;
	fma.rn.f32 	%f1590, %f1589, %f1586, 0f00000000;
	fma.rn.f32 	%f1591, %f1590, %f1577, %f1577;
	setp.ge.f32 	%p49, %f1578, 0f3F19999A;
	selp.f32 	%f1592, %f1585, %f1591, %p49;
	add.f32 	%f1593, %f1592, 0f3F800000;
	mul.f32 	%f1594, %f1573, %f1593;
	add.s32 	%r169, %r41, %r7;
	mul.wide.s32 	%rd63, %r169, 4;
	add.s64 	%rd64, %rd2, %rd63;
	st.global.f32 	[%rd64], %f1594;
$L__BB37_96:
	setp.ge.s32 	%p50, %r15, %r28;
	cvt.s64.s32 	%rd66, %r41;
	add.s64 	%rd67, %rd66, %rd59;
	shl.b64 	%rd68, %rd67, 2;
	add.s64 	%rd13, %rd2, %rd68;
	@%p50 bra 	$L__BB37_98;
	mul.f32 	%f1595, %f2399, 0f3F000000;
	mul.f32 	%f1596, %f2399, 0f3D372713;
	mul.f32 	%f1597, %f2399, %f1596;
	fma.rn.f32 	%f1598, %f2399, %f1597, %f2399;
	mul.f32 	%f1599, %f1598, 0f3F4C422A;
	abs.f32 	%f1600, %f1599;
	mul.f32 	%f1601, %f1600, 0f4038AA3B;
	ex2.approx.ftz.f32 	%f1602, %f1601;
	add.f32 	%f1603, %f1602, 0f3F800000;
	rcp.approx.ftz.f32 	%f1604, %f1603;
	fma.rn.f32 	%f1605, %f1604, 0fC0000000, 0f3F800000;
	setp.ge.f32 	%p51, %f1600, 0f41102CB4;
	selp.f32 	%f1606, 0f3F800000, %f1605, %p51;
	copysign.f32 	%f1607, %f1599, %f1606;
	mul.f32 	%f1608, %f1599, %f1599;
	fma.rn.f32 	%f1609, %f1608, 0f3C80F082, 0fBD563CAE;
	fma.rn.f32 	%f1610, %f1609, %f1608, 0f3E085941;
	fma.rn.f32 	%f1611, %f1610, %f1608, 0fBEAAA9ED;
	fma.rn.f32 	%f1612, %f1611, %f1608, 0f00000000;
	fma.rn.f32 	%f1613, %f1612, %f1599, %f1599;
	setp.ge.f32 	%p52, %f1600, 0f3F19999A;
	selp.f32 	%f1614, %f1607, %f1613, %p52;
	add.f32 	%f1615, %f1614, 0f3F800000;
	mul.f32 	%f1616, %f1595, %f1615;
	st.global.f32 	[%rd13+4], %f1616;
$L__BB37_98:
	setp.ge.s32 	%p53, %r16, %r28;
	@%p53 bra 	$L__BB37_100;
	mul.f32 	%f1617, %f2398, 0f3F000000;
	mul.f32 	%f1618, %f2398, 0f3D372713;
	mul.f32 	%f1619, %f2398, %f1618;
	fma.rn.f32 	%f1620, %f2398, %f1619, %f2398;
	mul.f32 	%f1621, %f1620, 0f3F4C422A;
	abs.f32 	%f1622, %f1621;
	mul.f32 	%f1623, %f1622, 0f4038AA3B;
	ex2.approx.ftz.f32 	%f1624, %f1623;
	add.f32 	%f1625, %f1624, 0f3F800000;
	rcp.approx.ftz.f32 	%f1626, %f1625;
	fma.rn.f32 	%f1627, %f1626, 0fC0000000, 0f3F800000;
	setp.ge.f32 	%p54, %f1622, 0f41102CB4;
	selp.f32 	%f1628, 0f3F800000, %f1627, %p54;
	copysign.f32 	%f1629, %f1621, %f1628;
	mul.f32 	%f1630, %f1621, %f1621;
	fma.rn.f32 	%f1631, %f1630, 0f3C80F082, 0fBD563CAE;
	fma.rn.f32 	%f1632, %f1631, %f1630, 0f3E085941;
	fma.rn.f32 	%f1633, %f1632, %f1630, 0fBEAAA9ED;
	fma.rn.f32 	%f1634, %f1633, %f1630, 0f00000000;
	fma.rn.f32 	%f1635, %f1634, %f1621, %f1621;
	setp.ge.f32 	%p55, %f1622, 0f3F19999A;
	selp.f32 	%f1636, %f1629, %f1635, %p55;
	add.f32 	%f1637, %f1636, 0f3F800000;
	mul.f32 	%f1638, %f1617, %f1637;
	st.global.f32 	[%rd13+8], %f1638;
$L__BB37_100:
	setp.ge.s32 	%p56, %r9, %r28;
	@%p56 bra 	$L__BB37_102;
	mul.f32 	%f1639, %f2397, 0f3F000000;
	mul.f32 	%f1640, %f2397, 0f3D372713;
	mul.f32 	%f1641, %f2397, %f1640;
	fma.rn.f32 	%f1642, %f2397, %f1641, %f2397;
	mul.f32 	%f1643, %f1642, 0f3F4C422A;
	abs.f32 	%f1644, %f1643;
	mul.f32 	%f1645, %f1644, 0f4038AA3B;
	ex2.approx.ftz.f32 	%f1646, %f1645;
	add.f32 	%f1647, %f1646, 0f3F800000;
	rcp.approx.ftz.f32 	%f1648, %f1647;
	fma.rn.f32 	%f1649, %f1648, 0fC0000000, 0f3F800000;
	setp.ge.f32 	%p57, %f1644, 0f41102CB4;
	selp.f32 	%f1650, 0f3F800000, %f1649, %p57;
	copysign.f32 	%f1651, %f1643, %f1650;
	mul.f32 	%f1652, %f1643, %f1643;
	fma.rn.f32 	%f1653, %f1652, 0f3C80F082, 0fBD563CAE;
	fma.rn.f32 	%f1654, %f1653, %f1652, 0f3E085941;
	fma.rn.f32 	%f1655, %f1654, %f1652, 0fBEAAA9ED;
	fma.rn.f32 	%f1656, %f1655, %f1652, 0f00000000;
	fma.rn.f32 	%f1657, %f1656, %f1643, %f1643;
	setp.ge.f32 	%p58, %f1644, 0f3F19999A;
	selp.f32 	%f1658, %f1651, %f1657, %p58;
	add.f32 	%f1659, %f1658, 0f3F800000;
	mul.f32 	%f1660, %f1639, %f1659;
	st.global.f32 	[%rd13+12], %f1660;
$L__BB37_102:
	add.s32 	%r170, %r6, 2;
	setp.ge.s32 	%p59, %r170, %r5;
	@%p59 bra 	$L__BB37_111;
	add.s32 	%r42, %r18, %r207;
	setp.le.s32 	%p60, %r27, %r7;
	@%p60 bra 	$L__BB37_105;
	mul.f32 	%f1661, %f2396, 0f3F000000;
	mul.f32 	%f1662, %f2396, 0f3D372713;
	mul.f32 	%f1663, %f2396, %f1662;
	fma.rn.f32 	%f1664, %f2396, %f1663, %f2396;
	mul.f32 	%f1665, %f1664, 0f3F4C422A;
	abs.f32 	%f1666, %f1665;
	mul.f32 	%f1667, %f1666, 0f4038AA3B;
	ex2.approx.ftz.f32 	%f1668, %f1667;
	add.f32 	%f1669, %f1668, 0f3F800000;
	rcp.approx.ftz.f32 	%f1670, %f1669;
	fma.rn.f32 	%f1671, %f1670, 0fC0000000, 0f3F800000;
	setp.ge.f32 	%p61, %f1666, 0f41102CB4;
	selp.f32 	%f1672, 0f3F800000, %f1671, %p61;
	copysign.f32 	%f1673, %f1665, %f1672;
	mul.f32 	%f1674, %f1665, %f1665;
	fma.rn.f32 	%f1675, %f1674, 0f3C80F082, 0fBD563CAE;
	fma.rn.f32 	%f1676, %f1675, %f1674, 0f3E085941;
	fma.rn.f32 	%f1677, %f1676, %f1674, 0fBEAAA9ED;
	fma.rn.f32 	%f1678, %f1677, %f1674, 0f00000000;
	fma.rn.f32 	%f1679, %f1678, %f1665, %f1665;
	setp.ge.f32 	%p62, %f1666, 0f3F19999A;
	selp.f32 	%f1680, %f1673, %f1679, %p62;
	add.f32 	%f1681, %f1680, 0f3F800000;
	mul.f32 	%f1682, %f1661, %f1681;
	add.s32 	%r171, %r42, %r7;
	mul.wide.s32 	%rd69, %r171, 4;
	add.s64 	%rd70, %rd2, %rd69;
	st.global.f32 	[%rd70], %f1682;
$L__BB37_105:
	setp.ge.s32 	%p63, %r15, %r28;
	cvt.s64.s32 	%rd72, %r42;
	add.s64 	%rd73, %rd72, %rd59;
	shl.b64 	%rd74, %rd73, 2;
	add.s64 	%rd14, %rd2, %rd74;
	@%p63 bra 	$L__BB37_107;
	mul.f32 	%f1683, %f2395, 0f3F000000;
	mul.f32 	%f1684, %f2395, 0f3D372713;
	mul.f32 	%f1685, %f2395, %f1684;
	fma.rn.f32 	%f1686, %f2395, %f1685, %f2395;
	mul.f32 	%f1687, %f1686, 0f3F4C422A;
	abs.f32 	%f1688, %f1687;
	mul.f32 	%f1689, %f1688, 0f4038AA3B;
	ex2.approx.ftz.f32 	%f1690, %f1689;
	add.f32 	%f1691, %f1690, 0f3F800000;
	rcp.approx.ftz.f32 	%f1692, %f1691;
	fma.rn.f32 	%f1693, %f1692, 0fC0000000, 0f3F800000;
	setp.ge.f32 	%p64, %f1688, 0f41102CB4;
	selp.f32 	%f1694, 0f3F800000, %f1693, %p64;
	copysign.f32 	%f1695, %f1687, %f1694;
	mul.f32 	%f1696, %f1687, %f1687;
	fma.rn.f32 	%f1697, %f1696, 0f3C80F082, 0fBD563CAE;
	fma.rn.f32 	%f1698, %f1697, %f1696, 0f3E085941;
	fma.rn.f32 	%f1699, %f1698, %f1696, 0fBEAAA9ED;
	fma.rn.f32 	%f1700, %f1699, %f1696, 0f00000000;
	fma.rn.f32 	%f1701, %f1700, %f1687, %f1687;
	setp.ge.f32 	%p65, %f1688, 0f3F19999A;
	selp.f32 	%f1702, %f1695, %f1701, %p65;
	add.f32 	%f1703, %f1702, 0f3F800000;
	mul.f32 	%f1704, %f1683, %f1703;
	st.global.f32 	[%rd14+4], %f1704;
$L__BB37_107:
	setp.ge.s32 	%p66, %r16, %r28;
	@%p66 bra 	$L__BB37_109;
	mul.f32 	%f1705, %f2394, 0f3F000000;
	mul.f32 	%f1706, %f2394, 0f3D372713;
	mul.f32 	%f1707, %f2394, %f1706;
	fma.rn.f32 	%f1708, %f2394, %f1707, %f2394;
	mul.f32 	%f1709, %f1708, 0f3F4C422A;
	abs.f32 	%f1710, %f1709;
	mul.f32 	%f1711, %f1710, 0f4038AA3B;
	ex2.approx.ftz.f32 	%f1712, %f1711;
	add.f32 	%f1713, %f1712, 0f3F800000;
	rcp.approx.ftz.f32 	%f1714, %f1713;
	fma.rn.f32 	%f1715, %f1714, 0fC0000000, 0f3F800000;
	setp.ge.f32 	%p67, %f1710, 0f41102CB4;
	selp.f32 	%f1716, 0f3F800000, %f1715, %p67;
	copysign.f32 	%f1717, %f1709, %f1716;
	mul.f32 	%f1718, %f1709, %f1709;
	fma.rn.f32 	%f1719, %f1718, 0f3C80F082, 0fBD563CAE;
	fma.rn.f32 	%f1720, %f1719, %f1718, 0f3E085941;
	fma.rn.f32 	%f1721, %f1720, %f1718, 0fBEAAA9ED;
	fma.rn.f32 	%f1722, %f1721, %f1718, 0f00000000;
	fma.rn.f32 	%f1723, %f1722, %f1709, %f1709;
	setp.ge.f32 	%p68, %f1710, 0f3F19999A;
	selp.f32 	%f1724, %f1717, %f1723, %p68;
	add.f32 	%f1725, %f1724, 0f3F800000;
	mul.f32 	%f1726, %f1705, %f1725;
	st.global.f32 	[%rd14+8], %f1726;
$L__BB37_109:
	setp.ge.s32 	%p69, %r9, %r28;
	@%p69 bra 	$L__BB37_111;
	mul.f32 	%f1727, %f2393, 0f3F000000;
	mul.f32 	%f1728, %f2393, 0f3D372713;
	mul.f32 	%f1729, %f2393, %f1728;
	fma.rn.f32 	%f1730, %f2393, %f1729, %f2393;
	mul.f32 	%f1731, %f1730, 0f3F4C422A;
	abs.f32 	%f1732, %f1731;
	mul.f32 	%f1733, %f1732, 0f4038AA3B;
	ex2.approx.ftz.f32 	%f1734, %f1733;
	add.f32 	%f1735, %f1734, 0f3F800000;
	rcp.approx.ftz.f32 	%f1736, %f1735;
	fma.rn.f32 	%f1737, %f1736, 0fC0000000, 0f3F800000;
	setp.ge.f32 	%p70, %f1732, 0f41102CB4;
	selp.f32 	%f1738, 0f3F800000, %f1737, %p70;
	copysign.f32 	%f1739, %f1731, %f1738;
	mul.f32 	%f1740, %f1731, %f1731;
	fma.rn.f32 	%f1741, %f1740, 0f3C80F082, 0fBD563CAE;
	fma.rn.f32 	%f1742, %f1741, %f1740, 0f3E085941;
	fma.rn.f32 	%f1743, %f1742, %f1740, 0fBEAAA9ED;
	fma.rn.f32 	%f1744, %f1743, %f1740, 0f00000000;
	fma.rn.f32 	%f1745, %f1744, %f1731, %f1731;
	setp.ge.f32 	%p71, %f1732, 0f3F19999A;
	selp.f32 	%f1746, %f1739, %f1745, %p71;
	add.f32 	%f1747, %f1746, 0f3F800000;
	mul.f32 	%f1748, %f1727, %f1747;
	st.global.f32 	[%rd14+12], %f1748;
$L__BB37_111:
	setp.ge.s32 	%p72, %r30, %r5;
	@%p72 bra 	$L__BB37_120;
	add.s32 	%r43, %r19, %r207;
	setp.le.s32 	%p73, %r27, %r7;
	@%p73 bra 	$L__BB37_114;
	mul.f32 	%f1749, %f2392, 0f3F000000;
	mul.f32 	%f1750, %f2392, 0f3D372713;
	mul.f32 	%f1751, %f2392, %f1750;
	fma.rn.f32 	%f1752, %f2392, %f1751, %f2392;
	mul.f32 	%f1753, %f1752, 0f3F4C422A;
	abs.f32 	%f1754, %f1753;
	mul.f32 	%f1755, %f1754, 0f4038AA3B;
	ex2.approx.ftz.f32 	%f1756, %f1755;
	add.f32 	%f1757, %f1756, 0f3F800000;
	rcp.approx.ftz.f32 	%f1758, %f1757;
	fma.rn.f32 	%f1759, %f1758, 0fC0000000, 0f3F800000;
	setp.ge.f32 	%p74, %f1754, 0f41102CB4;
	selp.f32 	%f1760, 0f3F800000, %f1759, %p74;
	copysign.f32 	%f1761, %f1753, %f1760;
	mul.f32 	%f1762, %f1753, %f1753;
	fma.rn.f32 	%f1763, %f1762, 0f3C80F082, 0fBD563CAE;
	fma.rn.f32 	%f1764, %f1763, %f1762, 0f3E085941;
	fma.rn.f32 	%f1765, %f1764, %f1762, 0fBEAAA9ED;
	fma.rn.f32 	%f1766, %f1765, %f1762, 0f00000000;
	fma.rn.f32 	%f1767, %f1766, %f1753, %f1753;
	setp.ge.f32 	%p75, %f1754, 0f3F19999A;
	selp.f32 	%f1768, %f1761, %f1767, %p75;
	add.f32 	%f1769, %f1768, 0f3F800000;
	mul.f32 	%f1770, %f1749, %f1769;
	add.s32 	%r173, %r43, %r7;
	mul.wide.s32 	%rd75, %r173, 4;
	add.s64 	%rd76, %rd2, %rd75;
	st.global.f32 	[%rd76], %f1770;
$L__BB37_114:
	setp.ge.s32 	%p76, %r15, %r28;
	cvt.s64.s32 	%rd78, %r43;
	add.s64 	%rd79, %rd78, %rd59;
	shl.b64 	%rd80, %rd79, 2;
	add.s64 	%rd15, %rd2, %rd80;
	@%p76 bra 	$L__BB37_116;
	mul.f32 	%f1771, %f2391, 0f3F000000;
	mul.f32 	%f1772, %f2391, 0f3D372713;
	mul.f32 	%f1773, %f2391, %f1772;
	fma.rn.f32 	%f1774, %f2391, %f1773, %f2391;
	mul.f32 	%f1775, %f1774, 0f3F4C422A;
	abs.f32 	%f1776, %f1775;
	mul.f32 	%f1777, %f1776, 0f4038AA3B;
	ex2.approx.ftz.f32 	%f1778, %f1777;
	add.f32 	%f1779, %f1778, 0f3F800000;
	rcp.approx.ftz.f32 	%f1780, %f1779;
	fma.rn.f32 	%f1781, %f1780, 0fC0000000, 0f3F800000;
	setp.ge.f32 	%p77, %f1776, 0f41102CB4;
	selp.f32 	%f1782, 0f3F800000, %f1781, %p77;
	copysign.f32 	%f1783, %f1775, %f1782;
	mul.f32 	%f1784, %f1775, %f1775;
	fma.rn.f32 	%f1785, %f1784, 0f3C80F082, 0fBD563CAE;
	fma.rn.f32 	%f1786, %f1785, %f1784, 0f3E085941;
	fma.rn.f32 	%f1787, %f1786, %f1784, 0fBEAAA9ED;
	fma.rn.f32 	%f1788, %f1787, %f1784, 0f00000000;
	fma.rn.f32 	%f1789, %f1788, %f1775, %f1775;
	setp.ge.f32 	%p78, %f1776, 0f3F19999A;
	selp.f32 	%f1790, %f1783, %f1789, %p78;
	add.f32 	%f1791, %f1790, 0f3F800000;
	mul.f32 	%f1792, %f1771, %f1791;
	st.global.f32 	[%rd15+4], %f1792;
$L__BB37_116:
	setp.ge.s32 	%p79, %r16, %r28;
	@%p79 bra 	$L__BB37_118;
	mul.f32 	%f1793, %f2390, 0f3F000000;
	mul.f32 	%f1794, %f2390, 0f3D372713;
	mul.f32 	%f1795, %f2390, %f1794;
	fma.rn.f32 	%f1796, %f2390, %f1795, %f2390;
	mul.f32 	%f1797, %f1796, 0f3F4C422A;
	abs.f32 	%f1798, %f1797;
	mul.f32 	%f1799, %f1798, 0f4038AA3B;
	ex2.approx.ftz.f32 	%f1800, %f1799;
	add.f32 	%f1801, %f1800, 0f3F800000;
	rcp.approx.ftz.f32 	%f1802, %f1801;
	fma.rn.f32 	%f1803, %f1802, 0fC0000000, 0f3F800000;
	setp.ge.f32 	%p80, %f1798, 0f41102CB4;
	selp.f32 	%f1804, 0f3F800000, %f1803, %p80;
	copysign.f32 	%f1805, %f1797, %f1804;
	mul.f32 	%f1806, %f1797, %f1797;
	fma.rn.f32 	%f1807, %f1806, 0f3C80F082, 0fBD563CAE;
	fma.rn.f32 	%f1808, %f1807, %f1806, 0f3E085941;
	fma.rn.f32 	%f1809, %f1808, %f1806, 0fBEAAA9ED;
	fma.rn.f32 	%f1810, %f1809, %f1806, 0f00000000;
	fma.rn.f32 	%f1811, %f1810, %f1797, %f1797;
	setp.ge.f32 	%p81, %f1798, 0f3F19999A;
	selp.f32 	%f1812, %f1805, %f1811, %p81;
	add.f32 	%f1813, %f1812, 0f3F800000;
	mul.f32 	%f1814, %f1793, %f1813;
	st.global.f32 	[%rd15+8], %f1814;
$L__BB37_118:
	setp.ge.s32 	%p82, %r9, %r28;
	@%p82 bra 	$L__BB37_120;
	mul.f32 	%f1815, %f2389, 0f3F000000;
	mul.f32 	%f1816, %f2389, 0f3D372713;
	mul.f32 	%f1817, %f2389, %f1816;
	fma.rn.f32 	%f1818, %f2389, %f1817, %f2389;
	mul.f32 	%f1819, %f1818, 0f3F4C422A;
	abs.f32 	%f1820, %f1819;
	mul.f32 	%f1821, %f1820, 0f4038AA3B;
	ex2.approx.ftz.f32 	%f1822, %f1821;
	add.f32 	%f1823, %f1822, 0f3F800000;
	rcp.approx.ftz.f32 	%f1824, %f1823;
	fma.rn.f32 	%f1825, %f1824, 0fC0000000, 0f3F800000;
	setp.ge.f32 	%p83, %f1820, 0f41102CB4;
	selp.f32 	%f1826, 0f3F800000, %f1825, %p83;
	copysign.f32 	%f1827, %f1819, %f1826;
	mul.f32 	%f1828, %f1819, %f1819;
	fma.rn.f32 	%f1829, %f1828, 0f3C80F082, 0fBD563CAE;
	fma.rn.f32 	%f1830, %f1829, %f1828, 0f3E085941;
	fma.rn.f32 	%f1831, %f1830, %f1828, 0fBEAAA9ED;
	fma.rn.f32 	%f1832, %f1831, %f1828, 0f00000000;
	fma.rn.f32 	%f1833, %f1832, %f1819, %f1819;
	setp.ge.f32 	%p84, %f1820, 0f3F19999A;
	selp.f32 	%f1834, %f1827, %f1833, %p84;
	add.f32 	%f1835, %f1834, 0f3F800000;
	mul.f32 	%f1836, %f1815, %f1835;
	st.global.f32 	[%rd15+12], %f1836;
$L__BB37_120:
	setp.ge.s32 	%p85, %r20, %r5;
	@%p85 bra 	$L__BB37_129;
	add.s32 	%r44, %r21, %r207;
	setp.le.s32 	%p86, %r27, %r7;
	@%p86 bra 	$L__BB37_123;
	mul.f32 	%f1837, %f2388, 0f3F000000;
	mul.f32 	%f1838, %f2388, 0f3D372713;
	mul.f32 	%f1839, %f2388, %f1838;
	fma.rn.f32 	%f1840, %f2388, %f1839, %f2388;
	mul.f32 	%f1841, %f1840, 0f3F4C422A;
	abs.f32 	%f1842, %f1841;
	mul.f32 	%f1843, %f1842, 0f4038AA3B;
	ex2.approx.ftz.f32 	%f1844, %f1843;
	add.f32 	%f1845, %f1844, 0f3F800000;
	rcp.approx.ftz.f32 	%f1846, %f1845;
	fma.rn.f32 	%f1847, %f1846, 0fC0000000, 0f3F800000;
	setp.ge.f32 	%p87, %f1842, 0f41102CB4;
	selp.f32 	%f1848, 0f3F800000, %f1847, %p87;
	copysign.f32 	%f1849, %f1841, %f1848;
	mul.f32 	%f1850, %f1841, %f1841;
	fma.rn.f32 	%f1851, %f1850, 0f3C80F082, 0fBD563CAE;
	fma.rn.f32 	%f1852, %f1851, %f1850, 0f3E085941;
	fma.rn.f32 	%f1853, %f1852, %f1850, 0fBEAAA9ED;
	fma.rn.f32 	%f1854, %f1853, %f1850, 0f00000000;
	fma.rn.f32 	%f1855, %f1854, %f1841, %f1841;
	setp.ge.f32 	%p88, %f1842, 0f3F19999A;
	selp.f32 	%f1856, %f1849, %f1855, %p88;
	add.f32 	%f1857, %f1856, 0f3F800000;
	mul.f32 	%f1858, %f1837, %f1857;
	add.s32 	%r174, %r44, %r7;
	mul.wide.s32 	%rd81, %r174, 4;
	add.s64 	%rd82, %rd2, %rd81;
	st.global.f32 	[%rd82], %f1858;
$L__BB37_123:
	setp.ge.s32 	%p89, %r15, %r28;
	cvt.s64.s32 	%rd84, %r44;
	add.s64 	%rd85, %rd84, %rd59;
	shl.b64 	%rd86, %rd85, 2;
	add.s64 	%rd16, %rd2, %rd86;
	@%p89 bra 	$L__BB37_125;
	mul.f32 	%f1859, %f2387, 0f3F000000;
	mul.f32 	%f1860, %f2387, 0f3D372713;
	mul.f32 	%f1861, %f2387, %f1860;
	fma.rn.f32 	%f1862, %f2387, %f1861, %f2387;
	mul.f32 	%f1863, %f1862, 0f3F4C422A;
	abs.f32 	%f1864, %f1863;
	mul.f32 	%f1865, %f1864, 0f4038AA3B;
	ex2.approx.ftz.f32 	%f1866, %f1865;
	add.f32 	%f1867, %f1866, 0f3F800000;
	rcp.approx.ftz.f32 	%f1868, %f1867;
	fma.rn.f32 	%f1869, %f1868, 0fC0000000, 0f3F800000;
	setp.ge.f32 	%p90, %f1864, 0f41102CB4;
	selp.f32 	%f1870, 0f3F800000, %f1869, %p90;
	copysign.f32 	%f1871, %f1863, %f1870;
	mul.f32 	%f1872, %f1863, %f1863;
	fma.rn.f32 	%f1873, %f1872, 0f3C80F082, 0fBD563CAE;
	fma.rn.f32 	%f1874, %f1873, %f1872, 0f3E085941;
	fma.rn.f32 	%f1875, %f1874, %f1872, 0fBEAAA9ED;
	fma.rn.f32 	%f1876, %f1875, %f1872, 0f00000000;
	fma.rn.f32 	%f1877, %f1876, %f1863, %f1863;
	setp.ge.f32 	%p91, %f1864, 0f3F19999A;
	selp.f32 	%f1878, %f1871, %f1877, %p91;
	add.f32 	%f1879, %f1878, 0f3F800000;
	mul.f32 	%f1880, %f1859, %f1879;
	st.global.f32 	[%rd16+4], %f1880;
$L__BB37_125:
	setp.ge.s32 	%p92, %r16, %r28;
	@%p92 bra 	$L__BB37_127;
	mul.f32 	%f1881, %f2386, 0f3F000000;
	mul.f32 	%f1882, %f2386, 0f3D372713;
	mul.f32 	%f1883, %f2386, %f1882;
	fma.rn.f32 	%f1884, %f2386, %f1883, %f2386;
	mul.f32 	%f1885, %f1884, 0f3F4C422A;
	abs.f32 	%f1886, %f1885;
	mul.f32 	%f1887, %f1886, 0f4038AA3B;
	ex2.approx.ftz.f32 	%f1888, %f1887;
	add.f32 	%f1889, %f1888, 0f3F800000;
	rcp.approx.ftz.f32 	%f1890, %f1889;
	fma.rn.f32 	%f1891, %f1890, 0fC0000000, 0f3F800000;
	setp.ge.f32 	%p93, %f1886, 0f41102CB4;
	selp.f32 	%f1892, 0f3F800000, %f1891, %p93;
	copysign.f32 	%f1893, %f1885, %f1892;
	mul.f32 	%f1894, %f1885, %f1885;
	fma.rn.f32 	%f1895, %f1894, 0f3C80F082, 0fBD563CAE;
	fma.rn.f32 	%f1896, %f1895, %f1894, 0f3E085941;
	fma.rn.f32 	%f1897, %f1896, %f1894, 0fBEAAA9ED;
	fma.rn.f32 	%f1898, %f1897, %f1894, 0f00000000;
	fma.rn.f32 	%f1899, %f1898, %f1885, %f1885;
	setp.ge.f32 	%p94, %f1886, 0f3F19999A;
	selp.f32 	%f1900, %f1893, %f1899, %p94;
	add.f32 	%f1901, %f1900, 0f3F800000;
	mul.f32 	%f1902, %f1881, %f1901;
	st.global.f32 	[%rd16+8], %f1902;
$L__BB37_127:
	setp.ge.s32 	%p95, %r9, %r28;
	@%p95 bra 	$L__BB37_129;
	mul.f32 	%f1903, %f2385, 0f3F000000;
	mul.f32 	%f1904, %f2385, 0f3D372713;
	mul.f32 	%f1905, %f2385, %f1904;
	fma.rn.f32 	%f1906, %f2385, %f1905, %f2385;
	mul.f32 	%f1907, %f1906, 0f3F4C422A;
	abs.f32 	%f1908, %f1907;
	mul.f32 	%f1909, %f1908, 0f4038AA3B;
	ex2.approx.ftz.f32 	%f1910, %f1909;
	add.f32 	%f1911, %f1910, 0f3F800000;
	rcp.approx.ftz.f32 	%f1912, %f1911;
	fma.rn.f32 	%f1913, %f1912, 0fC0000000, 0f3F800000;
	setp.ge.f32 	%p96, %f1908, 0f41102CB4;
	selp.f32 	%f1914, 0f3F800000, %f1913, %p96;
	copysign.f32 	%f1915, %f1907, %f1914;
	mul.f32 	%f1916, %f1907, %f1907;
	fma.rn.f32 	%f1917, %f1916, 0f3C80F082, 0fBD563CAE;
	fma.rn.f32 	%f1918, %f1917, %f1916, 0f3E085941;
	fma.rn.f32 	%f1919, %f1918, %f1916, 0fBEAAA9ED;
	fma.rn.f32 	%f1920, %f1919, %f1916, 0f00000000;
	fma.rn.f32 	%f1921, %f1920, %f1907, %f1907;
	setp.ge.f32 	%p97, %f1908, 0f3F19999A;
	selp.f32 	%f1922, %f1915, %f1921, %p97;
	add.f32 	%f1923, %f1922, 0f3F800000;
	mul.f32 	%f1924, %f1903, %f1923;
	st.global.f32 	[%rd16+12], %f1924;
$L__BB37_129:
	add.s32 	%r175, %r6, 5;
	setp.ge.s32 	%p98, %r175, %r5;
	@%p98 bra 	$L__BB37_138;
	add.s32 	%r45, %r22, %r207;
	setp.le.s32 	%p99, %r27, %r7;
	@%p99 bra 	$L__BB37_132;
	mul.f32 	%f1925, %f2384, 0f3F000000;
	mul.f32 	%f1926, %f2384, 0f3D372713;
	mul.f32 	%f1927, %f2384, %f1926;
	fma.rn.f32 	%f1928, %f2384, %f1927, %f2384;
	mul.f32 	%f1929, %f1928, 0f3F4C422A;
	abs.f32 	%f1930, %f1929;
	mul.f32 	%f1931, %f1930, 0f4038AA3B;
	ex2.approx.ftz.f32 	%f1932, %f1931;
	add.f32 	%f1933, %f1932, 0f3F800000;
	rcp.approx.ftz.f32 	%f1934, %f1933;
	fma.rn.f32 	%f1935, %f1934, 0fC0000000, 0f3F800000;
	setp.ge.f32 	%p100, %f1930, 0f41102CB4;
	selp.f32 	%f1936, 0f3F800000, %f1935, %p100;
	copysign.f32 	%f1937, %f1929, %f1936;
	mul.f32 	%f1938, %f1929, %f1929;
	fma.rn.f32 	%f1939, %f1938, 0f3C80F082, 0fBD563CAE;
	fma.rn.f32 	%f1940, %f1939, %f1938, 0f3E085941;
	fma.rn.f32 	%f1941, %f1940, %f1938, 0fBEAAA9ED;
	fma.rn.f32 	%f1942, %f1941, %f1938, 0f00000000;
	fma.rn.f32 	%f1943, %f1942, %f1929, %f1929;
	setp.ge.f32 	%p101, %f1930, 0f3F19999A;
	selp.f32 	%f1944, %f1937, %f1943, %p101;
	add.f32 	%f1945, %f1944, 0f3F800000;
	mul.f32 	%f1946, %f1925, %f1945;
	add.s32 	%r176, %r45, %r7;
	mul.wide.s32 	%rd87, %r176, 4;
	add.s64 	%rd88, %rd2, %rd87;
	st.global.f32 	[%rd88], %f1946;
$L__BB37_132:
	setp.ge.s32 	%p102, %r15, %r28;
	cvt.u64.u32 	%rd89, %r7;
	cvt.s64.s32 	%rd90, %r45;
	add.s64 	%rd91, %rd90, %rd89;
	shl.b64 	%rd92, %rd91, 2;
	add.s64 	%rd17, %rd2, %rd92;
	@%p102 bra 	$L__BB37_134;
	mul.f32 	%f1947, %f2383, 0f3F000000;
	mul.f32 	%f1948, %f2383, 0f3D372713;
	mul.f32 	%f1949, %f2383, %f1948;
	fma.rn.f32 	%f1950, %f2383, %f1949, %f2383;
	mul.f32 	%f1951, %f1950, 0f3F4C422A;
	abs.f32 	%f1952, %f1951;
	mul.f32 	%f1953, %f1952, 0f4038AA3B;
	ex2.approx.ftz.f32 	%f1954, %f1953;
	add.f32 	%f1955, %f1954, 0f3F800000;
	rcp.approx.ftz.f32 	%f1956, %f1955;
	fma.rn.f32 	%f1957, %f1956, 0fC0000000, 0f3F800000;
	setp.ge.f32 	%p103, %f1952, 0f41102CB4;
	selp.f32 	%f1958, 0f3F800000, %f1957, %p103;
	copysign.f32 	%f1959, %f1951, %f1958;
	mul.f32 	%f1960, %f1951, %f1951;
	fma.rn.f32 	%f1961, %f1960, 0f3C80F082, 0fBD563CAE;
	fma.rn.f32 	%f1962, %f1961, %f1960, 0f3E085941;
	fma.rn.f32 	%f1963, %f1962, %f1960, 0fBEAAA9ED;
	fma.rn.f32 	%f1964, %f1963, %f1960, 0f00000000;
	fma.rn.f32 	%f1965, %f1964, %f1951, %f1951;
	setp.ge.f32 	%p104, %f1952, 0f3F19999A;
	selp.f32 	%f1966, %f1959, %f1965, %p104;
	add.f32 	%f1967, %f1966, 0f3F800000;
	mul.f32 	%f1968, %f1947, %f1967;
	st.global.f32 	[%rd17+4], %f1968;
$L__BB37_134:
	setp.ge.s32 	%p105, %r16, %r28;
	@%p105 bra 	$L__BB37_136;
	mul.f32 	%f1969, %f2382, 0f3F000000;
	mul.f32 	%f1970, %f2382, 0f3D372713;
	mul.f32 	%f1971, %f2382, %f1970;
	fma.rn.f32 	%f1972, %f2382, %f1971, %f2382;
	mul.f32 	%f1973, %f1972, 0f3F4C422A;
	abs.f32 	%f1974, %f1973;
	mul.f32 	%f1975, %f1974, 0f4038AA3B;
	ex2.approx.ftz.f32 	%f1976, %f1975;
	add.f32 	%f1977, %f1976, 0f3F800000;
	rcp.approx.ftz.f32 	%f1978, %f1977;
	fma.rn.f32 	%f1979, %f1978, 0fC0000000, 0f3F800000;
	setp.ge.f32 	%p106, %f1974, 0f41102CB4;
	selp.f32 	%f1980, 0f3F800000, %f1979, %p106;
	copysign.f32 	%f1981, %f1973, %f1980;
	mul.f32 	%f1982, %f1973, %f1973;
	fma.rn.f32 	%f1983, %f1982, 0f3C80F082, 0fBD563CAE;
	fma.rn.f32 	%f1984, %f1983, %f1982, 0f3E085941;
	fma.rn.f32 	%f1985, %f1984, %f1982, 0fBEAAA9ED;
	fma.rn.f32 	%f1986, %f1985, %f1982, 0f00000000;
	fma.rn.f32 	%f1987, %f1986, %f1973, %f1973;
	setp.ge.f32 	%p107, %f1974, 0f3F19999A;
	selp.f32 	%f1988, %f1981, %f1987, %p107;
	add.f32 	%f1989, %f1988, 0f3F800000;
	mul.f32 	%f1990, %f1969, %f1989;
	st.global.f32 	[%rd17+8], %f1990;
$L__BB37_136:
	setp.ge.s32 	%p108, %r9, %r28;
	@%p108 bra 	$L__BB37_138;
	mul.f32 	%f1991, %f2381, 0f3F000000;
	mul.f32 	%f1992, %f2381, 0f3D372713;
	mul.f32 	%f1993, %f2381, %f1992;
	fma.rn.f32 	%f1994, %f2381, %f1993, %f2381;
	mul.f32 	%f1995, %f1994, 0f3F4C422A;
	abs.f32 	%f1996, %f1995;
	mul.f32 	%f1997, %f1996, 0f4038AA3B;
	ex2.approx.ftz.f32 	%f1998, %f1997;
	add.f32 	%f1999, %f1998, 0f3F800000;
	rcp.approx.ftz.f32 	%f2000, %f1999;
	fma.rn.f32 	%f2001, %f2000, 0fC0000000, 0f3F800000;
	setp.ge.f32 	%p109, %f1996, 0f41102CB4;
	selp.f32 	%f2002, 0f3F800000, %f2001, %p109;
	copysign.f32 	%f2003, %f1995, %f2002;
	mul.f32 	%f2004, %f1995, %f1995;
	fma.rn.f32 	%f2005, %f2004, 0f3C80F082, 0fBD563CAE;
	fma.rn.f32 	%f2006, %f2005, %f2004, 0f3E085941;
	fma.rn.f32 	%f2007, %f2006, %f2004, 0fBEAAA9ED;
	fma.rn.f32 	%f2008, %f2007, %f2004, 0f00000000;
	fma.rn.f32 	%f2009, %f2008, %f1995, %f1995;
	setp.ge.f32 	%p110, %f1996, 0f3F19999A;
	selp.f32 	%f2010, %f2003, %f2009, %p110;
	add.f32 	%f2011, %f2010, 0f3F800000;
	mul.f32 	%f2012, %f1991, %f2011;
	st.global.f32 	[%rd17+12], %f2012;
$L__BB37_138:
	add.s32 	%r177, %r6, 6;
	setp.ge.s32 	%p111, %r177, %r5;
	@%p111 bra 	$L__BB37_147;
	add.s32 	%r46, %r23, %r207;
	setp.le.s32 	%p112, %r27, %r7;
	@%p112 bra 	$L__BB37_141;
	mul.f32 	%f2013, %f2405, 0f3F000000;
	mul.f32 	%f2014, %f2405, 0f3D372713;
	mul.f32 	%f2015, %f2405, %f2014;
	fma.rn.f32 	%f2016, %f2405, %f2015, %f2405;
	mul.f32 	%f2017, %f2016, 0f3F4C422A;
	abs.f32 	%f2018, %f2017;
	mul.f32 	%f2019, %f2018, 0f4038AA3B;
	ex2.approx.ftz.f32 	%f2020, %f2019;
	add.f32 	%f2021, %f2020, 0f3F800000;
	rcp.approx.ftz.f32 	%f2022, %f2021;
	fma.rn.f32 	%f2023, %f2022, 0fC0000000, 0f3F800000;
	setp.ge.f32 	%p113, %f2018, 0f41102CB4;
	selp.f32 	%f2024, 0f3F800000, %f2023, %p113;
	copysign.f32 	%f2025, %f2017, %f2024;
	mul.f32 	%f2026, %f2017, %f2017;
	fma.rn.f32 	%f2027, %f2026, 0f3C80F082, 0fBD563CAE;
	fma.rn.f32 	%f2028, %f2027, %f2026, 0f3E085941;
	fma.rn.f32 	%f2029, %f2028, %f2026, 0fBEAAA9ED;
	fma.rn.f32 	%f2030, %f2029, %f2026, 0f00000000;
	fma.rn.f32 	%f2031, %f2030, %f2017, %f2017;
	setp.ge.f32 	%p114, %f2018, 0f3F19999A;
	selp.f32 	%f2032, %f2025, %f2031, %p114;
	add.f32 	%f2033, %f2032, 0f3F800000;
	mul.f32 	%f2034, %f2013, %f2033;
	add.s32 	%r178, %r46, %r7;
	mul.wide.s32 	%rd93, %r178, 4;
	add.s64 	%rd94, %rd2, %rd93;
	st.global.f32 	[%rd94], %f2034;
$L__BB37_141:
	setp.ge.s32 	%p115, %r15, %r28;
	cvt.u64.u32 	%rd95, %r7;
	cvt.s64.s32 	%rd96, %r46;
	add.s64 	%rd97, %rd96, %rd95;
	shl.b64 	%rd98, %rd97, 2;
	add.s64 	%rd18, %rd2, %rd98;
	@%p115 bra 	$L__BB37_143;
	mul.f32 	%f2035, %f2406, 0f3F000000;
	mul.f32 	%f2036, %f2406, 0f3D372713;
	mul.f32 	%f2037, %f2406, %f2036;
	fma.rn.f32 	%f2038, %f2406, %f2037, %f2406;
	mul.f32 	%f2039, %f2038, 0f3F4C422A;
	abs.f32 	%f2040, %f2039;
	mul.f32 	%f2041, %f2040, 0f4038AA3B;
	ex2.approx.ftz.f32 	%f2042, %f2041;
	add.f32 	%f2043, %f2042, 0f3F800000;
	rcp.approx.ftz.f32 	%f2044, %f2043;
	fma.rn.f32 	%f2045, %f2044, 0fC0000000, 0f3F800000;
	setp.ge.f32 	%p116, %f2040, 0f41102CB4;
	selp.f32 	%f2046, 0f3F800000, %f2045, %p116;
	copysign.f32 	%f2047, %f2039, %f2046;
	mul.f32 	%f2048, %f2039, %f2039;
	fma.rn.f32 	%f2049, %f2048, 0f3C80F082, 0fBD563CAE;
	fma.rn.f32 	%f2050, %f2049, %f2048, 0f3E085941;
	fma.rn.f32 	%f2051, %f2050, %f2048, 0fBEAAA9ED;
	fma.rn.f32 	%f2052, %f2051, %f2048, 0f00000000;
	fma.rn.f32 	%f2053, %f2052, %f2039, %f2039;
	setp.ge.f32 	%p117, %f2040, 0f3F19999A;
	selp.f32 	%f2054, %f2047, %f2053, %p117;
	add.f32 	%f2055, %f2054, 0f3F800000;
	mul.f32 	%f2056, %f2035, %f2055;
	st.global.f32 	[%rd18+4], %f2056;
$L__BB37_143:
	setp.ge.s32 	%p118, %r16, %r28;
	@%p118 bra 	$L__BB37_145;
	mul.f32 	%f2057, %f2407, 0f3F000000;
	mul.f32 	%f2058, %f2407, 0f3D372713;
	mul.f32 	%f2059, %f2407, %f2058;
	fma.rn.f32 	%f2060, %f2407, %f2059, %f2407;
	mul.f32 	%f2061, %f2060, 0f3F4C422A;
	abs.f32 	%f2062, %f2061;
	mul.f32 	%f2063, %f2062, 0f4038AA3B;
	ex2.approx.ftz.f32 	%f2064, %f2063;
	add.f32 	%f2065, %f2064, 0f3F800000;
	rcp.approx.ftz.f32 	%f2066, %f2065;
	fma.rn.f32 	%f2067, %f2066, 0fC0000000, 0f3F800000;
	setp.ge.f32 	%p119, %f2062, 0f41102CB4;
	selp.f32 	%f2068, 0f3F800000, %f2067, %p119;
	copysign.f32 	%f2069, %f2061, %f2068;
	mul.f32 	%f2070, %f2061, %f2061;
	fma.rn.f32 	%f2071, %f2070, 0f3C80F082, 0fBD563CAE;
	fma.rn.f32 	%f2072, %f2071, %f2070, 0f3E085941;
	fma.rn.f32 	%f2073, %f2072, %f2070, 0fBEAAA9ED;
	fma.rn.f32 	%f2074, %f2073, %f2070, 0f00000000;
	fma.rn.f32 	%f2075, %f2074, %f2061, %f2061;
	setp.ge.f32 	%p120, %f2062, 0f3F19999A;
	selp.f32 	%f2076, %f2069, %f2075, %p120;
	add.f32 	%f2077, %f2076, 0f3F800000;
	mul.f32 	%f2078, %f2057, %f2077;
	st.global.f32 	[%rd18+8], %f2078;
$L__BB37_145:
	setp.ge.s32 	%p121, %r9, %r28;
	@%p121 bra 	$L__BB37_147;
	mul.f32 	%f2079, %f2408, 0f3F000000;
	mul.f32 	%f2080, %f2408, 0f3D372713;
	mul.f32 	%f2081, %f2408, %f2080;
	fma.rn.f32 	%f2082, %f2408, %f2081, %f2408;
	mul.f32 	%f2083, %f2082, 0f3F4C422A;
	abs.f32 	%f2084, %f2083;
	mul.f32 	%f2085, %f2084, 0f4038AA3B;
	ex2.approx.ftz.f32 	%f2086, %f2085;
	add.f32 	%f2087, %f2086, 0f3F800000;
	rcp.approx.ftz.f32 	%f2088, %f2087;
	fma.rn.f32 	%f2089, %f2088, 0fC0000000, 0f3F800000;
	setp.ge.f32 	%p122, %f2084, 0f41102CB4;
	selp.f32 	%f2090, 0f3F800000, %f2089, %p122;
	copysign.f32 	%f2091, %f2083, %f2090;
	mul.f32 	%f2092, %f2083, %f2083;
	fma.rn.f32 	%f2093, %f2092, 0f3C80F082, 0fBD563CAE;
	fma.rn.f32 	%f2094, %f2093, %f2092, 0f3E085941;
	fma.rn.f32 	%f2095, %f2094, %f2092, 0fBEAAA9ED;
	fma.rn.f32 	%f2096, %f2095, %f2092, 0f00000000;
	fma.rn.f32 	%f2097, %f2096, %f2083, %f2083;
	setp.ge.f32 	%p123, %f2084, 0f3F19999A;
	selp.f32 	%f2098, %f2091, %f2097, %p123;
	add.f32 	%f2099, %f2098, 0f3F800000;
	mul.f32 	%f2100, %f2079, %f2099;
	st.global.f32 	[%rd18+12], %f2100;
$L__BB37_147:
	add.s32 	%r179, %r6, 7;
	setp.ge.s32 	%p124, %r179, %r5;
	@%p124 bra 	$L__BB37_246;
	add.s32 	%r47, %r24, %r207;
	setp.le.s32 	%p125, %r27, %r7;
	@%p125 bra 	$L__BB37_150;
	mul.f32 	%f2101, %f2409, 0f3F000000;
	mul.f32 	%f2102, %f2409, 0f3D372713;
	mul.f32 	%f2103, %f2409, %f2102;
	fma.rn.f32 	%f2104, %f2409, %f2103, %f2409;
	mul.f32 	%f2105, %f2104, 0f3F4C422A;
	abs.f32 	%f2106, %f2105;
	mul.f32 	%f2107, %f2106, 0f4038AA3B;
	ex2.approx.ftz.f32 	%f2108, %f2107;
	add.f32 	%f2109, %f2108, 0f3F800000;
	rcp.approx.ftz.f32 	%f2110, %f2109;
	fma.rn.f32 	%f2111, %f2110, 0fC0000000, 0f3F800000;
	setp.ge.f32 	%p126, %f2106, 0f41102CB4;
	selp.f32 	%f2112, 0f3F800000, %f2111, %p126;
	copysign.f32 	%f2113, %f2105, %f2112;
	mul.f32 	%f2114, %f2105, %f2105;
	fma.rn.f32 	%f2115, %f2114, 0f3C80F082, 0fBD563CAE;
	fma.rn.f32 	%f2116, %f2115, %f2114, 0f3E085941;
	fma.rn.f32 	%f2117, %f2116, %f2114, 0fBEAAA9ED;
	fma.rn.f32 	%f2118, %f2117, %f2114, 0f00000000;
	fma.rn.f32 	%f2119, %f2118, %f2105, %f2105;
	setp.ge.f32 	%p127, %f2106, 0f3F19999A;
	selp.f32 	%f2120, %f2113, %f2119, %p127;
	add.f32 	%f2121, %f2120, 0f3F800000;
	mul.f32 	%f2122, %f2101, %f2121;
	add.s32 	%r180, %r47, %r7;
	mul.wide.s32 	%rd99, %r180, 4;
	add.s64 	%rd100, %rd2, %rd99;
	st.global.f32 	[%rd100], %f2122;
$L__BB37_150:
	setp.ge.s32 	%p128, %r15, %r28;
	cvt.u64.u32 	%rd101, %r7;
	cvt.s64.s32 	%rd102, %r47;
	add.s64 	%rd103, %rd102, %rd101;
	shl.b64 	%rd104, %rd103, 2;
	add.s64 	%rd19, %rd2, %rd104;
	@%p128 bra 	$L__BB37_152;
	mul.f32 	%f2123, %f2410, 0f3F000000;
	mul.f32 	%f2124, %f2410, 0f3D372713;
	mul.f32 	%f2125, %f2410, %f2124;
	fma.rn.f32 	%f2126, %f2410, %f2125, %f2410;
	mul.f32 	%f2127, %f2126, 0f3F4C422A;
	abs.f32 	%f2128, %f2127;
	mul.f32 	%f2129, %f2128, 0f4038AA3B;
	ex2.approx.ftz.f32 	%f2130, %f2129;
	add.f32 	%f2131, %f2130, 0f3F800000;
	rcp.approx.ftz.f32 	%f2132, %f2131;
	fma.rn.f32 	%f2133, %f2132, 0fC0000000, 0f3F800000;
	setp.ge.f32 	%p129, %f2128, 0f41102CB4;
	selp.f32 	%f2134, 0f3F800000, %f2133, %p129;
	copysign.f32 	%f2135, %f2127, %f2134;
	mul.f32 	%f2136, %f2127, %f2127;
	fma.rn.f32 	%f2137, %f2136, 0f3C80F082, 0fBD563CAE;
	fma.rn.f32 	%f2138, %f2137, %f2136, 0f3E085941;
	fma.rn.f32 	%f2139, %f2138, %f2136, 0fBEAAA9ED;
	fma.rn.f32 	%f2140, %f2139, %f2136, 0f00000000;
	fma.rn.f32 	%f2141, %f2140, %f2127, %f2127;
	setp.ge.f32 	%p130, %f2128, 0f3F19999A;
	selp.f32 	%f2142, %f2135, %f2141, %p130;
	add.f32 	%f2143, %f2142, 0f3F800000;
	mul.f32 	%f2144, %f2123, %f2143;
	st.global.f32 	[%rd19+4], %f2144;
$L__BB37_152:
	setp.ge.s32 	%p131, %r16, %r28;
	@%p131 bra 	$L__BB37_154;
	mul.f32 	%f2145, %f2411, 0f3F000000;
	mul.f32 	%f2146, %f2411, 0f3D372713;
	mul.f32 	%f2147, %f2411, %f2146;
	fma.rn.f32 	%f2148, %f2411, %f2147, %f2411;
	mul.f32 	%f2149, %f2148, 0f3F4C422A;
	abs.f32 	%f2150, %f2149;
	mul.f32 	%f2151, %f2150, 0f4038AA3B;
	ex2.approx.ftz.f32 	%f2152, %f2151;
	add.f32 	%f2153, %f2152, 0f3F800000;
	rcp.approx.ftz.f32 	%f2154, %f2153;
	fma.rn.f32 	%f2155, %f2154, 0fC0000000, 0f3F800000;
	setp.ge.f32 	%p132, %f2150, 0f41102CB4;
	selp.f32 	%f2156, 0f3F800000, %f2155, %p132;
	copysign.f32 	%f2157, %f2149, %f2156;
	mul.f32 	%f2158, %f2149, %f2149;
	fma.rn.f32 	%f2159, %f2158, 0f3C80F082, 0fBD563CAE;
	fma.rn.f32 	%f2160, %f2159, %f2158, 0f3E085941;
	fma.rn.f32 	%f2161, %f2160, %f2158, 0fBEAAA9ED;
	fma.rn.f32 	%f2162, %f2161, %f2158, 0f00000000;
	fma.rn.f32 	%f2163, %f2162, %f2149, %f2149;
	setp.ge.f32 	%p133, %f2150, 0f3F19999A;
	selp.f32 	%f2164, %f2157, %f2163, %p133;
	add.f32 	%f2165, %f2164, 0f3F800000;
	mul.f32 	%f2166, %f2145, %f2165;
	st.global.f32 	[%rd19+8], %f2166;
$L__BB37_154:
	setp.ge.s32 	%p134, %r9, %r28;
	@%p134 bra 	$L__BB37_246;
	mul.f32 	%f2167, %f2412, 0f3F000000;
	mul.f32 	%f2168, %f2412, 0f3D372713;
	mul.f32 	%f2169, %f2412, %f2168;
	fma.rn.f32 	%f2170, %f2412, %f2169, %f2412;
	mul.f32 	%f2171, %f2170, 0f3F4C422A;
	abs.f32 	%f2172, %f2171;
	mul.f32 	%f2173, %f2172, 0f4038AA3B;
	ex2.approx.ftz.f32 	%f2174, %f2173;
	add.f32 	%f2175, %f2174, 0f3F800000;
	rcp.approx.ftz.f32 	%f2176, %f2175;
	fma.rn.f32 	%f2177, %f2176, 0fC0000000, 0f3F800000;
	setp.ge.f32 	%p135, %f2172, 0f41102CB4;
	selp.f32 	%f2178, 0f3F800000, %f2177, %p135;
	copysign.f32 	%f2179, %f2171, %f2178;
	mul.f32 	%f2180, %f2171, %f2171;
	fma.rn.f32 	%f2181, %f2180, 0f3C80F082, 0fBD563CAE;
	fma.rn.f32 	%f2182, %f2181, %f2180, 0f3E085941;
	fma.rn.f32 	%f2183, %f2182, %f2180, 0fBEAAA9ED;
	fma.rn.f32 	%f2184, %f2183, %f2180, 0f00000000;
	fma.rn.f32 	%f2185, %f2184, %f2171, %f2171;
	setp.ge.f32 	%p136, %f2172, 0f3F19999A;
	selp.f32 	%f2186, %f2179, %f2185, %p136;
	add.f32 	%f2187, %f2186, 0f3F800000;
	mul.f32 	%f2188, %f2167, %f2187;
	st.global.f32 	[%rd19+12], %f2188;
	bra.uni 	$L__BB37_246;
$L__BB37_156:
	mul.f32 	%f1551, %f21, 0f3F000000;
	mul.f32 	%f1552, %f21, 0f3D372713;
	mul.f32 	%f1553, %f21, %f1552;
	fma.rn.f32 	%f1554, %f21, %f1553, %f21;
	mul.f32 	%f1555, %f1554, 0f3F4C422A;
	abs.f32 	%f1556, %f1555;
	mul.f32 	%f1557, %f1556, 0f4038AA3B;
	ex2.approx.ftz.f32 	%f1558, %f1557;
	add.f32 	%f1559, %f1558, 0f3F800000;
	rcp.approx.ftz.f32 	%f1560, %f1559;
	fma.rn.f32 	%f1561, %f1560, 0fC0000000, 0f3F800000;
	setp.ge.f32 	%p44, %f1556, 0f41102CB4;
	selp.f32 	%f1562, 0f3F800000, %f1561, %p44;
	copysign.f32 	%f1563, %f1555, %f1562;
	mul.f32 	%f1564, %f1555, %f1555;
	fma.rn.f32 	%f1565, %f1564, 0f3C80F082, 0fBD563CAE;
	fma.rn.f32 	%f1566, %f1565, %f1564, 0f3E085941;
	fma.rn.f32 	%f1567, %f1566, %f1564, 0fBEAAA9ED;
	fma.rn.f32 	%f1568, %f1567, %f1564, 0f00000000;
	fma.rn.f32 	%f1569, %f1568, %f1555, %f1555;
	setp.ge.f32 	%p45, %f1556, 0f3F19999A;
	selp.f32 	%f1570, %f1563, %f1569, %p45;
	add.f32 	%f1571, %f1570, 0f3F800000;
	mul.f32 	%f1572, %f1551, %f1571;
	st.global.f32 	[%rd20+12], %f1572;
	bra.uni 	$L__BB37_93;
$L__BB37_157:
	setp.lt.s32 	%p11, %r52, %r5;
	@%p11 bra 	$L__BB37_160;
	mad.lo.s32 	%r211, %r52, 132, %r25;
	mov.b32 	%r212, 1;
$L__BB37_159:
	add.s32 	%r118, %r212, -1;
	mov.b32 	%r119, 0;
	st.shared.u32 	[%r211], %r119;
	setp.lt.u32 	%p12, %r118, 3;
	setp.lt.u32 	%p13, %r212, %r12;
	and.pred  	%p14, %p12, %p13;
	add.s32 	%r212, %r212, 1;
	add.s32 	%r211, %r211, 4;
	@%p14 bra 	$L__BB37_159;
	bra.uni 	$L__BB37_165;
$L__BB37_160:
	mov.u32 	%r122, _ZZ28moe_gate_up_optimized_kernelI13__nv_bfloat16Lb0EEvPKT_S3_S3_PKiS5_PfiiiE10smem_input;
	mad.lo.s32 	%r54, %r52, 132, %r122;
	shl.b32 	%r123, %r52, 2;
	mov.u32 	%r124, _ZZ28moe_gate_up_optimized_kernelI13__nv_bfloat16Lb0EEvPKT_S3_S3_PKiS5_PfiiiE14smem_token_ids;
	add.s32 	%r55, %r124, %r123;
	mov.b32 	%r210, 0;
$L__BB37_161:
	add.s32 	%r57, %r210, %r8;
	setp.le.s32 	%p15, %r49, %r57;
	@%p15 bra 	$L__BB37_163;
	ld.shared.u32 	%r128, [%r55];
	add.s32 	%r129, %r57, %r208;
	mad.lo.s32 	%r130, %r128, %r82, %r129;
	mul.wide.s32 	%rd47, %r130, 2;
	add.s64 	%rd48, %rd1, %rd47;
	ld.global.nc.u16 	%rs3, [%rd48];
	// begin inline asm
	{ cvt.f32.bf16 %f99, %rs3;}

	// end inline asm
	shl.b32 	%r131, %r57, 2;
	add.s32 	%r132, %r54, %r131;
	st.shared.f32 	[%r132], %f99;
	bra.uni 	$L__BB37_164;
$L__BB37_163:
	shl.b32 	%r125, %r57, 2;
	add.s32 	%r126, %r54, %r125;
	mov.b32 	%r127, 0;
	st.shared.u32 	[%r126], %r127;
$L__BB37_164:
	add.s32 	%r58, %r210, 1;
	setp.lt.u32 	%p16, %r210, 3;
	setp.lt.u32 	%p17, %r58, %r12;
	and.pred  	%p18, %p16, %p17;
	mov.u32 	%r210, %r58;
	@%p18 bra 	$L__BB37_161;
$L__BB37_165:
	add.s32 	%r209, %r51, 256;
	setp.lt.u32 	%p19, %r51, 256;
	mov.u32 	%r213, %r1;
	@%p19 bra 	$L__BB37_9;
$L__BB37_166:
	setp.lt.s32 	%p20, %r9, %r28;
	shr.u32 	%r65, %r213, 5;
	setp.lt.s32 	%p21, %r65, %r50;
	and.pred  	%p22, %p21, %p20;
	@%p22 bra 	$L__BB37_248;
	mov.u32 	%r147, _ZZ28moe_gate_up_optimized_kernelI13__nv_bfloat16Lb0EEvPKT_S3_S3_PKiS5_PfiiiE9smem_gate;
	mad.lo.s32 	%r66, %r65, 516, %r147;
	add.s32 	%r148, %r65, %r208;
	mad.lo.s32 	%r67, %r148, %r83, %r29;
	mov.b32 	%r214, 0;
$L__BB37_168:
	setp.ge.s32 	%p23, %r65, %r50;
	add.s32 	%r69, %r214, %r7;
	setp.le.s32 	%p24, %r27, %r69;
	or.pred  	%p25, %p23, %p24;
	@%p25 bra 	$L__BB37_170;
	add.s32 	%r153, %r67, %r214;
	mul.wide.s32 	%rd53, %r153, 2;
	add.s64 	%rd54, %rd4, %rd53;
	ld.global.nc.u16 	%rs8, [%rd54];
	// begin inline asm
	{ cvt.f32.bf16 %f104, %rs8;}

	// end inline asm
	shl.b32 	%r154, %r69, 2;
	add.s32 	%r155, %r66, %r154;
	st.shared.f32 	[%r155], %f104;
	bra.uni 	$L__BB37_171;
$L__BB37_170:
	shl.b32 	%r150, %r69, 2;
	add.s32 	%r151, %r66, %r150;
	mov.b32 	%r152, 0;
	st.shared.u32 	[%r151], %r152;
$L__BB37_171:
	add.s32 	%r70, %r214, 1;
	setp.lt.u32 	%p26, %r214, 3;
	setp.lt.u32 	%p27, %r70, %r13;
	and.pred  	%p28, %p26, %p27;
	mov.u32 	%r214, %r70;
	@%p28 bra 	$L__BB37_168;
$L__BB37_172:
	add.s32 	%r71, %r213, 256;
	setp.lt.u32 	%p29, %r213, 768;
	mov.u32 	%r213, %r71;
	@%p29 bra 	$L__BB37_166;
	bar.sync 	0;
	mov.u32 	%r165, _ZZ28moe_gate_up_optimized_kernelI13__nv_bfloat16Lb0EEvPKT_S3_S3_PKiS5_PfiiiE10smem_input;
	mad.lo.s32 	%r166, %r6, 132, %r165;
	ld.shared.f32 	%f109, [%r166];
	ld.shared.f32 	%f110, [%r166+132];
	ld.shared.f32 	%f111, [%r166+264];
	ld.shared.f32 	%f112, [%r166+396];
	ld.shared.f32 	%f113, [%r166+528];
	ld.shared.f32 	%f114, [%r166+660];
	ld.shared.f32 	%f115, [%r166+792];
	ld.shared.f32 	%f116, [%r166+924];
	ld.shared.f32 	%f117, [%r10+-15996];
	fma.rn.f32 	%f118, %f117, %f109, %f24;
	fma.rn.f32 	%f119, %f117, %f110, %f2400;
	fma.rn.f32 	%f120, %f117, %f111, %f2396;
	fma.rn.f32 	%f121, %f117, %f112, %f2392;
	fma.rn.f32 	%f122, %f117, %f113, %f2388;
	fma.rn.f32 	%f123, %f117, %f114, %f2384;
	fma.rn.f32 	%f124, %f117, %f115, %f2405;
	fma.rn.f32 	%f125, %f117, %f116, %f2409;
	ld.shared.f32 	%f126, [%r10+-15992];
	fma.rn.f32 	%f127, %f126, %f109, %f23;
	fma.rn.f32 	%f128, %f126, %f110, %f2399;
	fma.rn.f32 	%f129, %f126, %f111, %f2395;
	fma.rn.f32 	%f130, %f126, %f112, %f2391;
	fma.rn.f32 	%f131, %f126, %f113, %f2387;
	fma.rn.f32 	%f132, %f126, %f114, %f2383;
	fma.rn.f32 	%f133, %f126, %f115, %f2406;
	fma.rn.f32 	%f134, %f126, %f116, %f2410;
	ld.shared.f32 	%f135, [%r10+-15988];
	fma.rn.f32 	%f136, %f135, %f109, %f22;
	fma.rn.f32 	%f137, %f135, %f110, %f2398;
	fma.rn.f32 	%f138, %f135, %f111, %f2394;
	fma.rn.f32 	%f139, %f135, %f112, %f2390;
	fma.rn.f32 	%f140, %f135, %f113, %f2386;
	fma.rn.f32 	%f141, %f135, %f114, %f2382;
	fma.rn.f32 	%f142, %f135, %f115, %f2407;
	fma.rn.f32 	%f143, %f135, %f116, %f2411;
	ld.shared.f32 	%f144, [%r10+-15984];
	fma.rn.f32 	%f145, %f144, %f109, %f21;
	fma.rn.f32 	%f146, %f144, %f110, %f2397;
	fma.rn.f32 	%f147, %f144, %f111, %f2393;
	fma.rn.f32 	%f148, %f144, %f112, %f2389;
	fma.rn.f32 	%f149, %f144, %f113, %f2385;
	fma.rn.f32 	%f150, %f144, %f114, %f2381;
	fma.rn.f32 	%f151, %f144, %f115, %f2408;
	fma.rn.f32 	%f152, %f144, %f116, %f2412;
	ld.shared.f32 	%f153, [%r166+4];
	ld.shared.f32 	%f154, [%r166+136];
	ld.shared.f32 	%f155, [%r166+268];
	ld.shared.f32 	%f156, [%r166+400];
	ld.shared.f32 	%f157, [%r166+532];
	ld.shared.f32 	%f158, [%r166+664];
	ld.shared.f32 	%f159, [%r166+796];
	ld.shared.f32 	%f160, [%r166+928];
	ld.shared.f32 	%f161, [%r10+-15480];
	fma.rn.f32 	%f162, %f161, %f153, %f118;
	fma.rn.f32 	%f163, %f161, %f154, %f119;
	fma.rn.f32 	%f164, %f161, %f155, %f120;
	fma.rn.f32 	%f165, %f161, %f156, %f121;
	fma.rn.f32 	%f166, %f161, %f157, %f122;
	fma.rn.f32 	%f167, %f161, %f158, %f123;
	fma.rn.f32 	%f168, %f161, %f159, %f124;
	fma.rn.f32 	%f169, %f161, %f160, %f125;
	ld.shared.f32 	%f170, [%r10+-15476];
	fma.rn.f32 	%f171, %f170, %f153, %f127;
	fma.rn.f32 	%f172, %f170, %f154, %f128;
	fma.rn.f32 	%f173, %f170, %f155, %f129;
	fma.rn.f32 	%f174, %f170, %f156, %f130;
	fma.rn.f32 	%f175, %f170, %f157, %f131;
	fma.rn.f32 	%f176, %f170, %f158, %f132;
	fma.rn.f32 	%f177, %f170, %f159, %f133;
	fma.rn.f32 	%f178, %f170, %f160, %f134;
	ld.shared.f32 	%f179, [%r10+-15472];
	fma.rn.f32 	%f180, %f179, %f153, %f136;
	fma.rn.f32 	%f181, %f179, %f154, %f137;
	fma.rn.f32 	%f182, %f179, %f155, %f138;
	fma.rn.f32 	%f183, %f179, %f156, %f139;
	fma.rn.f32 	%f184, %f179, %f157, %f140;
	fma.rn.f32 	%f185, %f179, %f158, %f141;
	fma.rn.f32 	%f186, %f179, %f159, %f142;
	fma.rn.f32 	%f187, %f179, %f160, %f143;
	ld.shared.f32 	%f188, [%r10+-15468];
	fma.rn.f32 	%f189, %f188, %f153, %f145;
	fma.rn.f32 	%f190, %f188, %f154, %f146;
	fma.rn.f32 	%f191, %f188, %f155, %f147;
	fma.rn.f32 	%f192, %f188, %f156, %f148;
	fma.rn.f32 	%f193, %f188, %f157, %f149;
	fma.rn.f32 	%f194, %f188, %f158, %f150;
	fma.rn.f32 	%f195, %f188, %f159, %f151;
	fma.rn.f32 	%f196, %f188, %f160, %f152;
	ld.shared.f32 	%f197, [%r166+8];
	ld.shared.f32 	%f198, [%r166+140];
	ld.shared.f32 	%f199, [%r166+272];
	ld.shared.f32 	%f200, [%r166+404];
	ld.shared.f32 	%f201, [%r166+536];
	ld.shared.f32 	%f202, [%r166+668];
	ld.shared.f32 	%f203, [%r166+800];
	ld.shared.f32 	%f204, [%r166+932];
	ld.shared.f32 	%f205, [%r10+-14964];
	fma.rn.f32 	%f206, %f205, %f197, %f162;
	fma.rn.f32 	%f207, %f205, %f198, %f163;
	fma.rn.f32 	%f208, %f205, %f199, %f164;
	fma.rn.f32 	%f209, %f205, %f200, %f165;
	fma.rn.f32 	%f210, %f205, %f201, %f166;
	fma.rn.f32 	%f211, %f205, %f202, %f167;
	fma.rn.f32 	%f212, %f205, %f203, %f168;
	fma.rn.f32 	%f213, %f205, %f204, %f169;
	ld.shared.f32 	%f214, [%r10+-14960];
	fma.rn.f32 	%f215, %f214, %f197, %f171;
	fma.rn.f32 	%f216, %f214, %f198, %f172;
	fma.rn.f32 	%f217, %f214, %f199, %f173;
	fma.rn.f32 	%f218, %f214, %f200, %f174;
	fma.rn.f32 	%f219, %f214, %f201, %f175;
	fma.rn.f32 	%f220, %f214, %f202, %f176;
	fma.rn.f32 	%f221, %f214, %f203, %f177;
	fma.rn.f32 	%f222, %f214, %f204, %f178;
	ld.shared.f32 	%f223, [%r10+-14956];
	fma.rn.f32 	%f224, %f223, %f197, %f180;
	fma.rn.f32 	%f225, %f223, %f198, %f181;
	fma.rn.f32 	%f226, %f223, %f199, %f182;
	fma.rn.f32 	%f227, %f223, %f200, %f183;
	fma.rn.f32 	%f228, %f223, %f201, %f184;
	fma.rn.f32 	%f229, %f223, %f202, %f185;
	fma.rn.f32 	%f230, %f223, %f203, %f186;
	fma.rn.f32 	%f231, %f223, %f204, %f187;
	ld.shared.f32 	%f232, [%r10+-14952];
	fma.rn.f32 	%f233, %f232, %f197, %f189;
	fma.rn.f32 	%f234, %f232, %f198, %f190;
	fma.rn.f32 	%f235, %f232, %f199, %f191;
	fma.rn.f32 	%f236, %f232, %f200, %f192;
	fma.rn.f32 	%f237, %f232, %f201, %f193;
	fma.rn.f32 	%f238, %f232, %f202, %f194;
	fma.rn.f32 	%f239, %f232, %f203, %f195;
	fma.rn.f32 	%f240, %f232, %f204, %f196;
	ld.shared.f32 	%f241, [%r166+12];
	ld.shared.f32 	%f242, [%r166+144];
	ld.shared.f32 	%f243, [%r166+276];
	ld.shared.f32 	%f244, [%r166+408];
	ld.shared.f32 	%f245, [%r166+540];
	ld.shared.f32 	%f246, [%r166+672];
	ld.shared.f32 	%f247, [%r166+804];
	ld.shared.f32 	%f248, [%r166+936];
	ld.shared.f32 	%f249, [%r10+-14448];
	fma.rn.f32 	%f250, %f249, %f241, %f206;
	fma.rn.f32 	%f251, %f249, %f242, %f207;
	fma.rn.f32 	%f252, %f249, %f243, %f208;
	fma.rn.f32 	%f253, %f249, %f244, %f209;
	fma.rn.f32 	%f254, %f249, %f245, %f210;
	fma.rn.f32 	%f255, %f249, %f246, %f211;
	fma.rn.f32 	%f256, %f249, %f247, %f212;
	fma.rn.f32 	%f257, %f249, %f248, %f213;
	ld.shared.f32 	%f258, [%r10+-14444];
	fma.rn.f32 	%f259, %f258, %f241, %f215;
	fma.rn.f32 	%f260, %f258, %f242, %f216;
	fma.rn.f32 	%f261, %f258, %f243, %f217;
	fma.rn.f32 	%f262, %f258, %f244, %f218;
	fma.rn.f32 	%f263, %f258, %f245, %f219;
	fma.rn.f32 	%f264, %f258, %f246, %f220;
	fma.rn.f32 	%f265, %f258, %f247, %f221;
	fma.rn.f32 	%f266, %f258, %f248, %f222;
	ld.shared.f32 	%f267, [%r10+-14440];
	fma.rn.f32 	%f268, %f267, %f241, %f224;
	fma.rn.f32 	%f269, %f267, %f242, %f225;
	fma.rn.f32 	%f270, %f267, %f243, %f226;
	fma.rn.f32 	%f271, %f267, %f244, %f227;
	fma.rn.f32 	%f272, %f267, %f245, %f228;
	fma.rn.f32 	%f273, %f267, %f246, %f229;
	fma.rn.f32 	%f274, %f267, %f247, %f230;
	fma.rn.f32 	%f275, %f267, %f248, %f231;
	ld.shared.f32 	%f276, [%r10+-14436];
	fma.rn.f32 	%f277, %f276, %f241, %f233;
	fma.rn.f32 	%f278, %f276, %f242, %f234;
	fma.rn.f32 	%f279, %f276, %f243, %f235;
	fma.rn.f32 	%f280, %f276, %f244, %f236;
	fma.rn.f32 	%f281, %f276, %f245, %f237;
	fma.rn.f32 	%f282, %f276, %f246, %f238;
	fma.rn.f32 	%f283, %f276, %f247, %f239;
	fma.rn.f32 	%f284, %f276, %f248, %f240;
	ld.shared.f32 	%f285, [%r166+16];
	ld.shared.f32 	%f286, [%r166+148];
	ld.shared.f32 	%f287, [%r166+280];
	ld.shared.f32 	%f288, [%r166+412];
	ld.shared.f32 	%f289, [%r166+544];
	ld.shared.f32 	%f290, [%r166+676];
	ld.shared.f32 	%f291, [%r166+808];
	ld.shared.f32 	%f292, [%r166+940];
	ld.shared.f32 	%f293, [%r10+-13932];
	fma.rn.f32 	%f294, %f293, %f285, %f250;
	fma.rn.f32 	%f295, %f293, %f286, %f251;
	fma.rn.f32 	%f296, %f293, %f287, %f252;
	fma.rn.f32 	%f297, %f293, %f288, %f253;
	fma.rn.f32 	%f298, %f293, %f289, %f254;
	fma.rn.f32 	%f299, %f293, %f290, %f255;
	fma.rn.f32 	%f300, %f293, %f291, %f256;
	fma.rn.f32 	%f301, %f293, %f292, %f257;
	ld.shared.f32 	%f302, [%r10+-13928];
	fma.rn.f32 	%f303, %f302, %f285, %f259;
	fma.rn.f32 	%f304, %f302, %f286, %f260;
	fma.rn.f32 	%f305, %f302, %f287, %f261;
	fma.rn.f32 	%f306, %f302, %f288, %f262;
	fma.rn.f32 	%f307, %f302, %f289, %f263;
	fma.rn.f32 	%f308, %f302, %f290, %f264;
	fma.rn.f32 	%f309, %f302, %f291, %f265;
	fma.rn.f32 	%f310, %f302, %f292, %f266;
	ld.shared.f32 	%f311, [%r10+-13924];
	fma.rn.f32 	%f312, %f311, %f285, %f268;
	fma.rn.f32 	%f313, %f311, %f286, %f269;
	fma.rn.f32 	%f314, %f311, %f287, %f270;
	fma.rn.f32 	%f315, %f311, %f288, %f271;
	fma.rn.f32 	%f316, %f311, %f289, %f272;
	fma.rn.f32 	%f317, %f311, %f290, %f273;
	fma.rn.f32 	%f318, %f311, %f291, %f274;
	fma.rn.f32 	%f319, %f311, %f292, %f275;
	ld.shared.f32 	%f320, [%r10+-13920];
	fma.rn.f32 	%f321, %f320, %f285, %f277;
	fma.rn.f32 	%f322, %f320, %f286, %f278;
	fma.rn.f32 	%f323, %f320, %f287, %f279;
	fma.rn.f32 	%f324, %f320, %f288, %f280;
	fma.rn.f32 	%f325, %f320, %f289, %f281;
	fma.rn.f32 	%f326, %f320, %f290, %f282;
	fma.rn.f32 	%f327, %f320, %f291, %f283;
	fma.rn.f32 	%f328, %f320, %f292, %f284;
	ld.shared.f32 	%f329, [%r166+20];
	ld.shared.f32 	%f330, [%r166+152];
	ld.shared.f32 	%f331, [%r166+284];
	ld.shared.f32 	%f332, [%r166+416];
	ld.shared.f32 	%f333, [%r166+548];
	ld.shared.f32 	%f334, [%r166+680];
	ld.shared.f32 	%f335, [%r166+812];
	ld.shared.f32 	%f336, [%r166+944];
	ld.shared.f32 	%f337, [%r10+-13416];
	fma.rn.f32 	%f338, %f337, %f329, %f294;
	fma.rn.f32 	%f339, %f337, %f330, %f295;
	fma.rn.f32 	%f340, %f337, %f331, %f296;
	fma.rn.f32 	%f341, %f337, %f332, %f297;
	fma.rn.f32 	%f342, %f337, %f333, %f298;
	fma.rn.f32 	%f343, %f337, %f334, %f299;
	fma.rn.f32 	%f344, %f337, %f335, %f300;
	fma.rn.f32 	%f345, %f337, %f336, %f301;
	ld.shared.f32 	%f346, [%r10+-13412];
	fma.rn.f32 	%f347, %f346, %f329, %f303;
	fma.rn.f32 	%f348, %f346, %f330, %f304;
	fma.rn.f32 	%f349, %f346, %f331, %f305;
	fma.rn.f32 	%f350, %f346, %f332, %f306;
	fma.rn.f32 	%f351, %f346, %f333, %f307;
	fma.rn.f32 	%f352, %f346, %f334, %f308;
	fma.rn.f32 	%f353, %f346, %f335, %f309;
	fma.rn.f32 	%f354, %f346, %f336, %f310;
	ld.shared.f32 	%f355, [%r10+-13408];
	fma.rn.f32 	%f356, %f355, %f329, %f312;
	fma.rn.f32 	%f357, %f355, %f330, %f313;
	fma.rn.f32 	%f358, %f355, %f331, %f314;
	fma.rn.f32 	%f359, %f355, %f332, %f315;
	fma.rn.f32 	%f360, %f355, %f333, %f316;
	fma.rn.f32 	%f361, %f355, %f334, %f317;
	fma.rn.f32 	%f362, %f355, %f335, %f318;
	fma.rn.f32 	%f363, %f355, %f336, %f319;
	ld.shared.f32 	%f364, [%r10+-13404];
	fma.rn.f32 	%f365, %f364, %f329, %f321;
	fma.rn.f32 	%f366, %f364, %f330, %f322;
	fma.rn.f32 	%f367, %f364, %f331, %f323;
	fma.rn.f32 	%f368, %f364, %f332, %f324;
	fma.rn.f32 	%f369, %f364, %f333, %f325;
	fma.rn.f32 	%f370, %f364, %f334, %f326;
	fma.rn.f32 	%f371, %f364, %f335, %f327;
	fma.rn.f32 	%f372, %f364, %f336, %f328;
	ld.shared.f32 	%f373, [%r166+24];
	ld.shared.f32 	%f374, [%r166+156];
	ld.shared.f32 	%f375, [%r166+288];
	ld.shared.f32 	%f376, [%r166+420];
	ld.shared.f32 	%f377, [%r166+552];
	ld.shared.f32 	%f378, [%r166+684];
	ld.shared.f32 	%f379, [%r166+816];
	ld.shared.f32 	%f380, [%r166+948];
	ld.shared.f32 	%f381, [%r10+-12900];
	fma.rn.f32 	%f382, %f381, %f373, %f338;
	fma.rn.f32 	%f383, %f381, %f374, %f339;
	fma.rn.f32 	%f384, %f381, %f375, %f340;
	fma.rn.f32 	%f385, %f381, %f376, %f341;
	fma.rn.f32 	%f386, %f381, %f377, %f342;
	fma.rn.f32 	%f387, %f381, %f378, %f343;
	fma.rn.f32 	%f388, %f381, %f379, %f344;
	fma.rn.f32 	%f389, %f381, %f380, %f345;
	ld.shared.f32 	%f390, [%r10+-12896];
	fma.rn.f32 	%f391, %f390, %f373, %f347;
	fma.rn.f32 	%f392, %f390, %f374, %f348;
	fma.rn.f32 	%f393, %f390, %f375, %f349;
	fma.rn.f32 	%f394, %f390, %f376, %f350;
	fma.rn.f32 	%f395, %f390, %f377, %f351;
	fma.rn.f32 	%f396, %f390, %f378, %f352;
	fma.rn.f32 	%f397, %f390, %f379, %f353;
	fma.rn.f32 	%f398, %f390, %f380, %f354;
	ld.shared.f32 	%f399, [%r10+-12892];
	fma.rn.f32 	%f400, %f399, %f373, %f356;
	fma.rn.f32 	%f401, %f399, %f374, %f357;
	fma.rn.f32 	%f402, %f399, %f375, %f358;
	fma.rn.f32 	%f403, %f399, %f376, %f359;
	fma.rn.f32 	%f404, %f399, %f377, %f360;
	fma.rn.f32 	%f405, %f399, %f378, %f361;
	fma.rn.f32 	%f406, %f399, %f379, %f362;
	fma.rn.f32 	%f407, %f399, %f380, %f363;
	ld.shared.f32 	%f408, [%r10+-12888];
	fma.rn.f32 	%f409, %f408, %f373, %f365;
	fma.rn.f32 	%f410, %f408, %f374, %f366;
	fma.rn.f32 	%f411, %f408, %f375, %f367;
	fma.rn.f32 	%f412, %f408, %f376, %f368;
	fma.rn.f32 	%f413, %f408, %f377, %f369;
	fma.rn.f32 	%f414, %f408, %f378, %f370;
	fma.rn.f32 	%f415, %f408, %f379, %f371;
	fma.rn.f32 	%f416, %f408, %f380, %f372;
	ld.shared.f32 	%f417, [%r166+28];
	ld.shared.f32 	%f418, [%r166+160];
	ld.shared.f32 	%f419, [%r166+292];
	ld.shared.f32 	%f420, [%r166+424];
	ld.shared.f32 	%f421, [%r166+556];
	ld.shared.f32 	%f422, [%r166+688];
	ld.shared.f32 	%f423, [%r166+820];
	ld.shared.f32 	%f424, [%r166+952];
	ld.shared.f32 	%f425, [%r10+-12384];
	fma.rn.f32 	%f426, %f425, %f417, %f382;
	fma.rn.f32 	%f427, %f425, %f418, %f383;
	fma.rn.f32 	%f428, %f425, %f419, %f384;
	fma.rn.f32 	%f429, %f425, %f420, %f385;
	fma.rn.f32 	%f430, %f425, %f421, %f386;
	fma.rn.f32 	%f431, %f425, %f422, %f387;
	fma.rn.f32 	%f432, %f425, %f423, %f388;
	fma.rn.f32 	%f433, %f425, %f424, %f389;
	ld.shared.f32 	%f434, [%r10+-12380];
	fma.rn.f32 	%f435, %f434, %f417, %f391;
	fma.rn.f32 	%f436, %f434, %f418, %f392;
	fma.rn.f32 	%f437, %f434, %f419, %f393;
	fma.rn.f32 	%f438, %f434, %f420, %f394;
	fma.rn.f32 	%f439, %f434, %f421, %f395;
	fma.rn.f32 	%f440, %f434, %f422, %f396;
	fma.rn.f32 	%f441, %f434, %f423, %f397;
	fma.rn.f32 	%f442, %f434, %f424, %f398;
	ld.shared.f32 	%f443, [%r10+-12376];
	fma.rn.f32 	%f444, %f443, %f417, %f400;
	fma.rn.f32 	%f445, %f443, %f418, %f401;
	fma.rn.f32 	%f446, %f443, %f419, %f402;
	fma.rn.f32 	%f447, %f443, %f420, %f403;
	fma.rn.f32 	%f448, %f443, %f421, %f404;
	fma.rn.f32 	%f449, %f443, %f422, %f405;
	fma.rn.f32 	%f450, %f443, %f423, %f406;
	fma.rn.f32 	%f451, %f443, %f424, %f407;
	ld.shared.f32 	%f452, [%r10+-12372];
	fma.rn.f32 	%f453, %f452, %f417, %f409;
	fma.rn.f32 	%f454, %f452, %f418, %f410;
	fma.rn.f32 	%f455, %f452, %f419, %f411;
	fma.rn.f32 	%f456, %f452, %f420, %f412;
	fma.rn.f32 	%f457, %f452, %f421, %f413;
	fma.rn.f32 	%f458, %f452, %f422, %f414;
	fma.rn.f32 	%f459, %f452, %f423, %f415;
	fma.rn.f32 	%f460, %f452, %f424, %f416;
	ld.shared.f32 	%f461, [%r166+32];
	ld.shared.f32 	%f462, [%r166+164];
	ld.shared.f32 	%f463, [%r166+296];
	ld.shared.f32 	%f464, [%r166+428];
	ld.shared.f32 	%f465, [%r166+560];
	ld.shared.f32 	%f466, [%r166+692];
	ld.shared.f32 	%f467, [%r166+824];
	ld.shared.f32 	%f468, [%r166+956];
	ld.shared.f32 	%f469, [%r10+-11868];
	fma.rn.f32 	%f470, %f469, %f461, %f426;
	fma.rn.f32 	%f471, %f469, %f462, %f427;
	fma.rn.f32 	%f472, %f469, %f463, %f428;
	fma.rn.f32 	%f473, %f469, %f464, %f429;
	fma.rn.f32 	%f474, %f469, %f465, %f430;
	fma.rn.f32 	%f475, %f469, %f466, %f431;
	fma.rn.f32 	%f476, %f469, %f467, %f432;
	fma.rn.f32 	%f477, %f469, %f468, %f433;
	ld.shared.f32 	%f478, [%r10+-11864];
	fma.rn.f32 	%f479, %f478, %f461, %f435;
	fma.rn.f32 	%f480, %f478, %f462, %f436;
	fma.rn.f32 	%f481, %f478, %f463, %f437;
	fma.rn.f32 	%f482, %f478, %f464, %f438;
	fma.rn.f32 	%f483, %f478, %f465, %f439;
	fma.rn.f32 	%f484, %f478, %f466, %f440;
	fma.rn.f32 	%f485, %f478, %f467, %f441;
	fma.rn.f32 	%f486, %f478, %f468, %f442;
	ld.shared.f32 	%f487, [%r10+-11860];
	fma.rn.f32 	%f488, %f487, %f461, %f444;
	fma.rn.f32 	%f489, %f487, %f462, %f445;
	fma.rn.f32 	%f490, %f487, %f463, %f446;
	fma.rn.f32 	%f491, %f487, %f464, %f447;
	fma.rn.f32 	%f492, %f487, %f465, %f448;
	fma.rn.f32 	%f493, %f487, %f466, %f449;
	fma.rn.f32 	%f494, %f487, %f467, %f450;
	fma.rn.f32 	%f495, %f487, %f468, %f451;
	ld.shared.f32 	%f496, [%r10+-11856];
	fma.rn.f32 	%f497, %f496, %f461, %f453;
	fma.rn.f32 	%f498, %f496, %f462, %f454;
	fma.rn.f32 	%f499, %f496, %f463, %f455;
	fma.rn.f32 	%f500, %f496, %f464, %f456;
	fma.rn.f32 	%f501, %f496, %f465, %f457;
	fma.rn.f32 	%f502, %f496, %f466, %f458;
	fma.rn.f32 	%f503, %f496, %f467, %f459;
	fma.rn.f32 	%f504, %f496, %f468, %f460;
	ld.shared.f32 	%f505, [%r166+36];
	ld.shared.f32 	%f506, [%r166+168];
	ld.shared.f32 	%f507, [%r166+300];
	ld.shared.f32 	%f508, [%r166+432];
	ld.shared.f32 	%f509, [%r166+564];
	ld.shared.f32 	%f510, [%r166+696];
	ld.shared.f32 	%f511, [%r166+828];
	ld.shared.f32 	%f512, [%r166+960];
	ld.shared.f32 	%f513, [%r10+-11352];
	fma.rn.f32 	%f514, %f513, %f505, %f470;
	fma.rn.f32 	%f515, %f513, %f506, %f471;
	fma.rn.f32 	%f516, %f513, %f507, %f472;
	fma.rn.f32 	%f517, %f513, %f508, %f473;
	fma.rn.f32 	%f518, %f513, %f509, %f474;
	fma.rn.f32 	%f519, %f513, %f510, %f475;
	fma.rn.f32 	%f520, %f513, %f511, %f476;
	fma.rn.f32 	%f521, %f513, %f512, %f477;
	ld.shared.f32 	%f522, [%r10+-11348];
	fma.rn.f32 	%f523, %f522, %f505, %f479;
	fma.rn.f32 	%f524, %f522, %f506, %f480;
	fma.rn.f32 	%f525, %f522, %f507, %f481;
	fma.rn.f32 	%f526, %f522, %f508, %f482;
	fma.rn.f32 	%f527, %f522, %f509, %f483;
	fma.rn.f32 	%f528, %f522, %f510, %f484;
	fma.rn.f32 	%f529, %f522, %f511, %f485;
	fma.rn.f32 	%f530, %f522, %f512, %f486;
	ld.shared.f32 	%f531, [%r10+-11344];
	fma.rn.f32 	%f532, %f531, %f505, %f488;
	fma.rn.f32 	%f533, %f531, %f506, %f489;
	fma.rn.f32 	%f534, %f531, %f507, %f490;
	fma.rn.f32 	%f535, %f531, %f508, %f491;
	fma.rn.f32 	%f536, %f531, %f509, %f492;
	fma.rn.f32 	%f537, %f531, %f510, %f493;
	fma.rn.f32 	%f538, %f531, %f511, %f494;
	fma.rn.f32 	%f539, %f531, %f512, %f495;
	ld.shared.f32 	%f540, [%r10+-11340];
	fma.rn.f32 	%f541, %f540, %f505, %f497;
	fma.rn.f32 	%f542, %f540, %f506, %f498;
	fma.rn.f32 	%f543, %f540, %f507, %f499;
	fma.rn.f32 	%f544, %f540, %f508, %f500;
	fma.rn.f32 	%f545, %f540, %f509, %f501;
	fma.rn.f32 	%f546, %f540, %f510, %f502;
	fma.rn.f32 	%f547, %f540, %f511, %f503;
	fma.rn.f32 	%f548, %f540, %f512, %f504;
	ld.shared.f32 	%f549, [%r166+40];
	ld.shared.f32 	%f550, [%r166+172];
	ld.shared.f32 	%f551, [%r166+304];
	ld.shared.f32 	%f552, [%r166+436];
	ld.shared.f32 	%f553, [%r166+568];
	ld.shared.f32 	%f554, [%r166+700];
	ld.shared.f32 	%f555, [%r166+832];
	ld.shared.f32 	%f556, [%r166+964];
	ld.shared.f32 	%f557, [%r10+-10836];
	fma.rn.f32 	%f558, %f557, %f549, %f514;
	fma.rn.f32 	%f559, %f557, %f550, %f515;
	fma.rn.f32 	%f560, %f557, %f551, %f516;
	fma.rn.f32 	%f561, %f557, %f552, %f517;
	fma.rn.f32 	%f562, %f557, %f553, %f518;
	fma.rn.f32 	%f563, %f557, %f554, %f519;
	fma.rn.f32 	%f564, %f557, %f555, %f520;
	fma.rn.f32 	%f565, %f557, %f556, %f521;
	ld.shared.f32 	%f566, [%r10+-10832];
	fma.rn.f32 	%f567, %f566, %f549, %f523;
	fma.rn.f32 	%f568, %f566, %f550, %f524;
	fma.rn.f32 	%f569, %f566, %f551, %f525;
	fma.rn.f32 	%f570, %f566, %f552, %f526;
	fma.rn.f32 	%f571, %f566, %f553, %f527;
	fma.rn.f32 	%f572, %f566, %f554, %f528;
	fma.rn.f32 	%f573, %f566, %f555, %f529;
	fma.rn.f32 	%f574, %f566, %f556, %f530;
	ld.shared.f32 	%f575, [%r10+-10828];
	fma.rn.f32 	%f576, %f575, %f549, %f532;
	fma.rn.f32 	%f577, %f575, %f550, %f533;
	fma.rn.f32 	%f578, %f575, %f551, %f534;
	fma.rn.f32 	%f579, %f575, %f552, %f535;
	fma.rn.f32 	%f580, %f575, %f553, %f536;
	fma.rn.f32 	%f581, %f575, %f554, %f537;
	fma.rn.f32 	%f582, %f575, %f555, %f538;
	fma.rn.f32 	%f583, %f575, %f556, %f539;
	ld.shared.f32 	%f584, [%r10+-10824];
	fma.rn.f32 	%f585, %f584, %f549, %f541;
	fma.rn.f32 	%f586, %f584, %f550, %f542;
	fma.rn.f32 	%f587, %f584, %f551, %f543;
	fma.rn.f32 	%f588, %f584, %f552, %f544;
	fma.rn.f32 	%f589, %f584, %f553, %f545;
	fma.rn.f32 	%f590, %f584, %f554, %f546;
	fma.rn.f32 	%f591, %f584, %f555, %f547;
	fma.rn.f32 	%f592, %f584, %f556, %f548;
	ld.shared.f32 	%f593, [%r166+44];
	ld.shared.f32 	%f594, [%r166+176];
	ld.shared.f32 	%f595, [%r166+308];
	ld.shared.f32 	%f596, [%r166+440];
	ld.shared.f32 	%f597, [%r166+572];
	ld.shared.f32 	%f598, [%r166+704];
	ld.shared.f32 	%f599, [%r166+836];
	ld.shared.f32 	%f600, [%r166+968];
	ld.shared.f32 	%f601, [%r10+-10320];
	fma.rn.f32 	%f602, %f601, %f593, %f558;
	fma.rn.f32 	%f603, %f601, %f594, %f559;
	fma.rn.f32 	%f604, %f601, %f595, %f560;
	fma.rn.f32 	%f605, %f601, %f596, %f561;
	fma.rn.f32 	%f606, %f601, %f597, %f562;
	fma.rn.f32 	%f607, %f601, %f598, %f563;
	fma.rn.f32 	%f608, %f601, %f599, %f564;
	fma.rn.f32 	%f609, %f601, %f600, %f565;
	ld.shared.f32 	%f610, [%r10+-10316];
	fma.rn.f32 	%f611, %f610, %f593, %f567;
	fma.rn.f32 	%f612, %f610, %f594, %f568;
	fma.rn.f32 	%f613, %f610, %f595, %f569;
	fma.rn.f32 	%f614, %f610, %f596, %f570;
	fma.rn.f32 	%f615, %f610, %f597, %f571;
	fma.rn.f32 	%f616, %f610, %f598, %f572;
	fma.rn.f32 	%f617, %f610, %f599, %f573;
	fma.rn.f32 	%f618, %f610, %f600, %f574;
	ld.shared.f32 	%f619, [%r10+-10312];
	fma.rn.f32 	%f620, %f619, %f593, %f576;
	fma.rn.f32 	%f621, %f619, %f594, %f577;
	fma.rn.f32 	%f622, %f619, %f595, %f578;
	fma.rn.f32 	%f623, %f619, %f596, %f579;
	fma.rn.f32 	%f624, %f619, %f597, %f580;
	fma.rn.f32 	%f625, %f619, %f598, %f581;
	fma.rn.f32 	%f626, %f619, %f599, %f582;
	fma.rn.f32 	%f627, %f619, %f600, %f583;
	ld.shared.f32 	%f628, [%r10+-10308];
	fma.rn.f32 	%f629, %f628, %f593, %f585;
	fma.rn.f32 	%f630, %f628, %f594, %f586;
	fma.rn.f32 	%f631, %f628, %f595, %f587;
	fma.rn.f32 	%f632, %f628, %f596, %f588;
	fma.rn.f32 	%f633, %f628, %f597, %f589;
	fma.rn.f32 	%f634, %f628, %f598, %f590;
	fma.rn.f32 	%f635, %f628, %f599, %f591;
	fma.rn.f32 	%f636, %f628, %f600, %f592;
	ld.shared.f32 	%f637, [%r166+48];
	ld.shared.f32 	%f638, [%r166+180];
	ld.shared.f32 	%f639, [%r166+312];
	ld.shared.f32 	%f640, [%r166+444];
	ld.shared.f32 	%f641, [%r166+576];
	ld.shared.f32 	%f642, [%r166+708];
	ld.shared.f32 	%f643, [%r166+840];
	ld.shared.f32 	%f644, [%r166+972];
	ld.shared.f32 	%f645, [%r10+-9804];
	fma.rn.f32 	%f646, %f645, %f637, %f602;
	fma.rn.f32 	%f647, %f645, %f638, %f603;
	fma.rn.f32 	%f648, %f645, %f639, %f604;
	fma.rn.f32 	%f649, %f645, %f640, %f605;
	fma.rn.f32 	%f650, %f645, %f641, %f606;
	fma.rn.f32 	%f651, %f645, %f642, %f607;
	fma.rn.f32 	%f652, %f645, %f643, %f608;
	fma.rn.f32 	%f653, %f645, %f644, %f609;
	ld.shared.f32 	%f654, [%r10+-9800];
	fma.rn.f32 	%f655, %f654, %f637, %f611;
	fma.rn.f32 	%f656, %f654, %f638, %f612;
	fma.rn.f32 	%f657, %f654, %f639, %f613;
	fma.rn.f32 	%f658, %f654, %f640, %f614;
	fma.rn.f32 	%f659, %f654, %f641, %f615;
	fma.rn.f32 	%f660, %f654, %f642, %f616;
	fma.rn.f32 	%f661, %f654, %f643, %f617;
	fma.rn.f32 	%f662, %f654, %f644, %f618;
	ld.shared.f32 	%f663, [%r10+-9796];
	fma.rn.f32 	%f664, %f663, %f637, %f620;
	fma.rn.f32 	%f665, %f663, %f638, %f621;
	fma.rn.f32 	%f666, %f663, %f639, %f622;
	fma.rn.f32 	%f667, %f663, %f640, %f623;
	fma.rn.f32 	%f668, %f663, %f641, %f624;
	fma.rn.f32 	%f669, %f663, %f642, %f625;
	fma.rn.f32 	%f670, %f663, %f643, %f626;
	fma.rn.f32 	%f671, %f663, %f644, %f627;
	ld.shared.f32 	%f672, [%r10+-9792];
	fma.rn.f32 	%f673, %f672, %f637, %f629;
	fma.rn.f32 	%f674, %f672, %f638, %f630;
	fma.rn.f32 	%f675, %f672, %f639, %f631;
	fma.rn.f32 	%f676, %f672, %f640, %f632;
	fma.rn.f32 	%f677, %f672, %f641, %f633;
	fma.rn.f32 	%f678, %f672, %f642, %f634;
	fma.rn.f32 	%f679, %f672, %f643, %f635;
	fma.rn.f32 	%f680, %f672, %f644, %f636;
	ld.shared.f32 	%f681, [%r166+52];
	ld.shared.f32 	%f682, [%r166+184];
	ld.shared.f32 	%f683, [%r166+316];
	ld.shared.f32 	%f684, [%r166+448];
	ld.shared.f32 	%f685, [%r166+580];
	ld.shared.f32 	%f686, [%r166+712];
	ld.shared.f32 	%f687, [%r166+844];
	ld.shared.f32 	%f688, [%r166+976];
	ld.shared.f32 	%f689, [%r10+-9288];
	fma.rn.f32 	%f690, %f689, %f681, %f646;
	fma.rn.f32 	%f691, %f689, %f682, %f647;
	fma.rn.f32 	%f692, %f689, %f683, %f648;
	fma.rn.f32 	%f693, %f689, %f684, %f649;
	fma.rn.f32 	%f694, %f689, %f685, %f650;
	fma.rn.f32 	%f695, %f689, %f686, %f651;
	fma.rn.f32 	%f696, %f689, %f687, %f652;
	fma.rn.f32 	%f697, %f689, %f688, %f653;
	ld.shared.f32 	%f698, [%r10+-9284];
	fma.rn.f32 	%f699, %f698, %f681, %f655;
	fma.rn.f32 	%f700, %f698, %f682, %f656;
	fma.rn.f32 	%f701, %f698, %f683, %f657;
	fma.rn.f32 	%f702, %f698, %f684, %f658;
	fma.rn.f32 	%f703, %f698, %f685, %f659;
	fma.rn.f32 	%f704, %f698, %f686, %f660;
	fma.rn.f32 	%f705, %f698, %f687, %f661;
	fma.rn.f32 	%f706, %f698, %f688, %f662;
	ld.shared.f32 	%f707, [%r10+-9280];
	fma.rn.f32 	%f708, %f707, %f681, %f664;
	fma.rn.f32 	%f709, %f707, %f682, %f665;
	fma.rn.f32 	%f710, %f707, %f683, %f666;
	fma.rn.f32 	%f711, %f707, %f684, %f667;
	fma.rn.f32 	%f712, %f707, %f685, %f668;
	fma.rn.f32 	%f713, %f707, %f686, %f669;
	fma.rn.f32 	%f714, %f707, %f687, %f670;
	fma.rn.f32 	%f715, %f707, %f688, %f671;
	ld.shared.f32 	%f716, [%r10+-9276];
	fma.rn.f32 	%f717, %f716, %f681, %f673;
	fma.rn.f32 	%f718, %f716, %f682, %f674;
	fma.rn.f32 	%f719, %f716, %f683, %f675;
	fma.rn.f32 	%f720, %f716, %f684, %f676;
	fma.rn.f32 	%f721, %f716, %f685, %f677;
	fma.rn.f32 	%f722, %f716, %f686, %f678;
	fma.rn.f32 	%f723, %f716, %f687, %f679;
	fma.rn.f32 	%f724, %f716, %f688, %f680;
	ld.shared.f32 	%f725, [%r166+56];
	ld.shared.f32 	%f726, [%r166+188];
	ld.shared.f32 	%f727, [%r166+320];
	ld.shared.f32 	%f728, [%r166+452];
	ld.shared.f32 	%f729, [%r166+584];
	ld.shared.f32 	%f730, [%r166+716];
	ld.shared.f32 	%f731, [%r166+848];
	ld.shared.f32 	%f732, [%r166+980];
	ld.shared.f32 	%f733, [%r10+-8772];
	fma.rn.f32 	%f734, %f733, %f725, %f690;
	fma.rn.f32 	%f735, %f733, %f726, %f691;
	fma.rn.f32 	%f736, %f733, %f727, %f692;
	fma.rn.f32 	%f737, %f733, %f728, %f693;
	fma.rn.f32 	%f738, %f733, %f729, %f694;
	fma.rn.f32 	%f739, %f733, %f730, %f695;
	fma.rn.f32 	%f740, %f733, %f731, %f696;
	fma.rn.f32 	%f741, %f733, %f732, %f697;
	ld.shared.f32 	%f742, [%r10+-8768];
	fma.rn.f32 	%f743, %f742, %f725, %f699;
	fma.rn.f32 	%f744, %f742, %f726, %f700;
	fma.rn.f32 	%f745, %f742, %f727, %f701;
	fma.rn.f32 	%f746, %f742, %f728, %f702;
	fma.rn.f32 	%f747, %f742, %f729, %f703;
	fma.rn.f32 	%f748, %f742, %f730, %f704;
	fma.rn.f32 	%f749, %f742, %f731, %f705;
	fma.rn.f32 	%f750, %f742, %f732, %f706;
	ld.shared.f32 	%f751, [%r10+-8764];
	fma.rn.f32 	%f752, %f751, %f725, %f708;
	fma.rn.f32 	%f753, %f751, %f726, %f709;
	fma.rn.f32 	%f754, %f751, %f727, %f710;
	fma.rn.f32 	%f755, %f751, %f728, %f711;
	fma.rn.f32 	%f756, %f751, %f729, %f712;
	fma.rn.f32 	%f757, %f751, %f730, %f713;
	fma.rn.f32 	%f758, %f751, %f731, %f714;
	fma.rn.f32 	%f759, %f751, %f732, %f715;
	ld.shared.f32 	%f760, [%r10+-8760];
	fma.rn.f32 	%f761, %f760, %f725, %f717;
	fma.rn.f32 	%f762, %f760, %f726, %f718;
	fma.rn.f32 	%f763, %f760, %f727, %f719;
	fma.rn.f32 	%f764, %f760, %f728, %f720;
	fma.rn.f32 	%f765, %f760, %f729, %f721;
	fma.rn.f32 	%f766, %f760, %f730, %f722;
	fma.rn.f32 	%f767, %f760, %f731, %f723;
	fma.rn.f32 	%f768, %f760, %f732, %f724;
	ld.shared.f32 	%f769, [%r166+60];
	ld.shared.f32 	%f770, [%r166+192];
	ld.shared.f32 	%f771, [%r166+324];
	ld.shared.f32 	%f772, [%r166+456];
	ld.shared.f32 	%f773, [%r166+588];
	ld.shared.f32 	%f774, [%r166+720];
	ld.shared.f32 	%f775, [%r166+852];
	ld.shared.f32 	%f776, [%r166+984];
	ld.shared.f32 	%f777, [%r10+-8256];
	fma.rn.f32 	%f778, %f777, %f769, %f734;
	fma.rn.f32 	%f779, %f777, %f770, %f735;
	fma.rn.f32 	%f780, %f777, %f771, %f736;
	fma.rn.f32 	%f781, %f777, %f772, %f737;
	fma.rn.f32 	%f782, %f777, %f773, %f738;
	fma.rn.f32 	%f783, %f777, %f774, %f739;
	fma.rn.f32 	%f784, %f777, %f775, %f740;
	fma.rn.f32 	%f785, %f777, %f776, %f741;
	ld.shared.f32 	%f786, [%r10+-8252];
	fma.rn.f32 	%f787, %f786, %f769, %f743;
	fma.rn.f32 	%f788, %f786, %f770, %f744;
	fma.rn.f32 	%f789, %f786, %f771, %f745;
	fma.rn.f32 	%f790, %f786, %f772, %f746;
	fma.rn.f32 	%f791, %f786, %f773, %f747;
	fma.rn.f32 	%f792, %f786, %f774, %f748;
	fma.rn.f32 	%f793, %f786, %f775, %f749;
	fma.rn.f32 	%f794, %f786, %f776, %f750;
	ld.shared.f32 	%f795, [%r10+-8248];
	fma.rn.f32 	%f796, %f795, %f769, %f752;
	fma.rn.f32 	%f797, %f795, %f770, %f753;
	fma.rn.f32 	%f798, %f795, %f771, %f754;
	fma.rn.f32 	%f799, %f795, %f772, %f755;
	fma.rn.f32 	%f800, %f795, %f773, %f756;
	fma.rn.f32 	%f801, %f795, %f774, %f757;
	fma.rn.f32 	%f802, %f795, %f775, %f758;
	fma.rn.f32 	%f803, %f795, %f776, %f759;
	ld.shared.f32 	%f804, [%r10+-8244];
	fma.rn.f32 	%f805, %f804, %f769, %f761;
	fma.rn.f32 	%f806, %f804, %f770, %f762;
	fma.rn.f32 	%f807, %f804, %f771, %f763;
	fma.rn.f32 	%f808, %f804, %f772, %f764;
	fma.rn.f32 	%f809, %f804, %f773, %f765;
	fma.rn.f32 	%f810, %f804, %f774, %f766;
	fma.rn.f32 	%f811, %f804, %f775, %f767;
	fma.rn.f32 	%f812, %f804, %f776, %f768;
	ld.shared.f32 	%f813, [%r166+64];
	ld.shared.f32 	%f814, [%r166+196];
	ld.shared.f32 	%f815, [%r166+328];
	ld.shared.f32 	%f816, [%r166+460];
	ld.shared.f32 	%f817, [%r166+592];
	ld.shared.f32 	%f818, [%r166+724];
	ld.shared.f32 	%f819, [%r166+856];
	ld.shared.f32 	%f820, [%r166+988];
	ld.shared.f32 	%f821, [%r10+-7740];
	fma.rn.f32 	%f822, %f821, %f813, %f778;
	fma.rn.f32 	%f823, %f821, %f814, %f779;
	fma.rn.f32 	%f824, %f821, %f815, %f780;
	fma.rn.f32 	%f825, %f821, %f816, %f781;
	fma.rn.f32 	%f826, %f821, %f817, %f782;
	fma.rn.f32 	%f827, %f821, %f818, %f783;
	fma.rn.f32 	%f828, %f821, %f819, %f784;
	fma.rn.f32 	%f829, %f821, %f820, %f785;
	ld.shared.f32 	%f830, [%r10+-7736];
	fma.rn.f32 	%f831, %f830, %f813, %f787;
	fma.rn.f32 	%f832, %f830, %f814, %f788;
	fma.rn.f32 	%f833, %f830, %f815, %f789;
	fma.rn.f32 	%f834, %f830, %f816, %f790;
	fma.rn.f32 	%f835, %f830, %f817, %f791;
	fma.rn.f32 	%f836, %f830, %f818, %f792;
	fma.rn.f32 	%f837, %f830, %f819, %f793;
	fma.rn.f32 	%f838, %f830, %f820, %f794;
	ld.shared.f32 	%f839, [%r10+-7732];
	fma.rn.f32 	%f840, %f839, %f813, %f796;
	fma.rn.f32 	%f841, %f839, %f814, %f797;
	fma.rn.f32 	%f842, %f839, %f815, %f798;
	fma.rn.f32 	%f843, %f839, %f816, %f799;
	fma.rn.f32 	%f844, %f839, %f817, %f800;
	fma.rn.f32 	%f845, %f839, %f818, %f801;
	fma.rn.f32 	%f846, %f839, %f819, %f802;
	fma.rn.f32 	%f847, %f839, %f820, %f803;
	ld.shared.f32 	%f848, [%r10+-7728];
	fma.rn.f32 	%f849, %f848, %f813, %f805;
	fma.rn.f32 	%f850, %f848, %f814, %f806;
	fma.rn.f32 	%f851, %f848, %f815, %f807;
	fma.rn.f32 	%f852, %f848, %f816, %f808;
	fma.rn.f32 	%f853, %f848, %f817, %f809;
	fma.rn.f32 	%f854, %f848, %f818, %f810;
	fma.rn.f32 	%f855, %f848, %f819, %f811;
	fma.rn.f32 	%f856, %f848, %f820, %f812;
	ld.shared.f32 	%f857, [%r166+68];
	ld.shared.f32 	%f858, [%r166+200];
	ld.shared.f32 	%f859, [%r166+332];
	ld.shared.f32 	%f860, [%r166+464];
	ld.shared.f32 	%f861, [%r166+596];
	ld.shared.f32 	%f862, [%r166+728];
	ld.shared.f32 	%f863, [%r166+860];
	ld.shared.f32 	%f864, [%r166+992];
	ld.shared.f32 	%f865, [%r10+-7224];
	fma.rn.f32 	%f866, %f865, %f857, %f822;
	fma.rn.f32 	%f867, %f865, %f858, %f823;
	fma.rn.f32 	%f868, %f865, %f859, %f824;
	fma.rn.f32 	%f869, %f865, %f860, %f825;
	fma.rn.f32 	%f870, %f865, %f861, %f826;
	fma.rn.f32 	%f871, %f865, %f862, %f827;
	fma.rn.f32 	%f872, %f865, %f863, %f828;
	fma.rn.f32 	%f873, %f865, %f864, %f829;
	ld.shared.f32 	%f874, [%r10+-7220];
	fma.rn.f32 	%f875, %f874, %f857, %f831;
	fma.rn.f32 	%f876, %f874, %f858, %f832;
	fma.rn.f32 	%f877, %f874, %f859, %f833;
	fma.rn.f32 	%f878, %f874, %f860, %f834;
	fma.rn.f32 	%f879, %f874, %f861, %f835;
	fma.rn.f32 	%f880, %f874, %f862, %f836;
	fma.rn.f32 	%f881, %f874, %f863, %f837;
	fma.rn.f32 	%f882, %f874, %f864, %f838;
	ld.shared.f32 	%f883, [%r10+-7216];
	fma.rn.f32 	%f884, %f883, %f857, %f840;
	fma.rn.f32 	%f885, %f883, %f858, %f841;
	fma.rn.f32 	%f886, %f883, %f859, %f842;
	fma.rn.f32 	%f887, %f883, %f860, %f843;
	fma.rn.f32 	%f888, %f883, %f861, %f844;
	fma.rn.f32 	%f889, %f883, %f862, %f845;
	fma.rn.f32 	%f890, %f883, %f863, %f846;
	fma.rn.f32 	%f891, %f883, %f864, %f847;
	ld.shared.f32 	%f892, [%r10+-7212];
	fma.rn.f32 	%f893, %f892, %f857, %f849;
	fma.rn.f32 	%f894, %f892, %f858, %f850;
	fma.rn.f32 	%f895, %f892, %f859, %f851;
	fma.rn.f32 	%f896, %f892, %f860, %f852;
	fma.rn.f32 	%f897, %f892, %f861, %f853;
	fma.rn.f32 	%f898, %f892, %f862, %f854;
	fma.rn.f32 	%f899, %f892, %f863, %f855;
	fma.rn.f32 	%f900, %f892, %f864, %f856;
	ld.shared.f32 	%f901, [%r166+72];
	ld.shared.f32 	%f902, [%r166+204];
	ld.shared.f32 	%f903, [%r166+336];
	ld.shared.f32 	%f904, [%r166+468];
	ld.shared.f32 	%f905, [%r166+600];
	ld.shared.f32 	%f906, [%r166+732];
	ld.shared.f32 	%f907, [%r166+864];
	ld.shared.f32 	%f908, [%r166+996];
	ld.shared.f32 	%f909, [%r10+-6708];
	fma.rn.f32 	%f910, %f909, %f901, %f866;
	fma.rn.f32 	%f911, %f909, %f902, %f867;
	fma.rn.f32 	%f912, %f909, %f903, %f868;
	fma.rn.f32 	%f913, %f909, %f904, %f869;
	fma.rn.f32 	%f914, %f909, %f905, %f870;
	fma.rn.f32 	%f915, %f909, %f906, %f871;
	fma.rn.f32 	%f916, %f909, %f907, %f872;
	fma.rn.f32 	%f917, %f909, %f908, %f873;
	ld.shared.f32 	%f918, [%r10+-6704];
	fma.rn.f32 	%f919, %f918, %f901, %f875;
	fma.rn.f32 	%f920, %f918, %f902, %f876;
	fma.rn.f32 	%f921, %f918, %f903, %f877;
	fma.rn.f32 	%f922, %f918, %f904, %f878;
	fma.rn.f32 	%f923, %f918, %f905, %f879;
	fma.rn.f32 	%f924, %f918, %f906, %f880;
	fma.rn.f32 	%f925, %f918, %f907, %f881;
	fma.rn.f32 	%f926, %f918, %f908, %f882;
	ld.shared.f32 	%f927, [%r10+-6700];
	fma.rn.f32 	%f928, %f927, %f901, %f884;
	fma.rn.f32 	%f929, %f927, %f902, %f885;
	fma.rn.f32 	%f930, %f927, %f903, %f886;
	fma.rn.f32 	%f931, %f927, %f904, %f887;
	fma.rn.f32 	%f932, %f927, %f905, %f888;
	fma.rn.f32 	%f933, %f927, %f906, %f889;
	fma.rn.f32 	%f934, %f927, %f907, %f890;
	fma.rn.f32 	%f935, %f927, %f908, %f891;
	ld.shared.f32 	%f936, [%r10+-6696];
	fma.rn.f32 	%f937, %f936, %f901, %f893;
	fma.rn.f32 	%f938, %f936, %f902, %f894;
	fma.rn.f32 	%f939, %f936, %f903, %f895;
	fma.rn.f32 	%f940, %f936, %f904, %f896;
	fma.rn.f32 	%f941, %f936, %f905, %f897;
	fma.rn.f32 	%f942, %f936, %f906, %f898;
	fma.rn.f32 	%f943, %f936, %f907, %f899;
	fma.rn.f32 	%f944, %f936, %f908, %f900;
	ld.shared.f32 	%f945, [%r166+76];
	ld.shared.f32 	%f946, [%r166+208];
	ld.shared.f32 	%f947, [%r166+340];
	ld.shared.f32 	%f948, [%r166+472];
	ld.shared.f32 	%f949, [%r166+604];
	ld.shared.f32 	%f950, [%r166+736];
	ld.shared.f32 	%f951, [%r166+868];
	ld.shared.f32 	%f952, [%r166+1000];
	ld.shared.f32 	%f953, [%r10+-6192];
	fma.rn.f32 	%f954, %f953, %f945, %f910;
	fma.rn.f32 	%f955, %f953, %f946, %f911;
	fma.rn.f32 	%f956, %f953, %f947, %f912;
	fma.rn.f32 	%f957, %f953, %f948, %f913;
	fma.rn.f32 	%f958, %f953, %f949, %f914;
	fma.rn.f32 	%f959, %f953, %f950, %f915;
	fma.rn.f32 	%f960, %f953, %f951, %f916;
	fma.rn.f32 	%f961, %f953, %f952, %f917;
	ld.shared.f32 	%f962, [%r10+-6188];
	fma.rn.f32 	%f963, %f962, %f945, %f919;
	fma.rn.f32 	%f964, %f962, %f946, %f920;
	fma.rn.f32 	%f965, %f962, %f947, %f921;
	fma.rn.f32 	%f966, %f962, %f948, %f922;
	fma.rn.f32 	%f967, %f962, %f949, %f923;
	fma.rn.f32 	%f968, %f962, %f950, %f924;
	fma.rn.f32 	%f969, %f962, %f951, %f925;
	fma.rn.f32 	%f970, %f962, %f952, %f926;
	ld.shared.f32 	%f971, [%r10+-6184];
	fma.rn.f32 	%f972, %f971, %f945, %f928;
	fma.rn.f32 	%f973, %f971, %f946, %f929;
	fma.rn.f32 	%f974, %f971, %f947, %f930;
	fma.rn.f32 	%f975, %f971, %f948, %f931;
	fma.rn.f32 	%f976, %f971, %f949, %f932;
	fma.rn.f32 	%f977, %f971, %f950, %f933;
	fma.rn.f32 	%f978, %f971, %f951, %f934;
	fma.rn.f32 	%f979, %f971, %f952, %f935;
	ld.shared.f32 	%f980, [%r10+-6180];
	fma.rn.f32 	%f981, %f980, %f945, %f937;
	fma.rn.f32 	%f982, %f980, %f946, %f938;
	fma.rn.f32 	%f983, %f980, %f947, %f939;
	fma.rn.f32 	%f984, %f980, %f948, %f940;
	fma.rn.f32 	%f985, %f980, %f949, %f941;
	fma.rn.f32 	%f986, %f980, %f950, %f942;
	fma.rn.f32 	%f987, %f980, %f951, %f943;
	fma.rn.f32 	%f988, %f980, %f952, %f944;
	ld.shared.f32 	%f989, [%r166+80];
	ld.shared.f32 	%f990, [%r166+212];
	ld.shared.f32 	%f991, [%r166+344];
	ld.shared.f32 	%f992, [%r166+476];
	ld.shared.f32 	%f993, [%r166+608];
	ld.shared.f32 	%f994, [%r166+740];
	ld.shared.f32 	%f995, [%r166+872];
	ld.shared.f32 	%f996, [%r166+1004];
	ld.shared.f32 	%f997, [%r10+-5676];
	fma.rn.f32 	%f998, %f997, %f989, %f954;
	fma.rn.f32 	%f999, %f997, %f990, %f955;
	fma.rn.f32 	%f1000, %f997, %f991, %f956;
	fma.rn.f32 	%f1001, %f997, %f992, %f957;
	fma.rn.f32 	%f1002, %f997, %f993, %f958;
	fma.rn.f32 	%f1003, %f997, %f994, %f959;
	fma.rn.f32 	%f1004, %f997, %f995, %f960;
	fma.rn.f32 	%f1005, %f997, %f996, %f961;
	ld.shared.f32 	%f1006, [%r10+-5672];
	fma.rn.f32 	%f1007, %f1006, %f989, %f963;
	fma.rn.f32 	%f1008, %f1006, %f990, %f964;
	fma.rn.f32 	%f1009, %f1006, %f991, %f965;
	fma.rn.f32 	%f1010, %f1006, %f992, %f966;
	fma.rn.f32 	%f1011, %f1006, %f993, %f967;
	fma.rn.f32 	%f1012, %f1006, %f994, %f968;
	fma.rn.f32 	%f1013, %f1006, %f995, %f969;
	fma.rn.f32 	%f1014, %f1006, %f996, %f970;
	ld.shared.f32 	%f1015, [%r10+-5668];
	fma.rn.f32 	%f1016, %f1015, %f989, %f972;
	fma.rn.f32 	%f1017, %f1015, %f990, %f973;
	fma.rn.f32 	%f1018, %f1015, %f991, %f974;
	fma.rn.f32 	%f1019, %f1015, %f992, %f975;
	fma.rn.f32 	%f1020, %f1015, %f993, %f976;
	fma.rn.f32 	%f1021, %f1015, %f994, %f977;
	fma.rn.f32 	%f1022, %f1015, %f995, %f978;
	fma.rn.f32 	%f1023, %f1015, %f996, %f979;
	ld.shared.f32 	%f1024, [%r10+-5664];
	fma.rn.f32 	%f1025, %f1024, %f989, %f981;
	fma.rn.f32 	%f1026, %f1024, %f990, %f982;
	fma.rn.f32 	%f1027, %f1024, %f991, %f983;
	fma.rn.f32 	%f1028, %f1024, %f992, %f984;
	fma.rn.f32 	%f1029, %f1024, %f993, %f985;
	fma.rn.f32 	%f1030, %f1024, %f994, %f986;
	fma.rn.f32 	%f1031, %f1024, %f995, %f987;
	fma.rn.f32 	%f1032, %f1024, %f996, %f988;
	ld.shared.f32 	%f1033, [%r166+84];
	ld.shared.f32 	%f1034, [%r166+216];
	ld.shared.f32 	%f1035, [%r166+348];
	ld.shared.f32 	%f1036, [%r166+480];
	ld.shared.f32 	%f1037, [%r166+612];
	ld.shared.f32 	%f1038, [%r166+744];
	ld.shared.f32 	%f1039, [%r166+876];
	ld.shared.f32 	%f1040, [%r166+1008];
	ld.shared.f32 	%f1041, [%r10+-5160];
	fma.rn.f32 	%f1042, %f1041, %f1033, %f998;
	fma.rn.f32 	%f1043, %f1041, %f1034, %f999;
	fma.rn.f32 	%f1044, %f1041, %f1035, %f1000;
	fma.rn.f32 	%f1045, %f1041, %f1036, %f1001;
	fma.rn.f32 	%f1046, %f1041, %f1037, %f1002;
	fma.rn.f32 	%f1047, %f1041, %f1038, %f1003;
	fma.rn.f32 	%f1048, %f1041, %f1039, %f1004;
	fma.rn.f32 	%f1049, %f1041, %f1040, %f1005;
	ld.shared.f32 	%f1050, [%r10+-5156];
	fma.rn.f32 	%f1051, %f1050, %f1033, %f1007;
	fma.rn.f32 	%f1052, %f1050, %f1034, %f1008;
	fma.rn.f32 	%f1053, %f1050, %f1035, %f1009;
	fma.rn.f32 	%f1054, %f1050, %f1036, %f1010;
	fma.rn.f32 	%f1055, %f1050, %f1037, %f1011;
	fma.rn.f32 	%f1056, %f1050, %f1038, %f1012;
	fma.rn.f32 	%f1057, %f1050, %f1039, %f1013;
	fma.rn.f32 	%f1058, %f1050, %f1040, %f1014;
	ld.shared.f32 	%f1059, [%r10+-5152];
	fma.rn.f32 	%f1060, %f1059, %f1033, %f1016;
	fma.rn.f32 	%f1061, %f1059, %f1034, %f1017;
	fma.rn.f32 	%f1062, %f1059, %f1035, %f1018;
	fma.rn.f32 	%f1063, %f1059, %f1036, %f1019;
	fma.rn.f32 	%f1064, %f1059, %f1037, %f1020;
	fma.rn.f32 	%f1065, %f1059, %f1038, %f1021;
	fma.rn.f32 	%f1066, %f1059, %f1039, %f1022;
	fma.rn.f32 	%f1067, %f1059, %f1040, %f1023;
	ld.shared.f32 	%f1068, [%r10+-5148];
	fma.rn.f32 	%f1069, %f1068, %f1033, %f1025;
	fma.rn.f32 	%f1070, %f1068, %f1034, %f1026;
	fma.rn.f32 	%f1071, %f1068, %f1035, %f1027;
	fma.rn.f32 	%f1072, %f1068, %f1036, %f1028;
	fma.rn.f32 	%f1073, %f1068, %f1037, %f1029;
	fma.rn.f32 	%f1074, %f1068, %f1038, %f1030;
	fma.rn.f32 	%f1075, %f1068, %f1039, %f1031;
	fma.rn.f32 	%f1076, %f1068, %f1040, %f1032;
	ld.shared.f32 	%f1077, [%r166+88];
	ld.shared.f32 	%f1078, [%r166+220];
	ld.shared.f32 	%f1079, [%r166+352];
	ld.shared.f32 	%f1080, [%r166+484];
	ld.shared.f32 	%f1081, [%r166+616];
	ld.shared.f32 	%f1082, [%r166+748];
	ld.shared.f32 	%f1083, [%r166+880];
	ld.shared.f32 	%f1084, [%r166+1012];
	ld.shared.f32 	%f1085, [%r10+-4644];
	fma.rn.f32 	%f1086, %f1085, %f1077, %f1042;
	fma.rn.f32 	%f1087, %f1085, %f1078, %f1043;
	fma.rn.f32 	%f1088, %f1085, %f1079, %f1044;
	fma.rn.f32 	%f1089, %f1085, %f1080, %f1045;
	fma.rn.f32 	%f1090, %f1085, %f1081, %f1046;
	fma.rn.f32 	%f1091, %f1085, %f1082, %f1047;
	fma.rn.f32 	%f1092, %f1085, %f1083, %f1048;
	fma.rn.f32 	%f1093, %f1085, %f1084, %f1049;
	ld.shared.f32 	%f1094, [%r10+-4640];
	fma.rn.f32 	%f1095, %f1094, %f1077, %f1051;
	fma.rn.f32 	%f1096, %f1094, %f1078, %f1052;
	fma.rn.f32 	%f1097, %f1094, %f1079, %f1053;
	fma.rn.f32 	%f1098, %f1094, %f1080, %f1054;
	fma.rn.f32 	%f1099, %f1094, %f1081, %f1055;
	fma.rn.f32 	%f1100, %f1094, %f1082, %f1056;
	fma.rn.f32 	%f1101, %f1094, %f1083, %f1057;
	fma.rn.f32 	%f1102, %f1094, %f1084, %f1058;
	ld.shared.f32 	%f1103, [%r10+-4636];
	fma.rn.f32 	%f1104, %f1103, %f1077, %f1060;
	fma.rn.f32 	%f1105, %f1103, %f1078, %f1061;
	fma.rn.f32 	%f1106, %f1103, %f1079, %f1062;
	fma.rn.f32 	%f1107, %f1103, %f1080, %f1063;
	fma.rn.f32 	%f1108, %f1103, %f1081, %f1064;
	fma.rn.f32 	%f1109, %f1103, %f1082, %f1065;
	fma.rn.f32 	%f1110, %f1103, %f1083, %f1066;
	fma.rn.f32 	%f1111, %f1103, %f1084, %f1067;
	ld.shared.f32 	%f1112, [%r10+-4632];
	fma.rn.f32 	%f1113, %f1112, %f1077, %f1069;
	fma.rn.f32 	%f1114, %f1112, %f1078, %f1070;
	fma.rn.f32 	%f1115, %f1112, %f1079, %f1071;
	fma.rn.f32 	%f1116, %f1112, %f1080, %f1072;
	fma.rn.f32 	%f1117, %f1112, %f1081, %f1073;
	fma.rn.f32 	%f1118, %f1112, %f1082, %f1074;
	fma.rn.f32 	%f1119, %f1112, %f1083, %f1075;
	fma.rn.f32 	%f1120, %f1112, %f1084, %f1076;
	ld.shared.f32 	%f1121, [%r166+92];
	ld.shared.f32 	%f1122, [%r166+224];
	ld.shared.f32 	%f1123, [%r166+356];
	ld.shared.f32 	%f1124, [%r166+488];
	ld.shared.f32 	%f1125, [%r166+620];
	ld.shared.f32 	%f1126, [%r166+752];
	ld.shared.f32 	%f1127, [%r166+884];
	ld.shared.f32 	%f1128, [%r166+1016];
	ld.shared.f32 	%f1129, [%r10+-4128];
	fma.rn.f32 	%f1130, %f1129, %f1121, %f1086;
	fma.rn.f32 	%f1131, %f1129, %f1122, %f1087;
	fma.rn.f32 	%f1132, %f1129, %f1123, %f1088;
	fma.rn.f32 	%f1133, %f1129, %f1124, %f1089;
	fma.rn.f32 	%f1134, %f1129, %f1125, %f1090;
	fma.rn.f32 	%f1135, %f1129, %f1126, %f1091;
	fma.rn.f32 	%f1136, %f1129, %f1127, %f1092;
	fma.rn.f32 	%f1137, %f1129, %f1128, %f1093;
	ld.shared.f32 	%f1138, [%r10+-4124];
	fma.rn.f32 	%f1139, %f1138, %f1121, %f1095;
	fma.rn.f32 	%f1140, %f1138, %f1122, %f1096;
	fma.rn.f32 	%f1141, %f1138, %f1123, %f1097;
	fma.rn.f32 	%f1142, %f1138, %f1124, %f1098;
	fma.rn.f32 	%f1143, %f1138, %f1125, %f1099;
	fma.rn.f32 	%f1144, %f1138, %f1126, %f1100;
	fma.rn.f32 	%f1145, %f1138, %f1127, %f1101;
	fma.rn.f32 	%f1146, %f1138, %f1128, %f1102;
	ld.shared.f32 	%f1147, [%r10+-4120];
	fma.rn.f32 	%f1148, %f1147, %f1121, %f1104;
	fma.rn.f32 	%f1149, %f1147, %f1122, %f1105;
	fma.rn.f32 	%f1150, %f1147, %f1123, %f1106;
	fma.rn.f32 	%f1151, %f1147, %f1124, %f1107;
	fma.rn.f32 	%f1152, %f1147, %f1125, %f1108;
	fma.rn.f32 	%f1153, %f1147, %f1126, %f1109;
	fma.rn.f32 	%f1154, %f1147, %f1127, %f1110;
	fma.rn.f32 	%f1155, %f1147, %f1128, %f1111;
	ld.shared.f32 	%f1156, [%r10+-4116];
	fma.rn.f32 	%f1157, %f1156, %f1121, %f1113;
	fma.rn.f32 	%f1158, %f1156, %f1122, %f1114;
	fma.rn.f32 	%f1159, %f1156, %f1123, %f1115;
	fma.rn.f32 	%f1160, %f1156, %f1124, %f1116;
	fma.rn.f32 	%f1161, %f1156, %f1125, %f1117;
	fma.rn.f32 	%f1162, %f1156, %f1126, %f1118;
	fma.rn.f32 	%f1163, %f1156, %f1127, %f1119;
	fma.rn.f32 	%f1164, %f1156, %f1128, %f1120;
	ld.shared.f32 	%f1165, [%r166+96];
	ld.shared.f32 	%f1166, [%r166+228];
	ld.shared.f32 	%f1167, [%r166+360];
	ld.shared.f32 	%f1168, [%r166+492];
	ld.shared.f32 	%f1169, [%r166+624];
	ld.shared.f32 	%f1170, [%r166+756];
	ld.shared.f32 	%f1171, [%r166+888];
	ld.shared.f32 	%f1172, [%r166+1020];
	ld.shared.f32 	%f1173, [%r10+-3612];
	fma.rn.f32 	%f1174, %f1173, %f1165, %f1130;
	fma.rn.f32 	%f1175, %f1173, %f1166, %f1131;
	fma.rn.f32 	%f1176, %f1173, %f1167, %f1132;
	fma.rn.f32 	%f1177, %f1173, %f1168, %f1133;
	fma.rn.f32 	%f1178, %f1173, %f1169, %f1134;
	fma.rn.f32 	%f1179, %f1173, %f1170, %f1135;
	fma.rn.f32 	%f1180, %f1173, %f1171, %f1136;
	fma.rn.f32 	%f1181, %f1173, %f1172, %f1137;
	ld.shared.f32 	%f1182, [%r10+-3608];
	fma.rn.f32 	%f1183, %f1182, %f1165, %f1139;
	fma.rn.f32 	%f1184, %f1182, %f1166, %f1140;
	fma.rn.f32 	%f1185, %f1182, %f1167, %f1141;
	fma.rn.f32 	%f1186, %f1182, %f1168, %f1142;
	fma.rn.f32 	%f1187, %f1182, %f1169, %f1143;
	fma.rn.f32 	%f1188, %f1182, %f1170, %f1144;
	fma.rn.f32 	%f1189, %f1182, %f1171, %f1145;
	fma.rn.f32 	%f1190, %f1182, %f1172, %f1146;
	ld.shared.f32 	%f1191, [%r10+-3604];
	fma.rn.f32 	%f1192, %f1191, %f1165, %f1148;
	fma.rn.f32 	%f1193, %f1191, %f1166, %f1149;
	fma.rn.f32 	%f1194, %f1191, %f1167, %f1150;
	fma.rn.f32 	%f1195, %f1191, %f1168, %f1151;
	fma.rn.f32 	%f1196, %f1191, %f1169, %f1152;
	fma.rn.f32 	%f1197, %f1191, %f1170, %f1153;
	fma.rn.f32 	%f1198, %f1191, %f1171, %f1154;
	fma.rn.f32 	%f1199, %f1191, %f1172, %f1155;
	ld.shared.f32 	%f1200, [%r10+-3600];
	fma.rn.f32 	%f1201, %f1200, %f1165, %f1157;
	fma.rn.f32 	%f1202, %f1200, %f1166, %f1158;
	fma.rn.f32 	%f1203, %f1200, %f1167, %f1159;
	fma.rn.f32 	%f1204, %f1200, %f1168, %f1160;
	fma.rn.f32 	%f1205, %f1200, %f1169, %f1161;
	fma.rn.f32 	%f1206, %f1200, %f1170, %f1162;
	fma.rn.f32 	%f1207, %f1200, %f1171, %f1163;
	fma.rn.f32 	%f1208, %f1200, %f1172, %f1164;
	ld.shared.f32 	%f1209, [%r166+100];
	ld.shared.f32 	%f1210, [%r166+232];
	ld.shared.f32 	%f1211, [%r166+364];
	ld.shared.f32 	%f1212, [%r166+496];
	ld.shared.f32 	%f1213, [%r166+628];
	ld.shared.f32 	%f1214, [%r166+760];
	ld.shared.f32 	%f1215, [%r166+892];
	ld.shared.f32 	%f1216, [%r166+1024];
	ld.shared.f32 	%f1217, [%r10+-3096];
	fma.rn.f32 	%f1218, %f1217, %f1209, %f1174;
	fma.rn.f32 	%f1219, %f1217, %f1210, %f1175;
	fma.rn.f32 	%f1220, %f1217, %f1211, %f1176;
	fma.rn.f32 	%f1221, %f1217, %f1212, %f1177;
	fma.rn.f32 	%f1222, %f1217, %f1213, %f1178;
	fma.rn.f32 	%f1223, %f1217, %f1214, %f1179;
	fma.rn.f32 	%f1224, %f1217, %f1215, %f1180;
	fma.rn.f32 	%f1225, %f1217, %f1216, %f1181;
	ld.shared.f32 	%f1226, [%r10+-3092];
	fma.rn.f32 	%f1227, %f1226, %f1209, %f1183;
	fma.rn.f32 	%f1228, %f1226, %f1210, %f1184;
	fma.rn.f32 	%f1229, %f1226, %f1211, %f1185;
	fma.rn.f32 	%f1230, %f1226, %f1212, %f1186;
	fma.rn.f32 	%f1231, %f1226, %f1213, %f1187;
	fma.rn.f32 	%f1232, %f1226, %f1214, %f1188;
	fma.rn.f32 	%f1233, %f1226, %f1215, %f1189;
	fma.rn.f32 	%f1234, %f1226, %f1216, %f1190;
	ld.shared.f32 	%f1235, [%r10+-3088];
	fma.rn.f32 	%f1236, %f1235, %f1209, %f1192;
	fma.rn.f32 	%f1237, %f1235, %f1210, %f1193;
	fma.rn.f32 	%f1238, %f1235, %f1211, %f1194;
	fma.rn.f32 	%f1239, %f1235, %f1212, %f1195;
	fma.rn.f32 	%f1240, %f1235, %f1213, %f1196;
	fma.rn.f32 	%f1241, %f1235, %f1214, %f1197;
	fma.rn.f32 	%f1242, %f1235, %f1215, %f1198;
	fma.rn.f32 	%f1243, %f1235, %f1216, %f1199;
	ld.shared.f32 	%f1244, [%r10+-3084];
	fma.rn.f32 	%f1245, %f1244, %f1209, %f1201;
	fma.rn.f32 	%f1246, %f1244, %f1210, %f1202;
	fma.rn.f32 	%f1247, %f1244, %f1211, %f1203;
	fma.rn.f32 	%f1248, %f1244, %f1212, %f1204;
	fma.rn.f32 	%f1249, %f1244, %f1213, %f1205;
	fma.rn.f32 	%f1250, %f1244, %f1214, %f1206;
	fma.rn.f32 	%f1251, %f1244, %f1215, %f1207;
	fma.rn.f32 	%f1252, %f1244, %f1216, %f1208;
	ld.shared.f32 	%f1253, [%r166+104];
	ld.shared.f32 	%f1254, [%r166+236];
	ld.shared.f32 	%f1255, [%r166+368];
	ld.shared.f32 	%f1256, [%r166+500];
	ld.shared.f32 	%f1257, [%r166+632];
	ld.shared.f32 	%f1258, [%r166+764];
	ld.shared.f32 	%f1259, [%r166+896];
	ld.shared.f32 	%f1260, [%r166+1028];
	ld.shared.f32 	%f1261, [%r10+-2580];
	fma.rn.f32 	%f1262, %f1261, %f1253, %f1218;
	fma.rn.f32 	%f1263, %f1261, %f1254, %f1219;
	fma.rn.f32 	%f1264, %f1261, %f1255, %f1220;
	fma.rn.f32 	%f1265, %f1261, %f1256, %f1221;
	fma.rn.f32 	%f1266, %f1261, %f1257, %f1222;
	fma.rn.f32 	%f1267, %f1261, %f1258, %f1223;
	fma.rn.f32 	%f1268, %f1261, %f1259, %f1224;
	fma.rn.f32 	%f1269, %f1261, %f1260, %f1225;
	ld.shared.f32 	%f1270, [%r10+-2576];
	fma.rn.f32 	%f1271, %f1270, %f1253, %f1227;
	fma.rn.f32 	%f1272, %f1270, %f1254, %f1228;
	fma.rn.f32 	%f1273, %f1270, %f1255, %f1229;
	fma.rn.f32 	%f1274, %f1270, %f1256, %f1230;
	fma.rn.f32 	%f1275, %f1270, %f1257, %f1231;
	fma.rn.f32 	%f1276, %f1270, %f1258, %f1232;
	fma.rn.f32 	%f1277, %f1270, %f1259, %f1233;
	fma.rn.f32 	%f1278, %f1270, %f1260, %f1234;
	ld.shared.f32 	%f1279, [%r10+-2572];
	fma.rn.f32 	%f1280, %f1279, %f1253, %f1236;
	fma.rn.f32 	%f1281, %f1279, %f1254, %f1237;
	fma.rn.f32 	%f1282, %f1279, %f1255, %f1238;
	fma.rn.f32 	%f1283, %f1279, %f1256, %f1239;
	fma.rn.f32 	%f1284, %f1279, %f1257, %f1240;
	fma.rn.f32 	%f1285, %f1279, %f1258, %f1241;
	fma.rn.f32 	%f1286, %f1279, %f1259, %f1242;
	fma.rn.f32 	%f1287, %f1279, %f1260, %f1243;
	ld.shared.f32 	%f1288, [%r10+-2568];
	fma.rn.f32 	%f1289, %f1288, %f1253, %f1245;
	fma.rn.f32 	%f1290, %f1288, %f1254, %f1246;
	fma.rn.f32 	%f1291, %f1288, %f1255, %f1247;
	fma.rn.f32 	%f1292, %f1288, %f1256, %f1248;
	fma.rn.f32 	%f1293, %f1288, %f1257, %f1249;
	fma.rn.f32 	%f1294, %f1288, %f1258, %f1250;
	fma.rn.f32 	%f1295, %f1288, %f1259, %f1251;
	fma.rn.f32 	%f1296, %f1288, %f1260, %f1252;
	ld.shared.f32 	%f1297, [%r166+108];
	ld.shared.f32 	%f1298, [%r166+240];
	ld.shared.f32 	%f1299, [%r166+372];
	ld.shared.f32 	%f1300, [%r166+504];
	ld.shared.f32 	%f1301, [%r166+636];
	ld.shared.f32 	%f1302, [%r166+768];
	ld.shared.f32 	%f1303, [%r166+900];
	ld.shared.f32 	%f1304, [%r166+1032];
	ld.shared.f32 	%f1305, [%r10+-2064];
	fma.rn.f32 	%f1306, %f1305, %f1297, %f1262;
	fma.rn.f32 	%f1307, %f1305, %f1298, %f1263;
	fma.rn.f32 	%f1308, %f1305, %f1299, %f1264;
	fma.rn.f32 	%f1309, %f1305, %f1300, %f1265;
	fma.rn.f32 	%f1310, %f1305, %f1301, %f1266;
	fma.rn.f32 	%f1311, %f1305, %f1302, %f1267;
	fma.rn.f32 	%f1312, %f1305, %f1303, %f1268;
	fma.rn.f32 	%f1313, %f1305, %f1304, %f1269;
	ld.shared.f32 	%f1314, [%r10+-2060];
	fma.rn.f32 	%f1315, %f1314, %f1297, %f1271;
	fma.rn.f32 	%f1316, %f1314, %f1298, %f1272;
	fma.rn.f32 	%f1317, %f1314, %f1299, %f1273;
	fma.rn.f32 	%f1318, %f1314, %f1300, %f1274;
	fma.rn.f32 	%f1319, %f1314, %f1301, %f1275;
	fma.rn.f32 	%f1320, %f1314, %f1302, %f1276;
	fma.rn.f32 	%f1321, %f1314, %f1303, %f1277;
	fma.rn.f32 	%f1322, %f1314, %f1304, %f1278;
	ld.shared.f32 	%f1323, [%r10+-2056];
	fma.rn.f32 	%f1324, %f1323, %f1297, %f1280;
	fma.rn.f32 	%f1325, %f1323, %f1298, %f1281;
	fma.rn.f32 	%f1326, %f1323, %f1299, %f1282;
	fma.rn.f32 	%f1327, %f1323, %f1300, %f1283;
	fma.rn.f32 	%f1328, %f1323, %f1301, %f1284;
	fma.rn.f32 	%f1329, %f1323, %f1302, %f1285;
	fma.rn.f32 	%f1330, %f1323, %f1303, %f1286;
	fma.rn.f32 	%f1331, %f1323, %f1304, %f1287;
	ld.shared.f32 	%f1332, [%r10+-2052];
	fma.rn.f32 	%f1333, %f1332, %f1297, %f1289;
	fma.rn.f32 	%f1334, %f1332, %f1298, %f1290;
	fma.rn.f32 	%f1335, %f1332, %f1299, %f1291;
	fma.rn.f32 	%f1336, %f1332, %f1300, %f1292;
	fma.rn.f32 	%f1337, %f1332, %f1301, %f1293;
	fma.rn.f32 	%f1338, %f1332, %f1302, %f1294;
	fma.rn.f32 	%f1339, %f1332, %f1303, %f1295;
	fma.rn.f32 	%f1340, %f1332, %f1304, %f1296;
	ld.shared.f32 	%f1341, [%r166+112];
	ld.shared.f32 	%f1342, [%r166+244];
	ld.shared.f32 	%f1343, [%r166+376];
	ld.shared.f32 	%f1344, [%r166+508];
	ld.shared.f32 	%f1345, [%r166+640];
	ld.shared.f32 	%f1346, [%r166+772];
	ld.shared.f32 	%f1347, [%r166+904];
	ld.shared.f32 	%f1348, [%r166+1036];
	ld.shared.f32 	%f1349, [%r10+-1548];
	fma.rn.f32 	%f1350, %f1349, %f1341, %f1306;
	fma.rn.f32 	%f1351, %f1349, %f1342, %f1307;
	fma.rn.f32 	%f1352, %f1349, %f1343, %f1308;
	fma.rn.f32 	%f1353, %f1349, %f1344, %f1309;
	fma.rn.f32 	%f1354, %f1349, %f1345, %f1310;
	fma.rn.f32 	%f1355, %f1349, %f1346, %f1311;
	fma.rn.f32 	%f1356, %f1349, %f1347, %f1312;
	fma.rn.f32 	%f1357, %f1349, %f1348, %f1313;
	ld.shared.f32 	%f1358, [%r10+-1544];
	fma.rn.f32 	%f1359, %f1358, %f1341, %f1315;
	fma.rn.f32 	%f1360, %f1358, %f1342, %f1316;
	fma.rn.f32 	%f1361, %f1358, %f1343, %f1317;
	fma.rn.f32 	%f1362, %f1358, %f1344, %f1318;
	fma.rn.f32 	%f1363, %f1358, %f1345, %f1319;
	fma.rn.f32 	%f1364, %f1358, %f1346, %f1320;
	fma.rn.f32 	%f1365, %f1358, %f1347, %f1321;
	fma.rn.f32 	%f1366, %f1358, %f1348, %f1322;
	ld.shared.f32 	%f1367, [%r10+-1540];
	fma.rn.f32 	%f1368, %f1367, %f1341, %f1324;
	fma.rn.f32 	%f1369, %f1367, %f1342, %f1325;
	fma.rn.f32 	%f1370, %f1367, %f1343, %f1326;
	fma.rn.f32 	%f1371, %f1367, %f1344, %f1327;
	fma.rn.f32 	%f1372, %f1367, %f1345, %f1328;
	fma.rn.f32 	%f1373, %f1367, %f1346, %f1329;
	fma.rn.f32 	%f1374, %f1367, %f1347, %f1330;
	fma.rn.f32 	%f1375, %f1367, %f1348, %f1331;
	ld.shared.f32 	%f1376, [%r10+-1536];
	fma.rn.f32 	%f1377, %f1376, %f1341, %f1333;
	fma.rn.f32 	%f1378, %f1376, %f1342, %f1334;
	fma.rn.f32 	%f1379, %f1376, %f1343, %f1335;
	fma.rn.f32 	%f1380, %f1376, %f1344, %f1336;
	fma.rn.f32 	%f1381, %f1376, %f1345, %f1337;
	fma.rn.f32 	%f1382, %f1376, %f1346, %f1338;
	fma.rn.f32 	%f1383, %f1376, %f1347, %f1339;
	fma.rn.f32 	%f1384, %f1376, %f1348, %f1340;
	ld.shared.f32 	%f1385, [%r166+116];
	ld.shared.f32 	%f1386, [%r166+248];
	ld.shared.f32 	%f1387, [%r166+380];
	ld.shared.f32 	%f1388, [%r166+512];
	ld.shared.f32 	%f1389, [%r166+644];
	ld.shared.f32 	%f1390, [%r166+776];
	ld.shared.f32 	%f1391, [%r166+908];
	ld.shared.f32 	%f1392, [%r166+1040];
	ld.shared.f32 	%f1393, [%r10+-1032];
	fma.rn.f32 	%f1394, %f1393, %f1385, %f1350;
	fma.rn.f32 	%f1395, %f1393, %f1386, %f1351;
	fma.rn.f32 	%f1396, %f1393, %f1387, %f1352;
	fma.rn.f32 	%f1397, %f1393, %f1388, %f1353;
	fma.rn.f32 	%f1398, %f1393, %f1389, %f1354;
	fma.rn.f32 	%f1399, %f1393, %f1390, %f1355;
	fma.rn.f32 	%f1400, %f1393, %f1391, %f1356;
	fma.rn.f32 	%f1401, %f1393, %f1392, %f1357;
	ld.shared.f32 	%f1402, [%r10+-1028];
	fma.rn.f32 	%f1403, %f1402, %f1385, %f1359;
	fma.rn.f32 	%f1404, %f1402, %f1386, %f1360;
	fma.rn.f32 	%f1405, %f1402, %f1387, %f1361;
	fma.rn.f32 	%f1406, %f1402, %f1388, %f1362;
	fma.rn.f32 	%f1407, %f1402, %f1389, %f1363;
	fma.rn.f32 	%f1408, %f1402, %f1390, %f1364;
	fma.rn.f32 	%f1409, %f1402, %f1391, %f1365;
	fma.rn.f32 	%f1410, %f1402, %f1392, %f1366;
	ld.shared.f32 	%f1411, [%r10+-1024];
	fma.rn.f32 	%f1412, %f1411, %f1385, %f1368;
	fma.rn.f32 	%f1413, %f1411, %f1386, %f1369;
	fma.rn.f32 	%f1414, %f1411, %f1387, %f1370;
	fma.rn.f32 	%f1415, %f1411, %f1388, %f1371;
	fma.rn.f32 	%f1416, %f1411, %f1389, %f1372;
	fma.rn.f32 	%f1417, %f1411, %f1390, %f1373;
	fma.rn.f32 	%f1418, %f1411, %f1391, %f1374;
	fma.rn.f32 	%f1419, %f1411, %f1392, %f1375;
	ld.shared.f32 	%f1420, [%r10+-1020];
	fma.rn.f32 	%f1421, %f1420, %f1385, %f1377;
	fma.rn.f32 	%f1422, %f1420, %f1386, %f1378;
	fma.rn.f32 	%f1423, %f1420, %f1387, %f1379;
	fma.rn.f32 	%f1424, %f1420, %f1388, %f1380;
	fma.rn.f32 	%f1425, %f1420, %f1389, %f1381;
	fma.rn.f32 	%f1426, %f1420, %f1390, %f1382;
	fma.rn.f32 	%f1427, %f1420, %f1391, %f1383;
	fma.rn.f32 	%f1428, %f1420, %f1392, %f1384;
	ld.shared.f32 	%f1429, [%r166+120];
	ld.shared.f32 	%f1430, [%r166+252];
	ld.shared.f32 	%f1431, [%r166+384];
	ld.shared.f32 	%f1432, [%r166+516];
	ld.shared.f32 	%f1433, [%r166+648];
	ld.shared.f32 	%f1434, [%r166+780];
	ld.shared.f32 	%f1435, [%r166+912];
	ld.shared.f32 	%f1436, [%r166+1044];
	ld.shared.f32 	%f1437, [%r10+-516];
	fma.rn.f32 	%f1438, %f1437, %f1429, %f1394;
	fma.rn.f32 	%f1439, %f1437, %f1430, %f1395;
	fma.rn.f32 	%f1440, %f1437, %f1431, %f1396;
	fma.rn.f32 	%f1441, %f1437, %f1432, %f1397;
	fma.rn.f32 	%f1442, %f1437, %f1433, %f1398;
	fma.rn.f32 	%f1443, %f1437, %f1434, %f1399;
	fma.rn.f32 	%f1444, %f1437, %f1435, %f1400;
	fma.rn.f32 	%f1445, %f1437, %f1436, %f1401;
	ld.shared.f32 	%f1446, [%r10+-512];
	fma.rn.f32 	%f1447, %f1446, %f1429, %f1403;
	fma.rn.f32 	%f1448, %f1446, %f1430, %f1404;
	fma.rn.f32 	%f1449, %f1446, %f1431, %f1405;
	fma.rn.f32 	%f1450, %f1446, %f1432, %f1406;
	fma.rn.f32 	%f1451, %f1446, %f1433, %f1407;
	fma.rn.f32 	%f1452, %f1446, %f1434, %f1408;
	fma.rn.f32 	%f1453, %f1446, %f1435, %f1409;
	fma.rn.f32 	%f1454, %f1446, %f1436, %f1410;
	ld.shared.f32 	%f1455, [%r10+-508];
	fma.rn.f32 	%f1456, %f1455, %f1429, %f1412;
	fma.rn.f32 	%f1457, %f1455, %f1430, %f1413;
	fma.rn.f32 	%f1458, %f1455, %f1431, %f1414;
	fma.rn.f32 	%f1459, %f1455, %f1432, %f1415;
	fma.rn.f32 	%f1460, %f1455, %f1433, %f1416;
	fma.rn.f32 	%f1461, %f1455, %f1434, %f1417;
	fma.rn.f32 	%f1462, %f1455, %f1435, %f1418;
	fma.rn.f32 	%f1463, %f1455, %f1436, %f1419;
	ld.shared.f32 	%f1464, [%r10+-504];
	fma.rn.f32 	%f1465, %f1464, %f1429, %f1421;
	fma.rn.f32 	%f1466, %f1464, %f1430, %f1422;
	fma.rn.f32 	%f1467, %f1464, %f1431, %f1423;
	fma.rn.f32 	%f1468, %f1464, %f1432, %f1424;
	fma.rn.f32 	%f1469, %f1464, %f1433, %f1425;
	fma.rn.f32 	%f1470, %f1464, %f1434, %f1426;
	fma.rn.f32 	%f1471, %f1464, %f1435, %f1427;
	fma.rn.f32 	%f1472, %f1464, %f1436, %f1428;
	ld.shared.f32 	%f1473, [%r166+124];
	ld.shared.f32 	%f1474, [%r166+256];
	ld.shared.f32 	%f1475, [%r166+388];
	ld.shared.f32 	%f1476, [%r166+520];
	ld.shared.f32 	%f1477, [%r166+652];
	ld.shared.f32 	%f1478, [%r166+784];
	ld.shared.f32 	%f1479, [%r166+916];
	ld.shared.f32 	%f1480, [%r166+1048];
	ld.shared.f32 	%f1481, [%r10];
	fma.rn.f32 	%f24, %f1481, %f1473, %f1438;
	fma.rn.f32 	%f2400, %f1481, %f1474, %f1439;
	fma.rn.f32 	%f2396, %f1481, %f1475, %f1440;
	fma.rn.f32 	%f2392, %f1481, %f1476, %f1441;
	fma.rn.f32 	%f2388, %f1481, %f1477, %f1442;
	fma.rn.f32 	%f2384, %f1481, %f1478, %f1443;
	fma.rn.f32 	%f2405, %f1481, %f1479, %f1444;
	fma.rn.f32 	%f2409, %f1481, %f1480, %f1445;
	ld.shared.f32 	%f1482, [%r10+4];
	fma.rn.f32 	%f23, %f1482, %f1473, %f1447;
	fma.rn.f32 	%f2399, %f1482, %f1474, %f1448;
	fma.rn.f32 	%f2395, %f1482, %f1475, %f1449;
	fma.rn.f32 	%f2391, %f1482, %f1476, %f1450;
	fma.rn.f32 	%f2387, %f1482, %f1477, %f1451;
	fma.rn.f32 	%f2383, %f1482, %f1478, %f1452;
	fma.rn.f32 	%f2406, %f1482, %f1479, %f1453;
	fma.rn.f32 	%f2410, %f1482, %f1480, %f1454;
	ld.shared.f32 	%f1483, [%r10+8];
	fma.rn.f32 	%f22, %f1483, %f1473, %f1456;
	fma.rn.f32 	%f2398, %f1483, %f1474, %f1457;
	fma.rn.f32 	%f2394, %f1483, %f1475, %f1458;
	fma.rn.f32 	%f2390, %f1483, %f1476, %f1459;
	fma.rn.f32 	%f2386, %f1483, %f1477, %f1460;
	fma.rn.f32 	%f2382, %f1483, %f1478, %f1461;
	fma.rn.f32 	%f2407, %f1483, %f1479, %f1462;
	fma.rn.f32 	%f2411, %f1483, %f1480, %f1463;
	ld.shared.f32 	%f1484, [%r10+12];
	fma.rn.f32 	%f21, %f1484, %f1473, %f1465;
	fma.rn.f32 	%f2397, %f1484, %f1474, %f1466;
	fma.rn.f32 	%f2393, %f1484, %f1475, %f1467;
	fma.rn.f32 	%f2389, %f1484, %f1476, %f1468;
	fma.rn.f32 	%f2385, %f1484, %f1477, %f1469;
	fma.rn.f32 	%f2381, %f1484, %f1478, %f1470;
	fma.rn.f32 	%f2408, %f1484, %f1479, %f1471;
	fma.rn.f32 	%f2412, %f1484, %f1480, %f1472;
	bar.sync 	0;
	add.s32 	%r208, %r208, 32;
	setp.lt.s32 	%p30, %r208, %r82;
	@%p30 bra 	$L__BB37_7;
	bra.uni 	$L__BB37_11;
$L__BB37_174:
	setp.ge.s32 	%p177, %r6, %r5;
	@%p177 bra 	$L__BB37_183;
	add.s32 	%r73, %r14, %r207;
	setp.le.s32 	%p178, %r27, %r7;
	@%p178 bra 	$L__BB37_177;
	max.f32 	%f2317, %f24, 0f00000000;
	add.s32 	%r193, %r73, %r7;
	mul.wide.s32 	%rd153, %r193, 4;
	add.s64 	%rd154, %rd2, %rd153;
	st.global.f32 	[%rd154], %f2317;
$L__BB37_177:
	setp.ge.s32 	%p179, %r15, %r28;
	cvt.u64.u32 	%rd155, %r7;
	cvt.s64.s32 	%rd156, %r73;
	add.s64 	%rd157, %rd156, %rd155;
	shl.b64 	%rd158, %rd157, 2;
	add.s64 	%rd22, %rd2, %rd158;
	@%p179 bra 	$L__BB37_179;
	max.f32 	%f2318, %f23, 0f00000000;
	st.global.f32 	[%rd22+4], %f2318;
$L__BB37_179:
	setp.ge.s32 	%p180, %r16, %r28;
	@%p180 bra 	$L__BB37_181;
	max.f32 	%f2319, %f22, 0f00000000;
	st.global.f32 	[%rd22+8], %f2319;
$L__BB37_181:
	setp.ge.s32 	%p181, %r9, %r28;
	@%p181 bra 	$L__BB37_183;
	max.f32 	%f2320, %f21, 0f00000000;
	st.global.f32 	[%rd22+12], %f2320;
$L__BB37_183:
	setp.ge.s32 	%p182, %r31, %r5;
	@%p182 bra 	$L__BB37_192;
	add.s32 	%r74, %r17, %r207;
	setp.le.s32 	%p183, %r27, %r7;
	@%p183 bra 	$L__BB37_186;
	max.f32 	%f2321, %f2400, 0f00000000;
	add.s32 	%r194, %r74, %r7;
	mul.wide.s32 	%rd159, %r194, 4;
	add.s64 	%rd160, %rd2, %rd159;
	st.global.f32 	[%rd160], %f2321;
$L__BB37_186:
	setp.ge.s32 	%p184, %r15, %r28;
	cvt.u64.u32 	%rd161, %r7;
	cvt.s64.s32 	%rd162, %r74;
	add.s64 	%rd163, %rd162, %rd161;
	shl.b64 	%rd164, %rd163, 2;
	add.s64 	%rd23, %rd2, %rd164;
	@%p184 bra 	$L__BB37_188;
	max.f32 	%f2322, %f2399, 0f00000000;
	st.global.f32 	[%rd23+4], %f2322;
$L__BB37_188:
	setp.ge.s32 	%p185, %r16, %r28;
	@%p185 bra 	$L__BB37_190;
	max.f32 	%f2323, %f2398, 0f00000000;
	st.global.f32 	[%rd23+8], %f2323;
$L__BB37_190:
	setp.ge.s32 	%p186, %r9, %r28;
	@%p186 bra 	$L__BB37_192;
	max.f32 	%f2324, %f2397, 0f00000000;
	st.global.f32 	[%rd23+12], %f2324;
$L__BB37_192:
	add.s32 	%r195, %r6, 2;
	setp.ge.s32 	%p187, %r195, %r5;
	@%p187 bra 	$L__BB37_201;
	add.s32 	%r75, %r18, %r207;
	setp.le.s32 	%p188, %r27, %r7;
	@%p188 bra 	$L__BB37_195;
	max.f32 	%f2325, %f2396, 0f00000000;
	add.s32 	%r196, %r75, %r7;
	mul.wide.s32 	%rd165, %r196, 4;
	add.s64 	%rd166, %rd2, %rd165;
	st.global.f32 	[%rd166], %f2325;
$L__BB37_195:
	setp.ge.s32 	%p189, %r15, %r28;
	cvt.u64.u32 	%rd167, %r7;
	cvt.s64.s32 	%rd168, %r75;
	add.s64 	%rd169, %rd168, %rd167;
	shl.b64 	%rd170, %rd169, 2;
	add.s64 	%rd24, %rd2, %rd170;
	@%p189 bra 	$L__BB37_197;
	max.f32 	%f2326, %f2395, 0f00000000;
	st.global.f32 	[%rd24+4], %f2326;
$L__BB37_197:
	setp.ge.s32 	%p190, %r16, %r28;
	@%p190 bra 	$L__BB37_199;
	max.f32 	%f2327, %f2394, 0f00000000;
	st.global.f32 	[%rd24+8], %f2327;
$L__BB37_199:
	setp.ge.s32 	%p191, %r9, %r28;
	@%p191 bra 	$L__BB37_201;
	max.f32 	%f2328, %f2393, 0f00000000;
	st.global.f32 	[%rd24+12], %f2328;
$L__BB37_201:
	setp.ge.s32 	%p192, %r30, %r5;
	@%p192 bra 	$L__BB37_210;
	add.s32 	%r76, %r19, %r207;
	setp.le.s32 	%p193, %r27, %r7;
	@%p193 bra 	$L__BB37_204;
	max.f32 	%f2329, %f2392, 0f00000000;
	add.s32 	%r197, %r76, %r7;
	mul.wide.s32 	%rd171, %r197, 4;
	add.s64 	%rd172, %rd2, %rd171;
	st.global.f32 	[%rd172], %f2329;
$L__BB37_204:
	setp.ge.s32 	%p194, %r15, %r28;
	cvt.u64.u32 	%rd173, %r7;
	cvt.s64.s32 	%rd174, %r76;
	add.s64 	%rd175, %rd174, %rd173;
	shl.b64 	%rd176, %rd175, 2;
	add.s64 	%rd25, %rd2, %rd176;
	@%p194 bra 	$L__BB37_206;
	max.f32 	%f2330, %f2391, 0f00000000;
	st.global.f32 	[%rd25+4], %f2330;
$L__BB37_206:
	setp.ge.s32 	%p195, %r16, %r28;
	@%p195 bra 	$L__BB37_208;
	max.f32 	%f2331, %f2390, 0f00000000;
	st.global.f32 	[%rd25+8], %f2331;
$L__BB37_208:
	setp.ge.s32 	%p196, %r9, %r28;
	@%p196 bra 	$L__BB37_210;
	max.f32 	%f2332, %f2389, 0f00000000;
	st.global.f32 	[%rd25+12], %f2332;
$L__BB37_210:
	setp.ge.s32 	%p197, %r20, %r5;
	@%p197 bra 	$L__BB37_219;
	add.s32 	%r77, %r21, %r207;
	setp.le.s32 	%p198, %r27, %r7;
	@%p198 bra 	$L__BB37_213;
	max.f32 	%f2333, %f2388, 0f00000000;
	add.s32 	%r198, %r77, %r7;
	mul.wide.s32 	%rd177, %r198, 4;
	add.s64 	%rd178, %rd2, %rd177;
	st.global.f32 	[%rd178], %f2333;
$L__BB37_213:
	setp.ge.s32 	%p199, %r15, %r28;
	cvt.u64.u32 	%rd179, %r7;
	cvt.s64.s32 	%rd180, %r77;
	add.s64 	%rd181, %rd180, %rd179;
	shl.b64 	%rd182, %rd181, 2;
	add.s64 	%rd26, %rd2, %rd182;
	@%p199 bra 	$L__BB37_215;
	max.f32 	%f2334, %f2387, 0f00000000;
	st.global.f32 	[%rd26+4], %f2334;
$L__BB37_215:
	setp.ge.s32 	%p200, %r16, %r28;
	@%p200 bra 	$L__BB37_217;
	max.f32 	%f2335, %f2386, 0f00000000;
	st.global.f32 	[%rd26+8], %f2335;
$L__BB37_217:
	setp.ge.s32 	%p201, %r9, %r28;
	@%p201 bra 	$L__BB37_219;
	max.f32 	%f2336, %f2385, 0f00000000;
	st.global.f32 	[%rd26+12], %f2336;
$L__BB37_219:
	add.s32 	%r199, %r6, 5;
	setp.ge.s32 	%p202, %r199, %r5;
	@%p202 bra 	$L__BB37_228;
	add.s32 	%r78, %r22, %r207;
	setp.le.s32 	%p203, %r27, %r7;
	@%p203 bra 	$L__BB37_222;
	max.f32 	%f2337, %f2384, 0f00000000;
	add.s32 	%r200, %r78, %r7;
	mul.wide.s32 	%rd183, %r200, 4;
	add.s64 	%rd184, %rd2, %rd183;
	st.global.f32 	[%rd184], %f2337;
$L__BB37_222:
	setp.ge.s32 	%p204, %r15, %r28;
	cvt.u64.u32 	%rd185, %r7;
	cvt.s64.s32 	%rd186, %r78;
	add.s64 	%rd187, %rd186, %rd185;
	shl.b64 	%rd188, %rd187, 2;
	add.s64 	%rd27, %rd2, %rd188;
	@%p204 bra 	$L__BB37_224;
	max.f32 	%f2338, %f2383, 0f00000000;
	st.global.f32 	[%rd27+4], %f2338;
$L__BB37_224:
	setp.ge.s32 	%p205, %r16, %r28;
	@%p205 bra 	$L__BB37_226;
	max.f32 	%f2339, %f2382, 0f00000000;
	st.global.f32 	[%rd27+8], %f2339;
$L__BB37_226:
	setp.ge.s32 	%p206, %r9, %r28;
	@%p206 bra 	$L__BB37_228;
	max.f32 	%f2340, %f2381, 0f00000000;
	st.global.f32 	[%rd27+12], %f2340;
$L__BB37_228:
	add.s32 	%r201, %r6, 6;
	setp.ge.s32 	%p207, %r201, %r5;
	@%p207 bra 	$L__BB37_237;
	add.s32 	%r79, %r23, %r207;
	setp.le.s32 	%p208, %r27, %r7;
	@%p208 bra 	$L__BB37_231;
	max.f32 	%f2341, %f2405, 0f00000000;
	add.s32 	%r202, %r79, %r7;
	mul.wide.s32 	%rd189, %r202, 4;
	add.s64 	%rd190, %rd2, %rd189;
	st.global.f32 	[%rd190], %f2341;
$L__BB37_231:
	setp.ge.s32 	%p209, %r15, %r28;
	cvt.u64.u32 	%rd191, %r7;
	cvt.s64.s32 	%rd192, %r79;
	add.s64 	%rd193, %rd192, %rd191;
	shl.b64 	%rd194, %rd193, 2;
	add.s64 	%rd28, %rd2, %rd194;
	@%p209 bra 	$L__BB37_233;
	max.f32 	%f2342, %f2406, 0f00000000;
	st.global.f32 	[%rd28+4], %f2342;
$L__BB37_233:
	setp.ge.s32 	%p210, %r16, %r28;
	@%p210 bra 	$L__BB37_235;
	max.f32 	%f2343, %f2407, 0f00000000;
	st.global.f32 	[%rd28+8], %f2343;
$L__BB37_235:
	setp.ge.s32 	%p211, %r9, %r28;
	@%p211 bra 	$L__BB37_237;
	max.f32 	%f2344, %f2408, 0f00000000;
	st.global.f32 	[%rd28+12], %f2344;
$L__BB37_237:
	add.s32 	%r203, %r6, 7;
	setp.ge.s32 	%p212, %r203, %r5;
	@%p212 bra 	$L__BB37_246;
	add.s32 	%r80, %r24, %r207;
	setp.le.s32 	%p213, %r27, %r7;
	@%p213 bra 	$L__BB37_240;
	max.f32 	%f2345, %f2409, 0f00000000;
	add.s32 	%r204, %r80, %r7;
	mul.wide.s32 	%rd195, %r204, 4;
	add.s64 	%rd196, %rd2, %rd195;
	st.global.f32 	[%rd196], %f2345;
$L__BB37_240:
	setp.ge.s32 	%p214, %r15, %r28;
	cvt.u64.u32 	%rd197, %r7;
	cvt.s64.s32 	%rd198, %r80;
	add.s64 	%rd199, %rd198, %rd197;
	shl.b64 	%rd200, %rd199, 2;
	add.s64 	%rd29, %rd2, %rd200;
	@%p214 bra 	$L__BB37_242;
	max.f32 	%f2346, %f2410, 0f00000000;
	st.global.f32 	[%rd29+4], %f2346;
$L__BB37_242:
	setp.ge.s32 	%p215, %r16, %r28;
	@%p215 bra 	$L__BB37_244;
	max.f32 	%f2347, %f2411, 0f00000000;
	st.global.f32 	[%rd29+8], %f2347;
$L__BB37_244:
	setp.ge.s32 	%p216, %r9, %r28;
	@%p216 bra 	$L__BB37_246;
	max.f32 	%f2348, %f2412, 0f00000000;
	st.global.f32 	[%rd29+12], %f2348;
$L__BB37_246:
	bar.sync 	0;
	add.s32 	%r207, %r207, 128;
	setp.lt.s32 	%p217, %r207, %r83;
	@%p217 bra 	$L__BB37_5;
$L__BB37_247:
	ret;
$L__BB37_248:
	add.s32 	%r157, %r65, %r208;
	mad.lo.s32 	%r158, %r157, %r83, %r29;
	mul.wide.u32 	%rd55, %r158, 2;
	add.s64 	%rd56, %rd4, %rd55;
	ld.global.nc.v2.u32 	{%r159, %r160}, [%rd56];
	mov.b32 	{%rs9, %rs10}, %r159;
	mov.b32 	{%rs11, %rs12}, %r160;
	// begin inline asm
	{ cvt.f32.bf16 %f105, %rs9;}

	// end inline asm
	// begin inline asm
	{ cvt.f32.bf16 %f106, %rs10;}

	// end inline asm
	// begin inline asm
	{ cvt.f32.bf16 %f107, %rs11;}

	// end inline asm
	// begin inline asm
	{ cvt.f32.bf16 %f108, %rs12;}

	// end inline asm
	mov.u32 	%r161, _ZZ28moe_gate_up_optimized_kernelI13__nv_bfloat16Lb0EEvPKT_S3_S3_PKiS5_PfiiiE9smem_gate;
	mad.lo.s32 	%r162, %r65, 516, %r161;
	shl.b32 	%r163, %r7, 2;
	add.s32 	%r164, %r162, %r163;
	st.shared.f32 	[%r164], %f105;
	st.shared.f32 	[%r164+4], %f106;
	st.shared.f32 	[%r164+8], %f107;
	st.shared.f32 	[%r164+12], %f108;
	bra.uni 	$L__BB37_172;

}
	// .globl	_Z27moe_output_optimized_kernelI13__nv_bfloat16Lb0EEvPKfPKT_PKiS7_S2_PS3_ii
.visible .entry _Z27moe_output_optimized_kernelI13__nv_bfloat16Lb0EEvPKfPKT_PKiS7_S2_PS3_ii(
	.param .u64 .ptr .align 1 _Z27moe_output_optimized_kernelI13__nv_bfloat16Lb0EEvPKfPKT_PKiS7_S2_PS3_ii_param_0,
	.param .u64 .ptr .align 1 _Z27moe_output_optimized_kernelI13__nv_bfloat16Lb0EEvPKfPKT_PKiS7_S2_PS3_ii_param_1,
	.param .u64 .ptr .align 1 _Z27moe_output_optimized_kernelI13__nv_bfloat16Lb0EEvPKfPKT_PKiS7_S2_PS3_ii_param_2,
	.param .u64 .ptr .align 1 _Z27moe_output_optimized_kernelI13__nv_bfloat16Lb0EEvPKfPKT_PKiS7_S2_PS3_ii_param_3,
	.param .u64 .ptr .align 1 _Z27moe_output_optimized_kernelI13__nv_bfloat16Lb0EEvPKfPKT_PKiS7_S2_PS3_ii_param_4,
	.param .u64 .ptr .align 1 _Z27moe_output_optimized_kernelI13__nv_bfloat16Lb0EEvPKfPKT_PKiS7_S2_PS3_ii_param_5,
	.param .u32 _Z27moe_output_optimized_kernelI13__nv_bfloat16Lb0EEvPKfPKT_PKiS7_S2_PS3_ii_param_6,
	.param .u32 _Z27moe_output_optimized_kernelI13__nv_bfloat16Lb0EEvPKfPKT_PKiS7_S2_PS3_ii_param_7
)
{
	.reg .pred 	%p<70>;
	.reg .b16 	%rs<104>;
	.reg .b32 	%r<143>;
	.reg .b32 	%f<1590>;
	.reg .b64 	%rd<107>;
	// demoted variable
	.shared .align 4 .b8 _ZZ27moe_output_optimized_kernelI13__nv_bfloat16Lb0EEvPKfPKT_PKiS7_S2_PS3_iiE10smem_inter[8448];
	// demoted variable
	.shared .align 4 .b8 _ZZ27moe_output_optimized_kernelI13__nv_bfloat16Lb0EEvPKfPKT_PKiS7_S2_PS3_iiE9smem_proj[16512];
	// demoted variable
	.shared .align 4 .b8 _ZZ27moe_output_optimized_kernelI13__nv_bfloat16Lb0EEvPKfPKT_PKiS7_S2_PS3_iiE14smem_token_ids[256];
	// demoted variable
	.shared .align 4 .b8 _ZZ27moe_output_optimized_kernelI13__nv_bfloat16Lb0EEvPKfPKT_PKiS7_S2_PS3_iiE12smem_routing[256];
	ld.param.u64 	%rd20, [_Z27moe_output_optimized_kernelI13__nv_bfloat16Lb0EEvPKfPKT_PKiS7_S2_PS3_ii_param_0];
	ld.param.u64 	%rd16, [_Z27moe_output_optimized_kernelI13__nv_bfloat16Lb0EEvPKfPKT_PKiS7_S2_PS3_ii_param_1];
	ld.param.u64 	%rd21, [_Z27moe_output_optimized_kernelI13__nv_bfloat16Lb0EEvPKfPKT_PKiS7_S2_PS3_ii_param_2];
	ld.param.u64 	%rd17, [_Z27moe_output_optimized_kernelI13__nv_bfloat16Lb0EEvPKfPKT_PKiS7_S2_PS3_ii_param_3];
	ld.param.u64 	%rd18, [_Z27moe_output_optimized_kernelI13__nv_bfloat16Lb0EEvPKfPKT_PKiS7_S2_PS3_ii_param_4];
	ld.param.u64 	%rd19, [_Z27moe_output_optimized_kernelI13__nv_bfloat16Lb0EEvPKfPKT_PKiS7_S2_PS3_ii_param_5];
	ld.param.u32 	%r55, [_Z27moe_output_optimized_kernelI13__nv_bfloat16Lb0EEvPKfPKT_PKiS7_S2_PS3_ii_param_6];
	ld.param.u32 	%r56, [_Z27moe_output_optimized_kernelI13__nv_bfloat16Lb0EEvPKfPKT_PKiS7_S2_PS3_ii_param_7];
	cvta.to.global.u64 	%rd1, %rd20;
	cvta.to.global.u64 	%rd22, %rd21;
	mov.u32 	%r57, %ctaid.y;
	mov.u32 	%r58, %ctaid.x;
	mov.u32 	%r1, %tid.x;
	cvt.u64.u32 	%rd2, %r57;
	mul.wide.u32 	%rd23, %r57, 4;
	add.s64 	%rd24, %rd22, %rd23;
	ld.global.nc.u32 	%r2, [%rd24];
	ld.global.nc.u32 	%r59, [%rd24+4];
	sub.s32 	%r3, %r59, %r2;
	shl.b32 	%r4, %r58, 6;
	setp.le.s32 	%p1, %r3, %r4;
	@%p1 bra 	$L__BB38_98;
	sub.s32 	%r61, %r3, %r4;
	min.s32 	%r5, %r61, 64;
	setp.gt.u32 	%p2, %r1, 63;
	setp.le.s32 	%p3, %r61, %r1;
	or.pred  	%p4, %p2, %p3;
	@%p4 bra 	$L__BB38_3;
	add.s32 	%r63, %r2, %r4;
	add.s32 	%r64, %r63, %r1;
	cvta.to.global.u64 	%rd25, %rd17;
	mul.wide.s32 	%rd26, %r64, 4;
	add.s64 	%rd27, %rd25, %rd26;
	ld.global.nc.u32 	%r65, [%rd27];
	shl.b32 	%r66, %r1, 2;
	mov.u32 	%r67, _ZZ27moe_output_optimized_kernelI13__nv_bfloat16Lb0EEvPKfPKT_PKiS7_S2_PS3_iiE14smem_token_ids;
	add.s32 	%r68, %r67, %r66;
	st.shared.u32 	[%r68], %r65;
	cvta.to.global.u64 	%rd28, %rd18;
	add.s64 	%rd29, %rd28, %rd26;
	ld.global.nc.f32 	%f105, [%rd29];
	mov.u32 	%r69, _ZZ27moe_output_optimized_kernelI13__nv_bfloat16Lb0EEvPKfPKT_PKiS7_S2_PS3_iiE12smem_routing;
	add.s32 	%r70, %r69, %r66;
	st.shared.f32 	[%r70], %f105;
$L__BB38_3:
	bar.sync 	0;
	mul.lo.s32 	%r71, %r56, %r55;
	cvt.s64.s32 	%rd30, %r71;
	mul.lo.s64 	%rd31, %rd30, %rd2;
	cvta.to.global.u64 	%rd32, %rd16;
	shl.b64 	%rd33, %rd31, 1;
	add.s64 	%rd3, %rd32, %rd33;
	shl.b32 	%r6, %r1, 2;
	and.b32  	%r7, %r6, 124;
	setp.lt.s32 	%p5, %r55, 1;
	@%p5 bra 	$L__BB38_98;
	shr.u32 	%r73, %r1, 2;
	and.b32  	%r8, %r73, 248;
	add.s32 	%r9, %r2, %r4;
	and.b32  	%r10, %r6, 28;
	shl.b32 	%r74, %r7, 2;
	mov.u32 	%r75, _ZZ27moe_output_optimized_kernelI13__nv_bfloat16Lb0EEvPKfPKT_PKiS7_S2_PS3_iiE9smem_proj;
	add.s32 	%r76, %r75, %r74;
	add.s32 	%r11, %r76, 15996;
	or.b32  	%r12, %r10, 3;
	sub.s32 	%r13, 32, %r10;
	mad.lo.s32 	%r14, %r10, 516, %r75;
	mov.u32 	%r77, _ZZ27moe_output_optimized_kernelI13__nv_bfloat16Lb0EEvPKfPKT_PKiS7_S2_PS3_iiE10smem_inter;
	mad.lo.s32 	%r15, %r8, 132, %r77;
	and.b32  	%r78, %r1, 992;
	mov.u32 	%r79, _ZZ27moe_output_optimized_kernelI13__nv_bfloat16Lb0EEvPKfPKT_PKiS7_S2_PS3_iiE14smem_token_ids;
	add.s32 	%r16, %r79, %r78;
	mov.u32 	%r80, _ZZ27moe_output_optimized_kernelI13__nv_bfloat16Lb0EEvPKfPKT_PKiS7_S2_PS3_iiE12smem_routing;
	add.s32 	%r17, %r80, %r78;
	cvt.u64.u32 	%rd4, %r7;
	add.s32 	%r18, %r7, 1;
	add.s32 	%r19, %r7, 2;
	add.s32 	%r20, %r7, 3;
	or.b32  	%r21, %r8, 5;
	or.b32  	%r22, %r8, 6;
	or.b32  	%r23, %r8, 7;
	cvt.u16.u32 	%rs1, %r1;
	and.b16  	%rs2, %rs1, 7;
	mul.wide.u16 	%r81, %rs2, 16;
	add.s32 	%r24, %r77, %r81;
	mov.b32 	%r134, 0;
$L__BB38_5:
	setp.lt.s32 	%p6, %r56, 1;
	sub.s32 	%r26, %r55, %r134;
	min.s32 	%r27, %r26, 128;
	mov.f32 	%f1558, 0f00000000;
	mov.f32 	%f1559, %f1558;
	mov.f32 	%f1560, %f1558;
	mov.f32 	%f1561, %f1558;
	mov.f32 	%f1562, %f1558;
	mov.f32 	%f1563, %f1558;
	mov.f32 	%f1564, %f1558;
	mov.f32 	%f1565, %f1558;
	mov.f32 	%f1566, %f1558;
	mov.f32 	%f1567, %f1558;
	mov.f32 	%f1568, %f1558;
	mov.f32 	%f1569, %f1558;
	mov.f32 	%f1570, %f1558;
	mov.f32 	%f1571, %f1558;
	mov.f32 	%f1572, %f1558;
	mov.f32 	%f1573, %f1558;
	mov.f32 	%f1574, %f1558;
	mov.f32 	%f1575, %f1558;
	mov.f32 	%f1576, %f1558;
	mov.f32 	%f1577, %f1558;
	mov.f32 	%f1578, %f1558;
	mov.f32 	%f1579, %f1558;
	mov.f32 	%f1580, %f1558;
	mov.f32 	%f1581, %f1558;
	mov.f32 	%f1582, %f1558;
	mov.f32 	%f1583, %f1558;
	mov.f32 	%f1584, %f1558;
	mov.f32 	%f1585, %f1558;
	mov.f32 	%f1586, %f1558;
	mov.f32 	%f1587, %f1558;
	mov.f32 	%f1588, %f1558;
	mov.f32 	%f1589, %f1558;
	@%p6 bra 	$L__BB38_25;
	mov.b32 	%r135, 0;
	mov.f32 	%f1558, 0f00000000;
$L__BB38_7:
	setp.gt.u32 	%p7, %r1, 511;
	sub.s32 	%r29, %r56, %r135;
	min.s32 	%r30, %r29, 32;
	@%p7 bra 	$L__BB38_16;
	add.s32 	%r83, %r10, %r135;
	cvt.u64.u32 	%rd6, %r83;
	mov.u32 	%r136, %r1;
$L__BB38_9:
	setp.lt.s32 	%p8, %r12, %r30;
	shr.u32 	%r33, %r136, 3;
	setp.lt.s32 	%p9, %r33, %r5;
	and.pred  	%p10, %p9, %p8;
	@%p10 bra 	$L__BB38_99;
	cvt.u32.u64 	%r86, %rd6;
	add.s32 	%r87, %r9, %r33;
	mad.lo.s32 	%r137, %r87, %r56, %r86;
	mad.lo.s32 	%r138, %r33, 132, %r24;
	mov.b32 	%r140, 1;
	mov.u32 	%r139, %r10;
$L__BB38_11:
	setp.ge.s32 	%p11, %r33, %r5;
	mul.wide.s32 	%rd34, %r137, 4;
	add.s64 	%rd7, %rd1, %rd34;
	setp.le.s32 	%p12, %r29, %r139;
	or.pred  	%p13, %p11, %p12;
	@%p13 bra 	$L__BB38_13;
	ld.global.nc.f32 	%f108, [%rd7];
	st.shared.f32 	[%r138], %f108;
	bra.uni 	$L__BB38_14;
$L__BB38_13:
	mov.b32 	%r88, 0;
	st.shared.u32 	[%r138], %r88;
$L__BB38_14:
	add.s32 	%r89, %r140, -1;
	setp.lt.u32 	%p14, %r89, 3;
	setp.lt.u32 	%p15, %r140, %r13;
	and.pred  	%p16, %p14, %p15;
	add.s32 	%r140, %r140, 1;
	add.s32 	%r139, %r139, 1;
	add.s32 	%r138, %r138, 4;
	add.s32 	%r137, %r137, 1;
	@%p16 bra 	$L__BB38_11;
$L__BB38_15:
	add.s32 	%r44, %r136, 256;
	setp.lt.u32 	%p17, %r136, 256;
	mov.u32 	%r136, %r44;
	@%p17 bra 	$L__BB38_9;
$L__BB38_16:
	add.s32 	%r31, %r10, %r135;
	mov.u32 	%r141, %r1;
$L__BB38_17:
	setp.lt.s32 	%p18, %r12, %r30;
	shr.u32 	%r46, %r141, 3;
	setp.lt.s32 	%p19, %r46, %r27;
	and.pred  	%p20, %p19, %p18;
	@%p20 bra 	$L__BB38_100;
	shl.b32 	%r99, %r46, 2;
	mov.u32 	%r100, _ZZ27moe_output_optimized_kernelI13__nv_bfloat16Lb0EEvPKfPKT_PKiS7_S2_PS3_iiE9smem_proj;
	add.s32 	%r47, %r100, %r99;
	add.s32 	%r101, %r46, %r134;
	mad.lo.s32 	%r48, %r101, %r56, %r31;
	mov.b32 	%r142, 0;
$L__BB38_19:
	setp.ge.s32 	%p21, %r46, %r27;
	add.s32 	%r50, %r142, %r10;
	setp.le.s32 	%p22, %r29, %r50;
	or.pred  	%p23, %p21, %p22;
	@%p23 bra 	$L__BB38_21;
	add.s32 	%r105, %r48, %r142;
	mul.wide.s32 	%rd39, %r105, 2;
	add.s64 	%rd40, %rd3, %rd39;
	ld.global.nc.u16 	%rs3, [%rd40];
	// begin inline asm
	{ cvt.f32.bf16 %f113, %rs3;}

	// end inline asm
	mad.lo.s32 	%r106, %r50, 516, %r47;
	st.shared.f32 	[%r106], %f113;
	bra.uni 	$L__BB38_22;
$L__BB38_21:
	mad.lo.s32 	%r103, %r50, 516, %r47;
	mov.b32 	%r104, 0;
	st.shared.u32 	[%r103], %r104;
$L__BB38_22:
	add.s32 	%r51, %r142, 1;
	setp.lt.u32 	%p24, %r142, 3;
	setp.lt.u32 	%p25, %r51, %r13;
	and.pred  	%p26, %p24, %p25;
	mov.u32 	%r142, %r51;
	@%p26 bra 	$L__BB38_19;
$L__BB38_23:
	add.s32 	%r52, %r141, 256;
	setp.lt.u32 	%p27, %r141, 768;
	mov.u32 	%r141, %r52;
	@%p27 bra 	$L__BB38_17;
	bar.sync 	0;
	ld.shared.f32 	%f118, [%r15];
	ld.shared.f32 	%f119, [%r15+132];
	ld.shared.f32 	%f120, [%r15+264];
	ld.shared.f32 	%f121, [%r15+396];
	ld.shared.f32 	%f122, [%r15+528];
	ld.shared.f32 	%f123, [%r15+660];
	ld.shared.f32 	%f124, [%r15+792];
	ld.shared.f32 	%f125, [%r15+924];
	ld.shared.f32 	%f126, [%r11+-15996];
	fma.rn.f32 	%f127, %f126, %f118, %f1581;
	fma.rn.f32 	%f128, %f126, %f119, %f1577;
	fma.rn.f32 	%f129, %f126, %f120, %f1573;
	fma.rn.f32 	%f130, %f126, %f121, %f1569;
	fma.rn.f32 	%f131, %f126, %f122, %f1565;
	fma.rn.f32 	%f132, %f126, %f123, %f1561;
	fma.rn.f32 	%f133, %f126, %f124, %f1582;
	fma.rn.f32 	%f134, %f126, %f125, %f1586;
	ld.shared.f32 	%f135, [%r11+-15992];
	fma.rn.f32 	%f136, %f135, %f118, %f1580;
	fma.rn.f32 	%f137, %f135, %f119, %f1576;
	fma.rn.f32 	%f138, %f135, %f120, %f1572;
	fma.rn.f32 	%f139, %f135, %f121, %f1568;
	fma.rn.f32 	%f140, %f135, %f122, %f1564;
	fma.rn.f32 	%f141, %f135, %f123, %f1560;
	fma.rn.f32 	%f142, %f135, %f124, %f1583;
	fma.rn.f32 	%f143, %f135, %f125, %f1587;
	ld.shared.f32 	%f144, [%r11+-15988];
	fma.rn.f32 	%f145, %f144, %f118, %f1579;
	fma.rn.f32 	%f146, %f144, %f119, %f1575;
	fma.rn.f32 	%f147, %f144, %f120, %f1571;
	fma.rn.f32 	%f148, %f144, %f121, %f1567;
	fma.rn.f32 	%f149, %f144, %f122, %f1563;
	fma.rn.f32 	%f150, %f144, %f123, %f1559;
	fma.rn.f32 	%f151, %f144, %f124, %f1584;
	fma.rn.f32 	%f152, %f144, %f125, %f1588;
	ld.shared.f32 	%f153, [%r11+-15984];
	fma.rn.f32 	%f154, %f153, %f118, %f1578;
	fma.rn.f32 	%f155, %f153, %f119, %f1574;
	fma.rn.f32 	%f156, %f153, %f120, %f1570;
	fma.rn.f32 	%f157, %f153, %f121, %f1566;
	fma.rn.f32 	%f158, %f153, %f122, %f1562;
	fma.rn.f32 	%f159, %f153, %f123, %f1558;
	fma.rn.f32 	%f160, %f153, %f124, %f1585;
	fma.rn.f32 	%f161, %f153, %f125, %f1589;
	ld.shared.f32 	%f162, [%r15+4];
	ld.shared.f32 	%f163, [%r15+136];
	ld.shared.f32 	%f164, [%r15+268];
	ld.shared.f32 	%f165, [%r15+400];
	ld.shared.f32 	%f166, [%r15+532];
	ld.shared.f32 	%f167, [%r15+664];
	ld.shared.f32 	%f168, [%r15+796];
	ld.shared.f32 	%f169, [%r15+928];
	ld.shared.f32 	%f170, [%r11+-15480];
	fma.rn.f32 	%f171, %f170, %f162, %f127;
	fma.rn.f32 	%f172, %f170, %f163, %f128;
	fma.rn.f32 	%f173, %f170, %f164, %f129;
	fma.rn.f32 	%f174, %f170, %f165, %f130;
	fma.rn.f32 	%f175, %f170, %f166, %f131;
	fma.rn.f32 	%f176, %f170, %f167, %f132;
	fma.rn.f32 	%f177, %f170, %f168, %f133;
	fma.rn.f32 	%f178, %f170, %f169, %f134;
	ld.shared.f32 	%f179, [%r11+-15476];
	fma.rn.f32 	%f180, %f179, %f162, %f136;
	fma.rn.f32 	%f181, %f179, %f163, %f137;
	fma.rn.f32 	%f182, %f179, %f164, %f138;
	fma.rn.f32 	%f183, %f179, %f165, %f139;
	fma.rn.f32 	%f184, %f179, %f166, %f140;
	fma.rn.f32 	%f185, %f179, %f167, %f141;
	fma.rn.f32 	%f186, %f179, %f168, %f142;
	fma.rn.f32 	%f187, %f179, %f169, %f143;
	ld.shared.f32 	%f188, [%r11+-15472];
	fma.rn.f32 	%f189, %f188, %f162, %f145;
	fma.rn.f32 	%f190, %f188, %f163, %f146;
	fma.rn.f32 	%f191, %f188, %f164, %f147;
	fma.rn.f32 	%f192, %f188, %f165, %f148;
	fma.rn.f32 	%f193, %f188, %f166, %f149;
	fma.rn.f32 	%f194, %f188, %f167, %f150;
	fma.rn.f32 	%f195, %f188, %f168, %f151;
	fma.rn.f32 	%f196, %f188, %f169, %f152;
	ld.shared.f32 	%f197, [%r11+-15468];
	fma.rn.f32 	%f198, %f197, %f162, %f154;
	fma.rn.f32 	%f199, %f197, %f163, %f155;
	fma.rn.f32 	%f200, %f197, %f164, %f156;
	fma.rn.f32 	%f201, %f197, %f165, %f157;
	fma.rn.f32 	%f202, %f197, %f166, %f158;
	fma.rn.f32 	%f203, %f197, %f167, %f159;
	fma.rn.f32 	%f204, %f197, %f168, %f160;
	fma.rn.f32 	%f205, %f197, %f169, %f161;
	ld.shared.f32 	%f206, [%r15+8];
	ld.shared.f32 	%f207, [%r15+140];
	ld.shared.f32 	%f208, [%r15+272];
	ld.shared.f32 	%f209, [%r15+404];
	ld.shared.f32 	%f210, [%r15+536];
	ld.shared.f32 	%f211, [%r15+668];
	ld.shared.f32 	%f212, [%r15+800];
	ld.shared.f32 	%f213, [%r15+932];
	ld.shared.f32 	%f214, [%r11+-14964];
	fma.rn.f32 	%f215, %f214, %f206, %f171;
	fma.rn.f32 	%f216, %f214, %f207, %f172;
	fma.rn.f32 	%f217, %f214, %f208, %f173;
	fma.rn.f32 	%f218, %f214, %f209, %f174;
	fma.rn.f32 	%f219, %f214, %f210, %f175;
	fma.rn.f32 	%f220, %f214, %f211, %f176;
	fma.rn.f32 	%f221, %f214, %f212, %f177;
	fma.rn.f32 	%f222, %f214, %f213, %f178;
	ld.shared.f32 	%f223, [%r11+-14960];
	fma.rn.f32 	%f224, %f223, %f206, %f180;
	fma.rn.f32 	%f225, %f223, %f207, %f181;
	fma.rn.f32 	%f226, %f223, %f208, %f182;
	fma.rn.f32 	%f227, %f223, %f209, %f183;
	fma.rn.f32 	%f228, %f223, %f210, %f184;
	fma.rn.f32 	%f229, %f223, %f211, %f185;
	fma.rn.f32 	%f230, %f223, %f212, %f186;
	fma.rn.f32 	%f231, %f223, %f213, %f187;
	ld.shared.f32 	%f232, [%r11+-14956];
	fma.rn.f32 	%f233, %f232, %f206, %f189;
	fma.rn.f32 	%f234, %f232, %f207, %f190;
	fma.rn.f32 	%f235, %f232, %f208, %f191;
	fma.rn.f32 	%f236, %f232, %f209, %f192;
	fma.rn.f32 	%f237, %f232, %f210, %f193;
	fma.rn.f32 	%f238, %f232, %f211, %f194;
	fma.rn.f32 	%f239, %f232, %f212, %f195;
	fma.rn.f32 	%f240, %f232, %f213, %f196;
	ld.shared.f32 	%f241, [%r11+-14952];
	fma.rn.f32 	%f242, %f241, %f206, %f198;
	fma.rn.f32 	%f243, %f241, %f207, %f199;
	fma.rn.f32 	%f244, %f241, %f208, %f200;
	fma.rn.f32 	%f245, %f241, %f209, %f201;
	fma.rn.f32 	%f246, %f241, %f210, %f202;
	fma.rn.f32 	%f247, %f241, %f211, %f203;
	fma.rn.f32 	%f248, %f241, %f212, %f204;
	fma.rn.f32 	%f249, %f241, %f213, %f205;
	ld.shared.f32 	%f250, [%r15+12];
	ld.shared.f32 	%f251, [%r15+144];
	ld.shared.f32 	%f252, [%r15+276];
	ld.shared.f32 	%f253, [%r15+408];
	ld.shared.f32 	%f254, [%r15+540];
	ld.shared.f32 	%f255, [%r15+672];
	ld.shared.f32 	%f256, [%r15+804];
	ld.shared.f32 	%f257, [%r15+936];
	ld.shared.f32 	%f258, [%r11+-14448];
	fma.rn.f32 	%f259, %f258, %f250, %f215;
	fma.rn.f32 	%f260, %f258, %f251, %f216;
	fma.rn.f32 	%f261, %f258, %f252, %f217;
	fma.rn.f32 	%f262, %f258, %f253, %f218;
	fma.rn.f32 	%f263, %f258, %f254, %f219;
	fma.rn.f32 	%f264, %f258, %f255, %f220;
	fma.rn.f32 	%f265, %f258, %f256, %f221;
	fma.rn.f32 	%f266, %f258, %f257, %f222;
	ld.shared.f32 	%f267, [%r11+-14444];
	fma.rn.f32 	%f268, %f267, %f250, %f224;
	fma.rn.f32 	%f269, %f267, %f251, %f225;
	fma.rn.f32 	%f270, %f267, %f252, %f226;
	fma.rn.f32 	%f271, %f267, %f253, %f227;
	fma.rn.f32 	%f272, %f267, %f254, %f228;
	fma.rn.f32 	%f273, %f267, %f255, %f229;
	fma.rn.f32 	%f274, %f267, %f256, %f230;
	fma.rn.f32 	%f275, %f267, %f257, %f231;
	ld.shared.f32 	%f276, [%r11+-14440];
	fma.rn.f32 	%f277, %f276, %f250, %f233;
	fma.rn.f32 	%f278, %f276, %f251, %f234;
	fma.rn.f32 	%f279, %f276, %f252, %f235;
	fma.rn.f32 	%f280, %f276, %f253, %f236;
	fma.rn.f32 	%f281, %f276, %f254, %f237;
	fma.rn.f32 	%f282, %f276, %f255, %f238;
	fma.rn.f32 	%f283, %f276, %f256, %f239;
	fma.rn.f32 	%f284, %f276, %f257, %f240;
	ld.shared.f32 	%f285, [%r11+-14436];
	fma.rn.f32 	%f286, %f285, %f250, %f242;
	fma.rn.f32 	%f287, %f285, %f251, %f243;
	fma.rn.f32 	%f288, %f285, %f252, %f244;
	fma.rn.f32 	%f289, %f285, %f253, %f245;
	fma.rn.f32 	%f290, %f285, %f254, %f246;
	fma.rn.f32 	%f291, %f285, %f255, %f247;
	fma.rn.f32 	%f292, %f285, %f256, %f248;
	fma.rn.f32 	%f293, %f285, %f257, %f249;
	ld.shared.f32 	%f294, [%r15+16];
	ld.shared.f32 	%f295, [%r15+148];
	ld.shared.f32 	%f296, [%r15+280];
	ld.shared.f32 	%f297, [%r15+412];
	ld.shared.f32 	%f298, [%r15+544];
	ld.shared.f32 	%f299, [%r15+676];
	ld.shared.f32 	%f300, [%r15+808];
	ld.shared.f32 	%f301, [%r15+940];
	ld.shared.f32 	%f302, [%r11+-13932];
	fma.rn.f32 	%f303, %f302, %f294, %f259;
	fma.rn.f32 	%f304, %f302, %f295, %f260;
	fma.rn.f32 	%f305, %f302, %f296, %f261;
	fma.rn.f32 	%f306, %f302, %f297, %f262;
	fma.rn.f32 	%f307, %f302, %f298, %f263;
	fma.rn.f32 	%f308, %f302, %f299, %f264;
	fma.rn.f32 	%f309, %f302, %f300, %f265;
	fma.rn.f32 	%f310, %f302, %f301, %f266;
	ld.shared.f32 	%f311, [%r11+-13928];
	fma.rn.f32 	%f312, %f311, %f294, %f268;
	fma.rn.f32 	%f313, %f311, %f295, %f269;
	fma.rn.f32 	%f314, %f311, %f296, %f270;
	fma.rn.f32 	%f315, %f311, %f297, %f271;
	fma.rn.f32 	%f316, %f311, %f298, %f272;
	fma.rn.f32 	%f317, %f311, %f299, %f273;
	fma.rn.f32 	%f318, %f311, %f300, %f274;
	fma.rn.f32 	%f319, %f311, %f301, %f275;
	ld.shared.f32 	%f320, [%r11+-13924];
	fma.rn.f32 	%f321, %f320, %f294, %f277;
	fma.rn.f32 	%f322, %f320, %f295, %f278;
	fma.rn.f32 	%f323, %f320, %f296, %f279;
	fma.rn.f32 	%f324, %f320, %f297, %f280;
	fma.rn.f32 	%f325, %f320, %f298, %f281;
	fma.rn.f32 	%f326, %f320, %f299, %f282;
	fma.rn.f32 	%f327, %f320, %f300, %f283;
	fma.rn.f32 	%f328, %f320, %f301, %f284;
	ld.shared.f32 	%f329, [%r11+-13920];
	fma.rn.f32 	%f330, %f329, %f294, %f286;
	fma.rn.f32 	%f331, %f329, %f295, %f287;
	fma.rn.f32 	%f332, %f329, %f296, %f288;
	fma.rn.f32 	%f333, %f329, %f297, %f289;
	fma.rn.f32 	%f334, %f329, %f298, %f290;
	fma.rn.f32 	%f335, %f329, %f299, %f291;
	fma.rn.f32 	%f336, %f329, %f300, %f292;
	fma.rn.f32 	%f337, %f329, %f301, %f293;
	ld.shared.f32 	%f338, [%r15+20];
	ld.shared.f32 	%f339, [%r15+152];
	ld.shared.f32 	%f340, [%r15+284];
	ld.shared.f32 	%f341, [%r15+416];
	ld.shared.f32 	%f342, [%r15+548];
	ld.shared.f32 	%f343, [%r15+680];
	ld.shared.f32 	%f344, [%r15+812];
	ld.shared.f32 	%f345, [%r15+944];
	ld.shared.f32 	%f346, [%r11+-13416];
	fma.rn.f32 	%f347, %f346, %f338, %f303;
	fma.rn.f32 	%f348, %f346, %f339, %f304;
	fma.rn.f32 	%f349, %f346, %f340, %f305;
	fma.rn.f32 	%f350, %f346, %f341, %f306;
	fma.rn.f32 	%f351, %f346, %f342, %f307;
	fma.rn.f32 	%f352, %f346, %f343, %f308;
	fma.rn.f32 	%f353, %f346, %f344, %f309;
	fma.rn.f32 	%f354, %f346, %f345, %f310;
	ld.shared.f32 	%f355, [%r11+-13412];
	fma.rn.f32 	%f356, %f355, %f338, %f312;
	fma.rn.f32 	%f357, %f355, %f339, %f313;
	fma.rn.f32 	%f358, %f355, %f340, %f314;
	fma.rn.f32 	%f359, %f355, %f341, %f315;
	fma.rn.f32 	%f360, %f355, %f342, %f316;
	fma.rn.f32 	%f361, %f355, %f343, %f317;
	fma.rn.f32 	%f362, %f355, %f344, %f318;
	fma.rn.f32 	%f363, %f355, %f345, %f319;
	ld.shared.f32 	%f364, [%r11+-13408];
	fma.rn.f32 	%f365, %f364, %f338, %f321;
	fma.rn.f32 	%f366, %f364, %f339, %f322;
	fma.rn.f32 	%f367, %f364, %f340, %f323;
	fma.rn.f32 	%f368, %f364, %f341, %f324;
	fma.rn.f32 	%f369, %f364, %f342, %f325;
	fma.rn.f32 	%f370, %f364, %f343, %f326;
	fma.rn.f32 	%f371, %f364, %f344, %f327;
	fma.rn.f32 	%f372, %f364, %f345, %f328;
	ld.shared.f32 	%f373, [%r11+-13404];
	fma.rn.f32 	%f374, %f373, %f338, %f330;
	fma.rn.f32 	%f375, %f373, %f339, %f331;
	fma.rn.f32 	%f376, %f373, %f340, %f332;
	fma.rn.f32 	%f377, %f373, %f341, %f333;
	fma.rn.f32 	%f378, %f373, %f342, %f334;
	fma.rn.f32 	%f379, %f373, %f343, %f335;
	fma.rn.f32 	%f380, %f373, %f344, %f336;
	fma.rn.f32 	%f381, %f373, %f345, %f337;
	ld.shared.f32 	%f382, [%r15+24];
	ld.shared.f32 	%f383, [%r15+156];
	ld.shared.f32 	%f384, [%r15+288];
	ld.shared.f32 	%f385, [%r15+420];
	ld.shared.f32 	%f386, [%r15+552];
	ld.shared.f32 	%f387, [%r15+684];
	ld.shared.f32 	%f388, [%r15+816];
	ld.shared.f32 	%f389, [%r15+948];
	ld.shared.f32 	%f390, [%r11+-12900];
	fma.rn.f32 	%f391, %f390, %f382, %f347;
	fma.rn.f32 	%f392, %f390, %f383, %f348;
	fma.rn.f32 	%f393, %f390, %f384, %f349;
	fma.rn.f32 	%f394, %f390, %f385, %f350;
	fma.rn.f32 	%f395, %f390, %f386, %f351;
	fma.rn.f32 	%f396, %f390, %f387, %f352;
	fma.rn.f32 	%f397, %f390, %f388, %f353;
	fma.rn.f32 	%f398, %f390, %f389, %f354;
	ld.shared.f32 	%f399, [%r11+-12896];
	fma.rn.f32 	%f400, %f399, %f382, %f356;
	fma.rn.f32 	%f401, %f399, %f383, %f357;
	fma.rn.f32 	%f402, %f399, %f384, %f358;
	fma.rn.f32 	%f403, %f399, %f385, %f359;
	fma.rn.f32 	%f404, %f399, %f386, %f360;
	fma.rn.f32 	%f405, %f399, %f387, %f361;
	fma.rn.f32 	%f406, %f399, %f388, %f362;
	fma.rn.f32 	%f407, %f399, %f389, %f363;
	ld.shared.f32 	%f408, [%r11+-12892];
	fma.rn.f32 	%f409, %f408, %f382, %f365;
	fma.rn.f32 	%f410, %f408, %f383, %f366;
	fma.rn.f32 	%f411, %f408, %f384, %f367;
	fma.rn.f32 	%f412, %f408, %f385, %f368;
	fma.rn.f32 	%f413, %f408, %f386, %f369;
	fma.rn.f32 	%f414, %f408, %f387, %f370;
	fma.rn.f32 	%f415, %f408, %f388, %f371;
	fma.rn.f32 	%f416, %f408, %f389, %f372;
	ld.shared.f32 	%f417, [%r11+-12888];
	fma.rn.f32 	%f418, %f417, %f382, %f374;
	fma.rn.f32 	%f419, %f417, %f383, %f375;
	fma.rn.f32 	%f420, %f417, %f384, %f376;
	fma.rn.f32 	%f421, %f417, %f385, %f377;
	fma.rn.f32 	%f422, %f417, %f386, %f378;
	fma.rn.f32 	%f423, %f417, %f387, %f379;
	fma.rn.f32 	%f424, %f417, %f388, %f380;
	fma.rn.f32 	%f425, %f417, %f389, %f381;
	ld.shared.f32 	%f426, [%r15+28];
	ld.shared.f32 	%f427, [%r15+160];
	ld.shared.f32 	%f428, [%r15+292];
	ld.shared.f32 	%f429, [%r15+424];
	ld.shared.f32 	%f430, [%r15+556];
	ld.shared.f32 	%f431, [%r15+688];
	ld.shared.f32 	%f432, [%r15+820];
	ld.shared.f32 	%f433, [%r15+952];
	ld.shared.f32 	%f434, [%r11+-12384];
	fma.rn.f32 	%f435, %f434, %f426, %f391;
	fma.rn.f32 	%f436, %f434, %f427, %f392;
	fma.rn.f32 	%f437, %f434, %f428, %f393;
	fma.rn.f32 	%f438, %f434, %f429, %f394;
	fma.rn.f32 	%f439, %f434, %f430, %f395;
	fma.rn.f32 	%f440, %f434, %f431, %f396;
	fma.rn.f32 	%f441, %f434, %f432, %f397;
	fma.rn.f32 	%f442, %f434, %f433, %f398;
	ld.shared.f32 	%f443, [%r11+-12380];
	fma.rn.f32 	%f444, %f443, %f426, %f400;
	fma.rn.f32 	%f445, %f443, %f427, %f401;
	fma.rn.f32 	%f446, %f443, %f428, %f402;
	fma.rn.f32 	%f447, %f443, %f429, %f403;
	fma.rn.f32 	%f448, %f443, %f430, %f404;
	fma.rn.f32 	%f449, %f443, %f431, %f405;
	fma.rn.f32 	%f450, %f443, %f432, %f406;
	fma.rn.f32 	%f451, %f443, %f433, %f407;
	ld.shared.f32 	%f452, [%r11+-12376];
	fma.rn.f32 	%f453, %f452, %f426, %f409;
	fma.rn.f32 	%f454, %f452, %f427, %f410;
	fma.rn.f32 	%f455, %f452, %f428, %f411;
	fma.rn.f32 	%f456, %f452, %f429, %f412;
	fma.rn.f32 	%f457, %f452, %f430, %f413;
	fma.rn.f32 	%f458, %f452, %f431, %f414;
	fma.rn.f32 	%f459, %f452, %f432, %f415;
	fma.rn.f32 	%f460, %f452, %f433, %f416;
	ld.shared.f32 	%f461, [%r11+-12372];
	fma.rn.f32 	%f462, %f461, %f426, %f418;
	fma.rn.f32 	%f463, %f461, %f427, %f419;
	fma.rn.f32 	%f464, %f461, %f428, %f420;
	fma.rn.f32 	%f465, %f461, %f429, %f421;
	fma.rn.f32 	%f466, %f461, %f430, %f422;
	fma.rn.f32 	%f467, %f461, %f431, %f423;
	fma.rn.f32 	%f468, %f461, %f432, %f424;
	fma.rn.f32 	%f469, %f461, %f433, %f425;
	ld.shared.f32 	%f470, [%r15+32];
	ld.shared.f32 	%f471, [%r15+164];
	ld.shared.f32 	%f472, [%r15+296];
	ld.shared.f32 	%f473, [%r15+428];
	ld.shared.f32 	%f474, [%r15+560];
	ld.shared.f32 	%f475, [%r15+692];
	ld.shared.f32 	%f476, [%r15+824];
	ld.shared.f32 	%f477, [%r15+956];
	ld.shared.f32 	%f478, [%r11+-11868];
	fma.rn.f32 	%f479, %f478, %f470, %f435;
	fma.rn.f32 	%f480, %f478, %f471, %f436;
	fma.rn.f32 	%f481, %f478, %f472, %f437;
	fma.rn.f32 	%f482, %f478, %f473, %f438;
	fma.rn.f32 	%f483, %f478, %f474, %f439;
	fma.rn.f32 	%f484, %f478, %f475, %f440;
	fma.rn.f32 	%f485, %f478, %f476, %f441;
	fma.rn.f32 	%f486, %f478, %f477, %f442;
	ld.shared.f32 	%f487, [%r11+-11864];
	fma.rn.f32 	%f488, %f487, %f470, %f444;
	fma.rn.f32 	%f489, %f487, %f471, %f445;
	fma.rn.f32 	%f490, %f487, %f472, %f446;
	fma.rn.f32 	%f491, %f487, %f473, %f447;
	fma.rn.f32 	%f492, %f487, %f474, %f448;
	fma.rn.f32 	%f493, %f487, %f475, %f449;
	fma.rn.f32 	%f494, %f487, %f476, %f450;
	fma.rn.f32 	%f495, %f487, %f477, %f451;
	ld.shared.f32 	%f496, [%r11+-11860];
	fma.rn.f32 	%f497, %f496, %f470, %f453;
	fma.rn.f32 	%f498, %f496, %f471, %f454;
	fma.rn.f32 	%f499, %f496, %f472, %f455;
	fma.rn.f32 	%f500, %f496, %f473, %f456;
	fma.rn.f32 	%f501, %f496, %f474, %f457;
	fma.rn.f32 	%f502, %f496, %f475, %f458;
	fma.rn.f32 	%f503, %f496, %f476, %f459;
	fma.rn.f32 	%f504, %f496, %f477, %f460;
	ld.shared.f32 	%f505, [%r11+-11856];
	fma.rn.f32 	%f506, %f505, %f470, %f462;
	fma.rn.f32 	%f507, %f505, %f471, %f463;
	fma.rn.f32 	%f508, %f505, %f472, %f464;
	fma.rn.f32 	%f509, %f505, %f473, %f465;
	fma.rn.f32 	%f510, %f505, %f474, %f466;
	fma.rn.f32 	%f511, %f505, %f475, %f467;
	fma.rn.f32 	%f512, %f505, %f476, %f468;
	fma.rn.f32 	%f513, %f505, %f477, %f469;
	ld.shared.f32 	%f514, [%r15+36];
	ld.shared.f32 	%f515, [%r15+168];
	ld.shared.f32 	%f516, [%r15+300];
	ld.shared.f32 	%f517, [%r15+432];
	ld.shared.f32 	%f518, [%r15+564];
	ld.shared.f32 	%f519, [%r15+696];
	ld.shared.f32 	%f520, [%r15+828];
	ld.shared.f32 	%f521, [%r15+960];
	ld.shared.f32 	%f522, [%r11+-11352];
	fma.rn.f32 	%f523, %f522, %f514, %f479;
	fma.rn.f32 	%f524, %f522, %f515, %f480;
	fma.rn.f32 	%f525, %f522, %f516, %f481;
	fma.rn.f32 	%f526, %f522, %f517, %f482;
	fma.rn.f32 	%f527, %f522, %f518, %f483;
	fma.rn.f32 	%f528, %f522, %f519, %f484;
	fma.rn.f32 	%f529, %f522, %f520, %f485;
	fma.rn.f32 	%f530, %f522, %f521, %f486;
	ld.shared.f32 	%f531, [%r11+-11348];
	fma.rn.f32 	%f532, %f531, %f514, %f488;
	fma.rn.f32 	%f533, %f531, %f515, %f489;
	fma.rn.f32 	%f534, %f531, %f516, %f490;
	fma.rn.f32 	%f535, %f531, %f517, %f491;
	fma.rn.f32 	%f536, %f531, %f518, %f492;
	fma.rn.f32 	%f537, %f531, %f519, %f493;
	fma.rn.f32 	%f538, %f531, %f520, %f494;
	fma.rn.f32 	%f539, %f531, %f521, %f495;
	ld.shared.f32 	%f540, [%r11+-11344];
	fma.rn.f32 	%f541, %f540, %f514, %f497;
	fma.rn.f32 	%f542, %f540, %f515, %f498;
	fma.rn.f32 	%f543, %f540, %f516, %f499;
	fma.rn.f32 	%f544, %f540, %f517, %f500;
	fma.rn.f32 	%f545, %f540, %f518, %f501;
	fma.rn.f32 	%f546, %f540, %f519, %f502;
	fma.rn.f32 	%f547, %f540, %f520, %f503;
	fma.rn.f32 	%f548, %f540, %f521, %f504;
	ld.shared.f32 	%f549, [%r11+-11340];
	fma.rn.f32 	%f550, %f549, %f514, %f506;
	fma.rn.f32 	%f551, %f549, %f515, %f507;
	fma.rn.f32 	%f552, %f549, %f516, %f508;
	fma.rn.f32 	%f553, %f549, %f517, %f509;
	fma.rn.f32 	%f554, %f549, %f518, %f510;
	fma.rn.f32 	%f555, %f549, %f519, %f511;
	fma.rn.f32 	%f556, %f549, %f520, %f512;
	fma.rn.f32 	%f557, %f549, %f521, %f513;
	ld.shared.f32 	%f558, [%r15+40];
	ld.shared.f32 	%f559, [%r15+172];
	ld.shared.f32 	%f560, [%r15+304];
	ld.shared.f32 	%f561, [%r15+436];
	ld.shared.f32 	%f562, [%r15+568];
	ld.shared.f32 	%f563, [%r15+700];
	ld.shared.f32 	%f564, [%r15+832];
	ld.shared.f32 	%f565, [%r15+964];
	ld.shared.f32 	%f566, [%r11+-10836];
	fma.rn.f32 	%f567, %f566, %f558, %f523;
	fma.rn.f32 	%f568, %f566, %f559, %f524;
	fma.rn.f32 	%f569, %f566, %f560, %f525;
	fma.rn.f32 	%f570, %f566, %f561, %f526;
	fma.rn.f32 	%f571, %f566, %f562, %f527;
	fma.rn.f32 	%f572, %f566, %f563, %f528;
	fma.rn.f32 	%f573, %f566, %f564, %f529;
	fma.rn.f32 	%f574, %f566, %f565, %f530;
	ld.shared.f32 	%f575, [%r11+-10832];
	fma.rn.f32 	%f576, %f575, %f558, %f532;
	fma.rn.f32 	%f577, %f575, %f559, %f533;
	fma.rn.f32 	%f578, %f575, %f560, %f534;
	fma.rn.f32 	%f579, %f575, %f561, %f535;
	fma.rn.f32 	%f580, %f575, %f562, %f536;
	fma.rn.f32 	%f581, %f575, %f563, %f537;
	fma.rn.f32 	%f582, %f575, %f564, %f538;
	fma.rn.f32 	%f583, %f575, %f565, %f539;
	ld.shared.f32 	%f584, [%r11+-10828];
	fma.rn.f32 	%f585, %f584, %f558, %f541;
	fma.rn.f32 	%f586, %f584, %f559, %f542;
	fma.rn.f32 	%f587, %f584, %f560, %f543;
	fma.rn.f32 	%f588, %f584, %f561, %f544;
	fma.rn.f32 	%f589, %f584, %f562, %f545;
	fma.rn.f32 	%f590, %f584, %f563, %f546;
	fma.rn.f32 	%f591, %f584, %f564, %f547;
	fma.rn.f32 	%f592, %f584, %f565, %f548;
	ld.shared.f32 	%f593, [%r11+-10824];
	fma.rn.f32 	%f594, %f593, %f558, %f550;
	fma.rn.f32 	%f595, %f593, %f559, %f551;
	fma.rn.f32 	%f596, %f593, %f560, %f552;
	fma.rn.f32 	%f597, %f593, %f561, %f553;
	fma.rn.f32 	%f598, %f593, %f562, %f554;
	fma.rn.f32 	%f599, %f593, %f563, %f555;
	fma.rn.f32 	%f600, %f593, %f564, %f556;
	fma.rn.f32 	%f601, %f593, %f565, %f557;
	ld.shared.f32 	%f602, [%r15+44];
	ld.shared.f32 	%f603, [%r15+176];
	ld.shared.f32 	%f604, [%r15+308];
	ld.shared.f32 	%f605, [%r15+440];
	ld.shared.f32 	%f606, [%r15+572];
	ld.shared.f32 	%f607, [%r15+704];
	ld.shared.f32 	%f608, [%r15+836];
	ld.shared.f32 	%f609, [%r15+968];
	ld.shared.f32 	%f610, [%r11+-10320];
	fma.rn.f32 	%f611, %f610, %f602, %f567;
	fma.rn.f32 	%f612, %f610, %f603, %f568;
	fma.rn.f32 	%f613, %f610, %f604, %f569;
	fma.rn.f32 	%f614, %f610, %f605, %f570;
	fma.rn.f32 	%f615, %f610, %f606, %f571;
	fma.rn.f32 	%f616, %f610, %f607, %f572;
	fma.rn.f32 	%f617, %f610, %f608, %f573;
	fma.rn.f32 	%f618, %f610, %f609, %f574;
	ld.shared.f32 	%f619, [%r11+-10316];
	fma.rn.f32 	%f620, %f619, %f602, %f576;
	fma.rn.f32 	%f621, %f619, %f603, %f577;
	fma.rn.f32 	%f622, %f619, %f604, %f578;
	fma.rn.f32 	%f623, %f619, %f605, %f579;
	fma.rn.f32 	%f624, %f619, %f606, %f580;
	fma.rn.f32 	%f625, %f619, %f607, %f581;
	fma.rn.f32 	%f626, %f619, %f608, %f582;
	fma.rn.f32 	%f627, %f619, %f609, %f583;
	ld.shared.f32 	%f628, [%r11+-10312];
	fma.rn.f32 	%f629, %f628, %f602, %f585;
	fma.rn.f32 	%f630, %f628, %f603, %f586;
	fma.rn.f32 	%f631, %f628, %f604, %f587;
	fma.rn.f32 	%f632, %f628, %f605, %f588;
	fma.rn.f32 	%f633, %f628, %f606, %f589;
	fma.rn.f32 	%f634, %f628, %f607, %f590;
	fma.rn.f32 	%f635, %f628, %f608, %f591;
	fma.rn.f32 	%f636, %f628, %f609, %f592;
	ld.shared.f32 	%f637, [%r11+-10308];
	fma.rn.f32 	%f638, %f637, %f602, %f594;
	fma.rn.f32 	%f639, %f637, %f603, %f595;
	fma.rn.f32 	%f640, %f637, %f604, %f596;
	fma.rn.f32 	%f641, %f637, %f605, %f597;
	fma.rn.f32 	%f642, %f637, %f606, %f598;
	fma.rn.f32 	%f643, %f637, %f607, %f599;
	fma.rn.f32 	%f644, %f637, %f608, %f600;
	fma.rn.f32 	%f645, %f637, %f609, %f601;
	ld.shared.f32 	%f646, [%r15+48];
	ld.shared.f32 	%f647, [%r15+180];
	ld.shared.f32 	%f648, [%r15+312];
	ld.shared.f32 	%f649, [%r15+444];
	ld.shared.f32 	%f650, [%r15+576];
	ld.shared.f32 	%f651, [%r15+708];
	ld.shared.f32 	%f652, [%r15+840];
	ld.shared.f32 	%f653, [%r15+972];
	ld.shared.f32 	%f654, [%r11+-9804];
	fma.rn.f32 	%f655, %f654, %f646, %f611;
	fma.rn.f32 	%f656, %f654, %f647, %f612;
	fma.rn.f32 	%f657, %f654, %f648, %f613;
	fma.rn.f32 	%f658, %f654, %f649, %f614;
	fma.rn.f32 	%f659, %f654, %f650, %f615;
	fma.rn.f32 	%f660, %f654, %f651, %f616;
	fma.rn.f32 	%f661, %f654, %f652, %f617;
	fma.rn.f32 	%f662, %f654, %f653, %f618;
	ld.shared.f32 	%f663, [%r11+-9800];
	fma.rn.f32 	%f664, %f663, %f646, %f620;
	fma.rn.f32 	%f665, %f663, %f647, %f621;
	fma.rn.f32 	%f666, %f663, %f648, %f622;
	fma.rn.f32 	%f667, %f663, %f649, %f623;
	fma.rn.f32 	%f668, %f663, %f650, %f624;
	fma.rn.f32 	%f669, %f663, %f651, %f625;
	fma.rn.f32 	%f670, %f663, %f652, %f626;
	fma.rn.f32 	%f671, %f663, %f653, %f627;
	ld.shared.f32 	%f672, [%r11+-9796];
	fma.rn.f32 	%f673, %f672, %f646, %f629;
	fma.rn.f32 	%f674, %f672, %f647, %f630;
	fma.rn.f32 	%f675, %f672, %f648, %f631;
	fma.rn.f32 	%f676, %f672, %f649, %f632;
	fma.rn.f32 	%f677, %f672, %f650, %f633;
	fma.rn.f32 	%f678, %f672, %f651, %f634;
	fma.rn.f32 	%f679, %f672, %f652, %f635;
	fma.rn.f32 	%f680, %f672, %f653, %f636;
	ld.shared.f32 	%f681, [%r11+-9792];
	fma.rn.f32 	%f682, %f681, %f646, %f638;
	fma.rn.f32 	%f683, %f681, %f647, %f639;
	fma.rn.f32 	%f684, %f681, %f648, %f640;
	fma.rn.f32 	%f685, %f681, %f649, %f641;
	fma.rn.f32 	%f686, %f681, %f650, %f642;
	fma.rn.f32 	%f687, %f681, %f651, %f643;
	fma.rn.f32 	%f688, %f681, %f652, %f644;
	fma.rn.f32 	%f689, %f681, %f653, %f645;
	ld.shared.f32 	%f690, [%r15+52];
	ld.shared.f32 	%f691, [%r15+184];
	ld.shared.f32 	%f692, [%r15+316];
	ld.shared.f32 	%f693, [%r15+448];
	ld.shared.f32 	%f694, [%r15+580];
	ld.shared.f32 	%f695, [%r15+712];
	ld.shared.f32 	%f696, [%r15+844];
	ld.shared.f32 	%f697, [%r15+976];
	ld.shared.f32 	%f698, [%r11+-9288];
	fma.rn.f32 	%f699, %f698, %f690, %f655;
	fma.rn.f32 	%f700, %f698, %f691, %f656;
	fma.rn.f32 	%f701, %f698, %f692, %f657;
	fma.rn.f32 	%f702, %f698, %f693, %f658;
	fma.rn.f32 	%f703, %f698, %f694, %f659;
	fma.rn.f32 	%f704, %f698, %f695, %f660;
	fma.rn.f32 	%f705, %f698, %f696, %f661;
	fma.rn.f32 	%f706, %f698, %f697, %f662;
	ld.shared.f32 	%f707, [%r11+-9284];
	fma.rn.f32 	%f708, %f707, %f690, %f664;
	fma.rn.f32 	%f709, %f707, %f691, %f665;
	fma.rn.f32 	%f710, %f707, %f692, %f666;
	fma.rn.f32 	%f711, %f707, %f693, %f667;
	fma.rn.f32 	%f712, %f707, %f694, %f668;
	fma.rn.f32 	%f713, %f707, %f695, %f669;
	fma.rn.f32 	%f714, %f707, %f696, %f670;
	fma.rn.f32 	%f715, %f707, %f697, %f671;
	ld.shared.f32 	%f716, [%r11+-9280];
	fma.rn.f32 	%f717, %f716, %f690, %f673;
	fma.rn.f32 	%f718, %f716, %f691, %f674;
	fma.rn.f32 	%f719, %f716, %f692, %f675;
	fma.rn.f32 	%f720, %f716, %f693, %f676;
	fma.rn.f32 	%f721, %f716, %f694, %f677;
	fma.rn.f32 	%f722, %f716, %f695, %f678;
	fma.rn.f32 	%f723, %f716, %f696, %f679;
	fma.rn.f32 	%f724, %f716, %f697, %f680;
	ld.shared.f32 	%f725, [%r11+-9276];
	fma.rn.f32 	%f726, %f725, %f690, %f682;
	fma.rn.f32 	%f727, %f725, %f691, %f683;
	fma.rn.f32 	%f728, %f725, %f692, %f684;
	fma.rn.f32 	%f729, %f725, %f693, %f685;
	fma.rn.f32 	%f730, %f725, %f694, %f686;
	fma.rn.f32 	%f731, %f725, %f695, %f687;
	fma.rn.f32 	%f732, %f725, %f696, %f688;
	fma.rn.f32 	%f733, %f725, %f697, %f689;
	ld.shared.f32 	%f734, [%r15+56];
	ld.shared.f32 	%f735, [%r15+188];
	ld.shared.f32 	%f736, [%r15+320];
	ld.shared.f32 	%f737, [%r15+452];
	ld.shared.f32 	%f738, [%r15+584];
	ld.shared.f32 	%f739, [%r15+716];
	ld.shared.f32 	%f740, [%r15+848];
	ld.shared.f32 	%f741, [%r15+980];
	ld.shared.f32 	%f742, [%r11+-8772];
	fma.rn.f32 	%f743, %f742, %f734, %f699;
	fma.rn.f32 	%f744, %f742, %f735, %f700;
	fma.rn.f32 	%f745, %f742, %f736, %f701;
	fma.rn.f32 	%f746, %f742, %f737, %f702;
	fma.rn.f32 	%f747, %f742, %f738, %f703;
	fma.rn.f32 	%f748, %f742, %f739, %f704;
	fma.rn.f32 	%f749, %f742, %f740, %f705;
	fma.rn.f32 	%f750, %f742, %f741, %f706;
	ld.shared.f32 	%f751, [%r11+-8768];
	fma.rn.f32 	%f752, %f751, %f734, %f708;
	fma.rn.f32 	%f753, %f751, %f735, %f709;
	fma.rn.f32 	%f754, %f751, %f736, %f710;
	fma.rn.f32 	%f755, %f751, %f737, %f711;
	fma.rn.f32 	%f756, %f751, %f738, %f712;
	fma.rn.f32 	%f757, %f751, %f739, %f713;
	fma.rn.f32 	%f758, %f751, %f740, %f714;
	fma.rn.f32 	%f759, %f751, %f741, %f715;
	ld.shared.f32 	%f760, [%r11+-8764];
	fma.rn.f32 	%f761, %f760, %f734, %f717;
	fma.rn.f32 	%f762, %f760, %f735, %f718;
	fma.rn.f32 	%f763, %f760, %f736, %f719;
	fma.rn.f32 	%f764, %f760, %f737, %f720;
	fma.rn.f32 	%f765, %f760, %f738, %f721;
	fma.rn.f32 	%f766, %f760, %f739, %f722;
	fma.rn.f32 	%f767, %f760, %f740, %f723;
	fma.rn.f32 	%f768, %f760, %f741, %f724;
	ld.shared.f32 	%f769, [%r11+-8760];
	fma.rn.f32 	%f770, %f769, %f734, %f726;
	fma.rn.f32 	%f771, %f769, %f735, %f727;
	fma.rn.f32 	%f772, %f769, %f736, %f728;
	fma.rn.f32 	%f773, %f769, %f737, %f729;
	fma.rn.f32 	%f774, %f769, %f738, %f730;
	fma.rn.f32 	%f775, %f769, %f739, %f731;
	fma.rn.f32 	%f776, %f769, %f740, %f732;
	fma.rn.f32 	%f777, %f769, %f741, %f733;
	ld.shared.f32 	%f778, [%r15+60];
	ld.shared.f32 	%f779, [%r15+192];
	ld.shared.f32 	%f780, [%r15+324];
	ld.shared.f32 	%f781, [%r15+456];
	ld.shared.f32 	%f782, [%r15+588];
	ld.shared.f32 	%f783, [%r15+720];
	ld.shared.f32 	%f784, [%r15+852];
	ld.shared.f32 	%f785, [%r15+984];
	ld.shared.f32 	%f786, [%r11+-8256];
	fma.rn.f32 	%f787, %f786, %f778, %f743;
	fma.rn.f32 	%f788, %f786, %f779, %f744;
	fma.rn.f32 	%f789, %f786, %f780, %f745;
	fma.rn.f32 	%f790, %f786, %f781, %f746;
	fma.rn.f32 	%f791, %f786, %f782, %f747;
	fma.rn.f32 	%f792, %f786, %f783, %f748;
	fma.rn.f32 	%f793, %f786, %f784, %f749;
	fma.rn.f32 	%f794, %f786, %f785, %f750;
	ld.shared.f32 	%f795, [%r11+-8252];
	fma.rn.f32 	%f796, %f795, %f778, %f752;
	fma.rn.f32 	%f797, %f795, %f779, %f753;
	fma.rn.f32 	%f798, %f795, %f780, %f754;
	fma.rn.f32 	%f799, %f795, %f781, %f755;
	fma.rn.f32 	%f800, %f795, %f782, %f756;
	fma.rn.f32 	%f801, %f795, %f783, %f757;
	fma.rn.f32 	%f802, %f795, %f784, %f758;
	fma.rn.f32 	%f803, %f795, %f785, %f759;
	ld.shared.f32 	%f804, [%r11+-8248];
	fma.rn.f32 	%f805, %f804, %f778, %f761;
	fma.rn.f32 	%f806, %f804, %f779, %f762;
	fma.rn.f32 	%f807, %f804, %f780, %f763;
	fma.rn.f32 	%f808, %f804, %f781, %f764;
	fma.rn.f32 	%f809, %f804, %f782, %f765;
	fma.rn.f32 	%f810, %f804, %f783, %f766;
	fma.rn.f32 	%f811, %f804, %f784, %f767;
	fma.rn.f32 	%f812, %f804, %f785, %f768;
	ld.shared.f32 	%f813, [%r11+-8244];
	fma.rn.f32 	%f814, %f813, %f778, %f770;
	fma.rn.f32 	%f815, %f813, %f779, %f771;
	fma.rn.f32 	%f816, %f813, %f780, %f772;
	fma.rn.f32 	%f817, %f813, %f781, %f773;
	fma.rn.f32 	%f818, %f813, %f782, %f774;
	fma.rn.f32 	%f819, %f813, %f783, %f775;
	fma.rn.f32 	%f820, %f813, %f784, %f776;
	fma.rn.f32 	%f821, %f813, %f785, %f777;
	ld.shared.f32 	%f822, [%r15+64];
	ld.shared.f32 	%f823, [%r15+196];
	ld.shared.f32 	%f824, [%r15+328];
	ld.shared.f32 	%f825, [%r15+460];
	ld.shared.f32 	%f826, [%r15+592];
	ld.shared.f32 	%f827, [%r15+724];
	ld.shared.f32 	%f828, [%r15+856];
	ld.shared.f32 	%f829, [%r15+988];
	ld.shared.f32 	%f830, [%r11+-7740];
	fma.rn.f32 	%f831, %f830, %f822, %f787;
	fma.rn.f32 	%f832, %f830, %f823, %f788;
	fma.rn.f32 	%f833, %f830, %f824, %f789;
	fma.rn.f32 	%f834, %f830, %f825, %f790;
	fma.rn.f32 	%f835, %f830, %f826, %f791;
	fma.rn.f32 	%f836, %f830, %f827, %f792;
	fma.rn.f32 	%f837, %f830, %f828, %f793;
	fma.rn.f32 	%f838, %f830, %f829, %f794;
	ld.shared.f32 	%f839, [%r11+-7736];
	fma.rn.f32 	%f840, %f839, %f822, %f796;
	fma.rn.f32 	%f841, %f839, %f823, %f797;
	fma.rn.f32 	%f842, %f839, %f824, %f798;
	fma.rn.f32 	%f843, %f839, %f825, %f799;
	fma.rn.f32 	%f844, %f839, %f826, %f800;
	fma.rn.f32 	%f845, %f839, %f827, %f801;
	fma.rn.f32 	%f846, %f839, %f828, %f802;
	fma.rn.f32 	%f847, %f839, %f829, %f803;
	ld.shared.f32 	%f848, [%r11+-7732];
	fma.rn.f32 	%f849, %f848, %f822, %f805;
	fma.rn.f32 	%f850, %f848, %f823, %f806;
	fma.rn.f32 	%f851, %f848, %f824, %f807;
	fma.rn.f32 	%f852, %f848, %f825, %f808;
	fma.rn.f32 	%f853, %f848, %f826, %f809;
	fma.rn.f32 	%f854, %f848, %f827, %f810;
	fma.rn.f32 	%f855, %f848, %f828, %f811;
	fma.rn.f32 	%f856, %f848, %f829, %f812;
	ld.shared.f32 	%f857, [%r11+-7728];
	fma.rn.f32 	%f858, %f857, %f822, %f814;
	fma.rn.f32 	%f859, %f857, %f823, %f815;
	fma.rn.f32 	%f860, %f857, %f824, %f816;
	fma.rn.f32 	%f861, %f857, %f825, %f817;
	fma.rn.f32 	%f862, %f857, %f826, %f818;
	fma.rn.f32 	%f863, %f857, %f827, %f819;
	fma.rn.f32 	%f864, %f857, %f828, %f820;
	fma.rn.f32 	%f865, %f857, %f829, %f821;
	ld.shared.f32 	%f866, [%r15+68];
	ld.shared.f32 	%f867, [%r15+200];
	ld.shared.f32 	%f868, [%r15+332];
	ld.shared.f32 	%f869, [%r15+464];
	ld.shared.f32 	%f870, [%r15+596];
	ld.shared.f32 	%f871, [%r15+728];
	ld.shared.f32 	%f872, [%r15+860];
	ld.shared.f32 	%f873, [%r15+992];
	ld.shared.f32 	%f874, [%r11+-7224];
	fma.rn.f32 	%f875, %f874, %f866, %f831;
	fma.rn.f32 	%f876, %f874, %f867, %f832;
	fma.rn.f32 	%f877, %f874, %f868, %f833;
	fma.rn.f32 	%f878, %f874, %f869, %f834;
	fma.rn.f32 	%f879, %f874, %f870, %f835;
	fma.rn.f32 	%f880, %f874, %f871, %f836;
	fma.rn.f32 	%f881, %f874, %f872, %f837;
	fma.rn.f32 	%f882, %f874, %f873, %f838;
	ld.shared.f32 	%f883, [%r11+-7220];
	fma.rn.f32 	%f884, %f883, %f866, %f840;
	fma.rn.f32 	%f885, %f883, %f867, %f841;
	fma.rn.f32 	%f886, %f883, %f868, %f842;
	fma.rn.f32 	%f887, %f883, %f869, %f843;
	fma.rn.f32 	%f888, %f883, %f870, %f844;
	fma.rn.f32 	%f889, %f883, %f871, %f845;
	fma.rn.f32 	%f890, %f883, %f872, %f846;
	fma.rn.f32 	%f891, %f883, %f873, %f847;
	ld.shared.f32 	%f892, [%r11+-7216];
	fma.rn.f32 	%f893, %f892, %f866, %f849;
	fma.rn.f32 	%f894, %f892, %f867, %f850;
	fma.rn.f32 	%f895, %f892, %f868, %f851;
	fma.rn.f32 	%f896, %f892, %f869, %f852;
	fma.rn.f32 	%f897, %f892, %f870, %f853;
	fma.rn.f32 	%f898, %f892, %f871, %f854;
	fma.rn.f32 	%f899, %f892, %f872, %f855;
	fma.rn.f32 	%f900, %f892, %f873, %f856;
	ld.shared.f32 	%f901, [%r11+-7212];
	fma.rn.f32 	%f902, %f901, %f866, %f858;
	fma.rn.f32 	%f903, %f901, %f867, %f859;
	fma.rn.f32 	%f904, %f901, %f868, %f860;
	fma.rn.f32 	%f905, %f901, %f869, %f861;
	fma.rn.f32 	%f906, %f901, %f870, %f862;
	fma.rn.f32 	%f907, %f901, %f871, %f863;
	fma.rn.f32 	%f908, %f901, %f872, %f864;
	fma.rn.f32 	%f909, %f901, %f873, %f865;
	ld.shared.f32 	%f910, [%r15+72];
	ld.shared.f32 	%f911, [%r15+204];
	ld.shared.f32 	%f912, [%r15+336];
	ld.shared.f32 	%f913, [%r15+468];
	ld.shared.f32 	%f914, [%r15+600];
	ld.shared.f32 	%f915, [%r15+732];
	ld.shared.f32 	%f916, [%r15+864];
	ld.shared.f32 	%f917, [%r15+996];
	ld.shared.f32 	%f918, [%r11+-6708];
	fma.rn.f32 	%f919, %f918, %f910, %f875;
	fma.rn.f32 	%f920, %f918, %f911, %f876;
	fma.rn.f32 	%f921, %f918, %f912, %f877;
	fma.rn.f32 	%f922, %f918, %f913, %f878;
	fma.rn.f32 	%f923, %f918, %f914, %f879;
	fma.rn.f32 	%f924, %f918, %f915, %f880;
	fma.rn.f32 	%f925, %f918, %f916, %f881;
	fma.rn.f32 	%f926, %f918, %f917, %f882;
	ld.shared.f32 	%f927, [%r11+-6704];
	fma.rn.f32 	%f928, %f927, %f910, %f884;
	fma.rn.f32 	%f929, %f927, %f911, %f885;
	fma.rn.f32 	%f930, %f927, %f912, %f886;
	fma.rn.f32 	%f931, %f927, %f913, %f887;
	fma.rn.f32 	%f932, %f927, %f914, %f888;
	fma.rn.f32 	%f933, %f927, %f915, %f889;
	fma.rn.f32 	%f934, %f927, %f916, %f890;
	fma.rn.f32 	%f935, %f927, %f917, %f891;
	ld.shared.f32 	%f936, [%r11+-6700];
	fma.rn.f32 	%f937, %f936, %f910, %f893;
	fma.rn.f32 	%f938, %f936, %f911, %f894;
	fma.rn.f32 	%f939, %f936, %f912, %f895;
	fma.rn.f32 	%f940, %f936, %f913, %f896;
	fma.rn.f32 	%f941, %f936, %f914, %f897;
	fma.rn.f32 	%f942, %f936, %f915, %f898;
	fma.rn.f32 	%f943, %f936, %f916, %f899;
	fma.rn.f32 	%f944, %f936, %f917, %f900;
	ld.shared.f32 	%f945, [%r11+-6696];
	fma.rn.f32 	%f946, %f945, %f910, %f902;
	fma.rn.f32 	%f947, %f945, %f911, %f903;
	fma.rn.f32 	%f948, %f945, %f912, %f904;
	fma.rn.f32 	%f949, %f945, %f913, %f905;
	fma.rn.f32 	%f950, %f945, %f914, %f906;
	fma.rn.f32 	%f951, %f945, %f915, %f907;
	fma.rn.f32 	%f952, %f945, %f916, %f908;
	fma.rn.f32 	%f953, %f945, %f917, %f909;
	ld.shared.f32 	%f954, [%r15+76];
	ld.shared.f32 	%f955, [%r15+208];
	ld.shared.f32 	%f956, [%r15+340];
	ld.shared.f32 	%f957, [%r15+472];
	ld.shared.f32 	%f958, [%r15+604];
	ld.shared.f32 	%f959, [%r15+736];
	ld.shared.f32 	%f960, [%r15+868];
	ld.shared.f32 	%f961, [%r15+1000];
	ld.shared.f32 	%f962, [%r11+-6192];
	fma.rn.f32 	%f963, %f962, %f954, %f919;
	fma.rn.f32 	%f964, %f962, %f955, %f920;
	fma.rn.f32 	%f965, %f962, %f956, %f921;
	fma.rn.f32 	%f966, %f962, %f957, %f922;
	fma.rn.f32 	%f967, %f962, %f958, %f923;
	fma.rn.f32 	%f968, %f962, %f959, %f924;
	fma.rn.f32 	%f969, %f962, %f960, %f925;
	fma.rn.f32 	%f970, %f962, %f961, %f926;
	ld.shared.f32 	%f971, [%r11+-6188];
	fma.rn.f32 	%f972, %f971, %f954, %f928;
	fma.rn.f32 	%f973, %f971, %f955, %f929;
	fma.rn.f32 	%f974, %f971, %f956, %f930;
	fma.rn.f32 	%f975, %f971, %f957, %f931;
	fma.rn.f32 	%f976, %f971, %f958, %f932;
	fma.rn.f32 	%f977, %f971, %f959, %f933;
	fma.rn.f32 	%f978, %f971, %f960, %f934;
	fma.rn.f32 	%f979, %f971, %f961, %f935;
	ld.shared.f32 	%f980, [%r11+-6184];
	fma.rn.f32 	%f981, %f980, %f954, %f937;
	fma.rn.f32 	%f982, %f980, %f955, %f938;
	fma.rn.f32 	%f983, %f980, %f956, %f939;
	fma.rn.f32 	%f984, %f980, %f957, %f940;
	fma.rn.f32 	%f985, %f980, %f958, %f941;
	fma.rn.f32 	%f986, %f980, %f959, %f942;
	fma.rn.f32 	%f987, %f980, %f960, %f943;
	fma.rn.f32 	%f988, %f980, %f961, %f944;
	ld.shared.f32 	%f989, [%r11+-6180];
	fma.rn.f32 	%f990, %f989, %f954, %f946;
	fma.rn.f32 	%f991, %f989, %f955, %f947;
	fma.rn.f32 	%f992, %f989, %f956, %f948;
	fma.rn.f32 	%f993, %f989, %f957, %f949;
	fma.rn.f32 	%f994, %f989, %f958, %f950;
	fma.rn.f32 	%f995, %f989, %f959, %f951;
	fma.rn.f32 	%f996, %f989, %f960, %f952;
	fma.rn.f32 	%f997, %f989, %f961, %f953;
	ld.shared.f32 	%f998, [%r15+80];
	ld.shared.f32 	%f999, [%r15+212];
	ld.shared.f32 	%f1000, [%r15+344];
	ld.shared.f32 	%f1001, [%r15+476];
	ld.shared.f32 	%f1002, [%r15+608];
	ld.shared.f32 	%f1003, [%r15+740];
	ld.shared.f32 	%f1004, [%r15+872];
	ld.shared.f32 	%f1005, [%r15+1004];
	ld.shared.f32 	%f1006, [%r11+-5676];
	fma.rn.f32 	%f1007, %f1006, %f998, %f963;
	fma.rn.f32 	%f1008, %f1006, %f999, %f964;
	fma.rn.f32 	%f1009, %f1006, %f1000, %f965;
	fma.rn.f32 	%f1010, %f1006, %f1001, %f966;
	fma.rn.f32 	%f1011, %f1006, %f1002, %f967;
	fma.rn.f32 	%f1012, %f1006, %f1003, %f968;
	fma.rn.f32 	%f1013, %f1006, %f1004, %f969;
	fma.rn.f32 	%f1014, %f1006, %f1005, %f970;
	ld.shared.f32 	%f1015, [%r11+-5672];
	fma.rn.f32 	%f1016, %f1015, %f998, %f972;
	fma.rn.f32 	%f1017, %f1015, %f999, %f973;
	fma.rn.f32 	%f1018, %f1015, %f1000, %f974;
	fma.rn.f32 	%f1019, %f1015, %f1001, %f975;
	fma.rn.f32 	%f1020, %f1015, %f1002, %f976;
	fma.rn.f32 	%f1021, %f1015, %f1003, %f977;
	fma.rn.f32 	%f1022, %f1015, %f1004, %f978;
	fma.rn.f32 	%f1023, %f1015, %f1005, %f979;
	ld.shared.f32 	%f1024, [%r11+-5668];
	fma.rn.f32 	%f1025, %f1024, %f998, %f981;
	fma.rn.f32 	%f1026, %f1024, %f999, %f982;
	fma.rn.f32 	%f1027, %f1024, %f1000, %f983;
	fma.rn.f32 	%f1028, %f1024, %f1001, %f984;
	fma.rn.f32 	%f1029, %f1024, %f1002, %f985;
	fma.rn.f32 	%f1030, %f1024, %f1003, %f986;
	fma.rn.f32 	%f1031, %f1024, %f1004, %f987;
	fma.rn.f32 	%f1032, %f1024, %f1005, %f988;
	ld.shared.f32 	%f1033, [%r11+-5664];
	fma.rn.f32 	%f1034, %f1033, %f998, %f990;
	fma.rn.f32 	%f1035, %f1033, %f999, %f991;
	fma.rn.f32 	%f1036, %f1033, %f1000, %f992;
	fma.rn.f32 	%f1037, %f1033, %f1001, %f993;
	fma.rn.f32 	%f1038, %f1033, %f1002, %f994;
	fma.rn.f32 	%f1039, %f1033, %f1003, %f995;
	fma.rn.f32 	%f1040, %f1033, %f1004, %f996;
	fma.rn.f32 	%f1041, %f1033, %f1005, %f997;
	ld.shared.f32 	%f1042, [%r15+84];
	ld.shared.f32 	%f1043, [%r15+216];
	ld.shared.f32 	%f1044, [%r15+348];
	ld.shared.f32 	%f1045, [%r15+480];
	ld.shared.f32 	%f1046, [%r15+612];
	ld.shared.f32 	%f1047, [%r15+744];
	ld.shared.f32 	%f1048, [%r15+876];
	ld.shared.f32 	%f1049, [%r15+1008];
	ld.shared.f32 	%f1050, [%r11+-5160];
	fma.rn.f32 	%f1051, %f1050, %f1042, %f1007;
	fma.rn.f32 	%f1052, %f1050, %f1043, %f1008;
	fma.rn.f32 	%f1053, %f1050, %f1044, %f1009;
	fma.rn.f32 	%f1054, %f1050, %f1045, %f1010;
	fma.rn.f32 	%f1055, %f1050, %f1046, %f1011;
	fma.rn.f32 	%f1056, %f1050, %f1047, %f1012;
	fma.rn.f32 	%f1057, %f1050, %f1048, %f1013;
	fma.rn.f32 	%f1058, %f1050, %f1049, %f1014;
	ld.shared.f32 	%f1059, [%r11+-5156];
	fma.rn.f32 	%f1060, %f1059, %f1042, %f1016;
	fma.rn.f32 	%f1061, %f1059, %f1043, %f1017;
	fma.rn.f32 	%f1062, %f1059, %f1044, %f1018;
	fma.rn.f32 	%f1063, %f1059, %f1045, %f1019;
	fma.rn.f32 	%f1064, %f1059, %f1046, %f1020;
	fma.rn.f32 	%f1065, %f1059, %f1047, %f1021;
	fma.rn.f32 	%f1066, %f1059, %f1048, %f1022;
	fma.rn.f32 	%f1067, %f1059, %f1049, %f1023;
	ld.shared.f32 	%f1068, [%r11+-5152];
	fma.rn.f32 	%f1069, %f1068, %f1042, %f1025;
	fma.rn.f32 	%f1070, %f1068, %f1043, %f1026;
	fma.rn.f32 	%f1071, %f1068, %f1044, %f1027;
	fma.rn.f32 	%f1072, %f1068, %f1045, %f1028;
	fma.rn.f32 	%f1073, %f1068, %f1046, %f1029;
	fma.rn.f32 	%f1074, %f1068, %f1047, %f1030;
	fma.rn.f32 	%f1075, %f1068, %f1048, %f1031;
	fma.rn.f32 	%f1076, %f1068, %f1049, %f1032;
	ld.shared.f32 	%f1077, [%r11+-5148];
	fma.rn.f32 	%f1078, %f1077, %f1042, %f1034;
	fma.rn.f32 	%f1079, %f1077, %f1043, %f1035;
	fma.rn.f32 	%f1080, %f1077, %f1044, %f1036;
	fma.rn.f32 	%f1081, %f1077, %f1045, %f1037;
	fma.rn.f32 	%f1082, %f1077, %f1046, %f1038;
	fma.rn.f32 	%f1083, %f1077, %f1047, %f1039;
	fma.rn.f32 	%f1084, %f1077, %f1048, %f1040;
	fma.rn.f32 	%f1085, %f1077, %f1049, %f1041;
	ld.shared.f32 	%f1086, [%r15+88];
	ld.shared.f32 	%f1087, [%r15+220];
	ld.shared.f32 	%f1088, [%r15+352];
	ld.shared.f32 	%f1089, [%r15+484];
	ld.shared.f32 	%f1090, [%r15+616];
	ld.shared.f32 	%f1091, [%r15+748];
	ld.shared.f32 	%f1092, [%r15+880];
	ld.shared.f32 	%f1093, [%r15+1012];
	ld.shared.f32 	%f1094, [%r11+-4644];
	fma.rn.f32 	%f1095, %f1094, %f1086, %f1051;
	fma.rn.f32 	%f1096, %f1094, %f1087, %f1052;
	fma.rn.f32 	%f1097, %f1094, %f1088, %f1053;
	fma.rn.f32 	%f1098, %f1094, %f1089, %f1054;
	fma.rn.f32 	%f1099, %f1094, %f1090, %f1055;
	fma.rn.f32 	%f1100, %f1094, %f1091, %f1056;
	fma.rn.f32 	%f1101, %f1094, %f1092, %f1057;
	fma.rn.f32 	%f1102, %f1094, %f1093, %f1058;
	ld.shared.f32 	%f1103, [%r11+-4640];
	fma.rn.f32 	%f1104, %f1103, %f1086, %f1060;
	fma.rn.f32 	%f1105, %f1103, %f1087, %f1061;
	fma.rn.f32 	%f1106, %f1103, %f1088, %f1062;
	fma.rn.f32 	%f1107, %f1103, %f1089, %f1063;
	fma.rn.f32 	%f1108, %f1103, %f1090, %f1064;
	fma.rn.f32 	%f1109, %f1103, %f1091, %f1065;
	fma.rn.f32 	%f1110, %f1103, %f1092, %f1066;
	fma.rn.f32 	%f1111, %f1103, %f1093, %f1067;
	ld.shared.f32 	%f1112, [%r11+-4636];
	fma.rn.f32 	%f1113, %f1112, %f1086, %f1069;
	fma.rn.f32 	%f1114, %f1112, %f1087, %f1070;
	fma.rn.f32 	%f1115, %f1112, %f1088, %f1071;
	fma.rn.f32 	%f1116, %f1112, %f1089, %f1072;
	fma.rn.f32 	%f1117, %f1112, %f1090, %f1073;
	fma.rn.f32 	%f1118, %f1112, %f1091, %f1074;
	fma.rn.f32 	%f1119, %f1112, %f1092, %f1075;
	fma.rn.f32 	%f1120, %f1112, %f1093, %f1076;
	ld.shared.f32 	%f1121, [%r11+-4632];
	fma.rn.f32 	%f1122, %f1121, %f1086, %f1078;
	fma.rn.f32 	%f1123, %f1121, %f1087, %f1079;
	fma.rn.f32 	%f1124, %f1121, %f1088, %f1080;
	fma.rn.f32 	%f1125, %f1121, %f1089, %f1081;
	fma.rn.f32 	%f1126, %f1121, %f1090, %f1082;
	fma.rn.f32 	%f1127, %f1121, %f1091, %f1083;
	fma.rn.f32 	%f1128, %f1121, %f1092, %f1084;
	fma.rn.f32 	%f1129, %f1121, %f1093, %f1085;
	ld.shared.f32 	%f1130, [%r15+92];
	ld.shared.f32 	%f1131, [%r15+224];
	ld.shared.f32 	%f1132, [%r15+356];
	ld.shared.f32 	%f1133, [%r15+488];
	ld.shared.f32 	%f1134, [%r15+620];
	ld.shared.f32 	%f1135, [%r15+752];
	ld.shared.f32 	%f1136, [%r15+884];
	ld.shared.f32 	%f1137, [%r15+1016];
	ld.shared.f32 	%f1138, [%r11+-4128];
	fma.rn.f32 	%f1139, %f1138, %f1130, %f1095;
	fma.rn.f32 	%f1140, %f1138, %f1131, %f1096;
	fma.rn.f32 	%f1141, %f1138, %f1132, %f1097;
	fma.rn.f32 	%f1142, %f1138, %f1133, %f1098;
	fma.rn.f32 	%f1143, %f1138, %f1134, %f1099;
	fma.rn.f32 	%f1144, %f1138, %f1135, %f1100;
	fma.rn.f32 	%f1145, %f1138, %f1136, %f1101;
	fma.rn.f32 	%f1146, %f1138, %f1137, %f1102;
	ld.shared.f32 	%f1147, [%r11+-4124];
	fma.rn.f32 	%f1148, %f1147, %f1130, %f1104;
	fma.rn.f32 	%f1149, %f1147, %f1131, %f1105;
	fma.rn.f32 	%f1150, %f1147, %f1132, %f1106;
	fma.rn.f32 	%f1151, %f1147, %f1133, %f1107;
	fma.rn.f32 	%f1152, %f1147, %f1134, %f1108;
	fma.rn.f32 	%f1153, %f1147, %f1135, %f1109;
	fma.rn.f32 	%f1154, %f1147, %f1136, %f1110;
	fma.rn.f32 	%f1155, %f1147, %f1137, %f1111;
	ld.shared.f32 	%f1156, [%r11+-4120];
	fma.rn.f32 	%f1157, %f1156, %f1130, %f1113;
	fma.rn.f32 	%f1158, %f1156, %f1131, %f1114;
	fma.rn.f32 	%f1159, %f1156, %f1132, %f1115;
	fma.rn.f32 	%f1160, %f1156, %f1133, %f1116;
	fma.rn.f32 	%f1161, %f1156, %f1134, %f1117;
	fma.rn.f32 	%f1162, %f1156, %f1135, %f1118;
	fma.rn.f32 	%f1163, %f1156, %f1136, %f1119;
	fma.rn.f32 	%f1164, %f1156, %f1137, %f1120;
	ld.shared.f32 	%f1165, [%r11+-4116];
	fma.rn.f32 	%f1166, %f1165, %f1130, %f1122;
	fma.rn.f32 	%f1167, %f1165, %f1131, %f1123;
	fma.rn.f32 	%f1168, %f1165, %f1132, %f1124;
	fma.rn.f32 	%f1169, %f1165, %f1133, %f1125;
	fma.rn.f32 	%f1170, %f1165, %f1134, %f1126;
	fma.rn.f32 	%f1171, %f1165, %f1135, %f1127;
	fma.rn.f32 	%f1172, %f1165, %f1136, %f1128;
	fma.rn.f32 	%f1173, %f1165, %f1137, %f1129;
	ld.shared.f32 	%f1174, [%r15+96];
	ld.shared.f32 	%f1175, [%r15+228];
	ld.shared.f32 	%f1176, [%r15+360];
	ld.shared.f32 	%f1177, [%r15+492];
	ld.shared.f32 	%f1178, [%r15+624];
	ld.shared.f32 	%f1179, [%r15+756];
	ld.shared.f32 	%f1180, [%r15+888];
	ld.shared.f32 	%f1181, [%r15+1020];
	ld.shared.f32 	%f1182, [%r11+-3612];
	fma.rn.f32 	%f1183, %f1182, %f1174, %f1139;
	fma.rn.f32 	%f1184, %f1182, %f1175, %f1140;
	fma.rn.f32 	%f1185, %f1182, %f1176, %f1141;
	fma.rn.f32 	%f1186, %f1182, %f1177, %f1142;
	fma.rn.f32 	%f1187, %f1182, %f1178, %f1143;
	fma.rn.f32 	%f1188, %f1182, %f1179, %f1144;
	fma.rn.f32 	%f1189, %f1182, %f1180, %f1145;
	fma.rn.f32 	%f1190, %f1182, %f1181, %f1146;
	ld.shared.f32 	%f1191, [%r11+-3608];
	fma.rn.f32 	%f1192, %f1191, %f1174, %f1148;
	fma.rn.f32 	%f1193, %f1191, %f1175, %f1149;
	fma.rn.f32 	%f1194, %f1191, %f1176, %f1150;
	fma.rn.f32 	%f1195, %f1191, %f1177, %f1151;
	fma.rn.f32 	%f1196, %f1191, %f1178, %f1152;
	fma.rn.f32 	%f1197, %f1191, %f1179, %f1153;
	fma.rn.f32 	%f1198, %f1191, %f1180, %f1154;
	fma.rn.f32 	%f1199, %f1191, %f1181, %f1155;
	ld.shared.f32 	%f1200, [%r11+-3604];
	fma.rn.f32 	%f1201, %f1200, %f1174, %f1157;
	fma.rn.f32 	%f1202, %f1200, %f1175, %f1158;
	fma.rn.f32 	%f1203, %f1200, %f1176, %f1159;
	fma.rn.f32 	%f1204, %f1200, %f1177, %f1160;
	fma.rn.f32 	%f1205, %f1200, %f1178, %f1161;
	fma.rn.f32 	%f1206, %f1200, %f1179, %f1162;
	fma.rn.f32 	%f1207, %f1200, %f1180, %f1163;
	fma.rn.f32 	%f1208, %f1200, %f1181, %f1164;
	ld.shared.f32 	%f1209, [%r11+-3600];
	fma.rn.f32 	%f1210, %f1209, %f1174, %f1166;
	fma.rn.f32 	%f1211, %f1209, %f1175, %f1167;
	fma.rn.f32 	%f1212, %f1209, %f1176, %f1168;
	fma.rn.f32 	%f1213, %f1209, %f1177, %f1169;
	fma.rn.f32 	%f1214, %f1209, %f1178, %f1170;
	fma.rn.f32 	%f1215, %f1209, %f1179, %f1171;
	fma.rn.f32 	%f1216, %f1209, %f1180, %f1172;
	fma.rn.f32 	%f1217, %f1209, %f1181, %f1173;
	ld.shared.f32 	%f1218, [%r15+100];
	ld.shared.f32 	%f1219, [%r15+232];
	ld.shared.f32 	%f1220, [%r15+364];
	ld.shared.f32 	%f1221, [%r15+496];
	ld.shared.f32 	%f1222, [%r15+628];
	ld.shared.f32 	%f1223, [%r15+760];
	ld.shared.f32 	%f1224, [%r15+892];
	ld.shared.f32 	%f1225, [%r15+1024];
	ld.shared.f32 	%f1226, [%r11+-3096];
	fma.rn.f32 	%f1227, %f1226, %f1218, %f1183;
	fma.rn.f32 	%f1228, %f1226, %f1219, %f1184;
	fma.rn.f32 	%f1229, %f1226, %f1220, %f1185;
	fma.rn.f32 	%f1230, %f1226, %f1221, %f1186;
	fma.rn.f32 	%f1231, %f1226, %f1222, %f1187;
	fma.rn.f32 	%f1232, %f1226, %f1223, %f1188;
	fma.rn.f32 	%f1233, %f1226, %f1224, %f1189;
	fma.rn.f32 	%f1234, %f1226, %f1225, %f1190;
	ld.shared.f32 	%f1235, [%r11+-3092];
	fma.rn.f32 	%f1236, %f1235, %f1218, %f1192;
	fma.rn.f32 	%f1237, %f1235, %f1219, %f1193;
	fma.rn.f32 	%f1238, %f1235, %f1220, %f1194;
	fma.rn.f32 	%f1239, %f1235, %f1221, %f1195;
	fma.rn.f32 	%f1240, %f1235, %f1222, %f1196;
	fma.rn.f32 	%f1241, %f1235, %f1223, %f1197;
	fma.rn.f32 	%f1242, %f1235, %f1224, %f1198;
	fma.rn.f32 	%f1243, %f1235, %f1225, %f1199;
	ld.shared.f32 	%f1244, [%r11+-3088];
	fma.rn.f32 	%f1245, %f1244, %f1218, %f1201;
	fma.rn.f32 	%f1246, %f1244, %f1219, %f1202;
	fma.rn.f32 	%f1247, %f1244, %f1220, %f1203;
	fma.rn.f32 	%f1248, %f1244, %f1221, %f1204;
	fma.rn.f32 	%f1249, %f1244, %f1222, %f1205;
	fma.rn.f32 	%f1250, %f1244, %f1223, %f1206;
	fma.rn.f32 	%f1251, %f1244, %f1224, %f1207;
	fma.rn.f32 	%f1252, %f1244, %f1225, %f1208;
	ld.shared.f32 	%f1253, [%r11+-3084];
	fma.rn.f32 	%f1254, %f1253, %f1218, %f1210;
	fma.rn.f32 	%f1255, %f1253, %f1219, %f1211;
	fma.rn.f32 	%f1256, %f1253, %f1220, %f1212;
	fma.rn.f32 	%f1257, %f1253, %f1221, %f1213;
	fma.rn.f32 	%f1258, %f1253, %f1222, %f1214;
	fma.rn.f32 	%f1259, %f1253, %f1223, %f1215;
	fma.rn.f32 	%f1260, %f1253, %f1224, %f1216;
	fma.rn.f32 	%f1261, %f1253, %f1225, %f1217;
	ld.shared.f32 	%f1262, [%r15+104];
	ld.shared.f32 	%f1263, [%r15+236];
	ld.shared.f32 	%f1264, [%r15+368];
	ld.shared.f32 	%f1265, [%r15+500];
	ld.shared.f32 	%f1266, [%r15+632];
	ld.shared.f32 	%f1267, [%r15+764];
	ld.shared.f32 	%f1268, [%r15+896];
	ld.shared.f32 	%f1269, [%r15+1028];
	ld.shared.f32 	%f1270, [%r11+-2580];
	fma.rn.f32 	%f1271, %f1270, %f1262, %f1227;
	fma.rn.f32 	%f1272, %f1270, %f1263, %f1228;
	fma.rn.f32 	%f1273, %f1270, %f1264, %f1229;
	fma.rn.f32 	%f1274, %f1270, %f1265, %f1230;
	fma.rn.f32 	%f1275, %f1270, %f1266, %f1231;
	fma.rn.f32 	%f1276, %f1270, %f1267, %f1232;
	fma.rn.f32 	%f1277, %f1270, %f1268, %f1233;
	fma.rn.f32 	%f1278, %f1270, %f1269, %f1234;
	ld.shared.f32 	%f1279, [%r11+-2576];
	fma.rn.f32 	%f1280, %f1279, %f1262, %f1236;
	fma.rn.f32 	%f1281, %f1279, %f1263, %f1237;
	fma.rn.f32 	%f1282, %f1279, %f1264, %f1238;
	fma.rn.f32 	%f1283, %f1279, %f1265, %f1239;
	fma.rn.f32 	%f1284, %f1279, %f1266, %f1240;
	fma.rn.f32 	%f1285, %f1279, %f1267, %f1241;
	fma.rn.f32 	%f1286, %f1279, %f1268, %f1242;
	fma.rn.f32 	%f1287, %f1279, %f1269, %f1243;
	ld.shared.f32 	%f1288, [%r11+-2572];
	fma.rn.f32 	%f1289, %f1288, %f1262, %f1245;
	fma.rn.f32 	%f1290, %f1288, %f1263, %f1246;
	fma.rn.f32 	%f1291, %f1288, %f1264, %f1247;
	fma.rn.f32 	%f1292, %f1288, %f1265, %f1248;
	fma.rn.f32 	%f1293, %f1288, %f1266, %f1249;
	fma.rn.f32 	%f1294, %f1288, %f1267, %f1250;
	fma.rn.f32 	%f1295, %f1288, %f1268, %f1251;
	fma.rn.f32 	%f1296, %f1288, %f1269, %f1252;
	ld.shared.f32 	%f1297, [%r11+-2568];
	fma.rn.f32 	%f1298, %f1297, %f1262, %f1254;
	fma.rn.f32 	%f1299, %f1297, %f1263, %f1255;
	fma.rn.f32 	%f1300, %f1297, %f1264, %f1256;
	fma.rn.f32 	%f1301, %f1297, %f1265, %f1257;
	fma.rn.f32 	%f1302, %f1297, %f1266, %f1258;
	fma.rn.f32 	%f1303, %f1297, %f1267, %f1259;
	fma.rn.f32 	%f1304, %f1297, %f1268, %f1260;
	fma.rn.f32 	%f1305, %f1297, %f1269, %f1261;
	ld.shared.f32 	%f1306, [%r15+108];
	ld.shared.f32 	%f1307, [%r15+240];
	ld.shared.f32 	%f1308, [%r15+372];
	ld.shared.f32 	%f1309, [%r15+504];
	ld.shared.f32 	%f1310, [%r15+636];
	ld.shared.f32 	%f1311, [%r15+768];
	ld.shared.f32 	%f1312, [%r15+900];
	ld.shared.f32 	%f1313, [%r15+1032];
	ld.shared.f32 	%f1314, [%r11+-2064];
	fma.rn.f32 	%f1315, %f1314, %f1306, %f1271;
	fma.rn.f32 	%f1316, %f1314, %f1307, %f1272;
	fma.rn.f32 	%f1317, %f1314, %f1308, %f1273;
	fma.rn.f32 	%f1318, %f1314, %f1309, %f1274;
	fma.rn.f32 	%f1319, %f1314, %f1310, %f1275;
	fma.rn.f32 	%f1320, %f1314, %f1311, %f1276;
	fma.rn.f32 	%f1321, %f1314, %f1312, %f1277;
	fma.rn.f32 	%f1322, %f1314, %f1313, %f1278;
	ld.shared.f32 	%f1323, [%r11+-2060];
	fma.rn.f32 	%f1324, %f1323, %f1306, %f1280;
	fma.rn.f32 	%f1325, %f1323, %f1307, %f1281;
	fma.rn.f32 	%f1326, %f1323, %f1308, %f1282;
	fma.rn.f32 	%f1327, %f1323, %f1309, %f1283;
	fma.rn.f32 	%f1328, %f1323, %f1310, %f1284;
	fma.rn.f32 	%f1329, %f1323, %f1311, %f1285;
	fma.rn.f32 	%f1330, %f1323, %f1312, %f1286;
	fma.rn.f32 	%f1331, %f1323, %f1313, %f1287;
	ld.shared.f32 	%f1332, [%r11+-2056];
	fma.rn.f32 	%f1333, %f1332, %f1306, %f1289;
	fma.rn.f32 	%f1334, %f1332, %f1307, %f1290;
	fma.rn.f32 	%f1335, %f1332, %f1308, %f1291;
	fma.rn.f32 	%f1336, %f1332, %f1309, %f1292;
	fma.rn.f32 	%f1337, %f1332, %f1310, %f1293;
	fma.rn.f32 	%f1338, %f1332, %f1311, %f1294;
	fma.rn.f32 	%f1339, %f1332, %f1312, %f1295;
	fma.rn.f32 	%f1340, %f1332, %f1313, %f1296;
	ld.shared.f32 	%f1341, [%r11+-2052];
	fma.rn.f32 	%f1342, %f1341, %f1306, %f1298;
	fma.rn.f32 	%f1343, %f1341, %f1307, %f1299;
	fma.rn.f32 	%f1344, %f1341, %f1308, %f1300;
	fma.rn.f32 	%f1345, %f1341, %f1309, %f1301;
	fma.rn.f32 	%f1346, %f1341, %f1310, %f1302;
	fma.rn.f32 	%f1347, %f1341, %f1311, %f1303;
	fma.rn.f32 	%f1348, %f1341, %f1312, %f1304;
	fma.rn.f32 	%f1349, %f1341, %f1313, %f1305;
	ld.shared.f32 	%f1350, [%r15+112];
	ld.shared.f32 	%f1351, [%r15+244];
	ld.shared.f32 	%f1352, [%r15+376];
	ld.shared.f32 	%f1353, [%r15+508];
	ld.shared.f32 	%f1354, [%r15+640];
	ld.shared.f32 	%f1355, [%r15+772];
	ld.shared.f32 	%f1356, [%r15+904];
	ld.shared.f32 	%f1357, [%r15+1036];
	ld.shared.f32 	%f1358, [%r11+-1548];
	fma.rn.f32 	%f1359, %f1358, %f1350, %f1315;
	fma.rn.f32 	%f1360, %f1358, %f1351, %f1316;
	fma.rn.f32 	%f1361, %f1358, %f1352, %f1317;
	fma.rn.f32 	%f1362, %f1358, %f1353, %f1318;
	fma.rn.f32 	%f1363, %f1358, %f1354, %f1319;
	fma.rn.f32 	%f1364, %f1358, %f1355, %f1320;
	fma.rn.f32 	%f1365, %f1358, %f1356, %f1321;
	fma.rn.f32 	%f1366, %f1358, %f1357, %f1322;
	ld.shared.f32 	%f1367, [%r11+-1544];
	fma.rn.f32 	%f1368, %f1367, %f1350, %f1324;
	fma.rn.f32 	%f1369, %f1367, %f1351, %f1325;
	fma.rn.f32 	%f1370, %f1367, %f1352, %f1326;
	fma.rn.f32 	%f1371, %f1367, %f1353, %f1327;
	fma.rn.f32 	%f1372, %f1367, %f1354, %f1328;
	fma.rn.f32 	%f1373, %f1367, %f1355, %f1329;
	fma.rn.f32 	%f1374, %f1367, %f1356, %f1330;
	fma.rn.f32 	%f1375, %f1367, %f1357, %f1331;
	ld.shared.f32 	%f1376, [%r11+-1540];
	fma.rn.f32 	%f1377, %f1376, %f1350, %f1333;
	fma.rn.f32 	%f1378, %f1376, %f1351, %f1334;
	fma.rn.f32 	%f1379, %f1376, %f1352, %f1335;
	fma.rn.f32 	%f1380, %f1376, %f1353, %f1336;
	fma.rn.f32 	%f1381, %f1376, %f1354, %f1337;
	fma.rn.f32 	%f1382, %f1376, %f1355, %f1338;
	fma.rn.f32 	%f1383, %f1376, %f1356, %f1339;
	fma.rn.f32 	%f1384, %f1376, %f1357, %f1340;
	ld.shared.f32 	%f1385, [%r11+-1536];
	fma.rn.f32 	%f1386, %f1385, %f1350, %f1342;
	fma.rn.f32 	%f1387, %f1385, %f1351, %f1343;
	fma.rn.f32 	%f1388, %f1385, %f1352, %f1344;
	fma.rn.f32 	%f1389, %f1385, %f1353, %f1345;
	fma.rn.f32 	%f1390, %f1385, %f1354, %f1346;
	fma.rn.f32 	%f1391, %f1385, %f1355, %f1347;
	fma.rn.f32 	%f1392, %f1385, %f1356, %f1348;
	fma.rn.f32 	%f1393, %f1385, %f1357, %f1349;
	ld.shared.f32 	%f1394, [%r15+116];
	ld.shared.f32 	%f1395, [%r15+248];
	ld.shared.f32 	%f1396, [%r15+380];
	ld.shared.f32 	%f1397, [%r15+512];
	ld.shared.f32 	%f1398, [%r15+644];
	ld.shared.f32 	%f1399, [%r15+776];
	ld.shared.f32 	%f1400, [%r15+908];
	ld.shared.f32 	%f1401, [%r15+1040];
	ld.shared.f32 	%f1402, [%r11+-1032];
	fma.rn.f32 	%f1403, %f1402, %f1394, %f1359;
	fma.rn.f32 	%f1404, %f1402, %f1395, %f1360;
	fma.rn.f32 	%f1405, %f1402, %f1396, %f1361;
	fma.rn.f32 	%f1406, %f1402, %f1397, %f1362;
	fma.rn.f32 	%f1407, %f1402, %f1398, %f1363;
	fma.rn.f32 	%f1408, %f1402, %f1399, %f1364;
	fma.rn.f32 	%f1409, %f1402, %f1400, %f1365;
	fma.rn.f32 	%f1410, %f1402, %f1401, %f1366;
	ld.shared.f32 	%f1411, [%r11+-1028];
	fma.rn.f32 	%f1412, %f1411, %f1394, %f1368;
	fma.rn.f32 	%f1413, %f1411, %f1395, %f1369;
	fma.rn.f32 	%f1414, %f1411, %f1396, %f1370;
	fma.rn.f32 	%f1415, %f1411, %f1397, %f1371;
	fma.rn.f32 	%f1416, %f1411, %f1398, %f1372;
	fma.rn.f32 	%f1417, %f1411, %f1399, %f1373;
	fma.rn.f32 	%f1418, %f1411, %f1400, %f1374;
	fma.rn.f32 	%f1419, %f1411, %f1401, %f1375;
	ld.shared.f32 	%f1420, [%r11+-1024];
	fma.rn.f32 	%f1421, %f1420, %f1394, %f1377;
	fma.rn.f32 	%f1422, %f1420, %f1395, %f1378;
	fma.rn.f32 	%f1423, %f1420, %f1396, %f1379;
	fma.rn.f32 	%f1424, %f1420, %f1397, %f1380;
	fma.rn.f32 	%f1425, %f1420, %f1398, %f1381;
	fma.rn.f32 	%f1426, %f1420, %f1399, %f1382;
	fma.rn.f32 	%f1427, %f1420, %f1400, %f1383;
	fma.rn.f32 	%f1428, %f1420, %f1401, %f1384;
	ld.shared.f32 	%f1429, [%r11+-1020];
	fma.rn.f32 	%f1430, %f1429, %f1394, %f1386;
	fma.rn.f32 	%f1431, %f1429, %f1395, %f1387;
	fma.rn.f32 	%f1432, %f1429, %f1396, %f1388;
	fma.rn.f32 	%f1433, %f1429, %f1397, %f1389;
	fma.rn.f32 	%f1434, %f1429, %f1398, %f1390;
	fma.rn.f32 	%f1435, %f1429, %f1399, %f1391;
	fma.rn.f32 	%f1436, %f1429, %f1400, %f1392;
	fma.rn.f32 	%f1437, %f1429, %f1401, %f1393;
	ld.shared.f32 	%f1438, [%r15+120];
	ld.shared.f32 	%f1439, [%r15+252];
	ld.shared.f32 	%f1440, [%r15+384];
	ld.shared.f32 	%f1441, [%r15+516];
	ld.shared.f32 	%f1442, [%r15+648];
	ld.shared.f32 	%f1443, [%r15+780];
	ld.shared.f32 	%f1444, [%r15+912];
	ld.shared.f32 	%f1445, [%r15+1044];
	ld.shared.f32 	%f1446, [%r11+-516];
	fma.rn.f32 	%f1447, %f1446, %f1438, %f1403;
	fma.rn.f32 	%f1448, %f1446, %f1439, %f1404;
	fma.rn.f32 	%f1449, %f1446, %f1440, %f1405;
	fma.rn.f32 	%f1450, %f1446, %f1441, %f1406;
	fma.rn.f32 	%f1451, %f1446, %f1442, %f1407;
	fma.rn.f32 	%f1452, %f1446, %f1443, %f1408;
	fma.rn.f32 	%f1453, %f1446, %f1444, %f1409;
	fma.rn.f32 	%f1454, %f1446, %f1445, %f1410;
	ld.shared.f32 	%f1455, [%r11+-512];
	fma.rn.f32 	%f1456, %f1455, %f1438, %f1412;
	fma.rn.f32 	%f1457, %f1455, %f1439, %f1413;
	fma.rn.f32 	%f1458, %f1455, %f1440, %f1414;
	fma.rn.f32 	%f1459, %f1455, %f1441, %f1415;
	fma.rn.f32 	%f1460, %f1455, %f1442, %f1416;
	fma.rn.f32 	%f1461, %f1455, %f1443, %f1417;
	fma.rn.f32 	%f1462, %f1455, %f1444, %f1418;
	fma.rn.f32 	%f1463, %f1455, %f1445, %f1419;
	ld.shared.f32 	%f1464, [%r11+-508];
	fma.rn.f32 	%f1465, %f1464, %f1438, %f1421;
	fma.rn.f32 	%f1466, %f1464, %f1439, %f1422;
	fma.rn.f32 	%f1467, %f1464, %f1440, %f1423;
	fma.rn.f32 	%f1468, %f1464, %f1441, %f1424;
	fma.rn.f32 	%f1469, %f1464, %f1442, %f1425;
	fma.rn.f32 	%f1470, %f1464, %f1443, %f1426;
	fma.rn.f32 	%f1471, %f1464, %f1444, %f1427;
	fma.rn.f32 	%f1472, %f1464, %f1445, %f1428;
	ld.shared.f32 	%f1473, [%r11+-504];
	fma.rn.f32 	%f1474, %f1473, %f1438, %f1430;
	fma.rn.f32 	%f1475, %f1473, %f1439, %f1431;
	fma.rn.f32 	%f1476, %f1473, %f1440, %f1432;
	fma.rn.f32 	%f1477, %f1473, %f1441, %f1433;
	fma.rn.f32 	%f1478, %f1473, %f1442, %f1434;
	fma.rn.f32 	%f1479, %f1473, %f1443, %f1435;
	fma.rn.f32 	%f1480, %f1473, %f1444, %f1436;
	fma.rn.f32 	%f1481, %f1473, %f1445, %f1437;
	ld.shared.f32 	%f1482, [%r15+124];
	ld.shared.f32 	%f1483, [%r15+256];
	ld.shared.f32 	%f1484, [%r15+388];
	ld.shared.f32 	%f1485, [%r15+520];
	ld.shared.f32 	%f1486, [%r15+652];
	ld.shared.f32 	%f1487, [%r15+784];
	ld.shared.f32 	%f1488, [%r15+916];
	ld.shared.f32 	%f1489, [%r15+1048];
	ld.shared.f32 	%f1490, [%r11];
	fma.rn.f32 	%f1581, %f1490, %f1482, %f1447;
	fma.rn.f32 	%f1577, %f1490, %f1483, %f1448;
	fma.rn.f32 	%f1573, %f1490, %f1484, %f1449;
	fma.rn.f32 	%f1569, %f1490, %f1485, %f1450;
	fma.rn.f32 	%f1565, %f1490, %f1486, %f1451;
	fma.rn.f32 	%f1561, %f1490, %f1487, %f1452;
	fma.rn.f32 	%f1582, %f1490, %f1488, %f1453;
	fma.rn.f32 	%f1586, %f1490, %f1489, %f1454;
	ld.shared.f32 	%f1491, [%r11+4];
	fma.rn.f32 	%f1580, %f1491, %f1482, %f1456;
	fma.rn.f32 	%f1576, %f1491, %f1483, %f1457;
	fma.rn.f32 	%f1572, %f1491, %f1484, %f1458;
	fma.rn.f32 	%f1568, %f1491, %f1485, %f1459;
	fma.rn.f32 	%f1564, %f1491, %f1486, %f1460;
	fma.rn.f32 	%f1560, %f1491, %f1487, %f1461;
	fma.rn.f32 	%f1583, %f1491, %f1488, %f1462;
	fma.rn.f32 	%f1587, %f1491, %f1489, %f1463;
	ld.shared.f32 	%f1492, [%r11+8];
	fma.rn.f32 	%f1579, %f1492, %f1482, %f1465;
	fma.rn.f32 	%f1575, %f1492, %f1483, %f1466;
	fma.rn.f32 	%f1571, %f1492, %f1484, %f1467;
	fma.rn.f32 	%f1567, %f1492, %f1485, %f1468;
	fma.rn.f32 	%f1563, %f1492, %f1486, %f1469;
	fma.rn.f32 	%f1559, %f1492, %f1487, %f1470;
	fma.rn.f32 	%f1584, %f1492, %f1488, %f1471;
	fma.rn.f32 	%f1588, %f1492, %f1489, %f1472;
	ld.shared.f32 	%f1493, [%r11+12];
	fma.rn.f32 	%f1578, %f1493, %f1482, %f1474;
	fma.rn.f32 	%f1574, %f1493, %f1483, %f1475;
	fma.rn.f32 	%f1570, %f1493, %f1484, %f1476;
	fma.rn.f32 	%f1566, %f1493, %f1485, %f1477;
	fma.rn.f32 	%f1562, %f1493, %f1486, %f1478;
	fma.rn.f32 	%f1558, %f1493, %f1487, %f1479;
	fma.rn.f32 	%f1585, %f1493, %f1488, %f1480;
	fma.rn.f32 	%f1589, %f1493, %f1489, %f1481;
	bar.sync 	0;
	add.s32 	%r135, %r135, 32;
	setp.lt.s32 	%p28, %r135, %r56;
	@%p28 bra 	$L__BB38_7;
$L__BB38_25:
	setp.lt.s32 	%p29, %r8, %r5;
	cvt.u64.u32 	%rd5, %r134;
	@%p29 bra 	$L__BB38_26;
	bra.uni 	$L__BB38_34;
$L__BB38_26:
	ld.shared.u32 	%r114, [%r16];
	ld.shared.f32 	%f97, [%r17];
	mul.lo.s32 	%r115, %r114, %r55;
	cvt.s64.s32 	%rd43, %r115;
	add.s64 	%rd44, %rd43, %rd5;
	setp.le.s32 	%p30, %r26, %r7;
	add.s64 	%rd45, %rd44, %rd4;
	shl.b64 	%rd46, %rd45, 1;
	add.s64 	%rd8, %rd19, %rd46;
	@%p30 bra 	$L__BB38_28;
	mul.f32 	%f1494, %f97, %f1581;
	// begin inline asm
	{  cvt.rn.bf16.f32 %rs8, %f1494;}

	// end inline asm
	// begin inline asm
	{ atom.add.noftz.bf16 %rs9,[%rd8],%rs8; }

	// end inline asm
$L__BB38_28:
	setp.ge.s32 	%p31, %r18, %r27;
	@%p31 bra 	$L__BB38_30;
	add.s64 	%rd48, %rd8, 2;
	mul.f32 	%f1495, %f97, %f1580;
	// begin inline asm
	{  cvt.rn.bf16.f32 %rs11, %f1495;}

	// end inline asm
	// begin inline asm
	{ atom.add.noftz.bf16 %rs12,[%rd48],%rs11; }

	// end inline asm
$L__BB38_30:
	setp.ge.s32 	%p32, %r19, %r27;
	@%p32 bra 	$L__BB38_32;
	add.s64 	%rd49, %rd8, 4;
	mul.f32 	%f1496, %f97, %f1579;
	// begin inline asm
	{  cvt.rn.bf16.f32 %rs14, %f1496;}

	// end inline asm
	// begin inline asm
	{ atom.add.noftz.bf16 %rs15,[%rd49],%rs14; }

	// end inline asm
$L__BB38_32:
	setp.ge.s32 	%p33, %r20, %r27;
	@%p33 bra 	$L__BB38_34;
	add.s64 	%rd50, %rd8, 6;
	mul.f32 	%f1497, %f97, %f1578;
	// begin inline asm
	{  cvt.rn.bf16.f32 %rs17, %f1497;}

	// end inline asm
	// begin inline asm
	{ atom.add.noftz.bf16 %rs18,[%rd50],%rs17; }

	// end inline asm
$L__BB38_34:
	add.s32 	%r116, %r8, 1;
	setp.ge.s32 	%p34, %r116, %r5;
	@%p34 bra 	$L__BB38_43;
	ld.shared.u32 	%r117, [%r16+4];
	ld.shared.f32 	%f98, [%r17+4];
	mul.lo.s32 	%r118, %r117, %r55;
	cvt.s64.s32 	%rd51, %r118;
	add.s64 	%rd52, %rd51, %rd5;
	setp.le.s32 	%p35, %r26, %r7;
	add.s64 	%rd53, %rd52, %rd4;
	shl.b64 	%rd54, %rd53, 1;
	add.s64 	%rd9, %rd19, %rd54;
	@%p35 bra 	$L__BB38_37;
	mul.f32 	%f1498, %f98, %f1577;
	// begin inline asm
	{  cvt.rn.bf16.f32 %rs20, %f1498;}

	// end inline asm
	// begin inline asm
	{ atom.add.noftz.bf16 %rs21,[%rd9],%rs20; }

	// end inline asm
$L__BB38_37:
	setp.ge.s32 	%p36, %r18, %r27;
	@%p36 bra 	$L__BB38_39;
	add.s64 	%rd56, %rd9, 2;
	mul.f32 	%f1499, %f98, %f1576;
	// begin inline asm
	{  cvt.rn.bf16.f32 %rs23, %f1499;}

	// end inline asm
	// begin inline asm
	{ atom.add.noftz.bf16 %rs24,[%rd56],%rs23; }

	// end inline asm
$L__BB38_39:
	setp.ge.s32 	%p37, %r19, %r27;
	@%p37 bra 	$L__BB38_41;
	add.s64 	%rd57, %rd9, 4;
	mul.f32 	%f1500, %f98, %f1575;
	// begin inline asm
	{  cvt.rn.bf16.f32 %rs26, %f1500;}

	// end inline asm
	// begin inline asm
	{ atom.add.noftz.bf16 %rs27,[%rd57],%rs26; }

	// end inline asm
$L__BB38_41:
	setp.ge.s32 	%p38, %r20, %r27;
	@%p38 bra 	$L__BB38_43;
	add.s64 	%rd58, %rd9, 6;
	mul.f32 	%f1501, %f98, %f1574;
	// begin inline asm
	{  cvt.rn.bf16.f32 %rs29, %f1501;}

	// end inline asm
	// begin inline asm
	{ atom.add.noftz.bf16 %rs30,[%rd58],%rs29; }

	// end inline asm
$L__BB38_43:
	add.s32 	%r119, %r8, 2;
	setp.ge.s32 	%p39, %r119, %r5;
	@%p39 bra 	$L__BB38_52;
	ld.shared.u32 	%r120, [%r16+8];
	ld.shared.f32 	%f99, [%r17+8];
	mul.lo.s32 	%r121, %r120, %r55;
	cvt.s64.s32 	%rd59, %r121;
	add.s64 	%rd60, %rd59, %rd5;
	setp.le.s32 	%p40, %r26, %r7;
	add.s64 	%rd61, %rd60, %rd4;
	shl.b64 	%rd62, %rd61, 1;
	add.s64 	%rd10, %rd19, %rd62;
	@%p40 bra 	$L__BB38_46;
	mul.f32 	%f1502, %f99, %f1573;
	// begin inline asm
	{  cvt.rn.bf16.f32 %rs32, %f1502;}

	// end inline asm
	// begin inline asm
	{ atom.add.noftz.bf16 %rs33,[%rd10],%rs32; }

	// end inline asm
$L__BB38_46:
	setp.ge.s32 	%p41, %r18, %r27;
	@%p41 bra 	$L__BB38_48;
	add.s64 	%rd64, %rd10, 2;
	mul.f32 	%f1503, %f99, %f1572;
	// begin inline asm
	{  cvt.rn.bf16.f32 %rs35, %f1503;}

	// end inline asm
	// begin inline asm
	{ atom.add.noftz.bf16 %rs36,[%rd64],%rs35; }

	// end inline asm
$L__BB38_48:
	setp.ge.s32 	%p42, %r19, %r27;
	@%p42 bra 	$L__BB38_50;
	add.s64 	%rd65, %rd10, 4;
	mul.f32 	%f1504, %f99, %f1571;
	// begin inline asm
	{  cvt.rn.bf16.f32 %rs38, %f1504;}

	// end inline asm
	// begin inline asm
	{ atom.add.noftz.bf16 %rs39,[%rd65],%rs38; }

	// end inline asm
$L__BB38_50:
	setp.ge.s32 	%p43, %r20, %r27;
	@%p43 bra 	$L__BB38_52;
	add.s64 	%rd66, %rd10, 6;
	mul.f32 	%f1505, %f99, %f1570;
	// begin inline asm
	{  cvt.rn.bf16.f32 %rs41, %f1505;}

	// end inline asm
	// begin inline asm
	{ atom.add.noftz.bf16 %rs42,[%rd66],%rs41; }

	// end inline asm
$L__BB38_52:
	add.s32 	%r122, %r8, 3;
	setp.ge.s32 	%p44, %r122, %r5;
	@%p44 bra 	$L__BB38_61;
	ld.shared.u32 	%r123, [%r16+12];
	ld.shared.f32 	%f100, [%r17+12];
	mul.lo.s32 	%r124, %r123, %r55;
	cvt.s64.s32 	%rd67, %r124;
	add.s64 	%rd68, %rd67, %rd5;
	setp.le.s32 	%p45, %r26, %r7;
	add.s64 	%rd69, %rd68, %rd4;
	shl.b64 	%rd70, %rd69, 1;
	add.s64 	%rd11, %rd19, %rd70;
	@%p45 bra 	$L__BB38_55;
	mul.f32 	%f1506, %f100, %f1569;
	// begin inline asm
	{  cvt.rn.bf16.f32 %rs44, %f1506;}

	// end inline asm
	// begin inline asm
	{ atom.add.noftz.bf16 %rs45,[%rd11],%rs44; }

	// end inline asm
$L__BB38_55:
	setp.ge.s32 	%p46, %r18, %r27;
	@%p46 bra 	$L__BB38_57;
	add.s64 	%rd72, %rd11, 2;
	mul.f32 	%f1507, %f100, %f1568;
	// begin inline asm
	{  cvt.rn.bf16.f32 %rs47, %f1507;}

	// end inline asm
	// begin inline asm
	{ atom.add.noftz.bf16 %rs48,[%rd72],%rs47; }

	// end inline asm
$L__BB38_57:
	setp.ge.s32 	%p47, %r19, %r27;
	@%p47 bra 	$L__BB38_59;
	add.s64 	%rd73, %rd11, 4;
	mul.f32 	%f1508, %f100, %f1567;
	// begin inline asm
	{  cvt.rn.bf16.f32 %rs50, %f1508;}

	// end inline asm
	// begin inline asm
	{ atom.add.noftz.bf16 %rs51,[%rd73],%rs50; }

	// end inline asm
$L__BB38_59:
	setp.ge.s32 	%p48, %r20, %r27;
	@%p48 bra 	$L__BB38_61;
	add.s64 	%rd74, %rd11, 6;
	mul.f32 	%f1509, %f100, %f1566;
	// begin inline asm
	{  cvt.rn.bf16.f32 %rs53, %f1509;}

	// end inline asm
	// begin inline asm
	{ atom.add.noftz.bf16 %rs54,[%rd74],%rs53; }

	// end inline asm
$L__BB38_61:
	add.s32 	%r125, %r8, 4;
	setp.ge.s32 	%p49, %r125, %r5;
	@%p49 bra 	$L__BB38_70;
	ld.shared.u32 	%r126, [%r16+16];
	ld.shared.f32 	%f101, [%r17+16];
	mul.lo.s32 	%r127, %r126, %r55;
	cvt.s64.s32 	%rd75, %r127;
	add.s64 	%rd76, %rd75, %rd5;
	setp.le.s32 	%p50, %r26, %r7;
	add.s64 	%rd77, %rd76, %rd4;
	shl.b64 	%rd78, %rd77, 1;
	add.s64 	%rd12, %rd19, %rd78;
	@%p50 bra 	$L__BB38_64;
	mul.f32 	%f1510, %f101, %f1565;
	// begin inline asm
	{  cvt.rn.bf16.f32 %rs56, %f1510;}

	// end inline asm
	// begin inline asm
	{ atom.add.noftz.bf16 %rs57,[%rd12],%rs56; }

	// end inline asm
$L__BB38_64:
	setp.ge.s32 	%p51, %r18, %r27;
	@%p51 bra 	$L__BB38_66;
	add.s64 	%rd80, %rd12, 2;
	mul.f32 	%f1511, %f101, %f1564;
	// begin inline asm
	{  cvt.rn.bf16.f32 %rs59, %f1511;}

	// end inline asm
	// begin inline asm
	{ atom.add.noftz.bf16 %rs60,[%rd80],%rs59; }

	// end inline asm
$L__BB38_66:
	setp.ge.s32 	%p52, %r19, %r27;
	@%p52 bra 	$L__BB38_68;
	add.s64 	%rd81, %rd12, 4;
	mul.f32 	%f1512, %f101, %f1563;
	// begin inline asm
	{  cvt.rn.bf16.f32 %rs62, %f1512;}

	// end inline asm
	// begin inline asm
	{ atom.add.noftz.bf16 %rs63,[%rd81],%rs62; }

	// end inline asm
$L__BB38_68:
	setp.ge.s32 	%p53, %r20, %r27;
	@%p53 bra 	$L__BB38_70;
	add.s64 	%rd82, %rd12, 6;
	mul.f32 	%f1513, %f101, %f1562;
	// begin inline asm
	{  cvt.rn.bf16.f32 %rs65, %f1513;}

	// end inline asm
	// begin inline asm
	{ atom.add.noftz.bf16 %rs66,[%rd82],%rs65; }

	// end inline asm
$L__BB38_70:
	setp.ge.s32 	%p54, %r21, %r5;
	@%p54 bra 	$L__BB38_79;
	ld.shared.u32 	%r128, [%r16+20];
	ld.shared.f32 	%f102, [%r17+20];
	mul.lo.s32 	%r129, %r128, %r55;
	cvt.s64.s32 	%rd83, %r129;
	add.s64 	%rd84, %rd83, %rd5;
	setp.le.s32 	%p55, %r26, %r7;
	add.s64 	%rd85, %rd84, %rd4;
	shl.b64 	%rd86, %rd85, 1;
	add.s64 	%rd13, %rd19, %rd86;
	@%p55 bra 	$L__BB38_73;
	mul.f32 	%f1514, %f102, %f1561;
	// begin inline asm
	{  cvt.rn.bf16.f32 %rs68, %f1514;}

	// end inline asm
	// begin inline asm
	{ atom.add.noftz.bf16 %rs69,[%rd13],%rs68; }

	// end inline asm
$L__BB38_73:
	setp.ge.s32 	%p56, %r18, %r27;
	@%p56 bra 	$L__BB38_75;
	add.s64 	%rd88, %rd13, 2;
	mul.f32 	%f1515, %f102, %f1560;
	// begin inline asm
	{  cvt.rn.bf16.f32 %rs71, %f1515;}

	// end inline asm
	// begin inline asm
	{ atom.add.noftz.bf16 %rs72,[%rd88],%rs71; }

	// end inline asm
$L__BB38_75:
	setp.ge.s32 	%p57, %r19, %r27;
	@%p57 bra 	$L__BB38_77;
	add.s64 	%rd89, %rd13, 4;
	mul.f32 	%f1516, %f102, %f1559;
	// begin inline asm
	{  cvt.rn.bf16.f32 %rs74, %f1516;}

	// end inline asm
	// begin inline asm
	{ atom.add.noftz.bf16 %rs75,[%rd89],%rs74; }

	// end inline asm
$L__BB38_77:
	setp.ge.s32 	%p58, %r20, %r27;
	@%p58 bra 	$L__BB38_79;
	add.s64 	%rd90, %rd13, 6;
	mul.f32 	%f1517, %f102, %f1558;
	// begin inline asm
	{  cvt.rn.bf16.f32 %rs77, %f1517;}

	// end inline asm
	// begin inline asm
	{ atom.add.noftz.bf16 %rs78,[%rd90],%rs77; }

	// end inline asm
$L__BB38_79:
	setp.ge.s32 	%p59, %r22, %r5;
	@%p59 bra 	$L__BB38_88;
	ld.shared.u32 	%r130, [%r16+24];
	ld.shared.f32 	%f103, [%r17+24];
	mul.lo.s32 	%r131, %r130, %r55;
	cvt.s64.s32 	%rd91, %r131;
	add.s64 	%rd92, %rd91, %rd5;
	setp.le.s32 	%p60, %r26, %r7;
	add.s64 	%rd93, %rd92, %rd4;
	shl.b64 	%rd94, %rd93, 1;
	add.s64 	%rd14, %rd19, %rd94;
	@%p60 bra 	$L__BB38_82;
	mul.f32 	%f1518, %f103, %f1582;
	// begin inline asm
	{  cvt.rn.bf16.f32 %rs80, %f1518;}

	// end inline asm
	// begin inline asm
	{ atom.add.noftz.bf16 %rs81,[%rd14],%rs80; }

	// end inline asm
$L__BB38_82:
	setp.ge.s32 	%p61, %r18, %r27;
	@%p61 bra 	$L__BB38_84;
	add.s64 	%rd96, %rd14, 2;
	mul.f32 	%f1519, %f103, %f1583;
	// begin inline asm
	{  cvt.rn.bf16.f32 %rs83, %f1519;}

	// end inline asm
	// begin inline asm
	{ atom.add.noftz.bf16 %rs84,[%rd96],%rs83; }

	// end inline asm
$L__BB38_84:
	setp.ge.s32 	%p62, %r19, %r27;
	@%p62 bra 	$L__BB38_86;
	add.s64 	%rd97, %rd14, 4;
	mul.f32 	%f1520, %f103, %f1584;
	// begin inline asm
	{  cvt.rn.bf16.f32 %rs86, %f1520;}

	// end inline asm
	// begin inline asm
	{ atom.add.noftz.bf16 %rs87,[%rd97],%rs86; }

	// end inline asm
$L__BB38_86:
	setp.ge.s32 	%p63, %r20, %r27;
	@%p63 bra 	$L__BB38_88;
	add.s64 	%rd98, %rd14, 6;
	mul.f32 	%f1521, %f103, %f1585;
	// begin inline asm
	{  cvt.rn.bf16.f32 %rs89, %f1521;}

	// end inline asm
	// begin inline asm
	{ atom.add.noftz.bf16 %rs90,[%rd98],%rs89; }

	// end inline asm
$L__BB38_88:
	setp.ge.s32 	%p64, %r23, %r5;
	@%p64 bra 	$L__BB38_97;
	ld.shared.u32 	%r132, [%r16+28];
	ld.shared.f32 	%f104, [%r17+28];
	mul.lo.s32 	%r133, %r132, %r55;
	cvt.s64.s32 	%rd99, %r133;
	add.s64 	%rd100, %rd99, %rd5;
	setp.le.s32 	%p65, %r26, %r7;
	add.s64 	%rd101, %rd100, %rd4;
	shl.b64 	%rd102, %rd101, 1;
	add.s64 	%rd15, %rd19, %rd102;
	@%p65 bra 	$L__BB38_91;
	mul.f32 	%f1522, %f104, %f1586;
	// begin inline asm
	{  cvt.rn.bf16.f32 %rs92, %f1522;}

	// end inline asm
	// begin inline asm
	{ atom.add.noftz.bf16 %rs93,[%rd15],%rs92; }

	// end inline asm
$L__BB38_91:
	setp.ge.s32 	%p66, %r18, %r27;
	@%p66 bra 	$L__BB38_93;
	add.s64 	%rd104, %rd15, 2;
	mul.f32 	%f1523, %f104, %f1587;
	// begin inline asm
	{  cvt.rn.bf16.f32 %rs95, %f1523;}

	// end inline asm
	// begin inline asm
	{ atom.add.noftz.bf16 %rs96,[%rd104],%rs95; }

	// end inline asm
$L__BB38_93:
	setp.ge.s32 	%p67, %r19, %r27;
	@%p67 bra 	$L__BB38_95;
	add.s64 	%rd105, %rd15, 4;
	mul.f32 	%f1524, %f104, %f1588;
	// begin inline asm
	{  cvt.rn.bf16.f32 %rs98, %f1524;}

	// end inline asm
	// begin inline asm
	{ atom.add.noftz.bf16 %rs99,[%rd105],%rs98; }

	// end inline asm
$L__BB38_95:
	setp.ge.s32 	%p68, %r20, %r27;
	@%p68 bra 	$L__BB38_97;
	add.s64 	%rd106, %rd15, 6;
	mul.f32 	%f1525, %f104, %f1589;
	// begin inline asm
	{  cvt.rn.bf16.f32 %rs101, %f1525;}

	// end inline asm
	// begin inline asm
	{ atom.add.noftz.bf16 %rs102,[%rd106],%rs101; }

	// end inline asm
$L__BB38_97:
	bar.sync 	0;
	add.s32 	%r134, %r134, 128;
	setp.lt.s32 	%p69, %r134, %r55;
	@%p69 bra 	$L__BB38_5;
$L__BB38_98:
	ret;
$L__BB38_99:
	add.s32 	%r91, %r9, %r33;
	mul.lo.s32 	%r92, %r91, %r56;
	cvt.s64.s32 	%rd35, %r92;
	add.s64 	%rd36, %rd6, %rd35;
	shl.b64 	%rd37, %rd36, 2;
	add.s64 	%rd38, %rd1, %rd37;
	ld.global.nc.v4.f32 	{%f109, %f110, %f111, %f112}, [%rd38];
	mov.u32 	%r93, _ZZ27moe_output_optimized_kernelI13__nv_bfloat16Lb0EEvPKfPKT_PKiS7_S2_PS3_iiE10smem_inter;
	mad.lo.s32 	%r94, %r33, 132, %r93;
	shl.b32 	%r95, %r10, 2;
	add.s32 	%r96, %r94, %r95;
	st.shared.f32 	[%r96], %f109;
	st.shared.f32 	[%r96+4], %f110;
	st.shared.f32 	[%r96+8], %f111;
	st.shared.f32 	[%r96+12], %f112;
	bra.uni 	$L__BB38_15;
$L__BB38_100:
	add.s32 	%r108, %r46, %r134;
	mad.lo.s32 	%r109, %r108, %r56, %r31;
	mul.wide.u32 	%rd41, %r109, 2;
	add.s64 	%rd42, %rd3, %rd41;
	ld.global.nc.v2.u32 	{%r110, %r111}, [%rd42];
	mov.b32 	{%rs4, %rs5}, %r110;
	mov.b32 	{%rs6, %rs7}, %r111;
	// begin inline asm
	{ cvt.f32.bf16 %f114, %rs4;}

	// end inline asm
	// begin inline asm
	{ cvt.f32.bf16 %f115, %rs5;}

	// end inline asm
	// begin inline asm
	{ cvt.f32.bf16 %f116, %rs6;}

	// end inline asm
	// begin inline asm
	{ cvt.f32.bf16 %f117, %rs7;}

	// end inline asm
	shl.b32 	%r112, %r46, 2;
	add.s32 	%r113, %r14, %r112;
	st.shared.f32 	[%r113], %f114;
	st.shared.f32 	[%r113+516], %f115;
	st.shared.f32 	[%r113+1032], %f116;
	st.shared.f32 	[%r113+1548], %f117;
	bra.uni 	$L__BB38_23;

}
	// .globl	_Z28moe_gate_up_optimized_kernelIfLb1EEvPKT_S2_S2_PKiS4_Pfiii
.visible .entry _Z28moe_gate_up_optimized_kernelIfLb1EEvPKT_S2_S2_PKiS4_Pfiii(
	.param .u64 .ptr .align 1 _Z28moe_gate_up_optimized_kernelIfLb1EEvPKT_S2_S2_PKiS4_Pfiii_param_0,
	.param .u64 .ptr .align 1 _Z28moe_gate_up_optimized_kernelIfLb1EEvPKT_S2_S2_PKiS4_Pfiii_param_1,
	.param .u64 .ptr .align 1 _Z28moe_gate_up_optimized_kernelIfLb1EEvPKT_S2_S2_PKiS4_Pfiii_param_2,
	.param .u64 .ptr .align 1 _Z28moe_gate_up_optimized_kernelIfLb1EEvPKT_S2_S2_PKiS4_Pfiii_param_3,
	.param .u64 .ptr .align 1 _Z28moe_gate_up_optimized_kernelIfLb1EEvPKT_S2_S2_PKiS4_Pfiii_param_4,
	.param .u64 .ptr .align 1 _Z28moe_gate_up_optimized_kernelIfLb1EEvPKT_S2_S2_PKiS4_Pfiii_param_5,
	.param .u32 _Z28moe_gate_up_optimized_kernelIfLb1EEvPKT_S2_S2_PKiS4_Pfiii_param_6,
	.param .u32 _Z28moe_gate_up_optimized_kernelIfLb1EEvPKT_S2_S2_PKiS4_Pfiii_param_7,
	.param .u32 _Z28moe_gate_up_optimized_kernelIfLb1EEvPKT_S2_S2_PKiS4_Pfiii_param_8
)
{
	.reg .pred 	%p<228>;
	.reg .b16 	%rs<3>;
	.reg .b32 	%r<618>;
	.reg .b32 	%f<3794>;
	.reg .b64 	%rd<380>;
	// demoted variable
	.shared .align 4 .b8 _ZZ28moe_gate_up_optimized_kernelIfLb1EEvPKT_S2_S2_PKiS4_PfiiiE10smem_input[8448];
	// demoted variable
	.shared .align 4 .b8 _ZZ28moe_gate_up_optimized_kernelIfLb1EEvPKT_S2_S2_PKiS4_PfiiiE9smem_gate[16512];
	// demoted variable
	.shared .align 4 .b8 _ZZ28moe_gate_up_optimized_kernelIfLb1EEvPKT_S2_S2_PKiS4_PfiiiE7smem_up[16512];
	// demoted variable
	.shared .align 4 .b8 _ZZ28moe_gate_up_optimized_kernelIfLb1EEvPKT_S2_S2_PKiS4_PfiiiE14smem_token_ids[256];
	ld.param.u64 	%rd24, [_Z28moe_gate_up_optimized_kernelIfLb1EEvPKT_S2_S2_PKiS4_Pfiii_param_1];
	ld.param.u64 	%rd25, [_Z28moe_gate_up_optimized_kernelIfLb1EEvPKT_S2_S2_PKiS4_Pfiii_param_2];
	ld.param.u64 	%rd28, [_Z28moe_gate_up_optimized_kernelIfLb1EEvPKT_S2_S2_PKiS4_Pfiii_param_3];
	ld.param.u64 	%rd26, [_Z28moe_gate_up_optimized_kernelIfLb1EEvPKT_S2_S2_PKiS4_Pfiii_param_4];
	cvta.to.global.u64 	%rd29, %rd28;
	mov.u32 	%r77, %ctaid.y;
	mov.u32 	%r78, %ctaid.x;
	mov.u32 	%r1, %tid.x;
	cvt.u64.u32 	%rd1, %r77;
	mul.wide.u32 	%rd30, %r77, 4;
	add.s64 	%rd31, %rd29, %rd30;
	ld.global.nc.u32 	%r2, [%rd31];
	ld.global.nc.u32 	%r79, [%rd31+4];
	sub.s32 	%r3, %r79, %r2;
	shl.b32 	%r4, %r78, 6;
	setp.le.s32 	%p1, %r3, %r4;
	@%p1 bra 	$L__BB39_256;
	sub.s32 	%r81, %r3, %r4;
	min.s32 	%r5, %r81, 64;
	setp.gt.u32 	%p2, %r1, 63;
	setp.le.s32 	%p3, %r81, %r1;
	or.pred  	%p4, %p2, %p3;
	@%p4 bra 	$L__BB39_3;
	add.s32 	%r83, %r2, %r4;
	add.s32 	%r84, %r83, %r1;
	cvta.to.global.u64 	%rd32, %rd26;
	mul.wide.s32 	%rd33, %r84, 4;
	add.s64 	%rd34, %rd32, %rd33;
	ld.global.nc.u32 	%r85, [%rd34];
	shl.b32 	%r86, %r1, 2;
	mov.u32 	%r87, _ZZ28moe_gate_up_optimized_kernelIfLb1EEvPKT_S2_S2_PKiS4_PfiiiE14smem_token_ids;
	add.s32 	%r88, %r87, %r86;
	st.shared.u32 	[%r88], %r85;
$L__BB39_3:
	ld.param.u32 	%r587, [_Z28moe_gate_up_optimized_kernelIfLb1EEvPKT_S2_S2_PKiS4_Pfiii_param_7];
	ld.param.u32 	%r580, [_Z28moe_gate_up_optimized_kernelIfLb1EEvPKT_S2_S2_PKiS4_Pfiii_param_6];
	bar.sync 	0;
	cvt.s64.s32 	%rd35, %r580;
	mul.lo.s64 	%rd36, %rd35, %rd1;
	cvt.s64.s32 	%rd37, %r587;
	mul.lo.s64 	%rd38, %rd36, %rd37;
	cvta.to.global.u64 	%rd39, %rd24;
	shl.b64 	%rd40, %rd38, 2;
	add.s64 	%rd2, %rd39, %rd40;
	cvta.to.global.u64 	%rd41, %rd25;
	add.s64 	%rd3, %rd41, %rd40;
	setp.lt.s32 	%p5, %r587, 1;
	@%p5 bra 	$L__BB39_256;
	ld.param.u32 	%r588, [_Z28moe_gate_up_optimized_kernelIfLb1EEvPKT_S2_S2_PKiS4_Pfiii_param_7];
	shr.u32 	%r90, %r1, 2;
	and.b32  	%r91, %r90, 248;
	add.s32 	%r92, %r2, %r4;
	add.s32 	%r93, %r92, %r91;
	mul.lo.s32 	%r6, %r93, %r588;
	add.s32 	%r7, %r6, %r588;
	add.s32 	%r94, %r93, 2;
	mul.lo.s32 	%r8, %r94, %r588;
	add.s32 	%r95, %r93, 3;
	mul.lo.s32 	%r9, %r95, %r588;
	add.s32 	%r96, %r93, 4;
	mul.lo.s32 	%r10, %r96, %r588;
	add.s32 	%r97, %r93, 5;
	mul.lo.s32 	%r11, %r97, %r588;
	add.s32 	%r98, %r93, 6;
	mul.lo.s32 	%r12, %r98, %r588;
	add.s32 	%r99, %r93, 7;
	mul.lo.s32 	%r13, %r99, %r588;
	mov.b32 	%r608, 0;
$L__BB39_5:
	ld.param.u32 	%r589, [_Z28moe_gate_up_optimized_kernelIfLb1EEvPKT_S2_S2_PKiS4_Pfiii_param_7];
	ld.param.u32 	%r581, [_Z28moe_gate_up_optimized_kernelIfLb1EEvPKT_S2_S2_PKiS4_Pfiii_param_6];
	setp.lt.s32 	%p6, %r581, 1;
	sub.s32 	%r100, %r589, %r608;
	min.s32 	%r15, %r100, 128;
	mov.f32 	%f3730, 0f00000000;
	mov.f32 	%f3731, %f3730;
	mov.f32 	%f3732, %f3730;
	mov.f32 	%f3733, %f3730;
	mov.f32 	%f3734, %f3730;
	mov.f32 	%f3735, %f3730;
	mov.f32 	%f3736, %f3730;
	mov.f32 	%f3737, %f3730;
	mov.f32 	%f3738, %f3730;
	mov.f32 	%f3739, %f3730;
	mov.f32 	%f3740, %f3730;
	mov.f32 	%f3741, %f3730;
	mov.f32 	%f3742, %f3730;
	mov.f32 	%f3743, %f3730;
	mov.f32 	%f3744, %f3730;
	mov.f32 	%f3745, %f3730;
	mov.f32 	%f3746, %f3730;
	mov.f32 	%f3747, %f3730;
	mov.f32 	%f3748, %f3730;
	mov.f32 	%f3749, %f3730;
	mov.f32 	%f21, %f3730;
	mov.f32 	%f22, %f3730;
	mov.f32 	%f23, %f3730;
	mov.f32 	%f24, %f3730;
	mov.f32 	%f3754, %f3730;
	mov.f32 	%f3755, %f3730;
	mov.f32 	%f3756, %f3730;
	mov.f32 	%f3757, %f3730;
	mov.f32 	%f3758, %f3730;
	mov.f32 	%f3759, %f3730;
	mov.f32 	%f3760, %f3730;
	mov.f32 	%f3761, %f3730;
	mov.f32 	%f3762, %f3730;
	mov.f32 	%f3763, %f3730;
	mov.f32 	%f3764, %f3730;
	mov.f32 	%f3765, %f3730;
	mov.f32 	%f3766, %f3730;
	mov.f32 	%f3767, %f3730;
	mov.f32 	%f3768, %f3730;
	mov.f32 	%f3769, %f3730;
	mov.f32 	%f3770, %f3730;
	mov.f32 	%f3771, %f3730;
	mov.f32 	%f3772, %f3730;
	mov.f32 	%f3773, %f3730;
	mov.f32 	%f3774, %f3730;
	mov.f32 	%f3775, %f3730;
	mov.f32 	%f3776, %f3730;
	mov.f32 	%f3777, %f3730;
	mov.f32 	%f3778, %f3730;
	mov.f32 	%f3779, %f3730;
	mov.f32 	%f3780, %f3730;
	mov.f32 	%f3781, %f3730;
	mov.f32 	%f53, %f3730;
	mov.f32 	%f54, %f3730;
	mov.f32 	%f55, %f3730;
	mov.f32 	%f56, %f3730;
	mov.f32 	%f3786, %f3730;
	mov.f32 	%f3787, %f3730;
	mov.f32 	%f3788, %f3730;
	mov.f32 	%f3789, %f3730;
	mov.f32 	%f3790, %f3730;
	mov.f32 	%f3791, %f3730;
	mov.f32 	%f3792, %f3730;
	mov.f32 	%f3793, %f3730;
	@%p6 bra 	$L__BB39_11;
	mov.b32 	%r609, 0;
	mov.f32 	%f3730, 0f00000000;
$L__BB39_7:
	ld.param.u32 	%r582, [_Z28moe_gate_up_optimized_kernelIfLb1EEvPKT_S2_S2_PKiS4_Pfiii_param_6];
	mov.u32 	%r102, %tid.x;
	setp.gt.u32 	%p7, %r102, 511;
	sub.s32 	%r103, %r582, %r609;
	min.s32 	%r39, %r103, 32;
	@%p7 bra 	$L__BB39_166;
	mov.u32 	%r610, %tid.x;
$L__BB39_9:
	mov.u32 	%r42, %r610;
	mov.u32 	%r104, %tid.x;
	shl.b32 	%r106, %r104, 2;
	and.b32  	%r107, %r106, 28;
	or.b32  	%r108, %r107, 3;
	setp.ge.s32 	%p8, %r108, %r39;
	shr.u32 	%r109, %r42, 3;
	setp.ge.s32 	%p9, %r109, %r5;
	or.pred  	%p10, %p9, %p8;
	@%p10 bra 	$L__BB39_157;
	ld.param.u32 	%r585, [_Z28moe_gate_up_optimized_kernelIfLb1EEvPKT_S2_S2_PKiS4_Pfiii_param_6];
	ld.param.u64 	%rd344, [_Z28moe_gate_up_optimized_kernelIfLb1EEvPKT_S2_S2_PKiS4_Pfiii_param_0];
	shr.u32 	%r160, %r42, 3;
	shl.b32 	%r161, %r160, 2;
	mov.u32 	%r162, _ZZ28moe_gate_up_optimized_kernelIfLb1EEvPKT_S2_S2_PKiS4_PfiiiE14smem_token_ids;
	add.s32 	%r163, %r162, %r161;
	ld.shared.u32 	%r164, [%r163];
	mul.lo.s32 	%r165, %r164, %r585;
	cvt.s64.s32 	%rd45, %r165;
	mov.u32 	%r166, %tid.x;
	shl.b32 	%r167, %r166, 2;
	and.b32  	%r168, %r167, 28;
	add.s32 	%r169, %r168, %r609;
	cvt.u64.u32 	%rd46, %r169;
	add.s64 	%rd47, %rd46, %rd45;
	cvta.to.global.u64 	%rd48, %rd344;
	shl.b64 	%rd49, %rd47, 2;
	add.s64 	%rd50, %rd48, %rd49;
	ld.global.nc.v4.f32 	{%f196, %f197, %f198, %f199}, [%rd50];
	mov.u32 	%r170, _ZZ28moe_gate_up_optimized_kernelIfLb1EEvPKT_S2_S2_PKiS4_PfiiiE10smem_input;
	mad.lo.s32 	%r171, %r160, 132, %r170;
	shl.b32 	%r172, %r166, 4;
	and.b32  	%r173, %r172, 112;
	add.s32 	%r174, %r171, %r173;
	st.shared.f32 	[%r174], %f196;
	st.shared.f32 	[%r174+4], %f197;
	st.shared.f32 	[%r174+8], %f198;
	st.shared.f32 	[%r174+12], %f199;
	bra.uni 	$L__BB39_165;
$L__BB39_11:
	ld.param.u32 	%r606, [_Z28moe_gate_up_optimized_kernelIfLb1EEvPKT_S2_S2_PKiS4_Pfiii_param_8];
	setp.eq.s32 	%p41, %r606, 1;
	@%p41 bra 	$L__BB39_85;
	ld.param.u32 	%r607, [_Z28moe_gate_up_optimized_kernelIfLb1EEvPKT_S2_S2_PKiS4_Pfiii_param_8];
	setp.ne.s32 	%p42, %r607, 0;
	@%p42 bra 	$L__BB39_183;
	mov.u32 	%r402, %tid.x;
	shr.u32 	%r403, %r402, 2;
	and.b32  	%r404, %r403, 248;
	setp.ge.s32 	%p147, %r404, %r5;
	@%p147 bra 	$L__BB39_21;
	ld.param.u32 	%r599, [_Z28moe_gate_up_optimized_kernelIfLb1EEvPKT_S2_S2_PKiS4_Pfiii_param_7];
	mov.u32 	%r405, %tid.x;
	shl.b32 	%r406, %r405, 2;
	and.b32  	%r407, %r406, 124;
	sub.s32 	%r408, %r599, %r608;
	setp.gt.s32 	%p148, %r408, %r407;
	@%p148 bra 	$L__BB39_15;
	bra.uni 	$L__BB39_16;
$L__BB39_15:
	ld.param.u64 	%rd358, [_Z28moe_gate_up_optimized_kernelIfLb1EEvPKT_S2_S2_PKiS4_Pfiii_param_5];
	mul.f32 	%f3442, %f24, 0fBFB8AA3B;
	ex2.approx.f32 	%f3443, %f3442;
	add.f32 	%f3444, %f3443, 0f3F800000;
	div.rn.f32 	%f3445, %f24, %f3444;
	mul.f32 	%f3446, %f3445, %f56;
	add.s32 	%r409, %r6, %r608;
	mov.u32 	%r410, %tid.x;
	shl.b32 	%r411, %r410, 2;
	and.b32  	%r412, %r411, 124;
	add.s32 	%r413, %r409, %r412;
	cvta.to.global.u64 	%rd163, %rd358;
	mul.wide.s32 	%rd164, %r413, 4;
	add.s64 	%rd165, %rd163, %rd164;
	st.global.f32 	[%rd165], %f3446;
$L__BB39_16:
	mov.u32 	%r414, %tid.x;
	shl.b32 	%r415, %r414, 2;
	and.b32  	%r416, %r415, 124;
	or.b32  	%r417, %r416, 1;
	setp.ge.s32 	%p149, %r417, %r15;
	@%p149 bra 	$L__BB39_18;
	ld.param.u64 	%rd359, [_Z28moe_gate_up_optimized_kernelIfLb1EEvPKT_S2_S2_PKiS4_Pfiii_param_5];
	mul.f32 	%f3447, %f23, 0fBFB8AA3B;
	ex2.approx.f32 	%f3448, %f3447;
	add.f32 	%f3449, %f3448, 0f3F800000;
	div.rn.f32 	%f3450, %f23, %f3449;
	mul.f32 	%f3451, %f3450, %f55;
	add.s32 	%r418, %r6, %r608;
	cvt.s64.s32 	%rd166, %r418;
	mov.u32 	%r419, %tid.x;
	shl.b32 	%r420, %r419, 2;
	and.b32  	%r421, %r420, 124;
	cvt.u64.u32 	%rd167, %r421;
	add.s64 	%rd168, %rd166, %rd167;
	cvta.to.global.u64 	%rd169, %rd359;
	shl.b64 	%rd170, %rd168, 2;
	add.s64 	%rd171, %rd169, %rd170;
	st.global.f32 	[%rd171+4], %f3451;
$L__BB39_18:
	mov.u32 	%r422, %tid.x;
	shl.b32 	%r423, %r422, 2;
	and.b32  	%r424, %r423, 124;
	or.b32  	%r425, %r424, 2;
	setp.ge.s32 	%p150, %r425, %r15;
	@%p150 bra 	$L__BB39_20;
	ld.param.u64 	%rd360, [_Z28moe_gate_up_optimized_kernelIfLb1EEvPKT_S2_S2_PKiS4_Pfiii_param_5];
	mul.f32 	%f3452, %f22, 0fBFB8AA3B;
	ex2.approx.f32 	%f3453, %f3452;
	add.f32 	%f3454, %f3453, 0f3F800000;
	div.rn.f32 	%f3455, %f22, %f3454;
	mul.f32 	%f3456, %f3455, %f54;
	add.s32 	%r426, %r6, %r608;
	cvt.s64.s32 	%rd172, %r426;
	mov.u32 	%r427, %tid.x;
	shl.b32 	%r428, %r427, 2;
	and.b32  	%r429, %r428, 124;
	cvt.u64.u32 	%rd173, %r429;
	add.s64 	%rd174, %rd172, %rd173;
	cvta.to.global.u64 	%rd175, %rd360;
	shl.b64 	%rd176, %rd174, 2;
	add.s64 	%rd177, %rd175, %rd176;
	st.global.f32 	[%rd177+8], %f3456;
$L__BB39_20:
	mov.u32 	%r430, %tid.x;
	shl.b32 	%r431, %r430, 2;
	and.b32  	%r432, %r431, 124;
	or.b32  	%r433, %r432, 3;
	setp.ge.s32 	%p151, %r433, %r15;
	@%p151 bra 	$L__BB39_21;
	bra.uni 	$L__BB39_84;
$L__BB39_21:
	mov.u32 	%r438, %tid.x;
	shr.u32 	%r439, %r438, 2;
	and.b32  	%r440, %r439, 248;
	or.b32  	%r441, %r440, 1;
	setp.ge.s32 	%p152, %r441, %r5;
	@%p152 bra 	$L__BB39_30;
	ld.param.u32 	%r600, [_Z28moe_gate_up_optimized_kernelIfLb1EEvPKT_S2_S2_PKiS4_Pfiii_param_7];
	shl.b32 	%r443, %r438, 2;
	and.b32  	%r444, %r443, 124;
	sub.s32 	%r445, %r600, %r608;
	setp.le.s32 	%p153, %r445, %r444;
	@%p153 bra 	$L__BB39_24;
	ld.param.u64 	%rd362, [_Z28moe_gate_up_optimized_kernelIfLb1EEvPKT_S2_S2_PKiS4_Pfiii_param_5];
	mul.f32 	%f3462, %f3749, 0fBFB8AA3B;
	ex2.approx.f32 	%f3463, %f3462;
	add.f32 	%f3464, %f3463, 0f3F800000;
	div.rn.f32 	%f3465, %f3749, %f3464;
	mul.f32 	%f3466, %f3465, %f3781;
	add.s32 	%r446, %r7, %r608;
	shl.b32 	%r448, %r438, 2;
	and.b32  	%r449, %r448, 124;
	add.s32 	%r450, %r446, %r449;
	cvta.to.global.u64 	%rd184, %rd362;
	mul.wide.s32 	%rd185, %r450, 4;
	add.s64 	%rd186, %rd184, %rd185;
	st.global.f32 	[%rd186], %f3466;
$L__BB39_24:
	or.b32  	%r454, %r444, 1;
	setp.ge.s32 	%p154, %r454, %r15;
	@%p154 bra 	$L__BB39_26;
	ld.param.u64 	%rd363, [_Z28moe_gate_up_optimized_kernelIfLb1EEvPKT_S2_S2_PKiS4_Pfiii_param_5];
	mul.f32 	%f3467, %f3748, 0fBFB8AA3B;
	ex2.approx.f32 	%f3468, %f3467;
	add.f32 	%f3469, %f3468, 0f3F800000;
	div.rn.f32 	%f3470, %f3748, %f3469;
	mul.f32 	%f3471, %f3470, %f3780;
	add.s32 	%r455, %r7, %r608;
	cvt.s64.s32 	%rd187, %r455;
	shl.b32 	%r457, %r438, 2;
	and.b32  	%r458, %r457, 124;
	cvt.u64.u32 	%rd188, %r458;
	add.s64 	%rd189, %rd187, %rd188;
	cvta.to.global.u64 	%rd190, %rd363;
	shl.b64 	%rd191, %rd189, 2;
	add.s64 	%rd192, %rd190, %rd191;
	st.global.f32 	[%rd192+4], %f3471;
$L__BB39_26:
	shl.b32 	%r460, %r438, 2;
	and.b32  	%r16, %r460, 124;
	or.b32  	%r461, %r16, 2;
	setp.ge.s32 	%p155, %r461, %r15;
	@%p155 bra 	$L__BB39_28;
	ld.param.u64 	%rd364, [_Z28moe_gate_up_optimized_kernelIfLb1EEvPKT_S2_S2_PKiS4_Pfiii_param_5];
	mul.f32 	%f3472, %f3747, 0fBFB8AA3B;
	ex2.approx.f32 	%f3473, %f3472;
	add.f32 	%f3474, %f3473, 0f3F800000;
	div.rn.f32 	%f3475, %f3747, %f3474;
	mul.f32 	%f3476, %f3475, %f3779;
	add.s32 	%r462, %r7, %r608;
	cvt.s64.s32 	%rd193, %r462;
	cvt.u64.u32 	%rd194, %r16;
	add.s64 	%rd195, %rd193, %rd194;
	cvta.to.global.u64 	%rd196, %rd364;
	shl.b64 	%rd197, %rd195, 2;
	add.s64 	%rd198, %rd196, %rd197;
	st.global.f32 	[%rd198+8], %f3476;
$L__BB39_28:
	add.s32 	%r463, %r16, 3;
	setp.ge.s32 	%p156, %r463, %r15;
	@%p156 bra 	$L__BB39_30;
	ld.param.u64 	%rd365, [_Z28moe_gate_up_optimized_kernelIfLb1EEvPKT_S2_S2_PKiS4_Pfiii_param_5];
	mul.f32 	%f3477, %f3746, 0fBFB8AA3B;
	ex2.approx.f32 	%f3478, %f3477;
	add.f32 	%f3479, %f3478, 0f3F800000;
	div.rn.f32 	%f3480, %f3746, %f3479;
	mul.f32 	%f3481, %f3480, %f3778;
	add.s32 	%r464, %r7, %r608;
	cvt.s64.s32 	%rd199, %r464;
	cvt.u64.u32 	%rd200, %r16;
	add.s64 	%rd201, %rd199, %rd200;
	cvta.to.global.u64 	%rd202, %rd365;
	shl.b64 	%rd203, %rd201, 2;
	add.s64 	%rd204, %rd202, %rd203;
	st.global.f32 	[%rd204+12], %f3481;
$L__BB39_30:
	ld.param.u32 	%r601, [_Z28moe_gate_up_optimized_kernelIfLb1EEvPKT_S2_S2_PKiS4_Pfiii_param_7];
	sub.s32 	%r17, %r601, %r608;
	shl.b32 	%r466, %r438, 2;
	and.b32  	%r18, %r466, 124;
	or.b32  	%r469, %r440, 2;
	setp.ge.s32 	%p157, %r469, %r5;
	@%p157 bra 	$L__BB39_39;
	setp.le.s32 	%p158, %r17, %r18;
	@%p158 bra 	$L__BB39_33;
	ld.param.u64 	%rd366, [_Z28moe_gate_up_optimized_kernelIfLb1EEvPKT_S2_S2_PKiS4_Pfiii_param_5];
	mul.f32 	%f3482, %f3745, 0fBFB8AA3B;
	ex2.approx.f32 	%f3483, %f3482;
	add.f32 	%f3484, %f3483, 0f3F800000;
	div.rn.f32 	%f3485, %f3745, %f3484;
	mul.f32 	%f3486, %f3485, %f3777;
	add.s32 	%r470, %r8, %r608;
	add.s32 	%r471, %r470, %r18;
	cvta.to.global.u64 	%rd205, %rd366;
	mul.wide.s32 	%rd206, %r471, 4;
	add.s64 	%rd207, %rd205, %rd206;
	st.global.f32 	[%rd207], %f3486;
$L__BB39_33:
	ld.param.u64 	%rd367, [_Z28moe_gate_up_optimized_kernelIfLb1EEvPKT_S2_S2_PKiS4_Pfiii_param_5];
	cvta.to.global.u64 	%rd4, %rd367;
	add.s32 	%r472, %r18, 1;
	setp.ge.s32 	%p159, %r472, %r15;
	@%p159 bra 	$L__BB39_35;
	mul.f32 	%f3487, %f3744, 0fBFB8AA3B;
	ex2.approx.f32 	%f3488, %f3487;
	add.f32 	%f3489, %f3488, 0f3F800000;
	div.rn.f32 	%f3490, %f3744, %f3489;
	mul.f32 	%f3491, %f3490, %f3776;
	add.s32 	%r473, %r8, %r608;
	cvt.s64.s32 	%rd208, %r473;
	cvt.u64.u32 	%rd209, %r18;
	add.s64 	%rd210, %rd208, %rd209;
	shl.b64 	%rd211, %rd210, 2;
	add.s64 	%rd212, %rd4, %rd211;
	st.global.f32 	[%rd212+4], %f3491;
$L__BB39_35:
	add.s32 	%r474, %r18, 2;
	setp.ge.s32 	%p160, %r474, %r15;
	@%p160 bra 	$L__BB39_37;
	mul.f32 	%f3492, %f3743, 0fBFB8AA3B;
	ex2.approx.f32 	%f3493, %f3492;
	add.f32 	%f3494, %f3493, 0f3F800000;
	div.rn.f32 	%f3495, %f3743, %f3494;
	mul.f32 	%f3496, %f3495, %f3775;
	add.s32 	%r475, %r8, %r608;
	cvt.s64.s32 	%rd213, %r475;
	cvt.u64.u32 	%rd214, %r18;
	add.s64 	%rd215, %rd213, %rd214;
	shl.b64 	%rd216, %rd215, 2;
	add.s64 	%rd217, %rd4, %rd216;
	st.global.f32 	[%rd217+8], %f3496;
$L__BB39_37:
	add.s32 	%r476, %r18, 3;
	setp.ge.s32 	%p161, %r476, %r15;
	@%p161 bra 	$L__BB39_39;
	mul.f32 	%f3497, %f3742, 0fBFB8AA3B;
	ex2.approx.f32 	%f3498, %f3497;
	add.f32 	%f3499, %f3498, 0f3F800000;
	div.rn.f32 	%f3500, %f3742, %f3499;
	mul.f32 	%f3501, %f3500, %f3774;
	add.s32 	%r477, %r8, %r608;
	cvt.s64.s32 	%rd218, %r477;
	cvt.u64.u32 	%rd219, %r18;
	add.s64 	%rd220, %rd218, %rd219;
	shl.b64 	%rd221, %rd220, 2;
	add.s64 	%rd222, %rd4, %rd221;
	st.global.f32 	[%rd222+12], %f3501;
$L__BB39_39:
	ld.param.u64 	%rd368, [_Z28moe_gate_up_optimized_kernelIfLb1EEvPKT_S2_S2_PKiS4_Pfiii_param_5];
	cvta.to.global.u64 	%rd5, %rd368;
	add.s32 	%r19, %r18, 3;
	add.s32 	%r20, %r18, 2;
	or.b32  	%r480, %r440, 3;
	setp.ge.s32 	%p162, %r480, %r5;
	@%p162 bra 	$L__BB39_48;
	setp.le.s32 	%p163, %r17, %r18;
	@%p163 bra 	$L__BB39_42;
	mul.f32 	%f3502, %f3741, 0fBFB8AA3B;
	ex2.approx.f32 	%f3503, %f3502;
	add.f32 	%f3504, %f3503, 0f3F800000;
	div.rn.f32 	%f3505, %f3741, %f3504;
	mul.f32 	%f3506, %f3505, %f3773;
	add.s32 	%r481, %r9, %r608;
	add.s32 	%r482, %r481, %r18;
	mul.wide.s32 	%rd223, %r482, 4;
	add.s64 	%rd224, %rd5, %rd223;
	st.global.f32 	[%rd224], %f3506;
$L__BB39_42:
	add.s32 	%r483, %r18, 1;
	setp.ge.s32 	%p164, %r483, %r15;
	cvt.u64.u32 	%rd225, %r18;
	add.s32 	%r484, %r9, %r608;
	cvt.s64.s32 	%rd226, %r484;
	add.s64 	%rd227, %rd226, %rd225;
	shl.b64 	%rd228, %rd227, 2;
	add.s64 	%rd6, %rd5, %rd228;
	@%p164 bra 	$L__BB39_44;
	mul.f32 	%f3507, %f3740, 0fBFB8AA3B;
	ex2.approx.f32 	%f3508, %f3507;
	add.f32 	%f3509, %f3508, 0f3F800000;
	div.rn.f32 	%f3510, %f3740, %f3509;
	mul.f32 	%f3511, %f3510, %f3772;
	st.global.f32 	[%rd6+4], %f3511;
$L__BB39_44:
	setp.ge.s32 	%p165, %r20, %r15;
	@%p165 bra 	$L__BB39_46;
	mul.f32 	%f3512, %f3739, 0fBFB8AA3B;
	ex2.approx.f32 	%f3513, %f3512;
	add.f32 	%f3514, %f3513, 0f3F800000;
	div.rn.f32 	%f3515, %f3739, %f3514;
	mul.f32 	%f3516, %f3515, %f3771;
	st.global.f32 	[%rd6+8], %f3516;
$L__BB39_46:
	setp.ge.s32 	%p166, %r19, %r15;
	@%p166 bra 	$L__BB39_48;
	mul.f32 	%f3517, %f3738, 0fBFB8AA3B;
	ex2.approx.f32 	%f3518, %f3517;
	add.f32 	%f3519, %f3518, 0f3F800000;
	div.rn.f32 	%f3520, %f3738, %f3519;
	mul.f32 	%f3521, %f3520, %f3770;
	st.global.f32 	[%rd6+12], %f3521;
$L__BB39_48:
	add.s32 	%r22, %r18, 1;
	or.b32  	%r486, %r440, 4;
	setp.ge.s32 	%p167, %r486, %r5;
	@%p167 bra 	$L__BB39_57;
	add.s32 	%r24, %r10, %r608;
	setp.le.s32 	%p168, %r17, %r18;
	@%p168 bra 	$L__BB39_51;
	mul.f32 	%f3522, %f3737, 0fBFB8AA3B;
	ex2.approx.f32 	%f3523, %f3522;
	add.f32 	%f3524, %f3523, 0f3F800000;
	div.rn.f32 	%f3525, %f3737, %f3524;
	mul.f32 	%f3526, %f3525, %f3769;
	add.s32 	%r487, %r24, %r18;
	mul.wide.s32 	%rd229, %r487, 4;
	add.s64 	%rd230, %rd5, %rd229;
	st.global.f32 	[%rd230], %f3526;
$L__BB39_51:
	setp.ge.s32 	%p169, %r22, %r15;
	cvt.u64.u32 	%rd231, %r18;
	cvt.s64.s32 	%rd232, %r24;
	add.s64 	%rd233, %rd232, %rd231;
	shl.b64 	%rd234, %rd233, 2;
	add.s64 	%rd7, %rd5, %rd234;
	@%p169 bra 	$L__BB39_53;
	mul.f32 	%f3527, %f3736, 0fBFB8AA3B;
	ex2.approx.f32 	%f3528, %f3527;
	add.f32 	%f3529, %f3528, 0f3F800000;
	div.rn.f32 	%f3530, %f3736, %f3529;
	mul.f32 	%f3531, %f3530, %f3768;
	st.global.f32 	[%rd7+4], %f3531;
$L__BB39_53:
	setp.ge.s32 	%p170, %r20, %r15;
	@%p170 bra 	$L__BB39_55;
	mul.f32 	%f3532, %f3735, 0fBFB8AA3B;
	ex2.approx.f32 	%f3533, %f3532;
	add.f32 	%f3534, %f3533, 0f3F800000;
	div.rn.f32 	%f3535, %f3735, %f3534;
	mul.f32 	%f3536, %f3535, %f3767;
	st.global.f32 	[%rd7+8], %f3536;
$L__BB39_55:
	setp.ge.s32 	%p171, %r19, %r15;
	@%p171 bra 	$L__BB39_57;
	mul.f32 	%f3537, %f3734, 0fBFB8AA3B;
	ex2.approx.f32 	%f3538, %f3537;
	add.f32 	%f3539, %f3538, 0f3F800000;
	div.rn.f32 	%f3540, %f3734, %f3539;
	mul.f32 	%f3541, %f3540, %f3766;
	st.global.f32 	[%rd7+12], %f3541;
$L__BB39_57:
	add.s32 	%r488, %r440, 5;
	setp.ge.s32 	%p172, %r488, %r5;
	@%p172 bra 	$L__BB39_66;
	add.s32 	%r25, %r11, %r608;
	setp.le.s32 	%p173, %r17, %r18;
	@%p173 bra 	$L__BB39_60;
	mul.f32 	%f3542, %f3733, 0fBFB8AA3B;
	ex2.approx.f32 	%f3543, %f3542;
	add.f32 	%f3544, %f3543, 0f3F800000;
	div.rn.f32 	%f3545, %f3733, %f3544;
	mul.f32 	%f3546, %f3545, %f3765;
	add.s32 	%r489, %r25, %r18;
	mul.wide.s32 	%rd235, %r489, 4;
	add.s64 	%rd236, %rd5, %rd235;
	st.global.f32 	[%rd236], %f3546;
$L__BB39_60:
	setp.ge.s32 	%p174, %r22, %r15;
	cvt.u64.u32 	%rd237, %r18;
	cvt.s64.s32 	%rd238, %r25;
	add.s64 	%rd239, %rd238, %rd237;
	shl.b64 	%rd240, %rd239, 2;
	add.s64 	%rd8, %rd5, %rd240;
	@%p174 bra 	$L__BB39_62;
	mul.f32 	%f3547, %f3732, 0fBFB8AA3B;
	ex2.approx.f32 	%f3548, %f3547;
	add.f32 	%f3549, %f3548, 0f3F800000;
	div.rn.f32 	%f3550, %f3732, %f3549;
	mul.f32 	%f3551, %f3550, %f3764;
	st.global.f32 	[%rd8+4], %f3551;
$L__BB39_62:
	setp.ge.s32 	%p175, %r20, %r15;
	@%p175 bra 	$L__BB39_64;
	mul.f32 	%f3552, %f3731, 0fBFB8AA3B;
	ex2.approx.f32 	%f3553, %f3552;
	add.f32 	%f3554, %f3553, 0f3F800000;
	div.rn.f32 	%f3555, %f3731, %f3554;
	mul.f32 	%f3556, %f3555, %f3763;
	st.global.f32 	[%rd8+8], %f3556;
$L__BB39_64:
	setp.ge.s32 	%p176, %r19, %r15;
	@%p176 bra 	$L__BB39_66;
	mul.f32 	%f3557, %f3730, 0fBFB8AA3B;
	ex2.approx.f32 	%f3558, %f3557;
	add.f32 	%f3559, %f3558, 0f3F800000;
	div.rn.f32 	%f3560, %f3730, %f3559;
	mul.f32 	%f3561, %f3560, %f3762;
	st.global.f32 	[%rd8+12], %f3561;
$L__BB39_66:
	add.s32 	%r490, %r440, 6;
	setp.ge.s32 	%p177, %r490, %r5;
	@%p177 bra 	$L__BB39_75;
	add.s32 	%r26, %r12, %r608;
	setp.le.s32 	%p178, %r17, %r18;
	@%p178 bra 	$L__BB39_69;
	mul.f32 	%f3562, %f3786, 0fBFB8AA3B;
	ex2.approx.f32 	%f3563, %f3562;
	add.f32 	%f3564, %f3563, 0f3F800000;
	div.rn.f32 	%f3565, %f3786, %f3564;
	mul.f32 	%f3566, %f3565, %f3761;
	add.s32 	%r491, %r26, %r18;
	mul.wide.s32 	%rd241, %r491, 4;
	add.s64 	%rd242, %rd5, %rd241;
	st.global.f32 	[%rd242], %f3566;
$L__BB39_69:
	setp.ge.s32 	%p179, %r22, %r15;
	cvt.u64.u32 	%rd243, %r18;
	cvt.s64.s32 	%rd244, %r26;
	add.s64 	%rd245, %rd244, %rd243;
	shl.b64 	%rd246, %rd245, 2;
	add.s64 	%rd9, %rd5, %rd246;
	@%p179 bra 	$L__BB39_71;
	mul.f32 	%f3567, %f3787, 0fBFB8AA3B;
	ex2.approx.f32 	%f3568, %f3567;
	add.f32 	%f3569, %f3568, 0f3F800000;
	div.rn.f32 	%f3570, %f3787, %f3569;
	mul.f32 	%f3571, %f3570, %f3760;
	st.global.f32 	[%rd9+4], %f3571;
$L__BB39_71:
	setp.ge.s32 	%p180, %r20, %r15;
	@%p180 bra 	$L__BB39_73;
	mul.f32 	%f3572, %f3788, 0fBFB8AA3B;
	ex2.approx.f32 	%f3573, %f3572;
	add.f32 	%f3574, %f3573, 0f3F800000;
	div.rn.f32 	%f3575, %f3788, %f3574;
	mul.f32 	%f3576, %f3575, %f3759;
	st.global.f32 	[%rd9+8], %f3576;
$L__BB39_73:
	setp.ge.s32 	%p181, %r19, %r15;
	@%p181 bra 	$L__BB39_75;
	mul.f32 	%f3577, %f3789, 0fBFB8AA3B;
	ex2.approx.f32 	%f3578, %f3577;
	add.f32 	%f3579, %f3578, 0f3F800000;
	div.rn.f32 	%f3580, %f3789, %f3579;
	mul.f32 	%f3581, %f3580, %f3758;
	st.global.f32 	[%rd9+12], %f3581;
$L__BB39_75:
	add.s32 	%r492, %r440, 7;
	setp.ge.s32 	%p182, %r492, %r5;
	@%p182 bra 	$L__BB39_255;
	add.s32 	%r27, %r13, %r608;
	setp.le.s32 	%p183, %r17, %r18;
	@%p183 bra 	$L__BB39_78;
	mul.f32 	%f3582, %f3790, 0fBFB8AA3B;
	ex2.approx.f32 	%f3583, %f3582;
	add.f32 	%f3584, %f3583, 0f3F800000;
	div.rn.f32 	%f3585, %f3790, %f3584;
	mul.f32 	%f3586, %f3585, %f3757;
	add.s32 	%r493, %r27, %r18;
	mul.wide.s32 	%rd247, %r493, 4;
	add.s64 	%rd248, %rd5, %rd247;
	st.global.f32 	[%rd248], %f3586;
$L__BB39_78:
	setp.ge.s32 	%p184, %r22, %r15;
	cvt.u64.u32 	%rd249, %r18;
	cvt.s64.s32 	%rd250, %r27;
	add.s64 	%rd251, %rd250, %rd249;
	shl.b64 	%rd252, %rd251, 2;
	add.s64 	%rd10, %rd5, %rd252;
	@%p184 bra 	$L__BB39_80;
	mul.f32 	%f3587, %f3791, 0fBFB8AA3B;
	ex2.approx.f32 	%f3588, %f3587;
	add.f32 	%f3589, %f3588, 0f3F800000;
	div.rn.f32 	%f3590, %f3791, %f3589;
	mul.f32 	%f3591, %f3590, %f3756;
	st.global.f32 	[%rd10+4], %f3591;
$L__BB39_80:
	setp.ge.s32 	%p185, %r20, %r15;
	@%p185 bra 	$L__BB39_82;
	mul.f32 	%f3592, %f3792, 0fBFB8AA3B;
	ex2.approx.f32 	%f3593, %f3592;
	add.f32 	%f3594, %f3593, 0f3F800000;
	div.rn.f32 	%f3595, %f3792, %f3594;
	mul.f32 	%f3596, %f3595, %f3755;
	st.global.f32 	[%rd10+8], %f3596;
$L__BB39_82:
	setp.ge.s32 	%p186, %r19, %r15;
	@%p186 bra 	$L__BB39_255;
	mul.f32 	%f3597, %f3793, 0fBFB8AA3B;
	ex2.approx.f32 	%f3598, %f3597;
	add.f32 	%f3599, %f3598, 0f3F800000;
	div.rn.f32 	%f3600, %f3793, %f3599;
	mul.f32 	%f3601, %f3600, %f3754;
	st.global.f32 	[%rd10+12], %f3601;
	bra.uni 	$L__BB39_255;
$L__BB39_84:
	ld.param.u64 	%rd361, [_Z28moe_gate_up_optimized_kernelIfLb1EEvPKT_S2_S2_PKiS4_Pfiii_param_5];
	mul.f32 	%f3457, %f21, 0fBFB8AA3B;
	ex2.approx.f32 	%f3458, %f3457;
	add.f32 	%f3459, %f3458, 0f3F800000;
	div.rn.f32 	%f3460, %f21, %f3459;
	mul.f32 	%f3461, %f3460, %f53;
	add.s32 	%r434, %r6, %r608;
	cvt.s64.s32 	%rd178, %r434;
	mov.u32 	%r435, %tid.x;
	shl.b32 	%r436, %r435, 2;
	and.b32  	%r437, %r436, 124;
	cvt.u64.u32 	%rd179, %r437;
	add.s64 	%rd180, %rd178, %rd179;
	cvta.to.global.u64 	%rd181, %rd361;
	shl.b64 	%rd182, %rd180, 2;
	add.s64 	%rd183, %rd181, %rd182;
	st.global.f32 	[%rd183+12], %f3461;
	bra.uni 	$L__BB39_21;
$L__BB39_85:
	mov.u32 	%r294, %tid.x;
	shr.u32 	%r295, %r294, 2;
	and.b32  	%r296, %r295, 248;
	setp.ge.s32 	%p43, %r296, %r5;
	@%p43 bra 	$L__BB39_93;
	ld.param.u32 	%r596, [_Z28moe_gate_up_optimized_kernelIfLb1EEvPKT_S2_S2_PKiS4_Pfiii_param_7];
	mov.u32 	%r297, %tid.x;
	shl.b32 	%r298, %r297, 2;
	and.b32  	%r299, %r298, 124;
	sub.s32 	%r300, %r596, %r608;
	setp.gt.s32 	%p44, %r300, %r299;
	@%p44 bra 	$L__BB39_87;
	bra.uni 	$L__BB39_88;
$L__BB39_87:
	ld.param.u64 	%rd345, [_Z28moe_gate_up_optimized_kernelIfLb1EEvPKT_S2_S2_PKiS4_Pfiii_param_5];
	mul.f32 	%f2706, %f24, 0f3F000000;
	mul.f32 	%f2707, %f24, 0f3D372713;
	mul.f32 	%f2708, %f24, %f2707;
	fma.rn.f32 	%f2709, %f24, %f2708, %f24;
	mul.f32 	%f2710, %f2709, 0f3F4C422A;
	abs.f32 	%f2711, %f2710;
	mul.f32 	%f2712, %f2711, 0f4038AA3B;
	ex2.approx.ftz.f32 	%f2713, %f2712;
	add.f32 	%f2714, %f2713, 0f3F800000;
	rcp.approx.ftz.f32 	%f2715, %f2714;
	fma.rn.f32 	%f2716, %f2715, 0fC0000000, 0f3F800000;
	setp.ge.f32 	%p45, %f2711, 0f41102CB4;
	selp.f32 	%f2717, 0f3F800000, %f2716, %p45;
	copysign.f32 	%f2718, %f2710, %f2717;
	mul.f32 	%f2719, %f2710, %f2710;
	fma.rn.f32 	%f2720, %f2719, 0f3C80F082, 0fBD563CAE;
	fma.rn.f32 	%f2721, %f2720, %f2719, 0f3E085941;
	fma.rn.f32 	%f2722, %f2721, %f2719, 0fBEAAA9ED;
	fma.rn.f32 	%f2723, %f2722, %f2719, 0f00000000;
	fma.rn.f32 	%f2724, %f2723, %f2710, %f2710;
	setp.ge.f32 	%p46, %f2711, 0f3F19999A;
	selp.f32 	%f2725, %f2718, %f2724, %p46;
	add.f32 	%f2726, %f2725, 0f3F800000;
	mul.f32 	%f2727, %f2706, %f2726;
	mul.f32 	%f2728, %f2727, %f56;
	add.s32 	%r301, %r6, %r608;
	mov.u32 	%r302, %tid.x;
	shl.b32 	%r303, %r302, 2;
	and.b32  	%r304, %r303, 124;
	add.s32 	%r305, %r301, %r304;
	cvta.to.global.u64 	%rd59, %rd345;
	mul.wide.s32 	%rd60, %r305, 4;
	add.s64 	%rd61, %rd59, %rd60;
	st.global.f32 	[%rd61], %f2728;
$L__BB39_88:
	mov.u32 	%r306, %tid.x;
	shl.b32 	%r307, %r306, 2;
	and.b32  	%r308, %r307, 124;
	or.b32  	%r309, %r308, 1;
	setp.ge.s32 	%p47, %r309, %r15;
	@%p47 bra 	$L__BB39_90;
	ld.param.u64 	%rd346, [_Z28moe_gate_up_optimized_kernelIfLb1EEvPKT_S2_S2_PKiS4_Pfiii_param_5];
	mul.f32 	%f2729, %f23, 0f3F000000;
	mul.f32 	%f2730, %f23, 0f3D372713;
	mul.f32 	%f2731, %f23, %f2730;
	fma.rn.f32 	%f2732, %f23, %f2731, %f23;
	mul.f32 	%f2733, %f2732, 0f3F4C422A;
	abs.f32 	%f2734, %f2733;
	mul.f32 	%f2735, %f2734, 0f4038AA3B;
	ex2.approx.ftz.f32 	%f2736, %f2735;
	add.f32 	%f2737, %f2736, 0f3F800000;
	rcp.approx.ftz.f32 	%f2738, %f2737;
	fma.rn.f32 	%f2739, %f2738, 0fC0000000, 0f3F800000;
	setp.ge.f32 	%p48, %f2734, 0f41102CB4;
	selp.f32 	%f2740, 0f3F800000, %f2739, %p48;
	copysign.f32 	%f2741, %f2733, %f2740;
	mul.f32 	%f2742, %f2733, %f2733;
	fma.rn.f32 	%f2743, %f2742, 0f3C80F082, 0fBD563CAE;
	fma.rn.f32 	%f2744, %f2743, %f2742, 0f3E085941;
	fma.rn.f32 	%f2745, %f2744, %f2742, 0fBEAAA9ED;
	fma.rn.f32 	%f2746, %f2745, %f2742, 0f00000000;
	fma.rn.f32 	%f2747, %f2746, %f2733, %f2733;
	setp.ge.f32 	%p49, %f2734, 0f3F19999A;
	selp.f32 	%f2748, %f2741, %f2747, %p49;
	add.f32 	%f2749, %f2748, 0f3F800000;
	mul.f32 	%f2750, %f2729, %f2749;
	mul.f32 	%f2751, %f2750, %f55;
	add.s32 	%r310, %r6, %r608;
	cvt.s64.s32 	%rd62, %r310;
	mov.u32 	%r311, %tid.x;
	shl.b32 	%r312, %r311, 2;
	and.b32  	%r313, %r312, 124;
	cvt.u64.u32 	%rd63, %r313;
	add.s64 	%rd64, %rd62, %rd63;
	cvta.to.global.u64 	%rd65, %rd346;
	shl.b64 	%rd66, %rd64, 2;
	add.s64 	%rd67, %rd65, %rd66;
	st.global.f32 	[%rd67+4], %f2751;
$L__BB39_90:
	mov.u32 	%r314, %tid.x;
	shl.b32 	%r315, %r314, 2;
	and.b32  	%r316, %r315, 124;
	or.b32  	%r317, %r316, 2;
	setp.ge.s32 	%p50, %r317, %r15;
	@%p50 bra 	$L__BB39_92;
	ld.param.u64 	%rd347, [_Z28moe_gate_up_optimized_kernelIfLb1EEvPKT_S2_S2_PKiS4_Pfiii_param_5];
	mul.f32 	%f2752, %f22, 0f3F000000;
	mul.f32 	%f2753, %f22, 0f3D372713;
	mul.f32 	%f2754, %f22, %f2753;
	fma.rn.f32 	%f2755, %f22, %f2754, %f22;
	mul.f32 	%f2756, %f2755, 0f3F4C422A;
	abs.f32 	%f2757, %f2756;
	mul.f32 	%f2758, %f2757, 0f4038AA3B;
	ex2.approx.ftz.f32 	%f2759, %f2758;
	add.f32 	%f2760, %f2759, 0f3F800000;
	rcp.approx.ftz.f32 	%f2761, %f2760;
	fma.rn.f32 	%f2762, %f2761, 0fC0000000, 0f3F800000;
	setp.ge.f32 	%p51, %f2757, 0f41102CB4;
	selp.f32 	%f2763, 0f3F800000, %f2762, %p51;
	copysign.f32 	%f2764, %f2756, %f2763;
	mul.f32 	%f2765, %f2756, %f2756;
	fma.rn.f32 	%f2766, %f2765, 0f3C80F082, 0fBD563CAE;
	fma.rn.f32 	%f2767, %f2766, %f2765, 0f3E085941;
	fma.rn.f32 	%f2768, %f2767, %f2765, 0fBEAAA9ED;
	fma.rn.f32 	%f2769, %f2768, %f2765, 0f00000000;
	fma.rn.f32 	%f2770, %f2769, %f2756, %f2756;
	setp.ge.f32 	%p52, %f2757, 0f3F19999A;
	selp.f32 	%f2771, %f2764, %f2770, %p52;
	add.f32 	%f2772, %f2771, 0f3F800000;
	mul.f32 	%f2773, %f2752, %f2772;
	mul.f32 	%f2774, %f2773, %f54;
	add.s32 	%r318, %r6, %r608;
	cvt.s64.s32 	%rd68, %r318;
	mov.u32 	%r319, %tid.x;
	shl.b32 	%r320, %r319, 2;
	and.b32  	%r321, %r320, 124;
	cvt.u64.u32 	%rd69, %r321;
	add.s64 	%rd70, %rd68, %rd69;
	cvta.to.global.u64 	%rd71, %rd347;
	shl.b64 	%rd72, %rd70, 2;
	add.s64 	%rd73, %rd71, %rd72;
	st.global.f32 	[%rd73+8], %f2774;
$L__BB39_92:
	mov.u32 	%r322, %tid.x;
	shl.b32 	%r323, %r322, 2;
	and.b32  	%r324, %r323, 124;
	or.b32  	%r325, %r324, 3;
	setp.ge.s32 	%p53, %r325, %r15;
	@%p53 bra 	$L__BB39_93;
	bra.uni 	$L__BB39_156;
$L__BB39_93:
	mov.u32 	%r330, %tid.x;
	shr.u32 	%r331, %r330, 2;
	and.b32  	%r332, %r331, 248;
	or.b32  	%r333, %r332, 1;
	setp.ge.s32 	%p56, %r333, %r5;
	@%p56 bra 	$L__BB39_102;
	ld.param.u32 	%r597, [_Z28moe_gate_up_optimized_kernelIfLb1EEvPKT_S2_S2_PKiS4_Pfiii_param_7];
	shl.b32 	%r335, %r330, 2;
	and.b32  	%r336, %r335, 124;
	sub.s32 	%r337, %r597, %r608;
	setp.le.s32 	%p57, %r337, %r336;
	@%p57 bra 	$L__BB39_96;
	ld.param.u64 	%rd349, [_Z28moe_gate_up_optimized_kernelIfLb1EEvPKT_S2_S2_PKiS4_Pfiii_param_5];
	mul.f32 	%f2798, %f3749, 0f3F000000;
	mul.f32 	%f2799, %f3749, 0f3D372713;
	mul.f32 	%f2800, %f3749, %f2799;
	fma.rn.f32 	%f2801, %f3749, %f2800, %f3749;
	mul.f32 	%f2802, %f2801, 0f3F4C422A;
	abs.f32 	%f2803, %f2802;
	mul.f32 	%f2804, %f2803, 0f4038AA3B;
	ex2.approx.ftz.f32 	%f2805, %f2804;
	add.f32 	%f2806, %f2805, 0f3F800000;
	rcp.approx.ftz.f32 	%f2807, %f2806;
	fma.rn.f32 	%f2808, %f2807, 0fC0000000, 0f3F800000;
	setp.ge.f32 	%p58, %f2803, 0f41102CB4;
	selp.f32 	%f2809, 0f3F800000, %f2808, %p58;
	copysign.f32 	%f2810, %f2802, %f2809;
	mul.f32 	%f2811, %f2802, %f2802;
	fma.rn.f32 	%f2812, %f2811, 0f3C80F082, 0fBD563CAE;
	fma.rn.f32 	%f2813, %f2812, %f2811, 0f3E085941;
	fma.rn.f32 	%f2814, %f2813, %f2811, 0fBEAAA9ED;
	fma.rn.f32 	%f2815, %f2814, %f2811, 0f00000000;
	fma.rn.f32 	%f2816, %f2815, %f2802, %f2802;
	setp.ge.f32 	%p59, %f2803, 0f3F19999A;
	selp.f32 	%f2817, %f2810, %f2816, %p59;
	add.f32 	%f2818, %f2817, 0f3F800000;
	mul.f32 	%f2819, %f2798, %f2818;
	mul.f32 	%f2820, %f2819, %f3781;
	add.s32 	%r338, %r7, %r608;
	shl.b32 	%r340, %r330, 2;
	and.b32  	%r341, %r340, 124;
	add.s32 	%r342, %r338, %r341;
	cvta.to.global.u64 	%rd80, %rd349;
	mul.wide.s32 	%rd81, %r342, 4;
	add.s64 	%rd82, %rd80, %rd81;
	st.global.f32 	[%rd82], %f2820;
$L__BB39_96:
	shl.b32 	%r344, %r330, 2;
	and.b32  	%r345, %r344, 124;
	or.b32  	%r346, %r345, 1;
	setp.ge.s32 	%p60, %r346, %r15;
	@%p60 bra 	$L__BB39_98;
	ld.param.u64 	%rd350, [_Z28moe_gate_up_optimized_kernelIfLb1EEvPKT_S2_S2_PKiS4_Pfiii_param_5];
	mul.f32 	%f2821, %f3748, 0f3F000000;
	mul.f32 	%f2822, %f3748, 0f3D372713;
	mul.f32 	%f2823, %f3748, %f2822;
	fma.rn.f32 	%f2824, %f3748, %f2823, %f3748;
	mul.f32 	%f2825, %f2824, 0f3F4C422A;
	abs.f32 	%f2826, %f2825;
	mul.f32 	%f2827, %f2826, 0f4038AA3B;
	ex2.approx.ftz.f32 	%f2828, %f2827;
	add.f32 	%f2829, %f2828, 0f3F800000;
	rcp.approx.ftz.f32 	%f2830, %f2829;
	fma.rn.f32 	%f2831, %f2830, 0fC0000000, 0f3F800000;
	setp.ge.f32 	%p61, %f2826, 0f41102CB4;
	selp.f32 	%f2832, 0f3F800000, %f2831, %p61;
	copysign.f32 	%f2833, %f2825, %f2832;
	mul.f32 	%f2834, %f2825, %f2825;
	fma.rn.f32 	%f2835, %f2834, 0f3C80F082, 0fBD563CAE;
	fma.rn.f32 	%f2836, %f2835, %f2834, 0f3E085941;
	fma.rn.f32 	%f2837, %f2836, %f2834, 0fBEAAA9ED;
	fma.rn.f32 	%f2838, %f2837, %f2834, 0f00000000;
	fma.rn.f32 	%f2839, %f2838, %f2825, %f2825;
	setp.ge.f32 	%p62, %f2826, 0f3F19999A;
	selp.f32 	%f2840, %f2833, %f2839, %p62;
	add.f32 	%f2841, %f2840, 0f3F800000;
	mul.f32 	%f2842, %f2821, %f2841;
	mul.f32 	%f2843, %f2842, %f3780;
	add.s32 	%r347, %r7, %r608;
	cvt.s64.s32 	%rd83, %r347;
	shl.b32 	%r349, %r330, 2;
	and.b32  	%r350, %r349, 124;
	cvt.u64.u32 	%rd84, %r350;
	add.s64 	%rd85, %rd83, %rd84;
	cvta.to.global.u64 	%rd86, %rd350;
	shl.b64 	%rd87, %rd85, 2;
	add.s64 	%rd88, %rd86, %rd87;
	st.global.f32 	[%rd88+4], %f2843;
$L__BB39_98:
	or.b32  	%r354, %r345, 2;
	setp.ge.s32 	%p63, %r354, %r15;
	@%p63 bra 	$L__BB39_100;
	ld.param.u64 	%rd351, [_Z28moe_gate_up_optimized_kernelIfLb1EEvPKT_S2_S2_PKiS4_Pfiii_param_5];
	mul.f32 	%f2844, %f3747, 0f3F000000;
	mul.f32 	%f2845, %f3747, 0f3D372713;
	mul.f32 	%f2846, %f3747, %f2845;
	fma.rn.f32 	%f2847, %f3747, %f2846, %f3747;
	mul.f32 	%f2848, %f2847, 0f3F4C422A;
	abs.f32 	%f2849, %f2848;
	mul.f32 	%f2850, %f2849, 0f4038AA3B;
	ex2.approx.ftz.f32 	%f2851, %f2850;
	add.f32 	%f2852, %f2851, 0f3F800000;
	rcp.approx.ftz.f32 	%f2853, %f2852;
	fma.rn.f32 	%f2854, %f2853, 0fC0000000, 0f3F800000;
	setp.ge.f32 	%p64, %f2849, 0f41102CB4;
	selp.f32 	%f2855, 0f3F800000, %f2854, %p64;
	copysign.f32 	%f2856, %f2848, %f2855;
	mul.f32 	%f2857, %f2848, %f2848;
	fma.rn.f32 	%f2858, %f2857, 0f3C80F082, 0fBD563CAE;
	fma.rn.f32 	%f2859, %f2858, %f2857, 0f3E085941;
	fma.rn.f32 	%f2860, %f2859, %f2857, 0fBEAAA9ED;
	fma.rn.f32 	%f2861, %f2860, %f2857, 0f00000000;
	fma.rn.f32 	%f2862, %f2861, %f2848, %f2848;
	setp.ge.f32 	%p65, %f2849, 0f3F19999A;
	selp.f32 	%f2863, %f2856, %f2862, %p65;
	add.f32 	%f2864, %f2863, 0f3F800000;
	mul.f32 	%f2865, %f2844, %f2864;
	mul.f32 	%f2866, %f2865, %f3779;
	add.s32 	%r355, %r7, %r608;
	cvt.s64.s32 	%rd89, %r355;
	shl.b32 	%r357, %r330, 2;
	and.b32  	%r358, %r357, 124;
	cvt.u64.u32 	%rd90, %r358;
	add.s64 	%rd91, %rd89, %rd90;
	cvta.to.global.u64 	%rd92, %rd351;
	shl.b64 	%rd93, %rd91, 2;
	add.s64 	%rd94, %rd92, %rd93;
	st.global.f32 	[%rd94+8], %f2866;
$L__BB39_100:
	shl.b32 	%r360, %r330, 2;
	and.b32  	%r361, %r360, 124;
	or.b32  	%r362, %r361, 3;
	setp.ge.s32 	%p66, %r362, %r15;
	@%p66 bra 	$L__BB39_102;
	ld.param.u64 	%rd352, [_Z28moe_gate_up_optimized_kernelIfLb1EEvPKT_S2_S2_PKiS4_Pfiii_param_5];
	mul.f32 	%f2867, %f3746, 0f3F000000;
	mul.f32 	%f2868, %f3746, 0f3D372713;
	mul.f32 	%f2869, %f3746, %f2868;
	fma.rn.f32 	%f2870, %f3746, %f2869, %f3746;
	mul.f32 	%f2871, %f2870, 0f3F4C422A;
	abs.f32 	%f2872, %f2871;
	mul.f32 	%f2873, %f2872, 0f4038AA3B;
	ex2.approx.ftz.f32 	%f2874, %f2873;
	add.f32 	%f2875, %f2874, 0f3F800000;
	rcp.approx.ftz.f32 	%f2876, %f2875;
	fma.rn.f32 	%f2877, %f2876, 0fC0000000, 0f3F800000;
	setp.ge.f32 	%p67, %f2872, 0f41102CB4;
	selp.f32 	%f2878, 0f3F800000, %f2877, %p67;
	copysign.f32 	%f2879, %f2871, %f2878;
	mul.f32 	%f2880, %f2871, %f2871;
	fma.rn.f32 	%f2881, %f2880, 0f3C80F082, 0fBD563CAE;
	fma.rn.f32 	%f2882, %f2881, %f2880, 0f3E085941;
	fma.rn.f32 	%f2883, %f2882, %f2880, 0fBEAAA9ED;
	fma.rn.f32 	%f2884, %f2883, %f2880, 0f00000000;
	fma.rn.f32 	%f2885, %f2884, %f2871, %f2871;
	setp.ge.f32 	%p68, %f2872, 0f3F19999A;
	selp.f32 	%f2886, %f2879, %f2885, %p68;
	add.f32 	%f2887, %f2886, 0f3F800000;
	mul.f32 	%f2888, %f2867, %f2887;
	mul.f32 	%f2889, %f2888, %f3778;
	add.s32 	%r363, %r7, %r608;
	cvt.s64.s32 	%rd95, %r363;
	cvt.u64.u32 	%rd96, %r361;
	add.s64 	%rd97, %rd95, %rd96;
	cvta.to.global.u64 	%rd98, %rd352;
	shl.b64 	%rd99, %rd97, 2;
	add.s64 	%rd100, %rd98, %rd99;
	st.global.f32 	[%rd100+12], %f2889;
$L__BB39_102:
	ld.param.u32 	%r598, [_Z28moe_gate_up_optimized_kernelIfLb1EEvPKT_S2_S2_PKiS4_Pfiii_param_7];
	sub.s32 	%r28, %r598, %r608;
	shl.b32 	%r368, %r330, 2;
	and.b32  	%r29, %r368, 124;
	or.b32  	%r371, %r332, 2;
	setp.ge.s32 	%p69, %r371, %r5;
	@%p69 bra 	$L__BB39_111;
	setp.le.s32 	%p70, %r28, %r29;
	@%p70 bra 	$L__BB39_105;
	ld.param.u64 	%rd353, [_Z28moe_gate_up_optimized_kernelIfLb1EEvPKT_S2_S2_PKiS4_Pfiii_param_5];
	mul.f32 	%f2890, %f3745, 0f3F000000;
	mul.f32 	%f2891, %f3745, 0f3D372713;
	mul.f32 	%f2892, %f3745, %f2891;
	fma.rn.f32 	%f2893, %f3745, %f2892, %f3745;
	mul.f32 	%f2894, %f2893, 0f3F4C422A;
	abs.f32 	%f2895, %f2894;
	mul.f32 	%f2896, %f2895, 0f4038AA3B;
	ex2.approx.ftz.f32 	%f2897, %f2896;
	add.f32 	%f2898, %f2897, 0f3F800000;
	rcp.approx.ftz.f32 	%f2899, %f2898;
	fma.rn.f32 	%f2900, %f2899, 0fC0000000, 0f3F800000;
	setp.ge.f32 	%p71, %f2895, 0f41102CB4;
	selp.f32 	%f2901, 0f3F800000, %f2900, %p71;
	copysign.f32 	%f2902, %f2894, %f2901;
	mul.f32 	%f2903, %f2894, %f2894;
	fma.rn.f32 	%f2904, %f2903, 0f3C80F082, 0fBD563CAE;
	fma.rn.f32 	%f2905, %f2904, %f2903, 0f3E085941;
	fma.rn.f32 	%f2906, %f2905, %f2903, 0fBEAAA9ED;
	fma.rn.f32 	%f2907, %f2906, %f2903, 0f00000000;
	fma.rn.f32 	%f2908, %f2907, %f2894, %f2894;
	setp.ge.f32 	%p72, %f2895, 0f3F19999A;
	selp.f32 	%f2909, %f2902, %f2908, %p72;
	add.f32 	%f2910, %f2909, 0f3F800000;
	mul.f32 	%f2911, %f2890, %f2910;
	mul.f32 	%f2912, %f2911, %f3777;
	add.s32 	%r372, %r8, %r608;
	add.s32 	%r373, %r372, %r29;
	cvta.to.global.u64 	%rd101, %rd353;
	mul.wide.s32 	%rd102, %r373, 4;
	add.s64 	%rd103, %rd101, %rd102;
	st.global.f32 	[%rd103], %f2912;
$L__BB39_105:
	add.s32 	%r374, %r29, 1;
	setp.ge.s32 	%p73, %r374, %r15;
	@%p73 bra 	$L__BB39_107;
	ld.param.u64 	%rd354, [_Z28moe_gate_up_optimized_kernelIfLb1EEvPKT_S2_S2_PKiS4_Pfiii_param_5];
	mul.f32 	%f2913, %f3744, 0f3F000000;
	mul.f32 	%f2914, %f3744, 0f3D372713;
	mul.f32 	%f2915, %f3744, %f2914;
	fma.rn.f32 	%f2916, %f3744, %f2915, %f3744;
	mul.f32 	%f2917, %f2916, 0f3F4C422A;
	abs.f32 	%f2918, %f2917;
	mul.f32 	%f2919, %f2918, 0f4038AA3B;
	ex2.approx.ftz.f32 	%f2920, %f2919;
	add.f32 	%f2921, %f2920, 0f3F800000;
	rcp.approx.ftz.f32 	%f2922, %f2921;
	fma.rn.f32 	%f2923, %f2922, 0fC0000000, 0f3F800000;
	setp.ge.f32 	%p74, %f2918, 0f41102CB4;
	selp.f32 	%f2924, 0f3F800000, %f2923, %p74;
	copysign.f32 	%f2925, %f2917, %f2924;
	mul.f32 	%f2926, %f2917, %f2917;
	fma.rn.f32 	%f2927, %f2926, 0f3C80F082, 0fBD563CAE;
	fma.rn.f32 	%f2928, %f2927, %f2926, 0f3E085941;
	fma.rn.f32 	%f2929, %f2928, %f2926, 0fBEAAA9ED;
	fma.rn.f32 	%f2930, %f2929, %f2926, 0f00000000;
	fma.rn.f32 	%f2931, %f2930, %f2917, %f2917;
	setp.ge.f32 	%p75, %f2918, 0f3F19999A;
	selp.f32 	%f2932, %f2925, %f2931, %p75;
	add.f32 	%f2933, %f2932, 0f3F800000;
	mul.f32 	%f2934, %f2913, %f2933;
	mul.f32 	%f2935, %f2934, %f3776;
	add.s32 	%r375, %r8, %r608;
	cvt.s64.s32 	%rd104, %r375;
	cvt.u64.u32 	%rd105, %r29;
	add.s64 	%rd106, %rd104, %rd105;
	cvta.to.global.u64 	%rd107, %rd354;
	shl.b64 	%rd108, %rd106, 2;
	add.s64 	%rd109, %rd107, %rd108;
	st.global.f32 	[%rd109+4], %f2935;
$L__BB39_107:
	add.s32 	%r376, %r29, 2;
	setp.ge.s32 	%p76, %r376, %r15;
	@%p76 bra 	$L__BB39_109;
	ld.param.u64 	%rd355, [_Z28moe_gate_up_optimized_kernelIfLb1EEvPKT_S2_S2_PKiS4_Pfiii_param_5];
	mul.f32 	%f2936, %f3743, 0f3F000000;
	mul.f32 	%f2937, %f3743, 0f3D372713;
	mul.f32 	%f2938, %f3743, %f2937;
	fma.rn.f32 	%f2939, %f3743, %f2938, %f3743;
	mul.f32 	%f2940, %f2939, 0f3F4C422A;
	abs.f32 	%f2941, %f2940;
	mul.f32 	%f2942, %f2941, 0f4038AA3B;
	ex2.approx.ftz.f32 	%f2943, %f2942;
	add.f32 	%f2944, %f2943, 0f3F800000;
	rcp.approx.ftz.f32 	%f2945, %f2944;
	fma.rn.f32 	%f2946, %f2945, 0fC0000000, 0f3F800000;
	setp.ge.f32 	%p77, %f2941, 0f41102CB4;
	selp.f32 	%f2947, 0f3F800000, %f2946, %p77;
	copysign.f32 	%f2948, %f2940, %f2947;
	mul.f32 	%f2949, %f2940, %f2940;
	fma.rn.f32 	%f2950, %f2949, 0f3C80F082, 0fBD563CAE;
	fma.rn.f32 	%f2951, %f2950, %f2949, 0f3E085941;
	fma.rn.f32 	%f2952, %f2951, %f2949, 0fBEAAA9ED;
	fma.rn.f32 	%f2953, %f2952, %f2949, 0f00000000;
	fma.rn.f32 	%f2954, %f2953, %f2940, %f2940;
	setp.ge.f32 	%p78, %f2941, 0f3F19999A;
	selp.f32 	%f2955, %f2948, %f2954, %p78;
	add.f32 	%f2956, %f2955, 0f3F800000;
	mul.f32 	%f2957, %f2936, %f2956;
	mul.f32 	%f2958, %f2957, %f3775;
	add.s32 	%r377, %r8, %r608;
	cvt.s64.s32 	%rd110, %r377;
	cvt.u64.u32 	%rd111, %r29;
	add.s64 	%rd112, %rd110, %rd111;
	cvta.to.global.u64 	%rd113, %rd355;
	shl.b64 	%rd114, %rd112, 2;
	add.s64 	%rd115, %rd113, %rd114;
	st.global.f32 	[%rd115+8], %f2958;
$L__BB39_109:
	add.s32 	%r378, %r29, 3;
	setp.ge.s32 	%p79, %r378, %r15;
	@%p79 bra 	$L__BB39_111;
	ld.param.u64 	%rd356, [_Z28moe_gate_up_optimized_kernelIfLb1EEvPKT_S2_S2_PKiS4_Pfiii_param_5];
	mul.f32 	%f2959, %f3742, 0f3F000000;
	mul.f32 	%f2960, %f3742, 0f3D372713;
	mul.f32 	%f2961, %f3742, %f2960;
	fma.rn.f32 	%f2962, %f3742, %f2961, %f3742;
	mul.f32 	%f2963, %f2962, 0f3F4C422A;
	abs.f32 	%f2964, %f2963;
	mul.f32 	%f2965, %f2964, 0f4038AA3B;
	ex2.approx.ftz.f32 	%f2966, %f2965;
	add.f32 	%f2967, %f2966, 0f3F800000;
	rcp.approx.ftz.f32 	%f2968, %f2967;
	fma.rn.f32 	%f2969, %f2968, 0fC0000000, 0f3F800000;
	setp.ge.f32 	%p80, %f2964, 0f41102CB4;
	selp.f32 	%f2970, 0f3F800000, %f2969, %p80;
	copysign.f32 	%f2971, %f2963, %f2970;
	mul.f32 	%f2972, %f2963, %f2963;
	fma.rn.f32 	%f2973, %f2972, 0f3C80F082, 0fBD563CAE;
	fma.rn.f32 	%f2974, %f2973, %f2972, 0f3E085941;
	fma.rn.f32 	%f2975, %f2974, %f2972, 0fBEAAA9ED;
	fma.rn.f32 	%f2976, %f2975, %f2972, 0f00000000;
	fma.rn.f32 	%f2977, %f2976, %f2963, %f2963;
	setp.ge.f32 	%p81, %f2964, 0f3F19999A;
	selp.f32 	%f2978, %f2971, %f2977, %p81;
	add.f32 	%f2979, %f2978, 0f3F800000;
	mul.f32 	%f2980, %f2959, %f2979;
	mul.f32 	%f2981, %f2980, %f3774;
	add.s32 	%r379, %r8, %r608;
	cvt.s64.s32 	%rd116, %r379;
	cvt.u64.u32 	%rd117, %r29;
	add.s64 	%rd118, %rd116, %rd117;
	cvta.to.global.u64 	%rd119, %rd356;
	shl.b64 	%rd120, %rd118, 2;
	add.s64 	%rd121, %rd119, %rd120;
	st.global.f32 	[%rd121+12], %f2981;
$L__BB39_111:
	ld.param.u64 	%rd357, [_Z28moe_gate_up_optimized_kernelIfLb1EEvPKT_S2_S2_PKiS4_Pfiii_param_5];
	cvta.to.global.u64 	%rd11, %rd357;
	shr.u32 	%r381, %r330, 2;
	and.b32  	%r382, %r381, 248;
	or.b32  	%r383, %r382, 3;
	setp.ge.s32 	%p82, %r383, %r5;
	@%p82 bra 	$L__BB39_120;
	setp.le.s32 	%p83, %r28, %r29;
	@%p83 bra 	$L__BB39_114;
	mul.f32 	%f2982, %f3741, 0f3F000000;
	mul.f32 	%f2983, %f3741, 0f3D372713;
	mul.f32 	%f2984, %f3741, %f2983;
	fma.rn.f32 	%f2985, %f3741, %f2984, %f3741;
	mul.f32 	%f2986, %f2985, 0f3F4C422A;
	abs.f32 	%f2987, %f2986;
	mul.f32 	%f2988, %f2987, 0f4038AA3B;
	ex2.approx.ftz.f32 	%f2989, %f2988;
	add.f32 	%f2990, %f2989, 0f3F800000;
	rcp.approx.ftz.f32 	%f2991, %f2990;
	fma.rn.f32 	%f2992, %f2991, 0fC0000000, 0f3F800000;
	setp.ge.f32 	%p84, %f2987, 0f41102CB4;
	selp.f32 	%f2993, 0f3F800000, %f2992, %p84;
	copysign.f32 	%f2994, %f2986, %f2993;
	mul.f32 	%f2995, %f2986, %f2986;
	fma.rn.f32 	%f2996, %f2995, 0f3C80F082, 0fBD563CAE;
	fma.rn.f32 	%f2997, %f2996, %f2995, 0f3E085941;
	fma.rn.f32 	%f2998, %f2997, %f2995, 0fBEAAA9ED;
	fma.rn.f32 	%f2999, %f2998, %f2995, 0f00000000;
	fma.rn.f32 	%f3000, %f2999, %f2986, %f2986;
	setp.ge.f32 	%p85, %f2987, 0f3F19999A;
	selp.f32 	%f3001, %f2994, %f3000, %p85;
	add.f32 	%f3002, %f3001, 0f3F800000;
	mul.f32 	%f3003, %f2982, %f3002;
	mul.f32 	%f3004, %f3003, %f3773;
	add.s32 	%r384, %r9, %r608;
	add.s32 	%r385, %r384, %r29;
	mul.wide.s32 	%rd122, %r385, 4;
	add.s64 	%rd123, %rd11, %rd122;
	st.global.f32 	[%rd123], %f3004;
$L__BB39_114:
	add.s32 	%r386, %r29, 1;
	setp.ge.s32 	%p86, %r386, %r15;
	@%p86 bra 	$L__BB39_116;
	mul.f32 	%f3005, %f3740, 0f3F000000;
	mul.f32 	%f3006, %f3740, 0f3D372713;
	mul.f32 	%f3007, %f3740, %f3006;
	fma.rn.f32 	%f3008, %f3740, %f3007, %f3740;
	mul.f32 	%f3009, %f3008, 0f3F4C422A;
	abs.f32 	%f3010, %f3009;
	mul.f32 	%f3011, %f3010, 0f4038AA3B;
	ex2.approx.ftz.f32 	%f3012, %f3011;
	add.f32 	%f3013, %f3012, 0f3F800000;
	rcp.approx.ftz.f32 	%f3014, %f3013;
	fma.rn.f32 	%f3015, %f3014, 0fC0000000, 0f3F800000;
	setp.ge.f32 	%p87, %f3010, 0f41102CB4;
	selp.f32 	%f3016, 0f3F800000, %f3015, %p87;
	copysign.f32 	%f3017, %f3009, %f3016;
	mul.f32 	%f3018, %f3009, %f3009;
	fma.rn.f32 	%f3019, %f3018, 0f3C80F082, 0fBD563CAE;
	fma.rn.f32 	%f3020, %f3019, %f3018, 0f3E085941;
	fma.rn.f32 	%f3021, %f3020, %f3018, 0fBEAAA9ED;
	fma.rn.f32 	%f3022, %f3021, %f3018, 0f00000000;
	fma.rn.f32 	%f3023, %f3022, %f3009, %f3009;
	setp.ge.f32 	%p88, %f3010, 0f3F19999A;
	selp.f32 	%f3024, %f3017, %f3023, %p88;
	add.f32 	%f3025, %f3024, 0f3F800000;
	mul.f32 	%f3026, %f3005, %f3025;
	mul.f32 	%f3027, %f3026, %f3772;
	add.s32 	%r387, %r9, %r608;
	cvt.s64.s32 	%rd124, %r387;
	cvt.u64.u32 	%rd125, %r29;
	add.s64 	%rd126, %rd124, %rd125;
	shl.b64 	%rd127, %rd126, 2;
	add.s64 	%rd128, %rd11, %rd127;
	st.global.f32 	[%rd128+4], %f3027;
$L__BB39_116:
	add.s32 	%r388, %r29, 2;
	setp.ge.s32 	%p89, %r388, %r15;
	@%p89 bra 	$L__BB39_118;
	mul.f32 	%f3028, %f3739, 0f3F000000;
	mul.f32 	%f3029, %f3739, 0f3D372713;
	mul.f32 	%f3030, %f3739, %f3029;
	fma.rn.f32 	%f3031, %f3739, %f3030, %f3739;
	mul.f32 	%f3032, %f3031, 0f3F4C422A;
	abs.f32 	%f3033, %f3032;
	mul.f32 	%f3034, %f3033, 0f4038AA3B;
	ex2.approx.ftz.f32 	%f3035, %f3034;
	add.f32 	%f3036, %f3035, 0f3F800000;
	rcp.approx.ftz.f32 	%f3037, %f3036;
	fma.rn.f32 	%f3038, %f3037, 0fC0000000, 0f3F800000;
	setp.ge.f32 	%p90, %f3033, 0f41102CB4;
	selp.f32 	%f3039, 0f3F800000, %f3038, %p90;
	copysign.f32 	%f3040, %f3032, %f3039;
	mul.f32 	%f3041, %f3032, %f3032;
	fma.rn.f32 	%f3042, %f3041, 0f3C80F082, 0fBD563CAE;
	fma.rn.f32 	%f3043, %f3042, %f3041, 0f3E085941;
	fma.rn.f32 	%f3044, %f3043, %f3041, 0fBEAAA9ED;
	fma.rn.f32 	%f3045, %f3044, %f3041, 0f00000000;
	fma.rn.f32 	%f3046, %f3045, %f3032, %f3032;
	setp.ge.f32 	%p91, %f3033, 0f3F19999A;
	selp.f32 	%f3047, %f3040, %f3046, %p91;
	add.f32 	%f3048, %f3047, 0f3F800000;
	mul.f32 	%f3049, %f3028, %f3048;
	mul.f32 	%f3050, %f3049, %f3771;
	add.s32 	%r389, %r9, %r608;
	cvt.s64.s32 	%rd129, %r389;
	cvt.u64.u32 	%rd130, %r29;
	add.s64 	%rd131, %rd129, %rd130;
	shl.b64 	%rd132, %rd131, 2;
	add.s64 	%rd133, %rd11, %rd132;
	st.global.f32 	[%rd133+8], %f3050;
$L__BB39_118:
	add.s32 	%r390, %r29, 3;
	setp.ge.s32 	%p92, %r390, %r15;
	@%p92 bra 	$L__BB39_120;
	mul.f32 	%f3051, %f3738, 0f3F000000;
	mul.f32 	%f3052, %f3738, 0f3D372713;
	mul.f32 	%f3053, %f3738, %f3052;
	fma.rn.f32 	%f3054, %f3738, %f3053, %f3738;
	mul.f32 	%f3055, %f3054, 0f3F4C422A;
	abs.f32 	%f3056, %f3055;
	mul.f32 	%f3057, %f3056, 0f4038AA3B;
	ex2.approx.ftz.f32 	%f3058, %f3057;
	add.f32 	%f3059, %f3058, 0f3F800000;
	rcp.approx.ftz.f32 	%f3060, %f3059;
	fma.rn.f32 	%f3061, %f3060, 0fC0000000, 0f3F800000;
	setp.ge.f32 	%p93, %f3056, 0f41102CB4;
	selp.f32 	%f3062, 0f3F800000, %f3061, %p93;
	copysign.f32 	%f3063, %f3055, %f3062;
	mul.f32 	%f3064, %f3055, %f3055;
	fma.rn.f32 	%f3065, %f3064, 0f3C80F082, 0fBD563CAE;
	fma.rn.f32 	%f3066, %f3065, %f3064, 0f3E085941;
	fma.rn.f32 	%f3067, %f3066, %f3064, 0fBEAAA9ED;
	fma.rn.f32 	%f3068, %f3067, %f3064, 0f00000000;
	fma.rn.f32 	%f3069, %f3068, %f3055, %f3055;
	setp.ge.f32 	%p94, %f3056, 0f3F19999A;
	selp.f32 	%f3070, %f3063, %f3069, %p94;
	add.f32 	%f3071, %f3070, 0f3F800000;
	mul.f32 	%f3072, %f3051, %f3071;
	mul.f32 	%f3073, %f3072, %f3770;
	add.s32 	%r391, %r9, %r608;
	cvt.s64.s32 	%rd134, %r391;
	cvt.u64.u32 	%rd135, %r29;
	add.s64 	%rd136, %rd134, %rd135;
	shl.b64 	%rd137, %rd136, 2;
	add.s64 	%rd138, %rd11, %rd137;
	st.global.f32 	[%rd138+12], %f3073;
$L__BB39_120:
	add.s32 	%r30, %r29, 3;
	add.s32 	%r31, %r29, 2;
	add.s32 	%r32, %r29, 1;
	or.b32  	%r394, %r382, 4;
	setp.ge.s32 	%p95, %r394, %r5;
	@%p95 bra 	$L__BB39_129;
	add.s32 	%r34, %r10, %r608;
	setp.le.s32 	%p96, %r28, %r29;
	@%p96 bra 	$L__BB39_123;
	mul.f32 	%f3074, %f3737, 0f3F000000;
	mul.f32 	%f3075, %f3737, 0f3D372713;
	mul.f32 	%f3076, %f3737, %f3075;
	fma.rn.f32 	%f3077, %f3737, %f3076, %f3737;
	mul.f32 	%f3078, %f3077, 0f3F4C422A;
	abs.f32 	%f3079, %f3078;
	mul.f32 	%f3080, %f3079, 0f4038AA3B;
	ex2.approx.ftz.f32 	%f3081, %f3080;
	add.f32 	%f3082, %f3081, 0f3F800000;
	rcp.approx.ftz.f32 	%f3083, %f3082;
	fma.rn.f32 	%f3084, %f3083, 0fC0000000, 0f3F800000;
	setp.ge.f32 	%p97, %f3079, 0f41102CB4;
	selp.f32 	%f3085, 0f3F800000, %f3084, %p97;
	copysign.f32 	%f3086, %f3078, %f3085;
	mul.f32 	%f3087, %f3078, %f3078;
	fma.rn.f32 	%f3088, %f3087, 0f3C80F082, 0fBD563CAE;
	fma.rn.f32 	%f3089, %f3088, %f3087, 0f3E085941;
	fma.rn.f32 	%f3090, %f3089, %f3087, 0fBEAAA9ED;
	fma.rn.f32 	%f3091, %f3090, %f3087, 0f00000000;
	fma.rn.f32 	%f3092, %f3091, %f3078, %f3078;
	setp.ge.f32 	%p98, %f3079, 0f3F19999A;
	selp.f32 	%f3093, %f3086, %f3092, %p98;
	add.f32 	%f3094, %f3093, 0f3F800000;
	mul.f32 	%f3095, %f3074, %f3094;
	mul.f32 	%f3096, %f3095, %f3769;
	add.s32 	%r395, %r34, %r29;
	mul.wide.s32 	%rd139, %r395, 4;
	add.s64 	%rd140, %rd11, %rd139;
	st.global.f32 	[%rd140], %f3096;
$L__BB39_123:
	setp.ge.s32 	%p99, %r32, %r15;
	cvt.u64.u32 	%rd141, %r29;
	cvt.s64.s32 	%rd142, %r34;
	add.s64 	%rd143, %rd142, %rd141;
	shl.b64 	%rd144, %rd143, 2;
	add.s64 	%rd12, %rd11, %rd144;
	@%p99 bra 	$L__BB39_125;
	mul.f32 	%f3097, %f3736, 0f3F000000;
	mul.f32 	%f3098, %f3736, 0f3D372713;
	mul.f32 	%f3099, %f3736, %f3098;
	fma.rn.f32 	%f3100, %f3736, %f3099, %f3736;
	mul.f32 	%f3101, %f3100, 0f3F4C422A;
	abs.f32 	%f3102, %f3101;
	mul.f32 	%f3103, %f3102, 0f4038AA3B;
	ex2.approx.ftz.f32 	%f3104, %f3103;
	add.f32 	%f3105, %f3104, 0f3F800000;
	rcp.approx.ftz.f32 	%f3106, %f3105;
	fma.rn.f32 	%f3107, %f3106, 0fC0000000, 0f3F800000;
	setp.ge.f32 	%p100, %f3102, 0f41102CB4;
	selp.f32 	%f3108, 0f3F800000, %f3107, %p100;
	copysign.f32 	%f3109, %f3101, %f3108;
	mul.f32 	%f3110, %f3101, %f3101;
	fma.rn.f32 	%f3111, %f3110, 0f3C80F082, 0fBD563CAE;
	fma.rn.f32 	%f3112, %f3111, %f3110, 0f3E085941;
	fma.rn.f32 	%f3113, %f3112, %f3110, 0fBEAAA9ED;
	fma.rn.f32 	%f3114, %f3113, %f3110, 0f00000000;
	fma.rn.f32 	%f3115, %f3114, %f3101, %f3101;
	setp.ge.f32 	%p101, %f3102, 0f3F19999A;
	selp.f32 	%f3116, %f3109, %f3115, %p101;
	add.f32 	%f3117, %f3116, 0f3F800000;
	mul.f32 	%f3118, %f3097, %f3117;
	mul.f32 	%f3119, %f3118, %f3768;
	st.global.f32 	[%rd12+4], %f3119;
$L__BB39_125:
	setp.ge.s32 	%p102, %r31, %r15;
	@%p102 bra 	$L__BB39_127;
	mul.f32 	%f3120, %f3735, 0f3F000000;
	mul.f32 	%f3121, %f3735, 0f3D372713;
	mul.f32 	%f3122, %f3735, %f3121;
	fma.rn.f32 	%f3123, %f3735, %f3122, %f3735;
	mul.f32 	%f3124, %f3123, 0f3F4C422A;
	abs.f32 	%f3125, %f3124;
	mul.f32 	%f3126, %f3125, 0f4038AA3B;
	ex2.approx.ftz.f32 	%f3127, %f3126;
	add.f32 	%f3128, %f3127, 0f3F800000;
	rcp.approx.ftz.f32 	%f3129, %f3128;
	fma.rn.f32 	%f3130, %f3129, 0fC0000000, 0f3F800000;
	setp.ge.f32 	%p103, %f3125, 0f41102CB4;
	selp.f32 	%f3131, 0f3F800000, %f3130, %p103;
	copysign.f32 	%f3132, %f3124, %f3131;
	mul.f32 	%f3133, %f3124, %f3124;
	fma.rn.f32 	%f3134, %f3133, 0f3C80F082, 0fBD563CAE;
	fma.rn.f32 	%f3135, %f3134, %f3133, 0f3E085941;
	fma.rn.f32 	%f3136, %f3135, %f3133, 0fBEAAA9ED;
	fma.rn.f32 	%f3137, %f3136, %f3133, 0f00000000;
	fma.rn.f32 	%f3138, %f3137, %f3124, %f3124;
	setp.ge.f32 	%p104, %f3125, 0f3F19999A;
	selp.f32 	%f3139, %f3132, %f3138, %p104;
	add.f32 	%f3140, %f3139, 0f3F800000;
	mul.f32 	%f3141, %f3120, %f3140;
	mul.f32 	%f3142, %f3141, %f3767;
	st.global.f32 	[%rd12+8], %f3142;
$L__BB39_127:
	setp.ge.s32 	%p105, %r30, %r15;
	@%p105 bra 	$L__BB39_129;
	mul.f32 	%f3143, %f3734, 0f3F000000;
	mul.f32 	%f3144, %f3734, 0f3D372713;
	mul.f32 	%f3145, %f3734, %f3144;
	fma.rn.f32 	%f3146, %f3734, %f3145, %f3734;
	mul.f32 	%f3147, %f3146, 0f3F4C422A;
	abs.f32 	%f3148, %f3147;
	mul.f32 	%f3149, %f3148, 0f4038AA3B;
	ex2.approx.ftz.f32 	%f3150, %f3149;
	add.f32 	%f3151, %f3150, 0f3F800000;
	rcp.approx.ftz.f32 	%f3152, %f3151;
	fma.rn.f32 	%f3153, %f3152, 0fC0000000, 0f3F800000;
	setp.ge.f32 	%p106, %f3148, 0f41102CB4;
	selp.f32 	%f3154, 0f3F800000, %f3153, %p106;
	copysign.f32 	%f3155, %f3147, %f3154;
	mul.f32 	%f3156, %f3147, %f3147;
	fma.rn.f32 	%f3157, %f3156, 0f3C80F082, 0fBD563CAE;
	fma.rn.f32 	%f3158, %f3157, %f3156, 0f3E085941;
	fma.rn.f32 	%f3159, %f3158, %f3156, 0fBEAAA9ED;
	fma.rn.f32 	%f3160, %f3159, %f3156, 0f00000000;
	fma.rn.f32 	%f3161, %f3160, %f3147, %f3147;
	setp.ge.f32 	%p107, %f3148, 0f3F19999A;
	selp.f32 	%f3162, %f3155, %f3161, %p107;
	add.f32 	%f3163, %f3162, 0f3F800000;
	mul.f32 	%f3164, %f3143, %f3163;
	mul.f32 	%f3165, %f3164, %f3766;
	st.global.f32 	[%rd12+12], %f3165;
$L__BB39_129:
	add.s32 	%r396, %r382, 5;
	setp.ge.s32 	%p108, %r396, %r5;
	@%p108 bra 	$L__BB39_138;
	add.s32 	%r35, %r11, %r608;
	setp.le.s32 	%p109, %r28, %r29;
	@%p109 bra 	$L__BB39_132;
	mul.f32 	%f3166, %f3733, 0f3F000000;
	mul.f32 	%f3167, %f3733, 0f3D372713;
	mul.f32 	%f3168, %f3733, %f3167;
	fma.rn.f32 	%f3169, %f3733, %f3168, %f3733;
	mul.f32 	%f3170, %f3169, 0f3F4C422A;
	abs.f32 	%f3171, %f3170;
	mul.f32 	%f3172, %f3171, 0f4038AA3B;
	ex2.approx.ftz.f32 	%f3173, %f3172;
	add.f32 	%f3174, %f3173, 0f3F800000;
	rcp.approx.ftz.f32 	%f3175, %f3174;
	fma.rn.f32 	%f3176, %f3175, 0fC0000000, 0f3F800000;
	setp.ge.f32 	%p110, %f3171, 0f41102CB4;
	selp.f32 	%f3177, 0f3F800000, %f3176, %p110;
	copysign.f32 	%f3178, %f3170, %f3177;
	mul.f32 	%f3179, %f3170, %f3170;
	fma.rn.f32 	%f3180, %f3179, 0f3C80F082, 0fBD563CAE;
	fma.rn.f32 	%f3181, %f3180, %f3179, 0f3E085941;
	fma.rn.f32 	%f3182, %f3181, %f3179, 0fBEAAA9ED;
	fma.rn.f32 	%f3183, %f3182, %f3179, 0f00000000;
	fma.rn.f32 	%f3184, %f3183, %f3170, %f3170;
	setp.ge.f32 	%p111, %f3171, 0f3F19999A;
	selp.f32 	%f3185, %f3178, %f3184, %p111;
	add.f32 	%f3186, %f3185, 0f3F800000;
	mul.f32 	%f3187, %f3166, %f3186;
	mul.f32 	%f3188, %f3187, %f3765;
	add.s32 	%r397, %r35, %r29;
	mul.wide.s32 	%rd145, %r397, 4;
	add.s64 	%rd146, %rd11, %rd145;
	st.global.f32 	[%rd146], %f3188;
$L__BB39_132:
	setp.ge.s32 	%p112, %r32, %r15;
	cvt.u64.u32 	%rd147, %r29;
	cvt.s64.s32 	%rd148, %r35;
	add.s64 	%rd149, %rd148, %rd147;
	shl.b64 	%rd150, %rd149, 2;
	add.s64 	%rd13, %rd11, %rd150;
	@%p112 bra 	$L__BB39_134;
	mul.f32 	%f3189, %f3732, 0f3F000000;
	mul.f32 	%f3190, %f3732, 0f3D372713;
	mul.f32 	%f3191, %f3732, %f3190;
	fma.rn.f32 	%f3192, %f3732, %f3191, %f3732;
	mul.f32 	%f3193, %f3192, 0f3F4C422A;
	abs.f32 	%f3194, %f3193;
	mul.f32 	%f3195, %f3194, 0f4038AA3B;
	ex2.approx.ftz.f32 	%f3196, %f3195;
	add.f32 	%f3197, %f3196, 0f3F800000;
	rcp.approx.ftz.f32 	%f3198, %f3197;
	fma.rn.f32 	%f3199, %f3198, 0fC0000000, 0f3F800000;
	setp.ge.f32 	%p113, %f3194, 0f41102CB4;
	selp.f32 	%f3200, 0f3F800000, %f3199, %p113;
	copysign.f32 	%f3201, %f3193, %f3200;
	mul.f32 	%f3202, %f3193, %f3193;
	fma.rn.f32 	%f3203, %f3202, 0f3C80F082, 0fBD563CAE;
	fma.rn.f32 	%f3204, %f3203, %f3202, 0f3E085941;
	fma.rn.f32 	%f3205, %f3204, %f3202, 0fBEAAA9ED;
	fma.rn.f32 	%f3206, %f3205, %f3202, 0f00000000;
	fma.rn.f32 	%f3207, %f3206, %f3193, %f3193;
	setp.ge.f32 	%p114, %f3194, 0f3F19999A;
	selp.f32 	%f3208, %f3201, %f3207, %p114;
	add.f32 	%f3209, %f3208, 0f3F800000;
	mul.f32 	%f3210, %f3189, %f3209;
	mul.f32 	%f3211, %f3210, %f3764;
	st.global.f32 	[%rd13+4], %f3211;
$L__BB39_134:
	setp.ge.s32 	%p115, %r31, %r15;
	@%p115 bra 	$L__BB39_136;
	mul.f32 	%f3212, %f3731, 0f3F000000;
	mul.f32 	%f3213, %f3731, 0f3D372713;
	mul.f32 	%f3214, %f3731, %f3213;
	fma.rn.f32 	%f3215, %f3731, %f3214, %f3731;
	mul.f32 	%f3216, %f3215, 0f3F4C422A;
	abs.f32 	%f3217, %f3216;
	mul.f32 	%f3218, %f3217, 0f4038AA3B;
	ex2.approx.ftz.f32 	%f3219, %f3218;
	add.f32 	%f3220, %f3219, 0f3F800000;
	rcp.approx.ftz.f32 	%f3221, %f3220;
	fma.rn.f32 	%f3222, %f3221, 0fC0000000, 0f3F800000;
	setp.ge.f32 	%p116, %f3217, 0f41102CB4;
	selp.f32 	%f3223, 0f3F800000, %f3222, %p116;
	copysign.f32 	%f3224, %f3216, %f3223;
	mul.f32 	%f3225, %f3216, %f3216;
	fma.rn.f32 	%f3226, %f3225, 0f3C80F082, 0fBD563CAE;
	fma.rn.f32 	%f3227, %f3226, %f3225, 0f3E085941;
	fma.rn.f32 	%f3228, %f3227, %f3225, 0fBEAAA9ED;
	fma.rn.f32 	%f3229, %f3228, %f3225, 0f00000000;
	fma.rn.f32 	%f3230, %f3229, %f3216, %f3216;
	setp.ge.f32 	%p117, %f3217, 0f3F19999A;
	selp.f32 	%f3231, %f3224, %f3230, %p117;
	add.f32 	%f3232, %f3231, 0f3F800000;
	mul.f32 	%f3233, %f3212, %f3232;
	mul.f32 	%f3234, %f3233, %f3763;
	st.global.f32 	[%rd13+8], %f3234;
$L__BB39_136:
	setp.ge.s32 	%p118, %r30, %r15;
	@%p118 bra 	$L__BB39_138;
	mul.f32 	%f3235, %f3730, 0f3F000000;
	mul.f32 	%f3236, %f3730, 0f3D372713;
	mul.f32 	%f3237, %f3730, %f3236;
	fma.rn.f32 	%f3238, %f3730, %f3237, %f3730;
	mul.f32 	%f3239, %f3238, 0f3F4C422A;
	abs.f32 	%f3240, %f3239;
	mul.f32 	%f3241, %f3240, 0f4038AA3B;
	ex2.approx.ftz.f32 	%f3242, %f3241;
	add.f32 	%f3243, %f3242, 0f3F800000;
	rcp.approx.ftz.f32 	%f3244, %f3243;
	fma.rn.f32 	%f3245, %f3244, 0fC0000000, 0f3F800000;
	setp.ge.f32 	%p119, %f3240, 0f41102CB4;
	selp.f32 	%f3246, 0f3F800000, %f3245, %p119;
	copysign.f32 	%f3247, %f3239, %f3246;
	mul.f32 	%f3248, %f3239, %f3239;
	fma.rn.f32 	%f3249, %f3248, 0f3C80F082, 0fBD563CAE;
	fma.rn.f32 	%f3250, %f3249, %f3248, 0f3E085941;
	fma.rn.f32 	%f3251, %f3250, %f3248, 0fBEAAA9ED;
	fma.rn.f32 	%f3252, %f3251, %f3248, 0f00000000;
	fma.rn.f32 	%f3253, %f3252, %f3239, %f3239;
	setp.ge.f32 	%p120, %f3240, 0f3F19999A;
	selp.f32 	%f3254, %f3247, %f3253, %p120;
	add.f32 	%f3255, %f3254, 0f3F800000;
	mul.f32 	%f3256, %f3235, %f3255;
	mul.f32 	%f3257, %f3256, %f3762;
	st.global.f32 	[%rd13+12], %f3257;
$L__BB39_138:
	add.s32 	%r398, %r382, 6;
	setp.ge.s32 	%p121, %r398, %r5;
	@%p121 bra 	$L__BB39_147;
	add.s32 	%r36, %r12, %r608;
	setp.le.s32 	%p122, %r28, %r29;
	@%p122 bra 	$L__BB39_141;
	mul.f32 	%f3258, %f3786, 0f3F000000;
	mul.f32 	%f3259, %f3786, 0f3D372713;
	mul.f32 	%f3260, %f3786, %f3259;
	fma.rn.f32 	%f3261, %f3786, %f3260, %f3786;
	mul.f32 	%f3262, %f3261, 0f3F4C422A;
	abs.f32 	%f3263, %f3262;
	mul.f32 	%f3264, %f3263, 0f4038AA3B;
	ex2.approx.ftz.f32 	%f3265, %f3264;
	add.f32 	%f3266, %f3265, 0f3F800000;
	rcp.approx.ftz.f32 	%f3267, %f3266;
	fma.rn.f32 	%f3268, %f3267, 0fC0000000, 0f3F800000;
	setp.ge.f32 	%p123, %f3263, 0f41102CB4;
	selp.f32 	%f3269, 0f3F800000, %f3268, %p123;
	copysign.f32 	%f3270, %f3262, %f3269;
	mul.f32 	%f3271, %f3262, %f3262;
	fma.rn.f32 	%f3272, %f3271, 0f3C80F082, 0fBD563CAE;
	fma.rn.f32 	%f3273, %f3272, %f3271, 0f3E085941;
	fma.rn.f32 	%f3274, %f3273, %f3271, 0fBEAAA9ED;
	fma.rn.f32 	%f3275, %f3274, %f3271, 0f00000000;
	fma.rn.f32 	%f3276, %f3275, %f3262, %f3262;
	setp.ge.f32 	%p124, %f3263, 0f3F19999A;
	selp.f32 	%f3277, %f3270, %f3276, %p124;
	add.f32 	%f3278, %f3277, 0f3F800000;
	mul.f32 	%f3279, %f3258, %f3278;
	mul.f32 	%f3280, %f3279, %f3761;
	add.s32 	%r399, %r36, %r29;
	mul.wide.s32 	%rd151, %r399, 4;
	add.s64 	%rd152, %rd11, %rd151;
	st.global.f32 	[%rd152], %f3280;
$L__BB39_141:
	setp.ge.s32 	%p125, %r32, %r15;
	cvt.u64.u32 	%rd153, %r29;
	cvt.s64.s32 	%rd154, %r36;
	add.s64 	%rd155, %rd154, %rd153;
	shl.b64 	%rd156, %rd155, 2;
	add.s64 	%rd14, %rd11, %rd156;
	@%p125 bra 	$L__BB39_143;
	mul.f32 	%f3281, %f3787, 0f3F000000;
	mul.f32 	%f3282, %f3787, 0f3D372713;
	mul.f32 	%f3283, %f3787, %f3282;
	fma.rn.f32 	%f3284, %f3787, %f3283, %f3787;
	mul.f32 	%f3285, %f3284, 0f3F4C422A;
	abs.f32 	%f3286, %f3285;
	mul.f32 	%f3287, %f3286, 0f4038AA3B;
	ex2.approx.ftz.f32 	%f3288, %f3287;
	add.f32 	%f3289, %f3288, 0f3F800000;
	rcp.approx.ftz.f32 	%f3290, %f3289;
	fma.rn.f32 	%f3291, %f3290, 0fC0000000, 0f3F800000;
	setp.ge.f32 	%p126, %f3286, 0f41102CB4;
	selp.f32 	%f3292, 0f3F800000, %f3291, %p126;
	copysign.f32 	%f3293, %f3285, %f3292;
	mul.f32 	%f3294, %f3285, %f3285;
	fma.rn.f32 	%f3295, %f3294, 0f3C80F082, 0fBD563CAE;
	fma.rn.f32 	%f3296, %f3295, %f3294, 0f3E085941;
	fma.rn.f32 	%f3297, %f3296, %f3294, 0fBEAAA9ED;
	fma.rn.f32 	%f3298, %f3297, %f3294, 0f00000000;
	fma.rn.f32 	%f3299, %f3298, %f3285, %f3285;
	setp.ge.f32 	%p127, %f3286, 0f3F19999A;
	selp.f32 	%f3300, %f3293, %f3299, %p127;
	add.f32 	%f3301, %f3300, 0f3F800000;
	mul.f32 	%f3302, %f3281, %f3301;
	mul.f32 	%f3303, %f3302, %f3760;
	st.global.f32 	[%rd14+4], %f3303;
$L__BB39_143:
	setp.ge.s32 	%p128, %r31, %r15;
	@%p128 bra 	$L__BB39_145;
	mul.f32 	%f3304, %f3788, 0f3F000000;
	mul.f32 	%f3305, %f3788, 0f3D372713;
	mul.f32 	%f3306, %f3788, %f3305;
	fma.rn.f32 	%f3307, %f3788, %f3306, %f3788;
	mul.f32 	%f3308, %f3307, 0f3F4C422A;
	abs.f32 	%f3309, %f3308;
	mul.f32 	%f3310, %f3309, 0f4038AA3B;
	ex2.approx.ftz.f32 	%f3311, %f3310;
	add.f32 	%f3312, %f3311, 0f3F800000;
	rcp.approx.ftz.f32 	%f3313, %f3312;
	fma.rn.f32 	%f3314, %f3313, 0fC0000000, 0f3F800000;
	setp.ge.f32 	%p129, %f3309, 0f41102CB4;
	selp.f32 	%f3315, 0f3F800000, %f3314, %p129;
	copysign.f32 	%f3316, %f3308, %f3315;
	mul.f32 	%f3317, %f3308, %f3308;
	fma.rn.f32 	%f3318, %f3317, 0f3C80F082, 0fBD563CAE;
	fma.rn.f32 	%f3319, %f3318, %f3317, 0f3E085941;
	fma.rn.f32 	%f3320, %f3319, %f3317, 0fBEAAA9ED;
	fma.rn.f32 	%f3321, %f3320, %f3317, 0f00000000;
	fma.rn.f32 	%f3322, %f3321, %f3308, %f3308;
	setp.ge.f32 	%p130, %f3309, 0f3F19999A;
	selp.f32 	%f3323, %f3316, %f3322, %p130;
	add.f32 	%f3324, %f3323, 0f3F800000;
	mul.f32 	%f3325, %f3304, %f3324;
	mul.f32 	%f3326, %f3325, %f3759;
	st.global.f32 	[%rd14+8], %f3326;
$L__BB39_145:
	setp.ge.s32 	%p131, %r30, %r15;
	@%p131 bra 	$L__BB39_147;
	mul.f32 	%f3327, %f3789, 0f3F000000;
	mul.f32 	%f3328, %f3789, 0f3D372713;
	mul.f32 	%f3329, %f3789, %f3328;
	fma.rn.f32 	%f3330, %f3789, %f3329, %f3789;
	mul.f32 	%f3331, %f3330, 0f3F4C422A;
	abs.f32 	%f3332, %f3331;
	mul.f32 	%f3333, %f3332, 0f4038AA3B;
	ex2.approx.ftz.f32 	%f3334, %f3333;
	add.f32 	%f3335, %f3334, 0f3F800000;
	rcp.approx.ftz.f32 	%f3336, %f3335;
	fma.rn.f32 	%f3337, %f3336, 0fC0000000, 0f3F800000;
	setp.ge.f32 	%p132, %f3332, 0f41102CB4;
	selp.f32 	%f3338, 0f3F800000, %f3337, %p132;
	copysign.f32 	%f3339, %f3331, %f3338;
	mul.f32 	%f3340, %f3331, %f3331;
	fma.rn.f32 	%f3341, %f3340, 0f3C80F082, 0fBD563CAE;
	fma.rn.f32 	%f3342, %f3341, %f3340, 0f3E085941;
	fma.rn.f32 	%f3343, %f3342, %f3340, 0fBEAAA9ED;
	fma.rn.f32 	%f3344, %f3343, %f3340, 0f00000000;
	fma.rn.f32 	%f3345, %f3344, %f3331, %f3331;
	setp.ge.f32 	%p133, %f3332, 0f3F19999A;
	selp.f32 	%f3346, %f3339, %f3345, %p133;
	add.f32 	%f3347, %f3346, 0f3F800000;
	mul.f32 	%f3348, %f3327, %f3347;
	mul.f32 	%f3349, %f3348, %f3758;
	st.global.f32 	[%rd14+12], %f3349;
$L__BB39_147:
	add.s32 	%r400, %r382, 7;
	setp.ge.s32 	%p134, %r400, %r5;
	@%p134 bra 	$L__BB39_255;
	add.s32 	%r37, %r13, %r608;
	setp.le.s32 	%p135, %r28, %r29;
	@%p135 bra 	$L__BB39_150;
	mul.f32 	%f3350, %f3790, 0f3F000000;
	mul.f32 	%f3351, %f3790, 0f3D372713;
	mul.f32 	%f3352, %f3790, %f3351;
	fma.rn.f32 	%f3353, %f3790, %f3352, %f3790;
	mul.f32 	%f3354, %f3353, 0f3F4C422A;
	abs.f32 	%f3355, %f3354;
	mul.f32 	%f3356, %f3355, 0f4038AA3B;
	ex2.approx.ftz.f32 	%f3357, %f3356;
	add.f32 	%f3358, %f3357, 0f3F800000;
	rcp.approx.ftz.f32 	%f3359, %f3358;
	fma.rn.f32 	%f3360, %f3359, 0fC0000000, 0f3F800000;
	setp.ge.f32 	%p136, %f3355, 0f41102CB4;
	selp.f32 	%f3361, 0f3F800000, %f3360, %p136;
	copysign.f32 	%f3362, %f3354, %f3361;
	mul.f32 	%f3363, %f3354, %f3354;
	fma.rn.f32 	%f3364, %f3363, 0f3C80F082, 0fBD563CAE;
	fma.rn.f32 	%f3365, %f3364, %f3363, 0f3E085941;
	fma.rn.f32 	%f3366, %f3365, %f3363, 0fBEAAA9ED;
	fma.rn.f32 	%f3367, %f3366, %f3363, 0f00000000;
	fma.rn.f32 	%f3368, %f3367, %f3354, %f3354;
	setp.ge.f32 	%p137, %f3355, 0f3F19999A;
	selp.f32 	%f3369, %f3362, %f3368, %p137;
	add.f32 	%f3370, %f3369, 0f3F800000;
	mul.f32 	%f3371, %f3350, %f3370;
	mul.f32 	%f3372, %f3371, %f3757;
	add.s32 	%r401, %r37, %r29;
	mul.wide.s32 	%rd157, %r401, 4;
	add.s64 	%rd158, %rd11, %rd157;
	st.global.f32 	[%rd158], %f3372;
$L__BB39_150:
	setp.ge.s32 	%p138, %r32, %r15;
	cvt.u64.u32 	%rd159, %r29;
	cvt.s64.s32 	%rd160, %r37;
	add.s64 	%rd161, %rd160, %rd159;
	shl.b64 	%rd162, %rd161, 2;
	add.s64 	%rd15, %rd11, %rd162;
	@%p138 bra 	$L__BB39_152;
	mul.f32 	%f3373, %f3791, 0f3F000000;
	mul.f32 	%f3374, %f3791, 0f3D372713;
	mul.f32 	%f3375, %f3791, %f3374;
	fma.rn.f32 	%f3376, %f3791, %f3375, %f3791;
	mul.f32 	%f3377, %f3376, 0f3F4C422A;
	abs.f32 	%f3378, %f3377;
	mul.f32 	%f3379, %f3378, 0f4038AA3B;
	ex2.approx.ftz.f32 	%f3380, %f3379;
	add.f32 	%f3381, %f3380, 0f3F800000;
	rcp.approx.ftz.f32 	%f3382, %f3381;
	fma.rn.f32 	%f3383, %f3382, 0fC0000000, 0f3F800000;
	setp.ge.f32 	%p139, %f3378, 0f41102CB4;
	selp.f32 	%f3384, 0f3F800000, %f3383, %p139;
	copysign.f32 	%f3385, %f3377, %f3384;
	mul.f32 	%f3386, %f3377, %f3377;
	fma.rn.f32 	%f3387, %f3386, 0f3C80F082, 0fBD563CAE;
	fma.rn.f32 	%f3388, %f3387, %f3386, 0f3E085941;
	fma.rn.f32 	%f3389, %f3388, %f3386, 0fBEAAA9ED;
	fma.rn.f32 	%f3390, %f3389, %f3386, 0f00000000;
	fma.rn.f32 	%f3391, %f3390, %f3377, %f3377;
	setp.ge.f32 	%p140, %f3378, 0f3F19999A;
	selp.f32 	%f3392, %f3385, %f3391, %p140;
	add.f32 	%f3393, %f3392, 0f3F800000;
	mul.f32 	%f3394, %f3373, %f3393;
	mul.f32 	%f3395, %f3394, %f3756;
	st.global.f32 	[%rd15+4], %f3395;
$L__BB39_152:
	setp.ge.s32 	%p141, %r31, %r15;
	@%p141 bra 	$L__BB39_154;
	mul.f32 	%f3396, %f3792, 0f3F000000;
	mul.f32 	%f3397, %f3792, 0f3D372713;
	mul.f32 	%f3398, %f3792, %f3397;
	fma.rn.f32 	%f3399, %f3792, %f3398, %f3792;
	mul.f32 	%f3400, %f3399, 0f3F4C422A;
	abs.f32 	%f3401, %f3400;
	mul.f32 	%f3402, %f3401, 0f4038AA3B;
	ex2.approx.ftz.f32 	%f3403, %f3402;
	add.f32 	%f3404, %f3403, 0f3F800000;
	rcp.approx.ftz.f32 	%f3405, %f3404;
	fma.rn.f32 	%f3406, %f3405, 0fC0000000, 0f3F800000;
	setp.ge.f32 	%p142, %f3401, 0f41102CB4;
	selp.f32 	%f3407, 0f3F800000, %f3406, %p142;
	copysign.f32 	%f3408, %f3400, %f3407;
	mul.f32 	%f3409, %f3400, %f3400;
	fma.rn.f32 	%f3410, %f3409, 0f3C80F082, 0fBD563CAE;
	fma.rn.f32 	%f3411, %f3410, %f3409, 0f3E085941;
	fma.rn.f32 	%f3412, %f3411, %f3409, 0fBEAAA9ED;
	fma.rn.f32 	%f3413, %f3412, %f3409, 0f00000000;
	fma.rn.f32 	%f3414, %f3413, %f3400, %f3400;
	setp.ge.f32 	%p143, %f3401, 0f3F19999A;
	selp.f32 	%f3415, %f3408, %f3414, %p143;
	add.f32 	%f3416, %f3415, 0f3F800000;
	mul.f32 	%f3417, %f3396, %f3416;
	mul.f32 	%f3418, %f3417, %f3755;
	st.global.f32 	[%rd15+8], %f3418;
$L__BB39_154:
	setp.ge.s32 	%p144, %r30, %r15;
	@%p144 bra 	$L__BB39_255;
	mul.f32 	%f3419, %f3793, 0f3F000000;
	mul.f32 	%f3420, %f3793, 0f3D372713;
	mul.f32 	%f3421, %f3793, %f3420;
	fma.rn.f32 	%f3422, %f3793, %f3421, %f3793;
	mul.f32 	%f3423, %f3422, 0f3F4C422A;
	abs.f32 	%f3424, %f3423;
	mul.f32 	%f3425, %f3424, 0f4038AA3B;
	ex2.approx.ftz.f32 	%f3426, %f3425;
	add.f32 	%f3427, %f3426, 0f3F800000;
	rcp.approx.ftz.f32 	%f3428, %f3427;
	fma.rn.f32 	%f3429, %f3428, 0fC0000000, 0f3F800000;
	setp.ge.f32 	%p145, %f3424, 0f41102CB4;
	selp.f32 	%f3430, 0f3F800000, %f3429, %p145;
	copysign.f32 	%f3431, %f3423, %f3430;
	mul.f32 	%f3432, %f3423, %f3423;
	fma.rn.f32 	%f3433, %f3432, 0f3C80F082, 0fBD563CAE;
	fma.rn.f32 	%f3434, %f3433, %f3432, 0f3E085941;
	fma.rn.f32 	%f3435, %f3434, %f3432, 0fBEAAA9ED;
	fma.rn.f32 	%f3436, %f3435, %f3432, 0f00000000;
	fma.rn.f32 	%f3437, %f3436, %f3423, %f3423;
	setp.ge.f32 	%p146, %f3424, 0f3F19999A;
	selp.f32 	%f3438, %f3431, %f3437, %p146;
	add.f32 	%f3439, %f3438, 0f3F800000;
	mul.f32 	%f3440, %f3419, %f3439;
	mul.f32 	%f3441, %f3440, %f3754;
	st.global.f32 	[%rd15+12], %f3441;
	bra.uni 	$L__BB39_255;
$L__BB39_156:
	ld.param.u64 	%rd348, [_Z28moe_gate_up_optimized_kernelIfLb1EEvPKT_S2_S2_PKiS4_Pfiii_param_5];
	mul.f32 	%f2775, %f21, 0f3F000000;
	mul.f32 	%f2776, %f21, 0f3D372713;
	mul.f32 	%f2777, %f21, %f2776;
	fma.rn.f32 	%f2778, %f21, %f2777, %f21;
	mul.f32 	%f2779, %f2778, 0f3F4C422A;
	abs.f32 	%f2780, %f2779;
	mul.f32 	%f2781, %f2780, 0f4038AA3B;
	ex2.approx.ftz.f32 	%f2782, %f2781;
	add.f32 	%f2783, %f2782, 0f3F800000;
	rcp.approx.ftz.f32 	%f2784, %f2783;
	fma.rn.f32 	%f2785, %f2784, 0fC0000000, 0f3F800000;
	setp.ge.f32 	%p54, %f2780, 0f41102CB4;
	selp.f32 	%f2786, 0f3F800000, %f2785, %p54;
	copysign.f32 	%f2787, %f2779, %f2786;
	mul.f32 	%f2788, %f2779, %f2779;
	fma.rn.f32 	%f2789, %f2788, 0f3C80F082, 0fBD563CAE;
	fma.rn.f32 	%f2790, %f2789, %f2788, 0f3E085941;
	fma.rn.f32 	%f2791, %f2790, %f2788, 0fBEAAA9ED;
	fma.rn.f32 	%f2792, %f2791, %f2788, 0f00000000;
	fma.rn.f32 	%f2793, %f2792, %f2779, %f2779;
	setp.ge.f32 	%p55, %f2780, 0f3F19999A;
	selp.f32 	%f2794, %f2787, %f2793, %p55;
	add.f32 	%f2795, %f2794, 0f3F800000;
	mul.f32 	%f2796, %f2775, %f2795;
	mul.f32 	%f2797, %f2796, %f53;
	add.s32 	%r326, %r6, %r608;
	cvt.s64.s32 	%rd74, %r326;
	mov.u32 	%r327, %tid.x;
	shl.b32 	%r328, %r327, 2;
	and.b32  	%r329, %r328, 124;
	cvt.u64.u32 	%rd75, %r329;
	add.s64 	%rd76, %rd74, %rd75;
	cvta.to.global.u64 	%rd77, %rd348;
	shl.b64 	%rd78, %rd76, 2;
	add.s64 	%rd79, %rd77, %rd78;
	st.global.f32 	[%rd79+12], %f2797;
	bra.uni 	$L__BB39_93;
$L__BB39_157:
	shr.u32 	%r110, %r42, 3;
	setp.lt.s32 	%p11, %r110, %r5;
	@%p11 bra 	$L__BB39_160;
	shr.u32 	%r112, %r42, 3;
	mov.u32 	%r113, %tid.x;
	cvt.u16.u32 	%rs1, %r113;
	and.b16  	%rs2, %rs1, 7;
	mul.wide.u16 	%r114, %rs2, 16;
	mov.u32 	%r115, _ZZ28moe_gate_up_optimized_kernelIfLb1EEvPKT_S2_S2_PKiS4_PfiiiE10smem_input;
	add.s32 	%r116, %r115, %r114;
	mad.lo.s32 	%r612, %r112, 132, %r116;
	mov.b32 	%r613, 1;
$L__BB39_159:
	add.s32 	%r117, %r613, -1;
	mov.b32 	%r118, 0;
	st.shared.u32 	[%r612], %r118;
	setp.lt.u32 	%p12, %r117, 3;
	mov.u32 	%r119, %tid.x;
	shl.b32 	%r121, %r119, 2;
	and.b32  	%r122, %r121, 28;
	sub.s32 	%r123, 32, %r122;
	setp.lt.u32 	%p13, %r613, %r123;
	and.pred  	%p14, %p12, %p13;
	add.s32 	%r613, %r613, 1;
	add.s32 	%r612, %r612, 4;
	@%p14 bra 	$L__BB39_159;
	bra.uni 	$L__BB39_165;
$L__BB39_160:
	mov.b32 	%r611, 0;
$L__BB39_161:
	ld.param.u32 	%r583, [_Z28moe_gate_up_optimized_kernelIfLb1EEvPKT_S2_S2_PKiS4_Pfiii_param_6];
	mov.u32 	%r125, %tid.x;
	shl.b32 	%r126, %r125, 2;
	and.b32  	%r127, %r126, 28;
	add.s32 	%r128, %r611, %r127;
	sub.s32 	%r129, %r583, %r609;
	setp.le.s32 	%p15, %r129, %r128;
	@%p15 bra 	$L__BB39_163;
	ld.param.u32 	%r584, [_Z28moe_gate_up_optimized_kernelIfLb1EEvPKT_S2_S2_PKiS4_Pfiii_param_6];
	ld.param.u64 	%rd343, [_Z28moe_gate_up_optimized_kernelIfLb1EEvPKT_S2_S2_PKiS4_Pfiii_param_0];
	shr.u32 	%r140, %r42, 3;
	shl.b32 	%r141, %r140, 2;
	mov.u32 	%r142, _ZZ28moe_gate_up_optimized_kernelIfLb1EEvPKT_S2_S2_PKiS4_PfiiiE14smem_token_ids;
	add.s32 	%r143, %r142, %r141;
	ld.shared.u32 	%r144, [%r143];
	mov.u32 	%r145, %tid.x;
	shl.b32 	%r146, %r145, 2;
	and.b32  	%r147, %r146, 28;
	add.s32 	%r148, %r611, %r147;
	add.s32 	%r149, %r148, %r609;
	mad.lo.s32 	%r150, %r144, %r584, %r149;
	cvta.to.global.u64 	%rd42, %rd343;
	mul.wide.s32 	%rd43, %r150, 4;
	add.s64 	%rd44, %rd42, %rd43;
	ld.global.nc.f32 	%f195, [%rd44];
	mov.u32 	%r151, _ZZ28moe_gate_up_optimized_kernelIfLb1EEvPKT_S2_S2_PKiS4_PfiiiE10smem_input;
	mad.lo.s32 	%r152, %r140, 132, %r151;
	shl.b32 	%r153, %r148, 2;
	add.s32 	%r154, %r152, %r153;
	st.shared.f32 	[%r154], %f195;
	bra.uni 	$L__BB39_164;
$L__BB39_163:
	shr.u32 	%r130, %r42, 3;
	mov.u32 	%r131, _ZZ28moe_gate_up_optimized_kernelIfLb1EEvPKT_S2_S2_PKiS4_PfiiiE10smem_input;
	mad.lo.s32 	%r132, %r130, 132, %r131;
	mov.u32 	%r133, %tid.x;
	shl.b32 	%r134, %r133, 2;
	and.b32  	%r135, %r134, 28;
	add.s32 	%r136, %r611, %r135;
	shl.b32 	%r137, %r136, 2;
	add.s32 	%r138, %r132, %r137;
	mov.b32 	%r139, 0;
	st.shared.u32 	[%r138], %r139;
$L__BB39_164:
	add.s32 	%r45, %r611, 1;
	setp.lt.u32 	%p16, %r611, 3;
	mov.u32 	%r155, %tid.x;
	shl.b32 	%r157, %r155, 2;
	and.b32  	%r158, %r157, 28;
	sub.s32 	%r159, 32, %r158;
	setp.lt.u32 	%p17, %r45, %r159;
	and.pred  	%p18, %p16, %p17;
	mov.u32 	%r611, %r45;
	@%p18 bra 	$L__BB39_161;
$L__BB39_165:
	add.s32 	%r610, %r42, 256;
	setp.lt.u32 	%p19, %r42, 256;
	@%p19 bra 	$L__BB39_9;
$L__BB39_166:
	mov.u32 	%r614, %tid.x;
$L__BB39_167:
	mov.u32 	%r175, %tid.x;
	shl.b32 	%r177, %r175, 2;
	and.b32  	%r178, %r177, 124;
	or.b32  	%r179, %r178, 3;
	setp.lt.s32 	%p20, %r179, %r15;
	shr.u32 	%r180, %r614, 5;
	setp.lt.s32 	%p21, %r180, %r39;
	and.pred  	%p22, %p21, %p20;
	@%p22 bra 	$L__BB39_257;
	mov.b32 	%r615, 0;
$L__BB39_169:
	ld.param.u32 	%r590, [_Z28moe_gate_up_optimized_kernelIfLb1EEvPKT_S2_S2_PKiS4_Pfiii_param_7];
	shr.u32 	%r182, %r614, 5;
	setp.ge.s32 	%p23, %r182, %r39;
	mov.u32 	%r183, %tid.x;
	shl.b32 	%r185, %r183, 2;
	and.b32  	%r186, %r185, 124;
	add.s32 	%r187, %r615, %r186;
	sub.s32 	%r188, %r590, %r608;
	setp.le.s32 	%p24, %r188, %r187;
	or.pred  	%p25, %p23, %p24;
	@%p25 bra 	$L__BB39_171;
	ld.param.u32 	%r591, [_Z28moe_gate_up_optimized_kernelIfLb1EEvPKT_S2_S2_PKiS4_Pfiii_param_7];
	mov.u32 	%r199, %tid.x;
	shl.b32 	%r200, %r199, 2;
	and.b32  	%r201, %r200, 124;
	add.s32 	%r202, %r201, %r608;
	shr.u32 	%r203, %r614, 5;
	add.s32 	%r204, %r203, %r609;
	mad.lo.s32 	%r205, %r204, %r591, %r202;
	add.s32 	%r206, %r205, %r615;
	mul.wide.s32 	%rd51, %r206, 4;
	add.s64 	%rd52, %rd2, %rd51;
	ld.global.nc.f32 	%f200, [%rd52];
	mov.u32 	%r207, _ZZ28moe_gate_up_optimized_kernelIfLb1EEvPKT_S2_S2_PKiS4_PfiiiE9smem_gate;
	mad.lo.s32 	%r208, %r203, 516, %r207;
	add.s32 	%r209, %r615, %r201;
	shl.b32 	%r210, %r209, 2;
	add.s32 	%r211, %r208, %r210;
	st.shared.f32 	[%r211], %f200;
	bra.uni 	$L__BB39_172;
$L__BB39_171:
	shr.u32 	%r189, %r614, 5;
	mov.u32 	%r190, _ZZ28moe_gate_up_optimized_kernelIfLb1EEvPKT_S2_S2_PKiS4_PfiiiE9smem_gate;
	mad.lo.s32 	%r191, %r189, 516, %r190;
	mov.u32 	%r192, %tid.x;
	shl.b32 	%r193, %r192, 2;
	and.b32  	%r194, %r193, 124;
	add.s32 	%r195, %r615, %r194;
	shl.b32 	%r196, %r195, 2;
	add.s32 	%r197, %r191, %r196;
	mov.b32 	%r198, 0;
	st.shared.u32 	[%r197], %r198;
$L__BB39_172:
	add.s32 	%r53, %r615, 1;
	setp.lt.u32 	%p26, %r615, 3;
	mov.u32 	%r212, %tid.x;
	shl.b32 	%r214, %r212, 2;
	and.b32  	%r215, %r214, 124;
	sub.s32 	%r216, 128, %r215;
	setp.lt.u32 	%p27, %r53, %r216;
	and.pred  	%p28, %p26, %p27;
	mov.u32 	%r615, %r53;
	@%p28 bra 	$L__BB39_169;
$L__BB39_173:
	add.s32 	%r54, %r614, 256;
	setp.lt.u32 	%p29, %r614, 768;
	mov.u32 	%r614, %r54;
	@%p29 bra 	$L__BB39_167;
	mov.u32 	%r616, %tid.x;
$L__BB39_175:
	mov.u32 	%r229, %tid.x;
	shl.b32 	%r231, %r229, 2;
	and.b32  	%r232, %r231, 124;
	or.b32  	%r233, %r232, 3;
	setp.lt.s32 	%p30, %r233, %r15;
	shr.u32 	%r234, %r616, 5;
	setp.lt.s32 	%p31, %r234, %r39;
	and.pred  	%p32, %p31, %p30;
	@%p32 bra 	$L__BB39_258;
	mov.b32 	%r617, 0;
$L__BB39_177:
	ld.param.u32 	%r593, [_Z28moe_gate_up_optimized_kernelIfLb1EEvPKT_S2_S2_PKiS4_Pfiii_param_7];
	shr.u32 	%r236, %r616, 5;
	setp.ge.s32 	%p33, %r236, %r39;
	mov.u32 	%r237, %tid.x;
	shl.b32 	%r239, %r237, 2;
	and.b32  	%r240, %r239, 124;
	add.s32 	%r241, %r617, %r240;
	sub.s32 	%r242, %r593, %r608;
	setp.le.s32 	%p34, %r242, %r241;
	or.pred  	%p35, %p33, %p34;
	@%p35 bra 	$L__BB39_179;
	ld.param.u32 	%r594, [_Z28moe_gate_up_optimized_kernelIfLb1EEvPKT_S2_S2_PKiS4_Pfiii_param_7];
	mov.u32 	%r253, %tid.x;
	shl.b32 	%r254, %r253, 2;
	and.b32  	%r255, %r254, 124;
	add.s32 	%r256, %r255, %r608;
	shr.u32 	%r257, %r616, 5;
	add.s32 	%r258, %r257, %r609;
	mad.lo.s32 	%r259, %r258, %r594, %r256;
	add.s32 	%r260, %r259, %r617;
	mul.wide.s32 	%rd55, %r260, 4;
	add.s64 	%rd56, %rd3, %rd55;
	ld.global.nc.f32 	%f205, [%rd56];
	mov.u32 	%r261, _ZZ28moe_gate_up_optimized_kernelIfLb1EEvPKT_S2_S2_PKiS4_PfiiiE7smem_up;
	mad.lo.s32 	%r262, %r257, 516, %r261;
	add.s32 	%r263, %r617, %r255;
	shl.b32 	%r264, %r263, 2;
	add.s32 	%r265, %r262, %r264;
	st.shared.f32 	[%r265], %f205;
	bra.uni 	$L__BB39_180;
$L__BB39_179:
	shr.u32 	%r243, %r616, 5;
	mov.u32 	%r244, _ZZ28moe_gate_up_optimized_kernelIfLb1EEvPKT_S2_S2_PKiS4_PfiiiE7smem_up;
	mad.lo.s32 	%r245, %r243, 516, %r244;
	mov.u32 	%r246, %tid.x;
	shl.b32 	%r247, %r246, 2;
	and.b32  	%r248, %r247, 124;
	add.s32 	%r249, %r617, %r248;
	shl.b32 	%r250, %r249, 2;
	add.s32 	%r251, %r245, %r250;
	mov.b32 	%r252, 0;
	st.shared.u32 	[%r251], %r252;
$L__BB39_180:
	add.s32 	%r58, %r617, 1;
	setp.lt.u32 	%p36, %r617, 3;
	mov.u32 	%r266, %tid.x;
	shl.b32 	%r268, %r266, 2;
	and.b32  	%r269, %r268, 124;
	sub.s32 	%r270, 128, %r269;
	setp.lt.u32 	%p37, %r58, %r270;
	and.pred  	%p38, %p36, %p37;
	mov.u32 	%r617, %r58;
	@%p38 bra 	$L__BB39_177;
$L__BB39_181:
	add.s32 	%r59, %r616, 256;
	setp.lt.u32 	%p39, %r616, 768;
	mov.u32 	%r616, %r59;
	@%p39 bra 	$L__BB39_175;
	ld.param.u32 	%r586, [_Z28moe_gate_up_optimized_kernelIfLb1EEvPKT_S2_S2_PKiS4_Pfiii_param_6];
	bar.sync 	0;
	mov.u32 	%r283, %tid.x;
	shr.u32 	%r284, %r283, 2;
	and.b32  	%r285, %r284, 248;
	mov.u32 	%r286, _ZZ28moe_gate_up_optimized_kernelIfLb1EEvPKT_S2_S2_PKiS4_PfiiiE10smem_input;
	mad.lo.s32 	%r287, %r285, 132, %r286;
	ld.shared.f32 	%f210, [%r287];
	ld.shared.f32 	%f211, [%r287+132];
	ld.shared.f32 	%f212, [%r287+264];
	ld.shared.f32 	%f213, [%r287+396];
	ld.shared.f32 	%f214, [%r287+528];
	ld.shared.f32 	%f215, [%r287+660];
	ld.shared.f32 	%f216, [%r287+792];
	ld.shared.f32 	%f217, [%r287+924];
	shl.b32 	%r288, %r283, 4;
	and.b32  	%r289, %r288, 496;
	mov.u32 	%r290, _ZZ28moe_gate_up_optimized_kernelIfLb1EEvPKT_S2_S2_PKiS4_PfiiiE7smem_up;
	add.s32 	%r291, %r290, %r289;
	ld.shared.f32 	%f218, [%r291];
	mov.u32 	%r292, _ZZ28moe_gate_up_optimized_kernelIfLb1EEvPKT_S2_S2_PKiS4_PfiiiE9smem_gate;
	add.s32 	%r293, %r292, %r289;
	ld.shared.f32 	%f219, [%r293];
	fma.rn.f32 	%f220, %f219, %f210, %f24;
	fma.rn.f32 	%f221, %f218, %f210, %f56;
	fma.rn.f32 	%f222, %f219, %f211, %f3749;
	fma.rn.f32 	%f223, %f218, %f211, %f3781;
	fma.rn.f32 	%f224, %f219, %f212, %f3745;
	fma.rn.f32 	%f225, %f218, %f212, %f3777;
	fma.rn.f32 	%f226, %f219, %f213, %f3741;
	fma.rn.f32 	%f227, %f218, %f213, %f3773;
	fma.rn.f32 	%f228, %f219, %f214, %f3737;
	fma.rn.f32 	%f229, %f218, %f214, %f3769;
	fma.rn.f32 	%f230, %f219, %f215, %f3733;
	fma.rn.f32 	%f231, %f218, %f215, %f3765;
	fma.rn.f32 	%f232, %f219, %f216, %f3786;
	fma.rn.f32 	%f233, %f218, %f216, %f3761;
	fma.rn.f32 	%f234, %f219, %f217, %f3790;
	fma.rn.f32 	%f235, %f218, %f217, %f3757;
	ld.shared.f32 	%f236, [%r291+4];
	ld.shared.f32 	%f237, [%r293+4];
	fma.rn.f32 	%f238, %f237, %f210, %f23;
	fma.rn.f32 	%f239, %f236, %f210, %f55;
	fma.rn.f32 	%f240, %f237, %f211, %f3748;
	fma.rn.f32 	%f241, %f236, %f211, %f3780;
	fma.rn.f32 	%f242, %f237, %f212, %f3744;
	fma.rn.f32 	%f243, %f236, %f212, %f3776;
	fma.rn.f32 	%f244, %f237, %f213, %f3740;
	fma.rn.f32 	%f245, %f236, %f213, %f3772;
	fma.rn.f32 	%f246, %f237, %f214, %f3736;
	fma.rn.f32 	%f247, %f236, %f214, %f3768;
	fma.rn.f32 	%f248, %f237, %f215, %f3732;
	fma.rn.f32 	%f249, %f236, %f215, %f3764;
	fma.rn.f32 	%f250, %f237, %f216, %f3787;
	fma.rn.f32 	%f251, %f236, %f216, %f3760;
	fma.rn.f32 	%f252, %f237, %f217, %f3791;
	fma.rn.f32 	%f253, %f236, %f217, %f3756;
	ld.shared.f32 	%f254, [%r291+8];
	ld.shared.f32 	%f255, [%r293+8];
	fma.rn.f32 	%f256, %f255, %f210, %f22;
	fma.rn.f32 	%f257, %f254, %f210, %f54;
	fma.rn.f32 	%f258, %f255, %f211, %f3747;
	fma.rn.f32 	%f259, %f254, %f211, %f3779;
	fma.rn.f32 	%f260, %f255, %f212, %f3743;
	fma.rn.f32 	%f261, %f254, %f212, %f3775;
	fma.rn.f32 	%f262, %f255, %f213, %f3739;
	fma.rn.f32 	%f263, %f254, %f213, %f3771;
	fma.rn.f32 	%f264, %f255, %f214, %f3735;
	fma.rn.f32 	%f265, %f254, %f214, %f3767;
	fma.rn.f32 	%f266, %f255, %f215, %f3731;
	fma.rn.f32 	%f267, %f254, %f215, %f3763;
	fma.rn.f32 	%f268, %f255, %f216, %f3788;
	fma.rn.f32 	%f269, %f254, %f216, %f3759;
	fma.rn.f32 	%f270, %f255, %f217, %f3792;
	fma.rn.f32 	%f271, %f254, %f217, %f3755;
	ld.shared.f32 	%f272, [%r291+12];
	ld.shared.f32 	%f273, [%r293+12];
	fma.rn.f32 	%f274, %f273, %f210, %f21;
	fma.rn.f32 	%f275, %f272, %f210, %f53;
	fma.rn.f32 	%f276, %f273, %f211, %f3746;
	fma.rn.f32 	%f277, %f272, %f211, %f3778;
	fma.rn.f32 	%f278, %f273, %f212, %f3742;
	fma.rn.f32 	%f279, %f272, %f212, %f3774;
	fma.rn.f32 	%f280, %f273, %f213, %f3738;
	fma.rn.f32 	%f281, %f272, %f213, %f3770;
	fma.rn.f32 	%f282, %f273, %f214, %f3734;
	fma.rn.f32 	%f283, %f272, %f214, %f3766;
	fma.rn.f32 	%f284, %f273, %f215, %f3730;
	fma.rn.f32 	%f285, %f272, %f215, %f3762;
	fma.rn.f32 	%f286, %f273, %f216, %f3789;
	fma.rn.f32 	%f287, %f272, %f216, %f3758;
	fma.rn.f32 	%f288, %f273, %f217, %f3793;
	fma.rn.f32 	%f289, %f272, %f217, %f3754;
	ld.shared.f32 	%f290, [%r287+4];
	ld.shared.f32 	%f291, [%r287+136];
	ld.shared.f32 	%f292, [%r287+268];
	ld.shared.f32 	%f293, [%r287+400];
	ld.shared.f32 	%f294, [%r287+532];
	ld.shared.f32 	%f295, [%r287+664];
	ld.shared.f32 	%f296, [%r287+796];
	ld.shared.f32 	%f297, [%r287+928];
	ld.shared.f32 	%f298, [%r291+516];
	ld.shared.f32 	%f299, [%r293+516];
	fma.rn.f32 	%f300, %f299, %f290, %f220;
	fma.rn.f32 	%f301, %f298, %f290, %f221;
	fma.rn.f32 	%f302, %f299, %f291, %f222;
	fma.rn.f32 	%f303, %f298, %f291, %f223;
	fma.rn.f32 	%f304, %f299, %f292, %f224;
	fma.rn.f32 	%f305, %f298, %f292, %f225;
	fma.rn.f32 	%f306, %f299, %f293, %f226;
	fma.rn.f32 	%f307, %f298, %f293, %f227;
	fma.rn.f32 	%f308, %f299, %f294, %f228;
	fma.rn.f32 	%f309, %f298, %f294, %f229;
	fma.rn.f32 	%f310, %f299, %f295, %f230;
	fma.rn.f32 	%f311, %f298, %f295, %f231;
	fma.rn.f32 	%f312, %f299, %f296, %f232;
	fma.rn.f32 	%f313, %f298, %f296, %f233;
	fma.rn.f32 	%f314, %f299, %f297, %f234;
	fma.rn.f32 	%f315, %f298, %f297, %f235;
	ld.shared.f32 	%f316, [%r291+520];
	ld.shared.f32 	%f317, [%r293+520];
	fma.rn.f32 	%f318, %f317, %f290, %f238;
	fma.rn.f32 	%f319, %f316, %f290, %f239;
	fma.rn.f32 	%f320, %f317, %f291, %f240;
	fma.rn.f32 	%f321, %f316, %f291, %f241;
	fma.rn.f32 	%f322, %f317, %f292, %f242;
	fma.rn.f32 	%f323, %f316, %f292, %f243;
	fma.rn.f32 	%f324, %f317, %f293, %f244;
	fma.rn.f32 	%f325, %f316, %f293, %f245;
	fma.rn.f32 	%f326, %f317, %f294, %f246;
	fma.rn.f32 	%f327, %f316, %f294, %f247;
	fma.rn.f32 	%f328, %f317, %f295, %f248;
	fma.rn.f32 	%f329, %f316, %f295, %f249;
	fma.rn.f32 	%f330, %f317, %f296, %f250;
	fma.rn.f32 	%f331, %f316, %f296, %f251;
	fma.rn.f32 	%f332, %f317, %f297, %f252;
	fma.rn.f32 	%f333, %f316, %f297, %f253;
	ld.shared.f32 	%f334, [%r291+524];
	ld.shared.f32 	%f335, [%r293+524];
	fma.rn.f32 	%f336, %f335, %f290, %f256;
	fma.rn.f32 	%f337, %f334, %f290, %f257;
	fma.rn.f32 	%f338, %f335, %f291, %f258;
	fma.rn.f32 	%f339, %f334, %f291, %f259;
	fma.rn.f32 	%f340, %f335, %f292, %f260;
	fma.rn.f32 	%f341, %f334, %f292, %f261;
	fma.rn.f32 	%f342, %f335, %f293, %f262;
	fma.rn.f32 	%f343, %f334, %f293, %f263;
	fma.rn.f32 	%f344, %f335, %f294, %f264;
	fma.rn.f32 	%f345, %f334, %f294, %f265;
	fma.rn.f32 	%f346, %f335, %f295, %f266;
	fma.rn.f32 	%f347, %f334, %f295, %f267;
	fma.rn.f32 	%f348, %f335, %f296, %f268;
	fma.rn.f32 	%f349, %f334, %f296, %f269;
	fma.rn.f32 	%f350, %f335, %f297, %f270;
	fma.rn.f32 	%f351, %f334, %f297, %f271;
	ld.shared.f32 	%f352, [%r291+528];
	ld.shared.f32 	%f353, [%r293+528];
	fma.rn.f32 	%f354, %f353, %f290, %f274;
	fma.rn.f32 	%f355, %f352, %f290, %f275;
	fma.rn.f32 	%f356, %f353, %f291, %f276;
	fma.rn.f32 	%f357, %f352, %f291, %f277;
	fma.rn.f32 	%f358, %f353, %f292, %f278;
	fma.rn.f32 	%f359, %f352, %f292, %f279;
	fma.rn.f32 	%f360, %f353, %f293, %f280;
	fma.rn.f32 	%f361, %f352, %f293, %f281;
	fma.rn.f32 	%f362, %f353, %f294, %f282;
	fma.rn.f32 	%f363, %f352, %f294, %f283;
	fma.rn.f32 	%f364, %f353, %f295, %f284;
	fma.rn.f32 	%f365, %f352, %f295, %f285;
	fma.rn.f32 	%f366, %f353, %f296, %f286;
	fma.rn.f32 	%f367, %f352, %f296, %f287;
	fma.rn.f32 	%f368, %f353, %f297, %f288;
	fma.rn.f32 	%f369, %f352, %f297, %f289;
	ld.shared.f32 	%f370, [%r287+8];
	ld.shared.f32 	%f371, [%r287+140];
	ld.shared.f32 	%f372, [%r287+272];
	ld.shared.f32 	%f373, [%r287+404];
	ld.shared.f32 	%f374, [%r287+536];
	ld.shared.f32 	%f375, [%r287+668];
	ld.shared.f32 	%f376, [%r287+800];
	ld.shared.f32 	%f377, [%r287+932];
	ld.shared.f32 	%f378, [%r291+1032];
	ld.shared.f32 	%f379, [%r293+1032];
	fma.rn.f32 	%f380, %f379, %f370, %f300;
	fma.rn.f32 	%f381, %f378, %f370, %f301;
	fma.rn.f32 	%f382, %f379, %f371, %f302;
	fma.rn.f32 	%f383, %f378, %f371, %f303;
	fma.rn.f32 	%f384, %f379, %f372, %f304;
	fma.rn.f32 	%f385, %f378, %f372, %f305;
	fma.rn.f32 	%f386, %f379, %f373, %f306;
	fma.rn.f32 	%f387, %f378, %f373, %f307;
	fma.rn.f32 	%f388, %f379, %f374, %f308;
	fma.rn.f32 	%f389, %f378, %f374, %f309;
	fma.rn.f32 	%f390, %f379, %f375, %f310;
	fma.rn.f32 	%f391, %f378, %f375, %f311;
	fma.rn.f32 	%f392, %f379, %f376, %f312;
	fma.rn.f32 	%f393, %f378, %f376, %f313;
	fma.rn.f32 	%f394, %f379, %f377, %f314;
	fma.rn.f32 	%f395, %f378, %f377, %f315;
	ld.shared.f32 	%f396, [%r291+1036];
	ld.shared.f32 	%f397, [%r293+1036];
	fma.rn.f32 	%f398, %f397, %f370, %f318;
	fma.rn.f32 	%f399, %f396, %f370, %f319;
	fma.rn.f32 	%f400, %f397, %f371, %f320;
	fma.rn.f32 	%f401, %f396, %f371, %f321;
	fma.rn.f32 	%f402, %f397, %f372, %f322;
	fma.rn.f32 	%f403, %f396, %f372, %f323;
	fma.rn.f32 	%f404, %f397, %f373, %f324;
	fma.rn.f32 	%f405, %f396, %f373, %f325;
	fma.rn.f32 	%f406, %f397, %f374, %f326;
	fma.rn.f32 	%f407, %f396, %f374, %f327;
	fma.rn.f32 	%f408, %f397, %f375, %f328;
	fma.rn.f32 	%f409, %f396, %f375, %f329;
	fma.rn.f32 	%f410, %f397, %f376, %f330;
	fma.rn.f32 	%f411, %f396, %f376, %f331;
	fma.rn.f32 	%f412, %f397, %f377, %f332;
	fma.rn.f32 	%f413, %f396, %f377, %f333;
	ld.shared.f32 	%f414, [%r291+1040];
	ld.shared.f32 	%f415, [%r293+1040];
	fma.rn.f32 	%f416, %f415, %f370, %f336;
	fma.rn.f32 	%f417, %f414, %f370, %f337;
	fma.rn.f32 	%f418, %f415, %f371, %f338;
	fma.rn.f32 	%f419, %f414, %f371, %f339;
	fma.rn.f32 	%f420, %f415, %f372, %f340;
	fma.rn.f32 	%f421, %f414, %f372, %f341;
	fma.rn.f32 	%f422, %f415, %f373, %f342;
	fma.rn.f32 	%f423, %f414, %f373, %f343;
	fma.rn.f32 	%f424, %f415, %f374, %f344;
	fma.rn.f32 	%f425, %f414, %f374, %f345;
	fma.rn.f32 	%f426, %f415, %f375, %f346;
	fma.rn.f32 	%f427, %f414, %f375, %f347;
	fma.rn.f32 	%f428, %f415, %f376, %f348;
	fma.rn.f32 	%f429, %f414, %f376, %f349;
	fma.rn.f32 	%f430, %f415, %f377, %f350;
	fma.rn.f32 	%f431, %f414, %f377, %f351;
	ld.shared.f32 	%f432, [%r291+1044];
	ld.shared.f32 	%f433, [%r293+1044];
	fma.rn.f32 	%f434, %f433, %f370, %f354;
	fma.rn.f32 	%f435, %f432, %f370, %f355;
	fma.rn.f32 	%f436, %f433, %f371, %f356;
	fma.rn.f32 	%f437, %f432, %f371, %f357;
	fma.rn.f32 	%f438, %f433, %f372, %f358;
	fma.rn.f32 	%f439, %f432, %f372, %f359;
	fma.rn.f32 	%f440, %f433, %f373, %f360;
	fma.rn.f32 	%f441, %f432, %f373, %f361;
	fma.rn.f32 	%f442, %f433, %f374, %f362;
	fma.rn.f32 	%f443, %f432, %f374, %f363;
	fma.rn.f32 	%f444, %f433, %f375, %f364;
	fma.rn.f32 	%f445, %f432, %f375, %f365;
	fma.rn.f32 	%f446, %f433, %f376, %f366;
	fma.rn.f32 	%f447, %f432, %f376, %f367;
	fma.rn.f32 	%f448, %f433, %f377, %f368;
	fma.rn.f32 	%f449, %f432, %f377, %f369;
	ld.shared.f32 	%f450, [%r287+12];
	ld.shared.f32 	%f451, [%r287+144];
	ld.shared.f32 	%f452, [%r287+276];
	ld.shared.f32 	%f453, [%r287+408];
	ld.shared.f32 	%f454, [%r287+540];
	ld.shared.f32 	%f455, [%r287+672];
	ld.shared.f32 	%f456, [%r287+804];
	ld.shared.f32 	%f457, [%r287+936];
	ld.shared.f32 	%f458, [%r291+1548];
	ld.shared.f32 	%f459, [%r293+1548];
	fma.rn.f32 	%f460, %f459, %f450, %f380;
	fma.rn.f32 	%f461, %f458, %f450, %f381;
	fma.rn.f32 	%f462, %f459, %f451, %f382;
	fma.rn.f32 	%f463, %f458, %f451, %f383;
	fma.rn.f32 	%f464, %f459, %f452, %f384;
	fma.rn.f32 	%f465, %f458, %f452, %f385;
	fma.rn.f32 	%f466, %f459, %f453, %f386;
	fma.rn.f32 	%f467, %f458, %f453, %f387;
	fma.rn.f32 	%f468, %f459, %f454, %f388;
	fma.rn.f32 	%f469, %f458, %f454, %f389;
	fma.rn.f32 	%f470, %f459, %f455, %f390;
	fma.rn.f32 	%f471, %f458, %f455, %f391;
	fma.rn.f32 	%f472, %f459, %f456, %f392;
	fma.rn.f32 	%f473, %f458, %f456, %f393;
	fma.rn.f32 	%f474, %f459, %f457, %f394;
	fma.rn.f32 	%f475, %f458, %f457, %f395;
	ld.shared.f32 	%f476, [%r291+1552];
	ld.shared.f32 	%f477, [%r293+1552];
	fma.rn.f32 	%f478, %f477, %f450, %f398;
	fma.rn.f32 	%f479, %f476, %f450, %f399;
	fma.rn.f32 	%f480, %f477, %f451, %f400;
	fma.rn.f32 	%f481, %f476, %f451, %f401;
	fma.rn.f32 	%f482, %f477, %f452, %f402;
	fma.rn.f32 	%f483, %f476, %f452, %f403;
	fma.rn.f32 	%f484, %f477, %f453, %f404;
	fma.rn.f32 	%f485, %f476, %f453, %f405;
	fma.rn.f32 	%f486, %f477, %f454, %f406;
	fma.rn.f32 	%f487, %f476, %f454, %f407;
	fma.rn.f32 	%f488, %f477, %f455, %f408;
	fma.rn.f32 	%f489, %f476, %f455, %f409;
	fma.rn.f32 	%f490, %f477, %f456, %f410;
	fma.rn.f32 	%f491, %f476, %f456, %f411;
	fma.rn.f32 	%f492, %f477, %f457, %f412;
	fma.rn.f32 	%f493, %f476, %f457, %f413;
	ld.shared.f32 	%f494, [%r291+1556];
	ld.shared.f32 	%f495, [%r293+1556];
	fma.rn.f32 	%f496, %f495, %f450, %f416;
	fma.rn.f32 	%f497, %f494, %f450, %f417;
	fma.rn.f32 	%f498, %f495, %f451, %f418;
	fma.rn.f32 	%f499, %f494, %f451, %f419;
	fma.rn.f32 	%f500, %f495, %f452, %f420;
	fma.rn.f32 	%f501, %f494, %f452, %f421;
	fma.rn.f32 	%f502, %f495, %f453, %f422;
	fma.rn.f32 	%f503, %f494, %f453, %f423;
	fma.rn.f32 	%f504, %f495, %f454, %f424;
	fma.rn.f32 	%f505, %f494, %f454, %f425;
	fma.rn.f32 	%f506, %f495, %f455, %f426;
	fma.rn.f32 	%f507, %f494, %f455, %f427;
	fma.rn.f32 	%f508, %f495, %f456, %f428;
	fma.rn.f32 	%f509, %f494, %f456, %f429;
	fma.rn.f32 	%f510, %f495, %f457, %f430;
	fma.rn.f32 	%f511, %f494, %f457, %f431;
	ld.shared.f32 	%f512, [%r291+1560];
	ld.shared.f32 	%f513, [%r293+1560];
	fma.rn.f32 	%f514, %f513, %f450, %f434;
	fma.rn.f32 	%f515, %f512, %f450, %f435;
	fma.rn.f32 	%f516, %f513, %f451, %f436;
	fma.rn.f32 	%f517, %f512, %f451, %f437;
	fma.rn.f32 	%f518, %f513, %f452, %f438;
	fma.rn.f32 	%f519, %f512, %f452, %f439;
	fma.rn.f32 	%f520, %f513, %f453, %f440;
	fma.rn.f32 	%f521, %f512, %f453, %f441;
	fma.rn.f32 	%f522, %f513, %f454, %f442;
	fma.rn.f32 	%f523, %f512, %f454, %f443;
	fma.rn.f32 	%f524, %f513, %f455, %f444;
	fma.rn.f32 	%f525, %f512, %f455, %f445;
	fma.rn.f32 	%f526, %f513, %f456, %f446;
	fma.rn.f32 	%f527, %f512, %f456, %f447;
	fma.rn.f32 	%f528, %f513, %f457, %f448;
	fma.rn.f32 	%f529, %f512, %f457, %f449;
	ld.shared.f32 	%f530, [%r287+16];
	ld.shared.f32 	%f531, [%r287+148];
	ld.shared.f32 	%f532, [%r287+280];
	ld.shared.f32 	%f533, [%r287+412];
	ld.shared.f32 	%f534, [%r287+544];
	ld.shared.f32 	%f535, [%r287+676];
	ld.shared.f32 	%f536, [%r287+808];
	ld.shared.f32 	%f537, [%r287+940];
	ld.shared.f32 	%f538, [%r291+2064];
	ld.shared.f32 	%f539, [%r293+2064];
	fma.rn.f32 	%f540, %f539, %f530, %f460;
	fma.rn.f32 	%f541, %f538, %f530, %f461;
	fma.rn.f32 	%f542, %f539, %f531, %f462;
	fma.rn.f32 	%f543, %f538, %f531, %f463;
	fma.rn.f32 	%f544, %f539, %f532, %f464;
	fma.rn.f32 	%f545, %f538, %f532, %f465;
	fma.rn.f32 	%f546, %f539, %f533, %f466;
	fma.rn.f32 	%f547, %f538, %f533, %f467;
	fma.rn.f32 	%f548, %f539, %f534, %f468;
	fma.rn.f32 	%f549, %f538, %f534, %f469;
	fma.rn.f32 	%f550, %f539, %f535, %f470;
	fma.rn.f32 	%f551, %f538, %f535, %f471;
	fma.rn.f32 	%f552, %f539, %f536, %f472;
	fma.rn.f32 	%f553, %f538, %f536, %f473;
	fma.rn.f32 	%f554, %f539, %f537, %f474;
	fma.rn.f32 	%f555, %f538, %f537, %f475;
	ld.shared.f32 	%f556, [%r291+2068];
	ld.shared.f32 	%f557, [%r293+2068];
	fma.rn.f32 	%f558, %f557, %f530, %f478;
	fma.rn.f32 	%f559, %f556, %f530, %f479;
	fma.rn.f32 	%f560, %f557, %f531, %f480;
	fma.rn.f32 	%f561, %f556, %f531, %f481;
	fma.rn.f32 	%f562, %f557, %f532, %f482;
	fma.rn.f32 	%f563, %f556, %f532, %f483;
	fma.rn.f32 	%f564, %f557, %f533, %f484;
	fma.rn.f32 	%f565, %f556, %f533, %f485;
	fma.rn.f32 	%f566, %f557, %f534, %f486;
	fma.rn.f32 	%f567, %f556, %f534, %f487;
	fma.rn.f32 	%f568, %f557, %f535, %f488;
	fma.rn.f32 	%f569, %f556, %f535, %f489;
	fma.rn.f32 	%f570, %f557, %f536, %f490;
	fma.rn.f32 	%f571, %f556, %f536, %f491;
	fma.rn.f32 	%f572, %f557, %f537, %f492;
	fma.rn.f32 	%f573, %f556, %f537, %f493;
	ld.shared.f32 	%f574, [%r291+2072];
	ld.shared.f32 	%f575, [%r293+2072];
	fma.rn.f32 	%f576, %f575, %f530, %f496;
	fma.rn.f32 	%f577, %f574, %f530, %f497;
	fma.rn.f32 	%f578, %f575, %f531, %f498;
	fma.rn.f32 	%f579, %f574, %f531, %f499;
	fma.rn.f32 	%f580, %f575, %f532, %f500;
	fma.rn.f32 	%f581, %f574, %f532, %f501;
	fma.rn.f32 	%f582, %f575, %f533, %f502;
	fma.rn.f32 	%f583, %f574, %f533, %f503;
	fma.rn.f32 	%f584, %f575, %f534, %f504;
	fma.rn.f32 	%f585, %f574, %f534, %f505;
	fma.rn.f32 	%f586, %f575, %f535, %f506;
	fma.rn.f32 	%f587, %f574, %f535, %f507;
	fma.rn.f32 	%f588, %f575, %f536, %f508;
	fma.rn.f32 	%f589, %f574, %f536, %f509;
	fma.rn.f32 	%f590, %f575, %f537, %f510;
	fma.rn.f32 	%f591, %f574, %f537, %f511;
	ld.shared.f32 	%f592, [%r291+2076];
	ld.shared.f32 	%f593, [%r293+2076];
	fma.rn.f32 	%f594, %f593, %f530, %f514;
	fma.rn.f32 	%f595, %f592, %f530, %f515;
	fma.rn.f32 	%f596, %f593, %f531, %f516;
	fma.rn.f32 	%f597, %f592, %f531, %f517;
	fma.rn.f32 	%f598, %f593, %f532, %f518;
	fma.rn.f32 	%f599, %f592, %f532, %f519;
	fma.rn.f32 	%f600, %f593, %f533, %f520;
	fma.rn.f32 	%f601, %f592, %f533, %f521;
	fma.rn.f32 	%f602, %f593, %f534, %f522;
	fma.rn.f32 	%f603, %f592, %f534, %f523;
	fma.rn.f32 	%f604, %f593, %f535, %f524;
	fma.rn.f32 	%f605, %f592, %f535, %f525;
	fma.rn.f32 	%f606, %f593, %f536, %f526;
	fma.rn.f32 	%f607, %f592, %f536, %f527;
	fma.rn.f32 	%f608, %f593, %f537, %f528;
	fma.rn.f32 	%f609, %f592, %f537, %f529;
	ld.shared.f32 	%f610, [%r287+20];
	ld.shared.f32 	%f611, [%r287+152];
	ld.shared.f32 	%f612, [%r287+284];
	ld.shared.f32 	%f613, [%r287+416];
	ld.shared.f32 	%f614, [%r287+548];
	ld.shared.f32 	%f615, [%r287+680];
	ld.shared.f32 	%f616, [%r287+812];
	ld.shared.f32 	%f617, [%r287+944];
	ld.shared.f32 	%f618, [%r291+2580];
	ld.shared.f32 	%f619, [%r293+2580];
	fma.rn.f32 	%f620, %f619, %f610, %f540;
	fma.rn.f32 	%f621, %f618, %f610, %f541;
	fma.rn.f32 	%f622, %f619, %f611, %f542;
	fma.rn.f32 	%f623, %f618, %f611, %f543;
	fma.rn.f32 	%f624, %f619, %f612, %f544;
	fma.rn.f32 	%f625, %f618, %f612, %f545;
	fma.rn.f32 	%f626, %f619, %f613, %f546;
	fma.rn.f32 	%f627, %f618, %f613, %f547;
	fma.rn.f32 	%f628, %f619, %f614, %f548;
	fma.rn.f32 	%f629, %f618, %f614, %f549;
	fma.rn.f32 	%f630, %f619, %f615, %f550;
	fma.rn.f32 	%f631, %f618, %f615, %f551;
	fma.rn.f32 	%f632, %f619, %f616, %f552;
	fma.rn.f32 	%f633, %f618, %f616, %f553;
	fma.rn.f32 	%f634, %f619, %f617, %f554;
	fma.rn.f32 	%f635, %f618, %f617, %f555;
	ld.shared.f32 	%f636, [%r291+2584];
	ld.shared.f32 	%f637, [%r293+2584];
	fma.rn.f32 	%f638, %f637, %f610, %f558;
	fma.rn.f32 	%f639, %f636, %f610, %f559;
	fma.rn.f32 	%f640, %f637, %f611, %f560;
	fma.rn.f32 	%f641, %f636, %f611, %f561;
	fma.rn.f32 	%f642, %f637, %f612, %f562;
	fma.rn.f32 	%f643, %f636, %f612, %f563;
	fma.rn.f32 	%f644, %f637, %f613, %f564;
	fma.rn.f32 	%f645, %f636, %f613, %f565;
	fma.rn.f32 	%f646, %f637, %f614, %f566;
	fma.rn.f32 	%f647, %f636, %f614, %f567;
	fma.rn.f32 	%f648, %f637, %f615, %f568;
	fma.rn.f32 	%f649, %f636, %f615, %f569;
	fma.rn.f32 	%f650, %f637, %f616, %f570;
	fma.rn.f32 	%f651, %f636, %f616, %f571;
	fma.rn.f32 	%f652, %f637, %f617, %f572;
	fma.rn.f32 	%f653, %f636, %f617, %f573;
	ld.shared.f32 	%f654, [%r291+2588];
	ld.shared.f32 	%f655, [%r293+2588];
	fma.rn.f32 	%f656, %f655, %f610, %f576;
	fma.rn.f32 	%f657, %f654, %f610, %f577;
	fma.rn.f32 	%f658, %f655, %f611, %f578;
	fma.rn.f32 	%f659, %f654, %f611, %f579;
	fma.rn.f32 	%f660, %f655, %f612, %f580;
	fma.rn.f32 	%f661, %f654, %f612, %f581;
	fma.rn.f32 	%f662, %f655, %f613, %f582;
	fma.rn.f32 	%f663, %f654, %f613, %f583;
	fma.rn.f32 	%f664, %f655, %f614, %f584;
	fma.rn.f32 	%f665, %f654, %f614, %f585;
	fma.rn.f32 	%f666, %f655, %f615, %f586;
	fma.rn.f32 	%f667, %f654, %f615, %f587;
	fma.rn.f32 	%f668, %f655, %f616, %f588;
	fma.rn.f32 	%f669, %f654, %f616, %f589;
	fma.rn.f32 	%f670, %f655, %f617, %f590;
	fma.rn.f32 	%f671, %f654, %f617, %f591;
	ld.shared.f32 	%f672, [%r291+2592];
	ld.shared.f32 	%f673, [%r293+2592];
	fma.rn.f32 	%f674, %f673, %f610, %f594;
	fma.rn.f32 	%f675, %f672, %f610, %f595;
	fma.rn.f32 	%f676, %f673, %f611, %f596;
	fma.rn.f32 	%f677, %f672, %f611, %f597;
	fma.rn.f32 	%f678, %f673, %f612, %f598;
	fma.rn.f32 	%f679, %f672, %f612, %f599;
	fma.rn.f32 	%f680, %f673, %f613, %f600;
	fma.rn.f32 	%f681, %f672, %f613, %f601;
	fma.rn.f32 	%f682, %f673, %f614, %f602;
	fma.rn.f32 	%f683, %f672, %f614, %f603;
	fma.rn.f32 	%f684, %f673, %f615, %f604;
	fma.rn.f32 	%f685, %f672, %f615, %f605;
	fma.rn.f32 	%f686, %f673, %f616, %f606;
	fma.rn.f32 	%f687, %f672, %f616, %f607;
	fma.rn.f32 	%f688, %f673, %f617, %f608;
	fma.rn.f32 	%f689, %f672, %f617, %f609;
	ld.shared.f32 	%f690, [%r287+24];
	ld.shared.f32 	%f691, [%r287+156];
	ld.shared.f32 	%f692, [%r287+288];
	ld.shared.f32 	%f693, [%r287+420];
	ld.shared.f32 	%f694, [%r287+552];
	ld.shared.f32 	%f695, [%r287+684];
	ld.shared.f32 	%f696, [%r287+816];
	ld.shared.f32 	%f697, [%r287+948];
	ld.shared.f32 	%f698, [%r291+3096];
	ld.shared.f32 	%f699, [%r293+3096];
	fma.rn.f32 	%f700, %f699, %f690, %f620;
	fma.rn.f32 	%f701, %f698, %f690, %f621;
	fma.rn.f32 	%f702, %f699, %f691, %f622;
	fma.rn.f32 	%f703, %f698, %f691, %f623;
	fma.rn.f32 	%f704, %f699, %f692, %f624;
	fma.rn.f32 	%f705, %f698, %f692, %f625;
	fma.rn.f32 	%f706, %f699, %f693, %f626;
	fma.rn.f32 	%f707, %f698, %f693, %f627;
	fma.rn.f32 	%f708, %f699, %f694, %f628;
	fma.rn.f32 	%f709, %f698, %f694, %f629;
	fma.rn.f32 	%f710, %f699, %f695, %f630;
	fma.rn.f32 	%f711, %f698, %f695, %f631;
	fma.rn.f32 	%f712, %f699, %f696, %f632;
	fma.rn.f32 	%f713, %f698, %f696, %f633;
	fma.rn.f32 	%f714, %f699, %f697, %f634;
	fma.rn.f32 	%f715, %f698, %f697, %f635;
	ld.shared.f32 	%f716, [%r291+3100];
	ld.shared.f32 	%f717, [%r293+3100];
	fma.rn.f32 	%f718, %f717, %f690, %f638;
	fma.rn.f32 	%f719, %f716, %f690, %f639;
	fma.rn.f32 	%f720, %f717, %f691, %f640;
	fma.rn.f32 	%f721, %f716, %f691, %f641;
	fma.rn.f32 	%f722, %f717, %f692, %f642;
	fma.rn.f32 	%f723, %f716, %f692, %f643;
	fma.rn.f32 	%f724, %f717, %f693, %f644;
	fma.rn.f32 	%f725, %f716, %f693, %f645;
	fma.rn.f32 	%f726, %f717, %f694, %f646;
	fma.rn.f32 	%f727, %f716, %f694, %f647;
	fma.rn.f32 	%f728, %f717, %f695, %f648;
	fma.rn.f32 	%f729, %f716, %f695, %f649;
	fma.rn.f32 	%f730, %f717, %f696, %f650;
	fma.rn.f32 	%f731, %f716, %f696, %f651;
	fma.rn.f32 	%f732, %f717, %f697, %f652;
	fma.rn.f32 	%f733, %f716, %f697, %f653;
	ld.shared.f32 	%f734, [%r291+3104];
	ld.shared.f32 	%f735, [%r293+3104];
	fma.rn.f32 	%f736, %f735, %f690, %f656;
	fma.rn.f32 	%f737, %f734, %f690, %f657;
	fma.rn.f32 	%f738, %f735, %f691, %f658;
	fma.rn.f32 	%f739, %f734, %f691, %f659;
	fma.rn.f32 	%f740, %f735, %f692, %f660;
	fma.rn.f32 	%f741, %f734, %f692, %f661;
	fma.rn.f32 	%f742, %f735, %f693, %f662;
	fma.rn.f32 	%f743, %f734, %f693, %f663;
	fma.rn.f32 	%f744, %f735, %f694, %f664;
	fma.rn.f32 	%f745, %f734, %f694, %f665;
	fma.rn.f32 	%f746, %f735, %f695, %f666;
	fma.rn.f32 	%f747, %f734, %f695, %f667;
	fma.rn.f32 	%f748, %f735, %f696, %f668;
	fma.rn.f32 	%f749, %f734, %f696, %f669;
	fma.rn.f32 	%f750, %f735, %f697, %f670;
	fma.rn.f32 	%f751, %f734, %f697, %f671;
	ld.shared.f32 	%f752, [%r291+3108];
	ld.shared.f32 	%f753, [%r293+3108];
	fma.rn.f32 	%f754, %f753, %f690, %f674;
	fma.rn.f32 	%f755, %f752, %f690, %f675;
	fma.rn.f32 	%f756, %f753, %f691, %f676;
	fma.rn.f32 	%f757, %f752, %f691, %f677;
	fma.rn.f32 	%f758, %f753, %f692, %f678;
	fma.rn.f32 	%f759, %f752, %f692, %f679;
	fma.rn.f32 	%f760, %f753, %f693, %f680;
	fma.rn.f32 	%f761, %f752, %f693, %f681;
	fma.rn.f32 	%f762, %f753, %f694, %f682;
	fma.rn.f32 	%f763, %f752, %f694, %f683;
	fma.rn.f32 	%f764, %f753, %f695, %f684;
	fma.rn.f32 	%f765, %f752, %f695, %f685;
	fma.rn.f32 	%f766, %f753, %f696, %f686;
	fma.rn.f32 	%f767, %f752, %f696, %f687;
	fma.rn.f32 	%f768, %f753, %f697, %f688;
	fma.rn.f32 	%f769, %f752, %f697, %f689;
	ld.shared.f32 	%f770, [%r287+28];
	ld.shared.f32 	%f771, [%r287+160];
	ld.shared.f32 	%f772, [%r287+292];
	ld.shared.f32 	%f773, [%r287+424];
	ld.shared.f32 	%f774, [%r287+556];
	ld.shared.f32 	%f775, [%r287+688];
	ld.shared.f32 	%f776, [%r287+820];
	ld.shared.f32 	%f777, [%r287+952];
	ld.shared.f32 	%f778, [%r291+3612];
	ld.shared.f32 	%f779, [%r293+3612];
	fma.rn.f32 	%f780, %f779, %f770, %f700;
	fma.rn.f32 	%f781, %f778, %f770, %f701;
	fma.rn.f32 	%f782, %f779, %f771, %f702;
	fma.rn.f32 	%f783, %f778, %f771, %f703;
	fma.rn.f32 	%f784, %f779, %f772, %f704;
	fma.rn.f32 	%f785, %f778, %f772, %f705;
	fma.rn.f32 	%f786, %f779, %f773, %f706;
	fma.rn.f32 	%f787, %f778, %f773, %f707;
	fma.rn.f32 	%f788, %f779, %f774, %f708;
	fma.rn.f32 	%f789, %f778, %f774, %f709;
	fma.rn.f32 	%f790, %f779, %f775, %f710;
	fma.rn.f32 	%f791, %f778, %f775, %f711;
	fma.rn.f32 	%f792, %f779, %f776, %f712;
	fma.rn.f32 	%f793, %f778, %f776, %f713;
	fma.rn.f32 	%f794, %f779, %f777, %f714;
	fma.rn.f32 	%f795, %f778, %f777, %f715;
	ld.shared.f32 	%f796, [%r291+3616];
	ld.shared.f32 	%f797, [%r293+3616];
	fma.rn.f32 	%f798, %f797, %f770, %f718;
	fma.rn.f32 	%f799, %f796, %f770, %f719;
	fma.rn.f32 	%f800, %f797, %f771, %f720;
	fma.rn.f32 	%f801, %f796, %f771, %f721;
	fma.rn.f32 	%f802, %f797, %f772, %f722;
	fma.rn.f32 	%f803, %f796, %f772, %f723;
	fma.rn.f32 	%f804, %f797, %f773, %f724;
	fma.rn.f32 	%f805, %f796, %f773, %f725;
	fma.rn.f32 	%f806, %f797, %f774, %f726;
	fma.rn.f32 	%f807, %f796, %f774, %f727;
	fma.rn.f32 	%f808, %f797, %f775, %f728;
	fma.rn.f32 	%f809, %f796, %f775, %f729;
	fma.rn.f32 	%f810, %f797, %f776, %f730;
	fma.rn.f32 	%f811, %f796, %f776, %f731;
	fma.rn.f32 	%f812, %f797, %f777, %f732;
	fma.rn.f32 	%f813, %f796, %f777, %f733;
	ld.shared.f32 	%f814, [%r291+3620];
	ld.shared.f32 	%f815, [%r293+3620];
	fma.rn.f32 	%f816, %f815, %f770, %f736;
	fma.rn.f32 	%f817, %f814, %f770, %f737;
	fma.rn.f32 	%f818, %f815, %f771, %f738;
	fma.rn.f32 	%f819, %f814, %f771, %f739;
	fma.rn.f32 	%f820, %f815, %f772, %f740;
	fma.rn.f32 	%f821, %f814, %f772, %f741;
	fma.rn.f32 	%f822, %f815, %f773, %f742;
	fma.rn.f32 	%f823, %f814, %f773, %f743;
	fma.rn.f32 	%f824, %f815, %f774, %f744;
	fma.rn.f32 	%f825, %f814, %f774, %f745;
	fma.rn.f32 	%f826, %f815, %f775, %f746;
	fma.rn.f32 	%f827, %f814, %f775, %f747;
	fma.rn.f32 	%f828, %f815, %f776, %f748;
	fma.rn.f32 	%f829, %f814, %f776, %f749;
	fma.rn.f32 	%f830, %f815, %f777, %f750;
	fma.rn.f32 	%f831, %f814, %f777, %f751;
	ld.shared.f32 	%f832, [%r291+3624];
	ld.shared.f32 	%f833, [%r293+3624];
	fma.rn.f32 	%f834, %f833, %f770, %f754;
	fma.rn.f32 	%f835, %f832, %f770, %f755;
	fma.rn.f32 	%f836, %f833, %f771, %f756;
	fma.rn.f32 	%f837, %f832, %f771, %f757;
	fma.rn.f32 	%f838, %f833, %f772, %f758;
	fma.rn.f32 	%f839, %f832, %f772, %f759;
	fma.rn.f32 	%f840, %f833, %f773, %f760;
	fma.rn.f32 	%f841, %f832, %f773, %f761;
	fma.rn.f32 	%f842, %f833, %f774, %f762;
	fma.rn.f32 	%f843, %f832, %f774, %f763;
	fma.rn.f32 	%f844, %f833, %f775, %f764;
	fma.rn.f32 	%f845, %f832, %f775, %f765;
	fma.rn.f32 	%f846, %f833, %f776, %f766;
	fma.rn.f32 	%f847, %f832, %f776, %f767;
	fma.rn.f32 	%f848, %f833, %f777, %f768;
	fma.rn.f32 	%f849, %f832, %f777, %f769;
	ld.shared.f32 	%f850, [%r287+32];
	ld.shared.f32 	%f851, [%r287+164];
	ld.shared.f32 	%f852, [%r287+296];
	ld.shared.f32 	%f853, [%r287+428];
	ld.shared.f32 	%f854, [%r287+560];
	ld.shared.f32 	%f855, [%r287+692];
	ld.shared.f32 	%f856, [%r287+824];
	ld.shared.f32 	%f857, [%r287+956];
	ld.shared.f32 	%f858, [%r291+4128];
	ld.shared.f32 	%f859, [%r293+4128];
	fma.rn.f32 	%f860, %f859, %f850, %f780;
	fma.rn.f32 	%f861, %f858, %f850, %f781;
	fma.rn.f32 	%f862, %f859, %f851, %f782;
	fma.rn.f32 	%f863, %f858, %f851, %f783;
	fma.rn.f32 	%f864, %f859, %f852, %f784;
	fma.rn.f32 	%f865, %f858, %f852, %f785;
	fma.rn.f32 	%f866, %f859, %f853, %f786;
	fma.rn.f32 	%f867, %f858, %f853, %f787;
	fma.rn.f32 	%f868, %f859, %f854, %f788;
	fma.rn.f32 	%f869, %f858, %f854, %f789;
	fma.rn.f32 	%f870, %f859, %f855, %f790;
	fma.rn.f32 	%f871, %f858, %f855, %f791;
	fma.rn.f32 	%f872, %f859, %f856, %f792;
	fma.rn.f32 	%f873, %f858, %f856, %f793;
	fma.rn.f32 	%f874, %f859, %f857, %f794;
	fma.rn.f32 	%f875, %f858, %f857, %f795;
	ld.shared.f32 	%f876, [%r291+4132];
	ld.shared.f32 	%f877, [%r293+4132];
	fma.rn.f32 	%f878, %f877, %f850, %f798;
	fma.rn.f32 	%f879, %f876, %f850, %f799;
	fma.rn.f32 	%f880, %f877, %f851, %f800;
	fma.rn.f32 	%f881, %f876, %f851, %f801;
	fma.rn.f32 	%f882, %f877, %f852, %f802;
	fma.rn.f32 	%f883, %f876, %f852, %f803;
	fma.rn.f32 	%f884, %f877, %f853, %f804;
	fma.rn.f32 	%f885, %f876, %f853, %f805;
	fma.rn.f32 	%f886, %f877, %f854, %f806;
	fma.rn.f32 	%f887, %f876, %f854, %f807;
	fma.rn.f32 	%f888, %f877, %f855, %f808;
	fma.rn.f32 	%f889, %f876, %f855, %f809;
	fma.rn.f32 	%f890, %f877, %f856, %f810;
	fma.rn.f32 	%f891, %f876, %f856, %f811;
	fma.rn.f32 	%f892, %f877, %f857, %f812;
	fma.rn.f32 	%f893, %f876, %f857, %f813;
	ld.shared.f32 	%f894, [%r291+4136];
	ld.shared.f32 	%f895, [%r293+4136];
	fma.rn.f32 	%f896, %f895, %f850, %f816;
	fma.rn.f32 	%f897, %f894, %f850, %f817;
	fma.rn.f32 	%f898, %f895, %f851, %f818;
	fma.rn.f32 	%f899, %f894, %f851, %f819;
	fma.rn.f32 	%f900, %f895, %f852, %f820;
	fma.rn.f32 	%f901, %f894, %f852, %f821;
	fma.rn.f32 	%f902, %f895, %f853, %f822;
	fma.rn.f32 	%f903, %f894, %f853, %f823;
	fma.rn.f32 	%f904, %f895, %f854, %f824;
	fma.rn.f32 	%f905, %f894, %f854, %f825;
	fma.rn.f32 	%f906, %f895, %f855, %f826;
	fma.rn.f32 	%f907, %f894, %f855, %f827;
	fma.rn.f32 	%f908, %f895, %f856, %f828;
	fma.rn.f32 	%f909, %f894, %f856, %f829;
	fma.rn.f32 	%f910, %f895, %f857, %f830;
	fma.rn.f32 	%f911, %f894, %f857, %f831;
	ld.shared.f32 	%f912, [%r291+4140];
	ld.shared.f32 	%f913, [%r293+4140];
	fma.rn.f32 	%f914, %f913, %f850, %f834;
	fma.rn.f32 	%f915, %f912, %f850, %f835;
	fma.rn.f32 	%f916, %f913, %f851, %f836;
	fma.rn.f32 	%f917, %f912, %f851, %f837;
	fma.rn.f32 	%f918, %f913, %f852, %f838;
	fma.rn.f32 	%f919, %f912, %f852, %f839;
	fma.rn.f32 	%f920, %f913, %f853, %f840;
	fma.rn.f32 	%f921, %f912, %f853, %f841;
	fma.rn.f32 	%f922, %f913, %f854, %f842;
	fma.rn.f32 	%f923, %f912, %f854, %f843;
	fma.rn.f32 	%f924, %f913, %f855, %f844;
	fma.rn.f32 	%f925, %f912, %f855, %f845;
	fma.rn.f32 	%f926, %f913, %f856, %f846;
	fma.rn.f32 	%f927, %f912, %f856, %f847;
	fma.rn.f32 	%f928, %f913, %f857, %f848;
	fma.rn.f32 	%f929, %f912, %f857, %f849;
	ld.shared.f32 	%f930, [%r287+36];
	ld.shared.f32 	%f931, [%r287+168];
	ld.shared.f32 	%f932, [%r287+300];
	ld.shared.f32 	%f933, [%r287+432];
	ld.shared.f32 	%f934, [%r287+564];
	ld.shared.f32 	%f935, [%r287+696];
	ld.shared.f32 	%f936, [%r287+828];
	ld.shared.f32 	%f937, [%r287+960];
	ld.shared.f32 	%f938, [%r291+4644];
	ld.shared.f32 	%f939, [%r293+4644];
	fma.rn.f32 	%f940, %f939, %f930, %f860;
	fma.rn.f32 	%f941, %f938, %f930, %f861;
	fma.rn.f32 	%f942, %f939, %f931, %f862;
	fma.rn.f32 	%f943, %f938, %f931, %f863;
	fma.rn.f32 	%f944, %f939, %f932, %f864;
	fma.rn.f32 	%f945, %f938, %f932, %f865;
	fma.rn.f32 	%f946, %f939, %f933, %f866;
	fma.rn.f32 	%f947, %f938, %f933, %f867;
	fma.rn.f32 	%f948, %f939, %f934, %f868;
	fma.rn.f32 	%f949, %f938, %f934, %f869;
	fma.rn.f32 	%f950, %f939, %f935, %f870;
	fma.rn.f32 	%f951, %f938, %f935, %f871;
	fma.rn.f32 	%f952, %f939, %f936, %f872;
	fma.rn.f32 	%f953, %f938, %f936, %f873;
	fma.rn.f32 	%f954, %f939, %f937, %f874;
	fma.rn.f32 	%f955, %f938, %f937, %f875;
	ld.shared.f32 	%f956, [%r291+4648];
	ld.shared.f32 	%f957, [%r293+4648];
	fma.rn.f32 	%f958, %f957, %f930, %f878;
	fma.rn.f32 	%f959, %f956, %f930, %f879;
	fma.rn.f32 	%f960, %f957, %f931, %f880;
	fma.rn.f32 	%f961, %f956, %f931, %f881;
	fma.rn.f32 	%f962, %f957, %f932, %f882;
	fma.rn.f32 	%f963, %f956, %f932, %f883;
	fma.rn.f32 	%f964, %f957, %f933, %f884;
	fma.rn.f32 	%f965, %f956, %f933, %f885;
	fma.rn.f32 	%f966, %f957, %f934, %f886;
	fma.rn.f32 	%f967, %f956, %f934, %f887;
	fma.rn.f32 	%f968, %f957, %f935, %f888;
	fma.rn.f32 	%f969, %f956, %f935, %f889;
	fma.rn.f32 	%f970, %f957, %f936, %f890;
	fma.rn.f32 	%f971, %f956, %f936, %f891;
	fma.rn.f32 	%f972, %f957, %f937, %f892;
	fma.rn.f32 	%f973, %f956, %f937, %f893;
	ld.shared.f32 	%f974, [%r291+4652];
	ld.shared.f32 	%f975, [%r293+4652];
	fma.rn.f32 	%f976, %f975, %f930, %f896;
	fma.rn.f32 	%f977, %f974, %f930, %f897;
	fma.rn.f32 	%f978, %f975, %f931, %f898;
	fma.rn.f32 	%f979, %f974, %f931, %f899;
	fma.rn.f32 	%f980, %f975, %f932, %f900;
	fma.rn.f32 	%f981, %f974, %f932, %f901;
	fma.rn.f32 	%f982, %f975, %f933, %f902;
	fma.rn.f32 	%f983, %f974, %f933, %f903;
	fma.rn.f32 	%f984, %f975, %f934, %f904;
	fma.rn.f32 	%f985, %f974, %f934, %f905;
	fma.rn.f32 	%f986, %f975, %f935, %f906;
	fma.rn.f32 	%f987, %f974, %f935, %f907;
	fma.rn.f32 	%f988, %f975, %f936, %f908;
	fma.rn.f32 	%f989, %f974, %f936, %f909;
	fma.rn.f32 	%f990, %f975, %f937, %f910;
	fma.rn.f32 	%f991, %f974, %f937, %f911;
	ld.shared.f32 	%f992, [%r291+4656];
	ld.shared.f32 	%f993, [%r293+4656];
	fma.rn.f32 	%f994, %f993, %f930, %f914;
	fma.rn.f32 	%f995, %f992, %f930, %f915;
	fma.rn.f32 	%f996, %f993, %f931, %f916;
	fma.rn.f32 	%f997, %f992, %f931, %f917;
	fma.rn.f32 	%f998, %f993, %f932, %f918;
	fma.rn.f32 	%f999, %f992, %f932, %f919;
	fma.rn.f32 	%f1000, %f993, %f933, %f920;
	fma.rn.f32 	%f1001, %f992, %f933, %f921;
	fma.rn.f32 	%f1002, %f993, %f934, %f922;
	fma.rn.f32 	%f1003, %f992, %f934, %f923;
	fma.rn.f32 	%f1004, %f993, %f935, %f924;
	fma.rn.f32 	%f1005, %f992, %f935, %f925;
	fma.rn.f32 	%f1006, %f993, %f936, %f926;
	fma.rn.f32 	%f1007, %f992, %f936, %f927;
	fma.rn.f32 	%f1008, %f993, %f937, %f928;
	fma.rn.f32 	%f1009, %f992, %f937, %f929;
	ld.shared.f32 	%f1010, [%r287+40];
	ld.shared.f32 	%f1011, [%r287+172];
	ld.shared.f32 	%f1012, [%r287+304];
	ld.shared.f32 	%f1013, [%r287+436];
	ld.shared.f32 	%f1014, [%r287+568];
	ld.shared.f32 	%f1015, [%r287+700];
	ld.shared.f32 	%f1016, [%r287+832];
	ld.shared.f32 	%f1017, [%r287+964];
	ld.shared.f32 	%f1018, [%r291+5160];
	ld.shared.f32 	%f1019, [%r293+5160];
	fma.rn.f32 	%f1020, %f1019, %f1010, %f940;
	fma.rn.f32 	%f1021, %f1018, %f1010, %f941;
	fma.rn.f32 	%f1022, %f1019, %f1011, %f942;
	fma.rn.f32 	%f1023, %f1018, %f1011, %f943;
	fma.rn.f32 	%f1024, %f1019, %f1012, %f944;
	fma.rn.f32 	%f1025, %f1018, %f1012, %f945;
	fma.rn.f32 	%f1026, %f1019, %f1013, %f946;
	fma.rn.f32 	%f1027, %f1018, %f1013, %f947;
	fma.rn.f32 	%f1028, %f1019, %f1014, %f948;
	fma.rn.f32 	%f1029, %f1018, %f1014, %f949;
	fma.rn.f32 	%f1030, %f1019, %f1015, %f950;
	fma.rn.f32 	%f1031, %f1018, %f1015, %f951;
	fma.rn.f32 	%f1032, %f1019, %f1016, %f952;
	fma.rn.f32 	%f1033, %f1018, %f1016, %f953;
	fma.rn.f32 	%f1034, %f1019, %f1017, %f954;
	fma.rn.f32 	%f1035, %f1018, %f1017, %f955;
	ld.shared.f32 	%f1036, [%r291+5164];
	ld.shared.f32 	%f1037, [%r293+5164];
	fma.rn.f32 	%f1038, %f1037, %f1010, %f958;
	fma.rn.f32 	%f1039, %f1036, %f1010, %f959;
	fma.rn.f32 	%f1040, %f1037, %f1011, %f960;
	fma.rn.f32 	%f1041, %f1036, %f1011, %f961;
	fma.rn.f32 	%f1042, %f1037, %f1012, %f962;
	fma.rn.f32 	%f1043, %f1036, %f1012, %f963;
	fma.rn.f32 	%f1044, %f1037, %f1013, %f964;
	fma.rn.f32 	%f1045, %f1036, %f1013, %f965;
	fma.rn.f32 	%f1046, %f1037, %f1014, %f966;
	fma.rn.f32 	%f1047, %f1036, %f1014, %f967;
	fma.rn.f32 	%f1048, %f1037, %f1015, %f968;
	fma.rn.f32 	%f1049, %f1036, %f1015, %f969;
	fma.rn.f32 	%f1050, %f1037, %f1016, %f970;
	fma.rn.f32 	%f1051, %f1036, %f1016, %f971;
	fma.rn.f32 	%f1052, %f1037, %f1017, %f972;
	fma.rn.f32 	%f1053, %f1036, %f1017, %f973;
	ld.shared.f32 	%f1054, [%r291+5168];
	ld.shared.f32 	%f1055, [%r293+5168];
	fma.rn.f32 	%f1056, %f1055, %f1010, %f976;
	fma.rn.f32 	%f1057, %f1054, %f1010, %f977;
	fma.rn.f32 	%f1058, %f1055, %f1011, %f978;
	fma.rn.f32 	%f1059, %f1054, %f1011, %f979;
	fma.rn.f32 	%f1060, %f1055, %f1012, %f980;
	fma.rn.f32 	%f1061, %f1054, %f1012, %f981;
	fma.rn.f32 	%f1062, %f1055, %f1013, %f982;
	fma.rn.f32 	%f1063, %f1054, %f1013, %f983;
	fma.rn.f32 	%f1064, %f1055, %f1014, %f984;
	fma.rn.f32 	%f1065, %f1054, %f1014, %f985;
	fma.rn.f32 	%f1066, %f1055, %f1015, %f986;
	fma.rn.f32 	%f1067, %f1054, %f1015, %f987;
	fma.rn.f32 	%f1068, %f1055, %f1016, %f988;
	fma.rn.f32 	%f1069, %f1054, %f1016, %f989;
	fma.rn.f32 	%f1070, %f1055, %f1017, %f990;
	fma.rn.f32 	%f1071, %f1054, %f1017, %f991;
	ld.shared.f32 	%f1072, [%r291+5172];
	ld.shared.f32 	%f1073, [%r293+5172];
	fma.rn.f32 	%f1074, %f1073, %f1010, %f994;
	fma.rn.f32 	%f1075, %f1072, %f1010, %f995;
	fma.rn.f32 	%f1076, %f1073, %f1011, %f996;
	fma.rn.f32 	%f1077, %f1072, %f1011, %f997;
	fma.rn.f32 	%f1078, %f1073, %f1012, %f998;
	fma.rn.f32 	%f1079, %f1072, %f1012, %f999;
	fma.rn.f32 	%f1080, %f1073, %f1013, %f1000;
	fma.rn.f32 	%f1081, %f1072, %f1013, %f1001;
	fma.rn.f32 	%f1082, %f1073, %f1014, %f1002;
	fma.rn.f32 	%f1083, %f1072, %f1014, %f1003;
	fma.rn.f32 	%f1084, %f1073, %f1015, %f1004;
	fma.rn.f32 	%f1085, %f1072, %f1015, %f1005;
	fma.rn.f32 	%f1086, %f1073, %f1016, %f1006;
	fma.rn.f32 	%f1087, %f1072, %f1016, %f1007;
	fma.rn.f32 	%f1088, %f1073, %f1017, %f1008;
	fma.rn.f32 	%f1089, %f1072, %f1017, %f1009;
	ld.shared.f32 	%f1090, [%r287+44];
	ld.shared.f32 	%f1091, [%r287+176];
	ld.shared.f32 	%f1092, [%r287+308];
	ld.shared.f32 	%f1093, [%r287+440];
	ld.shared.f32 	%f1094, [%r287+572];
	ld.shared.f32 	%f1095, [%r287+704];
	ld.shared.f32 	%f1096, [%r287+836];
	ld.shared.f32 	%f1097, [%r287+968];
	ld.shared.f32 	%f1098, [%r291+5676];
	ld.shared.f32 	%f1099, [%r293+5676];
	fma.rn.f32 	%f1100, %f1099, %f1090, %f1020;
	fma.rn.f32 	%f1101, %f1098, %f1090, %f1021;
	fma.rn.f32 	%f1102, %f1099, %f1091, %f1022;
	fma.rn.f32 	%f1103, %f1098, %f1091, %f1023;
	fma.rn.f32 	%f1104, %f1099, %f1092, %f1024;
	fma.rn.f32 	%f1105, %f1098, %f1092, %f1025;
	fma.rn.f32 	%f1106, %f1099, %f1093, %f1026;
	fma.rn.f32 	%f1107, %f1098, %f1093, %f1027;
	fma.rn.f32 	%f1108, %f1099, %f1094, %f1028;
	fma.rn.f32 	%f1109, %f1098, %f1094, %f1029;
	fma.rn.f32 	%f1110, %f1099, %f1095, %f1030;
	fma.rn.f32 	%f1111, %f1098, %f1095, %f1031;
	fma.rn.f32 	%f1112, %f1099, %f1096, %f1032;
	fma.rn.f32 	%f1113, %f1098, %f1096, %f1033;
	fma.rn.f32 	%f1114, %f1099, %f1097, %f1034;
	fma.rn.f32 	%f1115, %f1098, %f1097, %f1035;
	ld.shared.f32 	%f1116, [%r291+5680];
	ld.shared.f32 	%f1117, [%r293+5680];
	fma.rn.f32 	%f1118, %f1117, %f1090, %f1038;
	fma.rn.f32 	%f1119, %f1116, %f1090, %f1039;
	fma.rn.f32 	%f1120, %f1117, %f1091, %f1040;
	fma.rn.f32 	%f1121, %f1116, %f1091, %f1041;
	fma.rn.f32 	%f1122, %f1117, %f1092, %f1042;
	fma.rn.f32 	%f1123, %f1116, %f1092, %f1043;
	fma.rn.f32 	%f1124, %f1117, %f1093, %f1044;
	fma.rn.f32 	%f1125, %f1116, %f1093, %f1045;
	fma.rn.f32 	%f1126, %f1117, %f1094, %f1046;
	fma.rn.f32 	%f1127, %f1116, %f1094, %f1047;
	fma.rn.f32 	%f1128, %f1117, %f1095, %f1048;
	fma.rn.f32 	%f1129, %f1116, %f1095, %f1049;
	fma.rn.f32 	%f1130, %f1117, %f1096, %f1050;
	fma.rn.f32 	%f1131, %f1116, %f1096, %f1051;
	fma.rn.f32 	%f1132, %f1117, %f1097, %f1052;
	fma.rn.f32 	%f1133, %f1116, %f1097, %f1053;
	ld.shared.f32 	%f1134, [%r291+5684];
	ld.shared.f32 	%f1135, [%r293+5684];
	fma.rn.f32 	%f1136, %f1135, %f1090, %f1056;
	fma.rn.f32 	%f1137, %f1134, %f1090, %f1057;
	fma.rn.f32 	%f1138, %f1135, %f1091, %f1058;
	fma.rn.f32 	%f1139, %f1134, %f1091, %f1059;
	fma.rn.f32 	%f1140, %f1135, %f1092, %f1060;
	fma.rn.f32 	%f1141, %f1134, %f1092, %f1061;
	fma.rn.f32 	%f1142, %f1135, %f1093, %f1062;
	fma.rn.f32 	%f1143, %f1134, %f1093, %f1063;
	fma.rn.f32 	%f1144, %f1135, %f1094, %f1064;
	fma.rn.f32 	%f1145, %f1134, %f1094, %f1065;
	fma.rn.f32 	%f1146, %f1135, %f1095, %f1066;
	fma.rn.f32 	%f1147, %f1134, %f1095, %f1067;
	fma.rn.f32 	%f1148, %f1135, %f1096, %f1068;
	fma.rn.f32 	%f1149, %f1134, %f1096, %f1069;
	fma.rn.f32 	%f1150, %f1135, %f1097, %f1070;
	fma.rn.f32 	%f1151, %f1134, %f1097, %f1071;
	ld.shared.f32 	%f1152, [%r291+5688];
	ld.shared.f32 	%f1153, [%r293+5688];
	fma.rn.f32 	%f1154, %f1153, %f1090, %f1074;
	fma.rn.f32 	%f1155, %f1152, %f1090, %f1075;
	fma.rn.f32 	%f1156, %f1153, %f1091, %f1076;
	fma.rn.f32 	%f1157, %f1152, %f1091, %f1077;
	fma.rn.f32 	%f1158, %f1153, %f1092, %f1078;
	fma.rn.f32 	%f1159, %f1152, %f1092, %f1079;
	fma.rn.f32 	%f1160, %f1153, %f1093, %f1080;
	fma.rn.f32 	%f1161, %f1152, %f1093, %f1081;
	fma.rn.f32 	%f1162, %f1153, %f1094, %f1082;
	fma.rn.f32 	%f1163, %f1152, %f1094, %f1083;
	fma.rn.f32 	%f1164, %f1153, %f1095, %f1084;
	fma.rn.f32 	%f1165, %f1152, %f1095, %f1085;
	fma.rn.f32 	%f1166, %f1153, %f1096, %f1086;
	fma.rn.f32 	%f1167, %f1152, %f1096, %f1087;
	fma.rn.f32 	%f1168, %f1153, %f1097, %f1088;
	fma.rn.f32 	%f1169, %f1152, %f1097, %f1089;
	ld.shared.f32 	%f1170, [%r287+48];
	ld.shared.f32 	%f1171, [%r287+180];
	ld.shared.f32 	%f1172, [%r287+312];
	ld.shared.f32 	%f1173, [%r287+444];
	ld.shared.f32 	%f1174, [%r287+576];
	ld.shared.f32 	%f1175, [%r287+708];
	ld.shared.f32 	%f1176, [%r287+840];
	ld.shared.f32 	%f1177, [%r287+972];
	ld.shared.f32 	%f1178, [%r291+6192];
	ld.shared.f32 	%f1179, [%r293+6192];
	fma.rn.f32 	%f1180, %f1179, %f1170, %f1100;
	fma.rn.f32 	%f1181, %f1178, %f1170, %f1101;
	fma.rn.f32 	%f1182, %f1179, %f1171, %f1102;
	fma.rn.f32 	%f1183, %f1178, %f1171, %f1103;
	fma.rn.f32 	%f1184, %f1179, %f1172, %f1104;
	fma.rn.f32 	%f1185, %f1178, %f1172, %f1105;
	fma.rn.f32 	%f1186, %f1179, %f1173, %f1106;
	fma.rn.f32 	%f1187, %f1178, %f1173, %f1107;
	fma.rn.f32 	%f1188, %f1179, %f1174, %f1108;
	fma.rn.f32 	%f1189, %f1178, %f1174, %f1109;
	fma.rn.f32 	%f1190, %f1179, %f1175, %f1110;
	fma.rn.f32 	%f1191, %f1178, %f1175, %f1111;
	fma.rn.f32 	%f1192, %f1179, %f1176, %f1112;
	fma.rn.f32 	%f1193, %f1178, %f1176, %f1113;
	fma.rn.f32 	%f1194, %f1179, %f1177, %f1114;
	fma.rn.f32 	%f1195, %f1178, %f1177, %f1115;
	ld.shared.f32 	%f1196, [%r291+6196];
	ld.shared.f32 	%f1197, [%r293+6196];
	fma.rn.f32 	%f1198, %f1197, %f1170, %f1118;
	fma.rn.f32 	%f1199, %f1196, %f1170, %f1119;
	fma.rn.f32 	%f1200, %f1197, %f1171, %f1120;
	fma.rn.f32 	%f1201, %f1196, %f1171, %f1121;
	fma.rn.f32 	%f1202, %f1197, %f1172, %f1122;
	fma.rn.f32 	%f1203, %f1196, %f1172, %f1123;
	fma.rn.f32 	%f1204, %f1197, %f1173, %f1124;
	fma.rn.f32 	%f1205, %f1196, %f1173, %f1125;
	fma.rn.f32 	%f1206, %f1197, %f1174, %f1126;
	fma.rn.f32 	%f1207, %f1196, %f1174, %f1127;
	fma.rn.f32 	%f1208, %f1197, %f1175, %f1128;
	fma.rn.f32 	%f1209, %f1196, %f1175, %f1129;
	fma.rn.f32 	%f1210, %f1197, %f1176, %f1130;
	fma.rn.f32 	%f1211, %f1196, %f1176, %f1131;
	fma.rn.f32 	%f1212, %f1197, %f1177, %f1132;
	fma.rn.f32 	%f1213, %f1196, %f1177, %f1133;
	ld.shared.f32 	%f1214, [%r291+6200];
	ld.shared.f32 	%f1215, [%r293+6200];
	fma.rn.f32 	%f1216, %f1215, %f1170, %f1136;
	fma.rn.f32 	%f1217, %f1214, %f1170, %f1137;
	fma.rn.f32 	%f1218, %f1215, %f1171, %f1138;
	fma.rn.f32 	%f1219, %f1214, %f1171, %f1139;
	fma.rn.f32 	%f1220, %f1215, %f1172, %f1140;
	fma.rn.f32 	%f1221, %f1214, %f1172, %f1141;
	fma.rn.f32 	%f1222, %f1215, %f1173, %f1142;
	fma.rn.f32 	%f1223, %f1214, %f1173, %f1143;
	fma.rn.f32 	%f1224, %f1215, %f1174, %f1144;
	fma.rn.f32 	%f1225, %f1214, %f1174, %f1145;
	fma.rn.f32 	%f1226, %f1215, %f1175, %f1146;
	fma.rn.f32 	%f1227, %f1214, %f1175, %f1147;
	fma.rn.f32 	%f1228, %f1215, %f1176, %f1148;
	fma.rn.f32 	%f1229, %f1214, %f1176, %f1149;
	fma.rn.f32 	%f1230, %f1215, %f1177, %f1150;
	fma.rn.f32 	%f1231, %f1214, %f1177, %f1151;
	ld.shared.f32 	%f1232, [%r291+6204];
	ld.shared.f32 	%f1233, [%r293+6204];
	fma.rn.f32 	%f1234, %f1233, %f1170, %f1154;
	fma.rn.f32 	%f1235, %f1232, %f1170, %f1155;
	fma.rn.f32 	%f1236, %f1233, %f1171, %f1156;
	fma.rn.f32 	%f1237, %f1232, %f1171, %f1157;
	fma.rn.f32 	%f1238, %f1233, %f1172, %f1158;
	fma.rn.f32 	%f1239, %f1232, %f1172, %f1159;
	fma.rn.f32 	%f1240, %f1233, %f1173, %f1160;
	fma.rn.f32 	%f1241, %f1232, %f1173, %f1161;
	fma.rn.f32 	%f1242, %f1233, %f1174, %f1162;
	fma.rn.f32 	%f1243, %f1232, %f1174, %f1163;
	fma.rn.f32 	%f1244, %f1233, %f1175, %f1164;
	fma.rn.f32 	%f1245, %f1232, %f1175, %f1165;
	fma.rn.f32 	%f1246, %f1233, %f1176, %f1166;
	fma.rn.f32 	%f1247, %f1232, %f1176, %f1167;
	fma.rn.f32 	%f1248, %f1233, %f1177, %f1168;
	fma.rn.f32 	%f1249, %f1232, %f1177, %f1169;
	ld.shared.f32 	%f1250, [%r287+52];
	ld.shared.f32 	%f1251, [%r287+184];
	ld.shared.f32 	%f1252, [%r287+316];
	ld.shared.f32 	%f1253, [%r287+448];
	ld.shared.f32 	%f1254, [%r287+580];
	ld.shared.f32 	%f1255, [%r287+712];
	ld.shared.f32 	%f1256, [%r287+844];
	ld.shared.f32 	%f1257, [%r287+976];
	ld.shared.f32 	%f1258, [%r291+6708];
	ld.shared.f32 	%f1259, [%r293+6708];
	fma.rn.f32 	%f1260, %f1259, %f1250, %f1180;
	fma.rn.f32 	%f1261, %f1258, %f1250, %f1181;
	fma.rn.f32 	%f1262, %f1259, %f1251, %f1182;
	fma.rn.f32 	%f1263, %f1258, %f1251, %f1183;
	fma.rn.f32 	%f1264, %f1259, %f1252, %f1184;
	fma.rn.f32 	%f1265, %f1258, %f1252, %f1185;
	fma.rn.f32 	%f1266, %f1259, %f1253, %f1186;
	fma.rn.f32 	%f1267, %f1258, %f1253, %f1187;
	fma.rn.f32 	%f1268, %f1259, %f1254, %f1188;
	fma.rn.f32 	%f1269, %f1258, %f1254, %f1189;
	fma.rn.f32 	%f1270, %f1259, %f1255, %f1190;
	fma.rn.f32 	%f1271, %f1258, %f1255, %f1191;
	fma.rn.f32 	%f1272, %f1259, %f1256, %f1192;
	fma.rn.f32 	%f1273, %f1258, %f1256, %f1193;
	fma.rn.f32 	%f1274, %f1259, %f1257, %f1194;
	fma.rn.f32 	%f1275, %f1258, %f1257, %f1195;
	ld.shared.f32 	%f1276, [%r291+6712];
	ld.shared.f32 	%f1277, [%r293+6712];
	fma.rn.f32 	%f1278, %f1277, %f1250, %f1198;
	fma.rn.f32 	%f1279, %f1276, %f1250, %f1199;
	fma.rn.f32 	%f1280, %f1277, %f1251, %f1200;
	fma.rn.f32 	%f1281, %f1276, %f1251, %f1201;
	fma.rn.f32 	%f1282, %f1277, %f1252, %f1202;
	fma.rn.f32 	%f1283, %f1276, %f1252, %f1203;
	fma.rn.f32 	%f1284, %f1277, %f1253, %f1204;
	fma.rn.f32 	%f1285, %f1276, %f1253, %f1205;
	fma.rn.f32 	%f1286, %f1277, %f1254, %f1206;
	fma.rn.f32 	%f1287, %f1276, %f1254, %f1207;
	fma.rn.f32 	%f1288, %f1277, %f1255, %f1208;
	fma.rn.f32 	%f1289, %f1276, %f1255, %f1209;
	fma.rn.f32 	%f1290, %f1277, %f1256, %f1210;
	fma.rn.f32 	%f1291, %f1276, %f1256, %f1211;
	fma.rn.f32 	%f1292, %f1277, %f1257, %f1212;
	fma.rn.f32 	%f1293, %f1276, %f1257, %f1213;
	ld.shared.f32 	%f1294, [%r291+6716];
	ld.shared.f32 	%f1295, [%r293+6716];
	fma.rn.f32 	%f1296, %f1295, %f1250, %f1216;
	fma.rn.f32 	%f1297, %f1294, %f1250, %f1217;
	fma.rn.f32 	%f1298, %f1295, %f1251, %f1218;
	fma.rn.f32 	%f1299, %f1294, %f1251, %f1219;
	fma.rn.f32 	%f1300, %f1295, %f1252, %f1220;
	fma.rn.f32 	%f1301, %f1294, %f1252, %f1221;
	fma.rn.f32 	%f1302, %f1295, %f1253, %f1222;
	fma.rn.f32 	%f1303, %f1294, %f1253, %f1223;
	fma.rn.f32 	%f1304, %f1295, %f1254, %f1224;
	fma.rn.f32 	%f1305, %f1294, %f1254, %f1225;
	fma.rn.f32 	%f1306, %f1295, %f1255, %f1226;
	fma.rn.f32 	%f1307, %f1294, %f1255, %f1227;
	fma.rn.f32 	%f1308, %f1295, %f1256, %f1228;
	fma.rn.f32 	%f1309, %f1294, %f1256, %f1229;
	fma.rn.f32 	%f1310, %f1295, %f1257, %f1230;
	fma.rn.f32 	%f1311, %f1294, %f1257, %f1231;
	ld.shared.f32 	%f1312, [%r291+6720];
	ld.shared.f32 	%f1313, [%r293+6720];
	fma.rn.f32 	%f1314, %f1313, %f1250, %f1234;
	fma.rn.f32 	%f1315, %f1312, %f1250, %f1235;
	fma.rn.f32 	%f1316, %f1313, %f1251, %f1236;
	fma.rn.f32 	%f1317, %f1312, %f1251, %f1237;
	fma.rn.f32 	%f1318, %f1313, %f1252, %f1238;
	fma.rn.f32 	%f1319, %f1312, %f1252, %f1239;
	fma.rn.f32 	%f1320, %f1313, %f1253, %f1240;
	fma.rn.f32 	%f1321, %f1312, %f1253, %f1241;
	fma.rn.f32 	%f1322, %f1313, %f1254, %f1242;
	fma.rn.f32 	%f1323, %f1312, %f1254, %f1243;
	fma.rn.f32 	%f1324, %f1313, %f1255, %f1244;
	fma.rn.f32 	%f1325, %f1312, %f1255, %f1245;
	fma.rn.f32 	%f1326, %f1313, %f1256, %f1246;
	fma.rn.f32 	%f1327, %f1312, %f1256, %f1247;
	fma.rn.f32 	%f1328, %f1313, %f1257, %f1248;
	fma.rn.f32 	%f1329, %f1312, %f1257, %f1249;
	ld.shared.f32 	%f1330, [%r287+56];
	ld.shared.f32 	%f1331, [%r287+188];
	ld.shared.f32 	%f1332, [%r287+320];
	ld.shared.f32 	%f1333, [%r287+452];
	ld.shared.f32 	%f1334, [%r287+584];
	ld.shared.f32 	%f1335, [%r287+716];
	ld.shared.f32 	%f1336, [%r287+848];
	ld.shared.f32 	%f1337, [%r287+980];
	ld.shared.f32 	%f1338, [%r291+7224];
	ld.shared.f32 	%f1339, [%r293+7224];
	fma.rn.f32 	%f1340, %f1339, %f1330, %f1260;
	fma.rn.f32 	%f1341, %f1338, %f1330, %f1261;
	fma.rn.f32 	%f1342, %f1339, %f1331, %f1262;
	fma.rn.f32 	%f1343, %f1338, %f1331, %f1263;
	fma.rn.f32 	%f1344, %f1339, %f1332, %f1264;
	fma.rn.f32 	%f1345, %f1338, %f1332, %f1265;
	fma.rn.f32 	%f1346, %f1339, %f1333, %f1266;
	fma.rn.f32 	%f1347, %f1338, %f1333, %f1267;
	fma.rn.f32 	%f1348, %f1339, %f1334, %f1268;
	fma.rn.f32 	%f1349, %f1338, %f1334, %f1269;
	fma.rn.f32 	%f1350, %f1339, %f1335, %f1270;
	fma.rn.f32 	%f1351, %f1338, %f1335, %f1271;
	fma.rn.f32 	%f1352, %f1339, %f1336, %f1272;
	fma.rn.f32 	%f1353, %f1338, %f1336, %f1273;
	fma.rn.f32 	%f1354, %f1339, %f1337, %f1274;
	fma.rn.f32 	%f1355, %f1338, %f1337, %f1275;
	ld.shared.f32 	%f1356, [%r291+7228];
	ld.shared.f32 	%f1357, [%r293+7228];
	fma.rn.f32 	%f1358, %f1357, %f1330, %f1278;
	fma.rn.f32 	%f1359, %f1356, %f1330, %f1279;
	fma.rn.f32 	%f1360, %f1357, %f1331, %f1280;
	fma.rn.f32 	%f1361, %f1356, %f1331, %f1281;
	fma.rn.f32 	%f1362, %f1357, %f1332, %f1282;
	fma.rn.f32 	%f1363, %f1356, %f1332, %f1283;
	fma.rn.f32 	%f1364, %f1357, %f1333, %f1284;
	fma.rn.f32 	%f1365, %f1356, %f1333, %f1285;
	fma.rn.f32 	%f1366, %f1357, %f1334, %f1286;
	fma.rn.f32 	%f1367, %f1356, %f1334, %f1287;
	fma.rn.f32 	%f1368, %f1357, %f1335, %f1288;
	fma.rn.f32 	%f1369, %f1356, %f1335, %f1289;
	fma.rn.f32 	%f1370, %f1357, %f1336, %f1290;
	fma.rn.f32 	%f1371, %f1356, %f1336, %f1291;
	fma.rn.f32 	%f1372, %f1357, %f1337, %f1292;
	fma.rn.f32 	%f1373, %f1356, %f1337, %f1293;
	ld.shared.f32 	%f1374, [%r291+7232];
	ld.shared.f32 	%f1375, [%r293+7232];
	fma.rn.f32 	%f1376, %f1375, %f1330, %f1296;
	fma.rn.f32 	%f1377, %f1374, %f1330, %f1297;
	fma.rn.f32 	%f1378, %f1375, %f1331, %f1298;
	fma.rn.f32 	%f1379, %f1374, %f1331, %f1299;
	fma.rn.f32 	%f1380, %f1375, %f1332, %f1300;
	fma.rn.f32 	%f1381, %f1374, %f1332, %f1301;
	fma.rn.f32 	%f1382, %f1375, %f1333, %f1302;
	fma.rn.f32 	%f1383, %f1374, %f1333, %f1303;
	fma.rn.f32 	%f1384, %f1375, %f1334, %f1304;
	fma.rn.f32 	%f1385, %f1374, %f1334, %f1305;
	fma.rn.f32 	%f1386, %f1375, %f1335, %f1306;
	fma.rn.f32 	%f1387, %f1374, %f1335, %f1307;
	fma.rn.f32 	%f1388, %f1375, %f1336, %f1308;
	fma.rn.f32 	%f1389, %f1374, %f1336, %f1309;
	fma.rn.f32 	%f1390, %f1375, %f1337, %f1310;
	fma.rn.f32 	%f1391, %f1374, %f1337, %f1311;
	ld.shared.f32 	%f1392, [%r291+7236];
	ld.shared.f32 	%f1393, [%r293+7236];
	fma.rn.f32 	%f1394, %f1393, %f1330, %f1314;
	fma.rn.f32 	%f1395, %f1392, %f1330, %f1315;
	fma.rn.f32 	%f1396, %f1393, %f1331, %f1316;
	fma.rn.f32 	%f1397, %f1392, %f1331, %f1317;
	fma.rn.f32 	%f1398, %f1393, %f1332, %f1318;
	fma.rn.f32 	%f1399, %f1392, %f1332, %f1319;
	fma.rn.f32 	%f1400, %f1393, %f1333, %f1320;
	fma.rn.f32 	%f1401, %f1392, %f1333, %f1321;
	fma.rn.f32 	%f1402, %f1393, %f1334, %f1322;
	fma.rn.f32 	%f1403, %f1392, %f1334, %f1323;
	fma.rn.f32 	%f1404, %f1393, %f1335, %f1324;
	fma.rn.f32 	%f1405, %f1392, %f1335, %f1325;
	fma.rn.f32 	%f1406, %f1393, %f1336, %f1326;
	fma.rn.f32 	%f1407, %f1392, %f1336, %f1327;
	fma.rn.f32 	%f1408, %f1393, %f1337, %f1328;
	fma.rn.f32 	%f1409, %f1392, %f1337, %f1329;
	ld.shared.f32 	%f1410, [%r287+60];
	ld.shared.f32 	%f1411, [%r287+192];
	ld.shared.f32 	%f1412, [%r287+324];
	ld.shared.f32 	%f1413, [%r287+456];
	ld.shared.f32 	%f1414, [%r287+588];
	ld.shared.f32 	%f1415, [%r287+720];
	ld.shared.f32 	%f1416, [%r287+852];
	ld.shared.f32 	%f1417, [%r287+984];
	ld.shared.f32 	%f1418, [%r291+7740];
	ld.shared.f32 	%f1419, [%r293+7740];
	fma.rn.f32 	%f1420, %f1419, %f1410, %f1340;
	fma.rn.f32 	%f1421, %f1418, %f1410, %f1341;
	fma.rn.f32 	%f1422, %f1419, %f1411, %f1342;
	fma.rn.f32 	%f1423, %f1418, %f1411, %f1343;
	fma.rn.f32 	%f1424, %f1419, %f1412, %f1344;
	fma.rn.f32 	%f1425, %f1418, %f1412, %f1345;
	fma.rn.f32 	%f1426, %f1419, %f1413, %f1346;
	fma.rn.f32 	%f1427, %f1418, %f1413, %f1347;
	fma.rn.f32 	%f1428, %f1419, %f1414, %f1348;
	fma.rn.f32 	%f1429, %f1418, %f1414, %f1349;
	fma.rn.f32 	%f1430, %f1419, %f1415, %f1350;
	fma.rn.f32 	%f1431, %f1418, %f1415, %f1351;
	fma.rn.f32 	%f1432, %f1419, %f1416, %f1352;
	fma.rn.f32 	%f1433, %f1418, %f1416, %f1353;
	fma.rn.f32 	%f1434, %f1419, %f1417, %f1354;
	fma.rn.f32 	%f1435, %f1418, %f1417, %f1355;
	ld.shared.f32 	%f1436, [%r291+7744];
	ld.shared.f32 	%f1437, [%r293+7744];
	fma.rn.f32 	%f1438, %f1437, %f1410, %f1358;
	fma.rn.f32 	%f1439, %f1436, %f1410, %f1359;
	fma.rn.f32 	%f1440, %f1437, %f1411, %f1360;
	fma.rn.f32 	%f1441, %f1436, %f1411, %f1361;
	fma.rn.f32 	%f1442, %f1437, %f1412, %f1362;
	fma.rn.f32 	%f1443, %f1436, %f1412, %f1363;
	fma.rn.f32 	%f1444, %f1437, %f1413, %f1364;
	fma.rn.f32 	%f1445, %f1436, %f1413, %f1365;
	fma.rn.f32 	%f1446, %f1437, %f1414, %f1366;
	fma.rn.f32 	%f1447, %f1436, %f1414, %f1367;
	fma.rn.f32 	%f1448, %f1437, %f1415, %f1368;
	fma.rn.f32 	%f1449, %f1436, %f1415, %f1369;
	fma.rn.f32 	%f1450, %f1437, %f1416, %f1370;
	fma.rn.f32 	%f1451, %f1436, %f1416, %f1371;
	fma.rn.f32 	%f1452, %f1437, %f1417, %f1372;
	fma.rn.f32 	%f1453, %f1436, %f1417, %f1373;
	ld.shared.f32 	%f1454, [%r291+7748];
	ld.shared.f32 	%f1455, [%r293+7748];
	fma.rn.f32 	%f1456, %f1455, %f1410, %f1376;
	fma.rn.f32 	%f1457, %f1454, %f1410, %f1377;
	fma.rn.f32 	%f1458, %f1455, %f1411, %f1378;
	fma.rn.f32 	%f1459, %f1454, %f1411, %f1379;
	fma.rn.f32 	%f1460, %f1455, %f1412, %f1380;
	fma.rn.f32 	%f1461, %f1454, %f1412, %f1381;
	fma.rn.f32 	%f1462, %f1455, %f1413, %f1382;
	fma.rn.f32 	%f1463, %f1454, %f1413, %f1383;
	fma.rn.f32 	%f1464, %f1455, %f1414, %f1384;
	fma.rn.f32 	%f1465, %f1454, %f1414, %f1385;
	fma.rn.f32 	%f1466, %f1455, %f1415, %f1386;
	fma.rn.f32 	%f1467, %f1454, %f1415, %f1387;
	fma.rn.f32 	%f1468, %f1455, %f1416, %f1388;
	fma.rn.f32 	%f1469, %f1454, %f1416, %f1389;
	fma.rn.f32 	%f1470, %f1455, %f1417, %f1390;
	fma.rn.f32 	%f1471, %f1454, %f1417, %f1391;
	ld.shared.f32 	%f1472, [%r291+7752];
	ld.shared.f32 	%f1473, [%r293+7752];
	fma.rn.f32 	%f1474, %f1473, %f1410, %f1394;
	fma.rn.f32 	%f1475, %f1472, %f1410, %f1395;
	fma.rn.f32 	%f1476, %f1473, %f1411, %f1396;
	fma.rn.f32 	%f1477, %f1472, %f1411, %f1397;
	fma.rn.f32 	%f1478, %f1473, %f1412, %f1398;
	fma.rn.f32 	%f1479, %f1472, %f1412, %f1399;
	fma.rn.f32 	%f1480, %f1473, %f1413, %f1400;
	fma.rn.f32 	%f1481, %f1472, %f1413, %f1401;
	fma.rn.f32 	%f1482, %f1473, %f1414, %f1402;
	fma.rn.f32 	%f1483, %f1472, %f1414, %f1403;
	fma.rn.f32 	%f1484, %f1473, %f1415, %f1404;
	fma.rn.f32 	%f1485, %f1472, %f1415, %f1405;
	fma.rn.f32 	%f1486, %f1473, %f1416, %f1406;
	fma.rn.f32 	%f1487, %f1472, %f1416, %f1407;
	fma.rn.f32 	%f1488, %f1473, %f1417, %f1408;
	fma.rn.f32 	%f1489, %f1472, %f1417, %f1409;
	ld.shared.f32 	%f1490, [%r287+64];
	ld.shared.f32 	%f1491, [%r287+196];
	ld.shared.f32 	%f1492, [%r287+328];
	ld.shared.f32 	%f1493, [%r287+460];
	ld.shared.f32 	%f1494, [%r287+592];
	ld.shared.f32 	%f1495, [%r287+724];
	ld.shared.f32 	%f1496, [%r287+856];
	ld.shared.f32 	%f1497, [%r287+988];
	ld.shared.f32 	%f1498, [%r291+8256];
	ld.shared.f32 	%f1499, [%r293+8256];
	fma.rn.f32 	%f1500, %f1499, %f1490, %f1420;
	fma.rn.f32 	%f1501, %f1498, %f1490, %f1421;
	fma.rn.f32 	%f1502, %f1499, %f1491, %f1422;
	fma.rn.f32 	%f1503, %f1498, %f1491, %f1423;
	fma.rn.f32 	%f1504, %f1499, %f1492, %f1424;
	fma.rn.f32 	%f1505, %f1498, %f1492, %f1425;
	fma.rn.f32 	%f1506, %f1499, %f1493, %f1426;
	fma.rn.f32 	%f1507, %f1498, %f1493, %f1427;
	fma.rn.f32 	%f1508, %f1499, %f1494, %f1428;
	fma.rn.f32 	%f1509, %f1498, %f1494, %f1429;
	fma.rn.f32 	%f1510, %f1499, %f1495, %f1430;
	fma.rn.f32 	%f1511, %f1498, %f1495, %f1431;
	fma.rn.f32 	%f1512, %f1499, %f1496, %f1432;
	fma.rn.f32 	%f1513, %f1498, %f1496, %f1433;
	fma.rn.f32 	%f1514, %f1499, %f1497, %f1434;
	fma.rn.f32 	%f1515, %f1498, %f1497, %f1435;
	ld.shared.f32 	%f1516, [%r291+8260];
	ld.shared.f32 	%f1517, [%r293+8260];
	fma.rn.f32 	%f1518, %f1517, %f1490, %f1438;
	fma.rn.f32 	%f1519, %f1516, %f1490, %f1439;
	fma.rn.f32 	%f1520, %f1517, %f1491, %f1440;
	fma.rn.f32 	%f1521, %f1516, %f1491, %f1441;
	fma.rn.f32 	%f1522, %f1517, %f1492, %f1442;
	fma.rn.f32 	%f1523, %f1516, %f1492, %f1443;
	fma.rn.f32 	%f1524, %f1517, %f1493, %f1444;
	fma.rn.f32 	%f1525, %f1516, %f1493, %f1445;
	fma.rn.f32 	%f1526, %f1517, %f1494, %f1446;
	fma.rn.f32 	%f1527, %f1516, %f1494, %f1447;
	fma.rn.f32 	%f1528, %f1517, %f1495, %f1448;
	fma.rn.f32 	%f1529, %f1516, %f1495, %f1449;
	fma.rn.f32 	%f1530, %f1517, %f1496, %f1450;
	fma.rn.f32 	%f1531, %f1516, %f1496, %f1451;
	fma.rn.f32 	%f1532, %f1517, %f1497, %f1452;
	fma.rn.f32 	%f1533, %f1516, %f1497, %f1453;
	ld.shared.f32 	%f1534, [%r291+8264];
	ld.shared.f32 	%f1535, [%r293+8264];
	fma.rn.f32 	%f1536, %f1535, %f1490, %f1456;
	fma.rn.f32 	%f1537, %f1534, %f1490, %f1457;
	fma.rn.f32 	%f1538, %f1535, %f1491, %f1458;
	fma.rn.f32 	%f1539, %f1534, %f1491, %f1459;
	fma.rn.f32 	%f1540, %f1535, %f1492, %f1460;
	fma.rn.f32 	%f1541, %f1534, %f1492, %f1461;
	fma.rn.f32 	%f1542, %f1535, %f1493, %f1462;
	fma.rn.f32 	%f1543, %f1534, %f1493, %f1463;
	fma.rn.f32 	%f1544, %f1535, %f1494, %f1464;
	fma.rn.f32 	%f1545, %f1534, %f1494, %f1465;
	fma.rn.f32 	%f1546, %f1535, %f1495, %f1466;
	fma.rn.f32 	%f1547, %f1534, %f1495, %f1467;
	fma.rn.f32 	%f1548, %f1535, %f1496, %f1468;
	fma.rn.f32 	%f1549, %f1534, %f1496, %f1469;
	fma.rn.f32 	%f1550, %f1535, %f1497, %f1470;
	fma.rn.f32 	%f1551, %f1534, %f1497, %f1471;
	ld.shared.f32 	%f1552, [%r291+8268];
	ld.shared.f32 	%f1553, [%r293+8268];
	fma.rn.f32 	%f1554, %f1553, %f1490, %f1474;
	fma.rn.f32 	%f1555, %f1552, %f1490, %f1475;
	fma.rn.f32 	%f1556, %f1553, %f1491, %f1476;
	fma.rn.f32 	%f1557, %f1552, %f1491, %f1477;
	fma.rn.f32 	%f1558, %f1553, %f1492, %f1478;
	fma.rn.f32 	%f1559, %f1552, %f1492, %f1479;
	fma.rn.f32 	%f1560, %f1553, %f1493, %f1480;
	fma.rn.f32 	%f1561, %f1552, %f1493, %f1481;
	fma.rn.f32 	%f1562, %f1553, %f1494, %f1482;
	fma.rn.f32 	%f1563, %f1552, %f1494, %f1483;
	fma.rn.f32 	%f1564, %f1553, %f1495, %f1484;
	fma.rn.f32 	%f1565, %f1552, %f1495, %f1485;
	fma.rn.f32 	%f1566, %f1553, %f1496, %f1486;
	fma.rn.f32 	%f1567, %f1552, %f1496, %f1487;
	fma.rn.f32 	%f1568, %f1553, %f1497, %f1488;
	fma.rn.f32 	%f1569, %f1552, %f1497, %f1489;
	ld.shared.f32 	%f1570, [%r287+68];
	ld.shared.f32 	%f1571, [%r287+200];
	ld.shared.f32 	%f1572, [%r287+332];
	ld.shared.f32 	%f1573, [%r287+464];
	ld.shared.f32 	%f1574, [%r287+596];
	ld.shared.f32 	%f1575, [%r287+728];
	ld.shared.f32 	%f1576, [%r287+860];
	ld.shared.f32 	%f1577, [%r287+992];
	ld.shared.f32 	%f1578, [%r291+8772];
	ld.shared.f32 	%f1579, [%r293+8772];
	fma.rn.f32 	%f1580, %f1579, %f1570, %f1500;
	fma.rn.f32 	%f1581, %f1578, %f1570, %f1501;
	fma.rn.f32 	%f1582, %f1579, %f1571, %f1502;
	fma.rn.f32 	%f1583, %f1578, %f1571, %f1503;
	fma.rn.f32 	%f1584, %f1579, %f1572, %f1504;
	fma.rn.f32 	%f1585, %f1578, %f1572, %f1505;
	fma.rn.f32 	%f1586, %f1579, %f1573, %f1506;
	fma.rn.f32 	%f1587, %f1578, %f1573, %f1507;
	fma.rn.f32 	%f1588, %f1579, %f1574, %f1508;
	fma.rn.f32 	%f1589, %f1578, %f1574, %f1509;
	fma.rn.f32 	%f1590, %f1579, %f1575, %f1510;
	fma.rn.f32 	%f1591, %f1578, %f1575, %f1511;
	fma.rn.f32 	%f1592, %f1579, %f1576, %f1512;
	fma.rn.f32 	%f1593, %f1578, %f1576, %f1513;
	fma.rn.f32 	%f1594, %f1579, %f1577, %f1514;
	fma.rn.f32 	%f1595, %f1578, %f1577, %f1515;
	ld.shared.f32 	%f1596, [%r291+8776];
	ld.shared.f32 	%f1597, [%r293+8776];
	fma.rn.f32 	%f1598, %f1597, %f1570, %f1518;
	fma.rn.f32 	%f1599, %f1596, %f1570, %f1519;
	fma.rn.f32 	%f1600, %f1597, %f1571, %f1520;
	fma.rn.f32 	%f1601, %f1596, %f1571, %f1521;
	fma.rn.f32 	%f1602, %f1597, %f1572, %f1522;
	fma.rn.f32 	%f1603, %f1596, %f1572, %f1523;
	fma.rn.f32 	%f1604, %f1597, %f1573, %f1524;
	fma.rn.f32 	%f1605, %f1596, %f1573, %f1525;
	fma.rn.f32 	%f1606, %f1597, %f1574, %f1526;
	fma.rn.f32 	%f1607, %f1596, %f1574, %f1527;
	fma.rn.f32 	%f1608, %f1597, %f1575, %f1528;
	fma.rn.f32 	%f1609, %f1596, %f1575, %f1529;
	fma.rn.f32 	%f1610, %f1597, %f1576, %f1530;
	fma.rn.f32 	%f1611, %f1596, %f1576, %f1531;
	fma.rn.f32 	%f1612, %f1597, %f1577, %f1532;
	fma.rn.f32 	%f1613, %f1596, %f1577, %f1533;
	ld.shared.f32 	%f1614, [%r291+8780];
	ld.shared.f32 	%f1615, [%r293+8780];
	fma.rn.f32 	%f1616, %f1615, %f1570, %f1536;
	fma.rn.f32 	%f1617, %f1614, %f1570, %f1537;
	fma.rn.f32 	%f1618, %f1615, %f1571, %f1538;
	fma.rn.f32 	%f1619, %f1614, %f1571, %f1539;
	fma.rn.f32 	%f1620, %f1615, %f1572, %f1540;
	fma.rn.f32 	%f1621, %f1614, %f1572, %f1541;
	fma.rn.f32 	%f1622, %f1615, %f1573, %f1542;
	fma.rn.f32 	%f1623, %f1614, %f1573, %f1543;
	fma.rn.f32 	%f1624, %f1615, %f1574, %f1544;
	fma.rn.f32 	%f1625, %f1614, %f1574, %f1545;
	fma.rn.f32 	%f1626, %f1615, %f1575, %f1546;
	fma.rn.f32 	%f1627, %f1614, %f1575, %f1547;
	fma.rn.f32 	%f1628, %f1615, %f1576, %f1548;
	fma.rn.f32 	%f1629, %f1614, %f1576, %f1549;
	fma.rn.f32 	%f1630, %f1615, %f1577, %f1550;
	fma.rn.f32 	%f1631, %f1614, %f1577, %f1551;
	ld.shared.f32 	%f1632, [%r291+8784];
	ld.shared.f32 	%f1633, [%r293+8784];
	fma.rn.f32 	%f1634, %f1633, %f1570, %f1554;
	fma.rn.f32 	%f1635, %f1632, %f1570, %f1555;
	fma.rn.f32 	%f1636, %f1633, %f1571, %f1556;
	fma.rn.f32 	%f1637, %f1632, %f1571, %f1557;
	fma.rn.f32 	%f1638, %f1633, %f1572, %f1558;
	fma.rn.f32 	%f1639, %f1632, %f1572, %f1559;
	fma.rn.f32 	%f1640, %f1633, %f1573, %f1560;
	fma.rn.f32 	%f1641, %f1632, %f1573, %f1561;
	fma.rn.f32 	%f1642, %f1633, %f1574, %f1562;
	fma.rn.f32 	%f1643, %f1632, %f1574, %f1563;
	fma.rn.f32 	%f1644, %f1633, %f1575, %f1564;
	fma.rn.f32 	%f1645, %f1632, %f1575, %f1565;
	fma.rn.f32 	%f1646, %f1633, %f1576, %f1566;
	fma.rn.f32 	%f1647, %f1632, %f1576, %f1567;
	fma.rn.f32 	%f1648, %f1633, %f1577, %f1568;
	fma.rn.f32 	%f1649, %f1632, %f1577, %f1569;
	ld.shared.f32 	%f1650, [%r287+72];
	ld.shared.f32 	%f1651, [%r287+204];
	ld.shared.f32 	%f1652, [%r287+336];
	ld.shared.f32 	%f1653, [%r287+468];
	ld.shared.f32 	%f1654, [%r287+600];
	ld.shared.f32 	%f1655, [%r287+732];
	ld.shared.f32 	%f1656, [%r287+864];
	ld.shared.f32 	%f1657, [%r287+996];
	ld.shared.f32 	%f1658, [%r291+9288];
	ld.shared.f32 	%f1659, [%r293+9288];
	fma.rn.f32 	%f1660, %f1659, %f1650, %f1580;
	fma.rn.f32 	%f1661, %f1658, %f1650, %f1581;
	fma.rn.f32 	%f1662, %f1659, %f1651, %f1582;
	fma.rn.f32 	%f1663, %f1658, %f1651, %f1583;
	fma.rn.f32 	%f1664, %f1659, %f1652, %f1584;
	fma.rn.f32 	%f1665, %f1658, %f1652, %f1585;
	fma.rn.f32 	%f1666, %f1659, %f1653, %f1586;
	fma.rn.f32 	%f1667, %f1658, %f1653, %f1587;
	fma.rn.f32 	%f1668, %f1659, %f1654, %f1588;
	fma.rn.f32 	%f1669, %f1658, %f1654, %f1589;
	fma.rn.f32 	%f1670, %f1659, %f1655, %f1590;
	fma.rn.f32 	%f1671, %f1658, %f1655, %f1591;
	fma.rn.f32 	%f1672, %f1659, %f1656, %f1592;
	fma.rn.f32 	%f1673, %f1658, %f1656, %f1593;
	fma.rn.f32 	%f1674, %f1659, %f1657, %f1594;
	fma.rn.f32 	%f1675, %f1658, %f1657, %f1595;
	ld.shared.f32 	%f1676, [%r291+9292];
	ld.shared.f32 	%f1677, [%r293+9292];
	fma.rn.f32 	%f1678, %f1677, %f1650, %f1598;
	fma.rn.f32 	%f1679, %f1676, %f1650, %f1599;
	fma.rn.f32 	%f1680, %f1677, %f1651, %f1600;
	fma.rn.f32 	%f1681, %f1676, %f1651, %f1601;
	fma.rn.f32 	%f1682, %f1677, %f1652, %f1602;
	fma.rn.f32 	%f1683, %f1676, %f1652, %f1603;
	fma.rn.f32 	%f1684, %f1677, %f1653, %f1604;
	fma.rn.f32 	%f1685, %f1676, %f1653, %f1605;
	fma.rn.f32 	%f1686, %f1677, %f1654, %f1606;
	fma.rn.f32 	%f1687, %f1676, %f1654, %f1607;
	fma.rn.f32 	%f1688, %f1677, %f1655, %f1608;
	fma.rn.f32 	%f1689, %f1676, %f1655, %f1609;
	fma.rn.f32 	%f1690, %f1677, %f1656, %f1610;
	fma.rn.f32 	%f1691, %f1676, %f1656, %f1611;
	fma.rn.f32 	%f1692, %f1677, %f1657, %f1612;
	fma.rn.f32 	%f1693, %f1676, %f1657, %f1613;
	ld.shared.f32 	%f1694, [%r291+9296];
	ld.shared.f32 	%f1695, [%r293+9296];
	fma.rn.f32 	%f1696, %f1695, %f1650, %f1616;
	fma.rn.f32 	%f1697, %f1694, %f1650, %f1617;
	fma.rn.f32 	%f1698, %f1695, %f1651, %f1618;
	fma.rn.f32 	%f1699, %f1694, %f1651, %f1619;
	fma.rn.f32 	%f1700, %f1695, %f1652, %f1620;
	fma.rn.f32 	%f1701, %f1694, %f1652, %f1621;
	fma.rn.f32 	%f1702, %f1695, %f1653, %f1622;
	fma.rn.f32 	%f1703, %f1694, %f1653, %f1623;
	fma.rn.f32 	%f1704, %f1695, %f1654, %f1624;
	fma.rn.f32 	%f1705, %f1694, %f1654, %f1625;
	fma.rn.f32 	%f1706, %f1695, %f1655, %f1626;
	fma.rn.f32 	%f1707, %f1694, %f1655, %f1627;
	fma.rn.f32 	%f1708, %f1695, %f1656, %f1628;
	fma.rn.f32 	%f1709, %f1694, %f1656, %f1629;
	fma.rn.f32 	%f1710, %f1695, %f1657, %f1630;
	fma.rn.f32 	%f1711, %f1694, %f1657, %f1631;
	ld.shared.f32 	%f1712, [%r291+9300];
	ld.shared.f32 	%f1713, [%r293+9300];
	fma.rn.f32 	%f1714, %f1713, %f1650, %f1634;
	fma.rn.f32 	%f1715, %f1712, %f1650, %f1635;
	fma.rn.f32 	%f1716, %f1713, %f1651, %f1636;
	fma.rn.f32 	%f1717, %f1712, %f1651, %f1637;
	fma.rn.f32 	%f1718, %f1713, %f1652, %f1638;
	fma.rn.f32 	%f1719, %f1712, %f1652, %f1639;
	fma.rn.f32 	%f1720, %f1713, %f1653, %f1640;
	fma.rn.f32 	%f1721, %f1712, %f1653, %f1641;
	fma.rn.f32 	%f1722, %f1713, %f1654, %f1642;
	fma.rn.f32 	%f1723, %f1712, %f1654, %f1643;
	fma.rn.f32 	%f1724, %f1713, %f1655, %f1644;
	fma.rn.f32 	%f1725, %f1712, %f1655, %f1645;
	fma.rn.f32 	%f1726, %f1713, %f1656, %f1646;
	fma.rn.f32 	%f1727, %f1712, %f1656, %f1647;
	fma.rn.f32 	%f1728, %f1713, %f1657, %f1648;
	fma.rn.f32 	%f1729, %f1712, %f1657, %f1649;
	ld.shared.f32 	%f1730, [%r287+76];
	ld.shared.f32 	%f1731, [%r287+208];
	ld.shared.f32 	%f1732, [%r287+340];
	ld.shared.f32 	%f1733, [%r287+472];
	ld.shared.f32 	%f1734, [%r287+604];
	ld.shared.f32 	%f1735, [%r287+736];
	ld.shared.f32 	%f1736, [%r287+868];
	ld.shared.f32 	%f1737, [%r287+1000];
	ld.shared.f32 	%f1738, [%r291+9804];
	ld.shared.f32 	%f1739, [%r293+9804];
	fma.rn.f32 	%f1740, %f1739, %f1730, %f1660;
	fma.rn.f32 	%f1741, %f1738, %f1730, %f1661;
	fma.rn.f32 	%f1742, %f1739, %f1731, %f1662;
	fma.rn.f32 	%f1743, %f1738, %f1731, %f1663;
	fma.rn.f32 	%f1744, %f1739, %f1732, %f1664;
	fma.rn.f32 	%f1745, %f1738, %f1732, %f1665;
	fma.rn.f32 	%f1746, %f1739, %f1733, %f1666;
	fma.rn.f32 	%f1747, %f1738, %f1733, %f1667;
	fma.rn.f32 	%f1748, %f1739, %f1734, %f1668;
	fma.rn.f32 	%f1749, %f1738, %f1734, %f1669;
	fma.rn.f32 	%f1750, %f1739, %f1735, %f1670;
	fma.rn.f32 	%f1751, %f1738, %f1735, %f1671;
	fma.rn.f32 	%f1752, %f1739, %f1736, %f1672;
	fma.rn.f32 	%f1753, %f1738, %f1736, %f1673;
	fma.rn.f32 	%f1754, %f1739, %f1737, %f1674;
	fma.rn.f32 	%f1755, %f1738, %f1737, %f1675;
	ld.shared.f32 	%f1756, [%r291+9808];
	ld.shared.f32 	%f1757, [%r293+9808];
	fma.rn.f32 	%f1758, %f1757, %f1730, %f1678;
	fma.rn.f32 	%f1759, %f1756, %f1730, %f1679;
	fma.rn.f32 	%f1760, %f1757, %f1731, %f1680;
	fma.rn.f32 	%f1761, %f1756, %f1731, %f1681;
	fma.rn.f32 	%f1762, %f1757, %f1732, %f1682;
	fma.rn.f32 	%f1763, %f1756, %f1732, %f1683;
	fma.rn.f32 	%f1764, %f1757, %f1733, %f1684;
	fma.rn.f32 	%f1765, %f1756, %f1733, %f1685;
	fma.rn.f32 	%f1766, %f1757, %f1734, %f1686;
	fma.rn.f32 	%f1767, %f1756, %f1734, %f1687;
	fma.rn.f32 	%f1768, %f1757, %f1735, %f1688;
	fma.rn.f32 	%f1769, %f1756, %f1735, %f1689;
	fma.rn.f32 	%f1770, %f1757, %f1736, %f1690;
	fma.rn.f32 	%f1771, %f1756, %f1736, %f1691;
	fma.rn.f32 	%f1772, %f1757, %f1737, %f1692;
	fma.rn.f32 	%f1773, %f1756, %f1737, %f1693;
	ld.shared.f32 	%f1774, [%r291+9812];
	ld.shared.f32 	%f1775, [%r293+9812];
	fma.rn.f32 	%f1776, %f1775, %f1730, %f1696;
	fma.rn.f32 	%f1777, %f1774, %f1730, %f1697;
	fma.rn.f32 	%f1778, %f1775, %f1731, %f1698;
	fma.rn.f32 	%f1779, %f1774, %f1731, %f1699;
	fma.rn.f32 	%f1780, %f1775, %f1732, %f1700;
	fma.rn.f32 	%f1781, %f1774, %f1732, %f1701;
	fma.rn.f32 	%f1782, %f1775, %f1733, %f1702;
	fma.rn.f32 	%f1783, %f1774, %f1733, %f1703;
	fma.rn.f32 	%f1784, %f1775, %f1734, %f1704;
	fma.rn.f32 	%f1785, %f1774, %f1734, %f1705;
	fma.rn.f32 	%f1786, %f1775, %f1735, %f1706;
	fma.rn.f32 	%f1787, %f1774, %f1735, %f1707;
	fma.rn.f32 	%f1788, %f1775, %f1736, %f1708;
	fma.rn.f32 	%f1789, %f1774, %f1736, %f1709;
	fma.rn.f32 	%f1790, %f1775, %f1737, %f1710;
	fma.rn.f32 	%f1791, %f1774, %f1737, %f1711;
	ld.shared.f32 	%f1792, [%r291+9816];
	ld.shared.f32 	%f1793, [%r293+9816];
	fma.rn.f32 	%f1794, %f1793, %f1730, %f1714;
	fma.rn.f32 	%f1795, %f1792, %f1730, %f1715;
	fma.rn.f32 	%f1796, %f1793, %f1731, %f1716;
	fma.rn.f32 	%f1797, %f1792, %f1731, %f1717;
	fma.rn.f32 	%f1798, %f1793, %f1732, %f1718;
	fma.rn.f32 	%f1799, %f1792, %f1732, %f1719;
	fma.rn.f32 	%f1800, %f1793, %f1733, %f1720;
	fma.rn.f32 	%f1801, %f1792, %f1733, %f1721;
	fma.rn.f32 	%f1802, %f1793, %f1734, %f1722;
	fma.rn.f32 	%f1803, %f1792, %f1734, %f1723;
	fma.rn.f32 	%f1804, %f1793, %f1735, %f1724;
	fma.rn.f32 	%f1805, %f1792, %f1735, %f1725;
	fma.rn.f32 	%f1806, %f1793, %f1736, %f1726;
	fma.rn.f32 	%f1807, %f1792, %f1736, %f1727;
	fma.rn.f32 	%f1808, %f1793, %f1737, %f1728;
	fma.rn.f32 	%f1809, %f1792, %f1737, %f1729;
	ld.shared.f32 	%f1810, [%r287+80];
	ld.shared.f32 	%f1811, [%r287+212];
	ld.shared.f32 	%f1812, [%r287+344];
	ld.shared.f32 	%f1813, [%r287+476];
	ld.shared.f32 	%f1814, [%r287+608];
	ld.shared.f32 	%f1815, [%r287+740];
	ld.shared.f32 	%f1816, [%r287+872];
	ld.shared.f32 	%f1817, [%r287+1004];
	ld.shared.f32 	%f1818, [%r291+10320];
	ld.shared.f32 	%f1819, [%r293+10320];
	fma.rn.f32 	%f1820, %f1819, %f1810, %f1740;
	fma.rn.f32 	%f1821, %f1818, %f1810, %f1741;
	fma.rn.f32 	%f1822, %f1819, %f1811, %f1742;
	fma.rn.f32 	%f1823, %f1818, %f1811, %f1743;
	fma.rn.f32 	%f1824, %f1819, %f1812, %f1744;
	fma.rn.f32 	%f1825, %f1818, %f1812, %f1745;
	fma.rn.f32 	%f1826, %f1819, %f1813, %f1746;
	fma.rn.f32 	%f1827, %f1818, %f1813, %f1747;
	fma.rn.f32 	%f1828, %f1819, %f1814, %f1748;
	fma.rn.f32 	%f1829, %f1818, %f1814, %f1749;
	fma.rn.f32 	%f1830, %f1819, %f1815, %f1750;
	fma.rn.f32 	%f1831, %f1818, %f1815, %f1751;
	fma.rn.f32 	%f1832, %f1819, %f1816, %f1752;
	fma.rn.f32 	%f1833, %f1818, %f1816, %f1753;
	fma.rn.f32 	%f1834, %f1819, %f1817, %f1754;
	fma.rn.f32 	%f1835, %f1818, %f1817, %f1755;
	ld.shared.f32 	%f1836, [%r291+10324];
	ld.shared.f32 	%f1837, [%r293+10324];
	fma.rn.f32 	%f1838, %f1837, %f1810, %f1758;
	fma.rn.f32 	%f1839, %f1836, %f1810, %f1759;
	fma.rn.f32 	%f1840, %f1837, %f1811, %f1760;
	fma.rn.f32 	%f1841, %f1836, %f1811, %f1761;
	fma.rn.f32 	%f1842, %f1837, %f1812, %f1762;
	fma.rn.f32 	%f1843, %f1836, %f1812, %f1763;
	fma.rn.f32 	%f1844, %f1837, %f1813, %f1764;
	fma.rn.f32 	%f1845, %f1836, %f1813, %f1765;
	fma.rn.f32 	%f1846, %f1837, %f1814, %f1766;
	fma.rn.f32 	%f1847, %f1836, %f1814, %f1767;
	fma.rn.f32 	%f1848, %f1837, %f1815, %f1768;
	fma.rn.f32 	%f1849, %f1836, %f1815, %f1769;
	fma.rn.f32 	%f1850, %f1837, %f1816, %f1770;
	fma.rn.f32 	%f1851, %f1836, %f1816, %f1771;
	fma.rn.f32 	%f1852, %f1837, %f1817, %f1772;
	fma.rn.f32 	%f1853, %f1836, %f1817, %f1773;
	ld.shared.f32 	%f1854, [%r291+10328];
	ld.shared.f32 	%f1855, [%r293+10328];
	fma.rn.f32 	%f1856, %f1855, %f1810, %f1776;
	fma.rn.f32 	%f1857, %f1854, %f1810, %f1777;
	fma.rn.f32 	%f1858, %f1855, %f1811, %f1778;
	fma.rn.f32 	%f1859, %f1854, %f1811, %f1779;
	fma.rn.f32 	%f1860, %f1855, %f1812, %f1780;
	fma.rn.f32 	%f1861, %f1854, %f1812, %f1781;
	fma.rn.f32 	%f1862, %f1855, %f1813, %f1782;
	fma.rn.f32 	%f1863, %f1854, %f1813, %f1783;
	fma.rn.f32 	%f1864, %f1855, %f1814, %f1784;
	fma.rn.f32 	%f1865, %f1854, %f1814, %f1785;
	fma.rn.f32 	%f1866, %f1855, %f1815, %f1786;
	fma.rn.f32 	%f1867, %f1854, %f1815, %f1787;
	fma.rn.f32 	%f1868, %f1855, %f1816, %f1788;
	fma.rn.f32 	%f1869, %f1854, %f1816, %f1789;
	fma.rn.f32 	%f1870, %f1855, %f1817, %f1790;
	fma.rn.f32 	%f1871, %f1854, %f1817, %f1791;
	ld.shared.f32 	%f1872, [%r291+10332];
	ld.shared.f32 	%f1873, [%r293+10332];
	fma.rn.f32 	%f1874, %f1873, %f1810, %f1794;
	fma.rn.f32 	%f1875, %f1872, %f1810, %f1795;
	fma.rn.f32 	%f1876, %f1873, %f1811, %f1796;
	fma.rn.f32 	%f1877, %f1872, %f1811, %f1797;
	fma.rn.f32 	%f1878, %f1873, %f1812, %f1798;
	fma.rn.f32 	%f1879, %f1872, %f1812, %f1799;
	fma.rn.f32 	%f1880, %f1873, %f1813, %f1800;
	fma.rn.f32 	%f1881, %f1872, %f1813, %f1801;
	fma.rn.f32 	%f1882, %f1873, %f1814, %f1802;
	fma.rn.f32 	%f1883, %f1872, %f1814, %f1803;
	fma.rn.f32 	%f1884, %f1873, %f1815, %f1804;
	fma.rn.f32 	%f1885, %f1872, %f1815, %f1805;
	fma.rn.f32 	%f1886, %f1873, %f1816, %f1806;
	fma.rn.f32 	%f1887, %f1872, %f1816, %f1807;
	fma.rn.f32 	%f1888, %f1873, %f1817, %f1808;
	fma.rn.f32 	%f1889, %f1872, %f1817, %f1809;
	ld.shared.f32 	%f1890, [%r287+84];
	ld.shared.f32 	%f1891, [%r287+216];
	ld.shared.f32 	%f1892, [%r287+348];
	ld.shared.f32 	%f1893, [%r287+480];
	ld.shared.f32 	%f1894, [%r287+612];
	ld.shared.f32 	%f1895, [%r287+744];
	ld.shared.f32 	%f1896, [%r287+876];
	ld.shared.f32 	%f1897, [%r287+1008];
	ld.shared.f32 	%f1898, [%r291+10836];
	ld.shared.f32 	%f1899, [%r293+10836];
	fma.rn.f32 	%f1900, %f1899, %f1890, %f1820;
	fma.rn.f32 	%f1901, %f1898, %f1890, %f1821;
	fma.rn.f32 	%f1902, %f1899, %f1891, %f1822;
	fma.rn.f32 	%f1903, %f1898, %f1891, %f1823;
	fma.rn.f32 	%f1904, %f1899, %f1892, %f1824;
	fma.rn.f32 	%f1905, %f1898, %f1892, %f1825;
	fma.rn.f32 	%f1906, %f1899, %f1893, %f1826;
	fma.rn.f32 	%f1907, %f1898, %f1893, %f1827;
	fma.rn.f32 	%f1908, %f1899, %f1894, %f1828;
	fma.rn.f32 	%f1909, %f1898, %f1894, %f1829;
	fma.rn.f32 	%f1910, %f1899, %f1895, %f1830;
	fma.rn.f32 	%f1911, %f1898, %f1895, %f1831;
	fma.rn.f32 	%f1912, %f1899, %f1896, %f1832;
	fma.rn.f32 	%f1913, %f1898, %f1896, %f1833;
	fma.rn.f32 	%f1914, %f1899, %f1897, %f1834;
	fma.rn.f32 	%f1915, %f1898, %f1897, %f1835;
	ld.shared.f32 	%f1916, [%r291+10840];
	ld.shared.f32 	%f1917, [%r293+10840];
	fma.rn.f32 	%f1918, %f1917, %f1890, %f1838;
	fma.rn.f32 	%f1919, %f1916, %f1890, %f1839;
	fma.rn.f32 	%f1920, %f1917, %f1891, %f1840;
	fma.rn.f32 	%f1921, %f1916, %f1891, %f1841;
	fma.rn.f32 	%f1922, %f1917, %f1892, %f1842;
	fma.rn.f32 	%f1923, %f1916, %f1892, %f1843;
	fma.rn.f32 	%f1924, %f1917, %f1893, %f1844;
	fma.rn.f32 	%f1925, %f1916, %f1893, %f1845;
	fma.rn.f32 	%f1926, %f1917, %f1894, %f1846;
	fma.rn.f32 	%f1927, %f1916, %f1894, %f1847;
	fma.rn.f32 	%f1928, %f1917, %f1895, %f1848;
	fma.rn.f32 	%f1929, %f1916, %f1895, %f1849;
	fma.rn.f32 	%f1930, %f1917, %f1896, %f1850;
	fma.rn.f32 	%f1931, %f1916, %f1896, %f1851;
	fma.rn.f32 	%f1932, %f1917, %f1897, %f1852;
	fma.rn.f32 	%f1933, %f1916, %f1897, %f1853;
	ld.shared.f32 	%f1934, [%r291+10844];
	ld.shared.f32 	%f1935, [%r293+10844];
	fma.rn.f32 	%f1936, %f1935, %f1890, %f1856;
	fma.rn.f32 	%f1937, %f1934, %f1890, %f1857;
	fma.rn.f32 	%f1938, %f1935, %f1891, %f1858;
	fma.rn.f32 	%f1939, %f1934, %f1891, %f1859;
	fma.rn.f32 	%f1940, %f1935, %f1892, %f1860;
	fma.rn.f32 	%f1941, %f1934, %f1892, %f1861;
	fma.rn.f32 	%f1942, %f1935, %f1893, %f1862;
	fma.rn.f32 	%f1943, %f1934, %f1893, %f1863;
	fma.rn.f32 	%f1944, %f1935, %f1894, %f1864;
	fma.rn.f32 	%f1945, %f1934, %f1894, %f1865;
	fma.rn.f32 	%f1946, %f1935, %f1895, %f1866;
	fma.rn.f32 	%f1947, %f1934, %f1895, %f1867;
	fma.rn.f32 	%f1948, %f1935, %f1896, %f1868;
	fma.rn.f32 	%f1949, %f1934, %f1896, %f1869;
	fma.rn.f32 	%f1950, %f1935, %f1897, %f1870;
	fma.rn.f32 	%f1951, %f1934, %f1897, %f1871;
	ld.shared.f32 	%f1952, [%r291+10848];
	ld.shared.f32 	%f1953, [%r293+10848];
	fma.rn.f32 	%f1954, %f1953, %f1890, %f1874;
	fma.rn.f32 	%f1955, %f1952, %f1890, %f1875;
	fma.rn.f32 	%f1956, %f1953, %f1891, %f1876;
	fma.rn.f32 	%f1957, %f1952, %f1891, %f1877;
	fma.rn.f32 	%f1958, %f1953, %f1892, %f1878;
	fma.rn.f32 	%f1959, %f1952, %f1892, %f1879;
	fma.rn.f32 	%f1960, %f1953, %f1893, %f1880;
	fma.rn.f32 	%f1961, %f1952, %f1893, %f1881;
	fma.rn.f32 	%f1962, %f1953, %f1894, %f1882;
	fma.rn.f32 	%f1963, %f1952, %f1894, %f1883;
	fma.rn.f32 	%f1964, %f1953, %f1895, %f1884;
	fma.rn.f32 	%f1965, %f1952, %f1895, %f1885;
	fma.rn.f32 	%f1966, %f1953, %f1896, %f1886;
	fma.rn.f32 	%f1967, %f1952, %f1896, %f1887;
	fma.rn.f32 	%f1968, %f1953, %f1897, %f1888;
	fma.rn.f32 	%f1969, %f1952, %f1897, %f1889;
	ld.shared.f32 	%f1970, [%r287+88];
	ld.shared.f32 	%f1971, [%r287+220];
	ld.shared.f32 	%f1972, [%r287+352];
	ld.shared.f32 	%f1973, [%r287+484];
	ld.shared.f32 	%f1974, [%r287+616];
	ld.shared.f32 	%f1975, [%r287+748];
	ld.shared.f32 	%f1976, [%r287+880];
	ld.shared.f32 	%f1977, [%r287+1012];
	ld.shared.f32 	%f1978, [%r291+11352];
	ld.shared.f32 	%f1979, [%r293+11352];
	fma.rn.f32 	%f1980, %f1979, %f1970, %f1900;
	fma.rn.f32 	%f1981, %f1978, %f1970, %f1901;
	fma.rn.f32 	%f1982, %f1979, %f1971, %f1902;
	fma.rn.f32 	%f1983, %f1978, %f1971, %f1903;
	fma.rn.f32 	%f1984, %f1979, %f1972, %f1904;
	fma.rn.f32 	%f1985, %f1978, %f1972, %f1905;
	fma.rn.f32 	%f1986, %f1979, %f1973, %f1906;
	fma.rn.f32 	%f1987, %f1978, %f1973, %f1907;
	fma.rn.f32 	%f1988, %f1979, %f1974, %f1908;
	fma.rn.f32 	%f1989, %f1978, %f1974, %f1909;
	fma.rn.f32 	%f1990, %f1979, %f1975, %f1910;
	fma.rn.f32 	%f1991, %f1978, %f1975, %f1911;
	fma.rn.f32 	%f1992, %f1979, %f1976, %f1912;
	fma.rn.f32 	%f1993, %f1978, %f1976, %f1913;
	fma.rn.f32 	%f1994, %f1979, %f1977, %f1914;
	fma.rn.f32 	%f1995, %f1978, %f1977, %f1915;
	ld.shared.f32 	%f1996, [%r291+11356];
	ld.shared.f32 	%f1997, [%r293+11356];
	fma.rn.f32 	%f1998, %f1997, %f1970, %f1918;
	fma.rn.f32 	%f1999, %f1996, %f1970, %f1919;
	fma.rn.f32 	%f2000, %f1997, %f1971, %f1920;
	fma.rn.f32 	%f2001, %f1996, %f1971, %f1921;
	fma.rn.f32 	%f2002, %f1997, %f1972, %f1922;
	fma.rn.f32 	%f2003, %f1996, %f1972, %f1923;
	fma.rn.f32 	%f2004, %f1997, %f1973, %f1924;
	fma.rn.f32 	%f2005, %f1996, %f1973, %f1925;
	fma.rn.f32 	%f2006, %f1997, %f1974, %f1926;
	fma.rn.f32 	%f2007, %f1996, %f1974, %f1927;
	fma.rn.f32 	%f2008, %f1997, %f1975, %f1928;
	fma.rn.f32 	%f2009, %f1996, %f1975, %f1929;
	fma.rn.f32 	%f2010, %f1997, %f1976, %f1930;
	fma.rn.f32 	%f2011, %f1996, %f1976, %f1931;
	fma.rn.f32 	%f2012, %f1997, %f1977, %f1932;
	fma.rn.f32 	%f2013, %f1996, %f1977, %f1933;
	ld.shared.f32 	%f2014, [%r291+11360];
	ld.shared.f32 	%f2015, [%r293+11360];
	fma.rn.f32 	%f2016, %f2015, %f1970, %f1936;
	fma.rn.f32 	%f2017, %f2014, %f1970, %f1937;
	fma.rn.f32 	%f2018, %f2015, %f1971, %f1938;
	fma.rn.f32 	%f2019, %f2014, %f1971, %f1939;
	fma.rn.f32 	%f2020, %f2015, %f1972, %f1940;
	fma.rn.f32 	%f2021, %f2014, %f1972, %f1941;
	fma.rn.f32 	%f2022, %f2015, %f1973, %f1942;
	fma.rn.f32 	%f2023, %f2014, %f1973, %f1943;
	fma.rn.f32 	%f2024, %f2015, %f1974, %f1944;
	fma.rn.f32 	%f2025, %f2014, %f1974, %f1945;
	fma.rn.f32 	%f2026, %f2015, %f1975, %f1946;
	fma.rn.f32 	%f2027, %f2014, %f1975, %f1947;
	fma.rn.f32 	%f2028, %f2015, %f1976, %f1948;
	fma.rn.f32 	%f2029, %f2014, %f1976, %f1949;
	fma.rn.f32 	%f2030, %f2015, %f1977, %f1950;
	fma.rn.f32 	%f2031, %f2014, %f1977, %f1951;
	ld.shared.f32 	%f2032, [%r291+11364];
	ld.shared.f32 	%f2033, [%r293+11364];
	fma.rn.f32 	%f2034, %f2033, %f1970, %f1954;
	fma.rn.f32 	%f2035, %f2032, %f1970, %f1955;
	fma.rn.f32 	%f2036, %f2033, %f1971, %f1956;
	fma.rn.f32 	%f2037, %f2032, %f1971, %f1957;
	fma.rn.f32 	%f2038, %f2033, %f1972, %f1958;
	fma.rn.f32 	%f2039, %f2032, %f1972, %f1959;
	fma.rn.f32 	%f2040, %f2033, %f1973, %f1960;
	fma.rn.f32 	%f2041, %f2032, %f1973, %f1961;
	fma.rn.f32 	%f2042, %f2033, %f1974, %f1962;
	fma.rn.f32 	%f2043, %f2032, %f1974, %f1963;
	fma.rn.f32 	%f2044, %f2033, %f1975, %f1964;
	fma.rn.f32 	%f2045, %f2032, %f1975, %f1965;
	fma.rn.f32 	%f2046, %f2033, %f1976, %f1966;
	fma.rn.f32 	%f2047, %f2032, %f1976, %f1967;
	fma.rn.f32 	%f2048, %f2033, %f1977, %f1968;
	fma.rn.f32 	%f2049, %f2032, %f1977, %f1969;
	ld.shared.f32 	%f2050, [%r287+92];
	ld.shared.f32 	%f2051, [%r287+224];
	ld.shared.f32 	%f2052, [%r287+356];
	ld.shared.f32 	%f2053, [%r287+488];
	ld.shared.f32 	%f2054, [%r287+620];
	ld.shared.f32 	%f2055, [%r287+752];
	ld.shared.f32 	%f2056, [%r287+884];
	ld.shared.f32 	%f2057, [%r287+1016];
	ld.shared.f32 	%f2058, [%r291+11868];
	ld.shared.f32 	%f2059, [%r293+11868];
	fma.rn.f32 	%f2060, %f2059, %f2050, %f1980;
	fma.rn.f32 	%f2061, %f2058, %f2050, %f1981;
	fma.rn.f32 	%f2062, %f2059, %f2051, %f1982;
	fma.rn.f32 	%f2063, %f2058, %f2051, %f1983;
	fma.rn.f32 	%f2064, %f2059, %f2052, %f1984;
	fma.rn.f32 	%f2065, %f2058, %f2052, %f1985;
	fma.rn.f32 	%f2066, %f2059, %f2053, %f1986;
	fma.rn.f32 	%f2067, %f2058, %f2053, %f1987;
	fma.rn.f32 	%f2068, %f2059, %f2054, %f1988;
	fma.rn.f32 	%f2069, %f2058, %f2054, %f1989;
	fma.rn.f32 	%f2070, %f2059, %f2055, %f1990;
	fma.rn.f32 	%f2071, %f2058, %f2055, %f1991;
	fma.rn.f32 	%f2072, %f2059, %f2056, %f1992;
	fma.rn.f32 	%f2073, %f2058, %f2056, %f1993;
	fma.rn.f32 	%f2074, %f2059, %f2057, %f1994;
	fma.rn.f32 	%f2075, %f2058, %f2057, %f1995;
	ld.shared.f32 	%f2076, [%r291+11872];
	ld.shared.f32 	%f2077, [%r293+11872];
	fma.rn.f32 	%f2078, %f2077, %f2050, %f1998;
	fma.rn.f32 	%f2079, %f2076, %f2050, %f1999;
	fma.rn.f32 	%f2080, %f2077, %f2051, %f2000;
	fma.rn.f32 	%f2081, %f2076, %f2051, %f2001;
	fma.rn.f32 	%f2082, %f2077, %f2052, %f2002;
	fma.rn.f32 	%f2083, %f2076, %f2052, %f2003;
	fma.rn.f32 	%f2084, %f2077, %f2053, %f2004;
	fma.rn.f32 	%f2085, %f2076, %f2053, %f2005;
	fma.rn.f32 	%f2086, %f2077, %f2054, %f2006;
	fma.rn.f32 	%f2087, %f2076, %f2054, %f2007;
	fma.rn.f32 	%f2088, %f2077, %f2055, %f2008;
	fma.rn.f32 	%f2089, %f2076, %f2055, %f2009;
	fma.rn.f32 	%f2090, %f2077, %f2056, %f2010;
	fma.rn.f32 	%f2091, %f2076, %f2056, %f2011;
	fma.rn.f32 	%f2092, %f2077, %f2057, %f2012;
	fma.rn.f32 	%f2093, %f2076, %f2057, %f2013;
	ld.shared.f32 	%f2094, [%r291+11876];
	ld.shared.f32 	%f2095, [%r293+11876];
	fma.rn.f32 	%f2096, %f2095, %f2050, %f2016;
	fma.rn.f32 	%f2097, %f2094, %f2050, %f2017;
	fma.rn.f32 	%f2098, %f2095, %f2051, %f2018;
	fma.rn.f32 	%f2099, %f2094, %f2051, %f2019;
	fma.rn.f32 	%f2100, %f2095, %f2052, %f2020;
	fma.rn.f32 	%f2101, %f2094, %f2052, %f2021;
	fma.rn.f32 	%f2102, %f2095, %f2053, %f2022;
	fma.rn.f32 	%f2103, %f2094, %f2053, %f2023;
	fma.rn.f32 	%f2104, %f2095, %f2054, %f2024;
	fma.rn.f32 	%f2105, %f2094, %f2054, %f2025;
	fma.rn.f32 	%f2106, %f2095, %f2055, %f2026;
	fma.rn.f32 	%f2107, %f2094, %f2055, %f2027;
	fma.rn.f32 	%f2108, %f2095, %f2056, %f2028;
	fma.rn.f32 	%f2109, %f2094, %f2056, %f2029;
	fma.rn.f32 	%f2110, %f2095, %f2057, %f2030;
	fma.rn.f32 	%f2111, %f2094, %f2057, %f2031;
	ld.shared.f32 	%f2112, [%r291+11880];
	ld.shared.f32 	%f2113, [%r293+11880];
	fma.rn.f32 	%f2114, %f2113, %f2050, %f2034;
	fma.rn.f32 	%f2115, %f2112, %f2050, %f2035;
	fma.rn.f32 	%f2116, %f2113, %f2051, %f2036;
	fma.rn.f32 	%f2117, %f2112, %f2051, %f2037;
	fma.rn.f32 	%f2118, %f2113, %f2052, %f2038;
	fma.rn.f32 	%f2119, %f2112, %f2052, %f2039;
	fma.rn.f32 	%f2120, %f2113, %f2053, %f2040;
	fma.rn.f32 	%f2121, %f2112, %f2053, %f2041;
	fma.rn.f32 	%f2122, %f2113, %f2054, %f2042;
	fma.rn.f32 	%f2123, %f2112, %f2054, %f2043;
	fma.rn.f32 	%f2124, %f2113, %f2055, %f2044;
	fma.rn.f32 	%f2125, %f2112, %f2055, %f2045;
	fma.rn.f32 	%f2126, %f2113, %f2056, %f2046;
	fma.rn.f32 	%f2127, %f2112, %f2056, %f2047;
	fma.rn.f32 	%f2128, %f2113, %f2057, %f2048;
	fma.rn.f32 	%f2129, %f2112, %f2057, %f2049;
	ld.shared.f32 	%f2130, [%r287+96];
	ld.shared.f32 	%f2131, [%r287+228];
	ld.shared.f32 	%f2132, [%r287+360];
	ld.shared.f32 	%f2133, [%r287+492];
	ld.shared.f32 	%f2134, [%r287+624];
	ld.shared.f32 	%f2135, [%r287+756];
	ld.shared.f32 	%f2136, [%r287+888];
	ld.shared.f32 	%f2137, [%r287+1020];
	ld.shared.f32 	%f2138, [%r291+12384];
	ld.shared.f32 	%f2139, [%r293+12384];
	fma.rn.f32 	%f2140, %f2139, %f2130, %f2060;
	fma.rn.f32 	%f2141, %f2138, %f2130, %f2061;
	fma.rn.f32 	%f2142, %f2139, %f2131, %f2062;
	fma.rn.f32 	%f2143, %f2138, %f2131, %f2063;
	fma.rn.f32 	%f2144, %f2139, %f2132, %f2064;
	fma.rn.f32 	%f2145, %f2138, %f2132, %f2065;
	fma.rn.f32 	%f2146, %f2139, %f2133, %f2066;
	fma.rn.f32 	%f2147, %f2138, %f2133, %f2067;
	fma.rn.f32 	%f2148, %f2139, %f2134, %f2068;
	fma.rn.f32 	%f2149, %f2138, %f2134, %f2069;
	fma.rn.f32 	%f2150, %f2139, %f2135, %f2070;
	fma.rn.f32 	%f2151, %f2138, %f2135, %f2071;
	fma.rn.f32 	%f2152, %f2139, %f2136, %f2072;
	fma.rn.f32 	%f2153, %f2138, %f2136, %f2073;
	fma.rn.f32 	%f2154, %f2139, %f2137, %f2074;
	fma.rn.f32 	%f2155, %f2138, %f2137, %f2075;
	ld.shared.f32 	%f2156, [%r291+12388];
	ld.shared.f32 	%f2157, [%r293+12388];
	fma.rn.f32 	%f2158, %f2157, %f2130, %f2078;
	fma.rn.f32 	%f2159, %f2156, %f2130, %f2079;
	fma.rn.f32 	%f2160, %f2157, %f2131, %f2080;
	fma.rn.f32 	%f2161, %f2156, %f2131, %f2081;
	fma.rn.f32 	%f2162, %f2157, %f2132, %f2082;
	fma.rn.f32 	%f2163, %f2156, %f2132, %f2083;
	fma.rn.f32 	%f2164, %f2157, %f2133, %f2084;
	fma.rn.f32 	%f2165, %f2156, %f2133, %f2085;
	fma.rn.f32 	%f2166, %f2157, %f2134, %f2086;
	fma.rn.f32 	%f2167, %f2156, %f2134, %f2087;
	fma.rn.f32 	%f2168, %f2157, %f2135, %f2088;
	fma.rn.f32 	%f2169, %f2156, %f2135, %f2089;
	fma.rn.f32 	%f2170, %f2157, %f2136, %f2090;
	fma.rn.f32 	%f2171, %f2156, %f2136, %f2091;
	fma.rn.f32 	%f2172, %f2157, %f2137, %f2092;
	fma.rn.f32 	%f2173, %f2156, %f2137, %f2093;
	ld.shared.f32 	%f2174, [%r291+12392];
	ld.shared.f32 	%f2175, [%r293+12392];
	fma.rn.f32 	%f2176, %f2175, %f2130, %f2096;
	fma.rn.f32 	%f2177, %f2174, %f2130, %f2097;
	fma.rn.f32 	%f2178, %f2175, %f2131, %f2098;
	fma.rn.f32 	%f2179, %f2174, %f2131, %f2099;
	fma.rn.f32 	%f2180, %f2175, %f2132, %f2100;
	fma.rn.f32 	%f2181, %f2174, %f2132, %f2101;
	fma.rn.f32 	%f2182, %f2175, %f2133, %f2102;
	fma.rn.f32 	%f2183, %f2174, %f2133, %f2103;
	fma.rn.f32 	%f2184, %f2175, %f2134, %f2104;
	fma.rn.f32 	%f2185, %f2174, %f2134, %f2105;
	fma.rn.f32 	%f2186, %f2175, %f2135, %f2106;
	fma.rn.f32 	%f2187, %f2174, %f2135, %f2107;
	fma.rn.f32 	%f2188, %f2175, %f2136, %f2108;
	fma.rn.f32 	%f2189, %f2174, %f2136, %f2109;
	fma.rn.f32 	%f2190, %f2175, %f2137, %f2110;
	fma.rn.f32 	%f2191, %f2174, %f2137, %f2111;
	ld.shared.f32 	%f2192, [%r291+12396];
	ld.shared.f32 	%f2193, [%r293+12396];
	fma.rn.f32 	%f2194, %f2193, %f2130, %f2114;
	fma.rn.f32 	%f2195, %f2192, %f2130, %f2115;
	fma.rn.f32 	%f2196, %f2193, %f2131, %f2116;
	fma.rn.f32 	%f2197, %f2192, %f2131, %f2117;
	fma.rn.f32 	%f2198, %f2193, %f2132, %f2118;
	fma.rn.f32 	%f2199, %f2192, %f2132, %f2119;
	fma.rn.f32 	%f2200, %f2193, %f2133, %f2120;
	fma.rn.f32 	%f2201, %f2192, %f2133, %f2121;
	fma.rn.f32 	%f2202, %f2193, %f2134, %f2122;
	fma.rn.f32 	%f2203, %f2192, %f2134, %f2123;
	fma.rn.f32 	%f2204, %f2193, %f2135, %f2124;
	fma.rn.f32 	%f2205, %f2192, %f2135, %f2125;
	fma.rn.f32 	%f2206, %f2193, %f2136, %f2126;
	fma.rn.f32 	%f2207, %f2192, %f2136, %f2127;
	fma.rn.f32 	%f2208, %f2193, %f2137, %f2128;
	fma.rn.f32 	%f2209, %f2192, %f2137, %f2129;
	ld.shared.f32 	%f2210, [%r287+100];
	ld.shared.f32 	%f2211, [%r287+232];
	ld.shared.f32 	%f2212, [%r287+364];
	ld.shared.f32 	%f2213, [%r287+496];
	ld.shared.f32 	%f2214, [%r287+628];
	ld.shared.f32 	%f2215, [%r287+760];
	ld.shared.f32 	%f2216, [%r287+892];
	ld.shared.f32 	%f2217, [%r287+1024];
	ld.shared.f32 	%f2218, [%r291+12900];
	ld.shared.f32 	%f2219, [%r293+12900];
	fma.rn.f32 	%f2220, %f2219, %f2210, %f2140;
	fma.rn.f32 	%f2221, %f2218, %f2210, %f2141;
	fma.rn.f32 	%f2222, %f2219, %f2211, %f2142;
	fma.rn.f32 	%f2223, %f2218, %f2211, %f2143;
	fma.rn.f32 	%f2224, %f2219, %f2212, %f2144;
	fma.rn.f32 	%f2225, %f2218, %f2212, %f2145;
	fma.rn.f32 	%f2226, %f2219, %f2213, %f2146;
	fma.rn.f32 	%f2227, %f2218, %f2213, %f2147;
	fma.rn.f32 	%f2228, %f2219, %f2214, %f2148;
	fma.rn.f32 	%f2229, %f2218, %f2214, %f2149;
	fma.rn.f32 	%f2230, %f2219, %f2215, %f2150;
	fma.rn.f32 	%f2231, %f2218, %f2215, %f2151;
	fma.rn.f32 	%f2232, %f2219, %f2216, %f2152;
	fma.rn.f32 	%f2233, %f2218, %f2216, %f2153;
	fma.rn.f32 	%f2234, %f2219, %f2217, %f2154;
	fma.rn.f32 	%f2235, %f2218, %f2217, %f2155;
	ld.shared.f32 	%f2236, [%r291+12904];
	ld.shared.f32 	%f2237, [%r293+12904];
	fma.rn.f32 	%f2238, %f2237, %f2210, %f2158;
	fma.rn.f32 	%f2239, %f2236, %f2210, %f2159;
	fma.rn.f32 	%f2240, %f2237, %f2211, %f2160;
	fma.rn.f32 	%f2241, %f2236, %f2211, %f2161;
	fma.rn.f32 	%f2242, %f2237, %f2212, %f2162;
	fma.rn.f32 	%f2243, %f2236, %f2212, %f2163;
	fma.rn.f32 	%f2244, %f2237, %f2213, %f2164;
	fma.rn.f32 	%f2245, %f2236, %f2213, %f2165;
	fma.rn.f32 	%f2246, %f2237, %f2214, %f2166;
	fma.rn.f32 	%f2247, %f2236, %f2214, %f2167;
	fma.rn.f32 	%f2248, %f2237, %f2215, %f2168;
	fma.rn.f32 	%f2249, %f2236, %f2215, %f2169;
	fma.rn.f32 	%f2250, %f2237, %f2216, %f2170;
	fma.rn.f32 	%f2251, %f2236, %f2216, %f2171;
	fma.rn.f32 	%f2252, %f2237, %f2217, %f2172;
	fma.rn.f32 	%f2253, %f2236, %f2217, %f2173;
	ld.shared.f32 	%f2254, [%r291+12908];
	ld.shared.f32 	%f2255, [%r293+12908];
	fma.rn.f32 	%f2256, %f2255, %f2210, %f2176;
	fma.rn.f32 	%f2257, %f2254, %f2210, %f2177;
	fma.rn.f32 	%f2258, %f2255, %f2211, %f2178;
	fma.rn.f32 	%f2259, %f2254, %f2211, %f2179;
	fma.rn.f32 	%f2260, %f2255, %f2212, %f2180;
	fma.rn.f32 	%f2261, %f2254, %f2212, %f2181;
	fma.rn.f32 	%f2262, %f2255, %f2213, %f2182;
	fma.rn.f32 	%f2263, %f2254, %f2213, %f2183;
	fma.rn.f32 	%f2264, %f2255, %f2214, %f2184;
	fma.rn.f32 	%f2265, %f2254, %f2214, %f2185;
	fma.rn.f32 	%f2266, %f2255, %f2215, %f2186;
	fma.rn.f32 	%f2267, %f2254, %f2215, %f2187;
	fma.rn.f32 	%f2268, %f2255, %f2216, %f2188;
	fma.rn.f32 	%f2269, %f2254, %f2216, %f2189;
	fma.rn.f32 	%f2270, %f2255, %f2217, %f2190;
	fma.rn.f32 	%f2271, %f2254, %f2217, %f2191;
	ld.shared.f32 	%f2272, [%r291+12912];
	ld.shared.f32 	%f2273, [%r293+12912];
	fma.rn.f32 	%f2274, %f2273, %f2210, %f2194;
	fma.rn.f32 	%f2275, %f2272, %f2210, %f2195;
	fma.rn.f32 	%f2276, %f2273, %f2211, %f2196;
	fma.rn.f32 	%f2277, %f2272, %f2211, %f2197;
	fma.rn.f32 	%f2278, %f2273, %f2212, %f2198;
	fma.rn.f32 	%f2279, %f2272, %f2212, %f2199;
	fma.rn.f32 	%f2280, %f2273, %f2213, %f2200;
	fma.rn.f32 	%f2281, %f2272, %f2213, %f2201;
	fma.rn.f32 	%f2282, %f2273, %f2214, %f2202;
	fma.rn.f32 	%f2283, %f2272, %f2214, %f2203;
	fma.rn.f32 	%f2284, %f2273, %f2215, %f2204;
	fma.rn.f32 	%f2285, %f2272, %f2215, %f2205;
	fma.rn.f32 	%f2286, %f2273, %f2216, %f2206;
	fma.rn.f32 	%f2287, %f2272, %f2216, %f2207;
	fma.rn.f32 	%f2288, %f2273, %f2217, %f2208;
	fma.rn.f32 	%f2289, %f2272, %f2217, %f2209;
	ld.shared.f32 	%f2290, [%r287+104];
	ld.shared.f32 	%f2291, [%r287+236];
	ld.shared.f32 	%f2292, [%r287+368];
	ld.shared.f32 	%f2293, [%r287+500];
	ld.shared.f32 	%f2294, [%r287+632];
	ld.shared.f32 	%f2295, [%r287+764];
	ld.shared.f32 	%f2296, [%r287+896];
	ld.shared.f32 	%f2297, [%r287+1028];
	ld.shared.f32 	%f2298, [%r291+13416];
	ld.shared.f32 	%f2299, [%r293+13416];
	fma.rn.f32 	%f2300, %f2299, %f2290, %f2220;
	fma.rn.f32 	%f2301, %f2298, %f2290, %f2221;
	fma.rn.f32 	%f2302, %f2299, %f2291, %f2222;
	fma.rn.f32 	%f2303, %f2298, %f2291, %f2223;
	fma.rn.f32 	%f2304, %f2299, %f2292, %f2224;
	fma.rn.f32 	%f2305, %f2298, %f2292, %f2225;
	fma.rn.f32 	%f2306, %f2299, %f2293, %f2226;
	fma.rn.f32 	%f2307, %f2298, %f2293, %f2227;
	fma.rn.f32 	%f2308, %f2299, %f2294, %f2228;
	fma.rn.f32 	%f2309, %f2298, %f2294, %f2229;
	fma.rn.f32 	%f2310, %f2299, %f2295, %f2230;
	fma.rn.f32 	%f2311, %f2298, %f2295, %f2231;
	fma.rn.f32 	%f2312, %f2299, %f2296, %f2232;
	fma.rn.f32 	%f2313, %f2298, %f2296, %f2233;
	fma.rn.f32 	%f2314, %f2299, %f2297, %f2234;
	fma.rn.f32 	%f2315, %f2298, %f2297, %f2235;
	ld.shared.f32 	%f2316, [%r291+13420];
	ld.shared.f32 	%f2317, [%r293+13420];
	fma.rn.f32 	%f2318, %f2317, %f2290, %f2238;
	fma.rn.f32 	%f2319, %f2316, %f2290, %f2239;
	fma.rn.f32 	%f2320, %f2317, %f2291, %f2240;
	fma.rn.f32 	%f2321, %f2316, %f2291, %f2241;
	fma.rn.f32 	%f2322, %f2317, %f2292, %f2242;
	fma.rn.f32 	%f2323, %f2316, %f2292, %f2243;
	fma.rn.f32 	%f2324, %f2317, %f2293, %f2244;
	fma.rn.f32 	%f2325, %f2316, %f2293, %f2245;
	fma.rn.f32 	%f2326, %f2317, %f2294, %f2246;
	fma.rn.f32 	%f2327, %f2316, %f2294, %f2247;
	fma.rn.f32 	%f2328, %f2317, %f2295, %f2248;
	fma.rn.f32 	%f2329, %f2316, %f2295, %f2249;
	fma.rn.f32 	%f2330, %f2317, %f2296, %f2250;
	fma.rn.f32 	%f2331, %f2316, %f2296, %f2251;
	fma.rn.f32 	%f2332, %f2317, %f2297, %f2252;
	fma.rn.f32 	%f2333, %f2316, %f2297, %f2253;
	ld.shared.f32 	%f2334, [%r291+13424];
	ld.shared.f32 	%f2335, [%r293+13424];
	fma.rn.f32 	%f2336, %f2335, %f2290, %f2256;
	fma.rn.f32 	%f2337, %f2334, %f2290, %f2257;
	fma.rn.f32 	%f2338, %f2335, %f2291, %f2258;
	fma.rn.f32 	%f2339, %f2334, %f2291, %f2259;
	fma.rn.f32 	%f2340, %f2335, %f2292, %f2260;
	fma.rn.f32 	%f2341, %f2334, %f2292, %f2261;
	fma.rn.f32 	%f2342, %f2335, %f2293, %f2262;
	fma.rn.f32 	%f2343, %f2334, %f2293, %f2263;
	fma.rn.f32 	%f2344, %f2335, %f2294, %f2264;
	fma.rn.f32 	%f2345, %f2334, %f2294, %f2265;
	fma.rn.f32 	%f2346, %f2335, %f2295, %f2266;
	fma.rn.f32 	%f2347, %f2334, %f2295, %f2267;
	fma.rn.f32 	%f2348, %f2335, %f2296, %f2268;
	fma.rn.f32 	%f2349, %f2334, %f2296, %f2269;
	fma.rn.f32 	%f2350, %f2335, %f2297, %f2270;
	fma.rn.f32 	%f2351, %f2334, %f2297, %f2271;
	ld.shared.f32 	%f2352, [%r291+13428];
	ld.shared.f32 	%f2353, [%r293+13428];
	fma.rn.f32 	%f2354, %f2353, %f2290, %f2274;
	fma.rn.f32 	%f2355, %f2352, %f2290, %f2275;
	fma.rn.f32 	%f2356, %f2353, %f2291, %f2276;
	fma.rn.f32 	%f2357, %f2352, %f2291, %f2277;
	fma.rn.f32 	%f2358, %f2353, %f2292, %f2278;
	fma.rn.f32 	%f2359, %f2352, %f2292, %f2279;
	fma.rn.f32 	%f2360, %f2353, %f2293, %f2280;
	fma.rn.f32 	%f2361, %f2352, %f2293, %f2281;
	fma.rn.f32 	%f2362, %f2353, %f2294, %f2282;
	fma.rn.f32 	%f2363, %f2352, %f2294, %f2283;
	fma.rn.f32 	%f2364, %f2353, %f2295, %f2284;
	fma.rn.f32 	%f2365, %f2352, %f2295, %f2285;
	fma.rn.f32 	%f2366, %f2353, %f2296, %f2286;
	fma.rn.f32 	%f2367, %f2352, %f2296, %f2287;
	fma.rn.f32 	%f2368, %f2353, %f2297, %f2288;
	fma.rn.f32 	%f2369, %f2352, %f2297, %f2289;
	ld.shared.f32 	%f2370, [%r287+108];
	ld.shared.f32 	%f2371, [%r287+240];
	ld.shared.f32 	%f2372, [%r287+372];
	ld.shared.f32 	%f2373, [%r287+504];
	ld.shared.f32 	%f2374, [%r287+636];
	ld.shared.f32 	%f2375, [%r287+768];
	ld.shared.f32 	%f2376, [%r287+900];
	ld.shared.f32 	%f2377, [%r287+1032];
	ld.shared.f32 	%f2378, [%r291+13932];
	ld.shared.f32 	%f2379, [%r293+13932];
	fma.rn.f32 	%f2380, %f2379, %f2370, %f2300;
	fma.rn.f32 	%f2381, %f2378, %f2370, %f2301;
	fma.rn.f32 	%f2382, %f2379, %f2371, %f2302;
	fma.rn.f32 	%f2383, %f2378, %f2371, %f2303;
	fma.rn.f32 	%f2384, %f2379, %f2372, %f2304;
	fma.rn.f32 	%f2385, %f2378, %f2372, %f2305;
	fma.rn.f32 	%f2386, %f2379, %f2373, %f2306;
	fma.rn.f32 	%f2387, %f2378, %f2373, %f2307;
	fma.rn.f32 	%f2388, %f2379, %f2374, %f2308;
	fma.rn.f32 	%f2389, %f2378, %f2374, %f2309;
	fma.rn.f32 	%f2390, %f2379, %f2375, %f2310;
	fma.rn.f32 	%f2391, %f2378, %f2375, %f2311;
	fma.rn.f32 	%f2392, %f2379, %f2376, %f2312;
	fma.rn.f32 	%f2393, %f2378, %f2376, %f2313;
	fma.rn.f32 	%f2394, %f2379, %f2377, %f2314;
	fma.rn.f32 	%f2395, %f2378, %f2377, %f2315;
	ld.shared.f32 	%f2396, [%r291+13936];
	ld.shared.f32 	%f2397, [%r293+13936];
	fma.rn.f32 	%f2398, %f2397, %f2370, %f2318;
	fma.rn.f32 	%f2399, %f2396, %f2370, %f2319;
	fma.rn.f32 	%f2400, %f2397, %f2371, %f2320;
	fma.rn.f32 	%f2401, %f2396, %f2371, %f2321;
	fma.rn.f32 	%f2402, %f2397, %f2372, %f2322;
	fma.rn.f32 	%f2403, %f2396, %f2372, %f2323;
	fma.rn.f32 	%f2404, %f2397, %f2373, %f2324;
	fma.rn.f32 	%f2405, %f2396, %f2373, %f2325;
	fma.rn.f32 	%f2406, %f2397, %f2374, %f2326;
	fma.rn.f32 	%f2407, %f2396, %f2374, %f2327;
	fma.rn.f32 	%f2408, %f2397, %f2375, %f2328;
	fma.rn.f32 	%f2409, %f2396, %f2375, %f2329;
	fma.rn.f32 	%f2410, %f2397, %f2376, %f2330;
	fma.rn.f32 	%f2411, %f2396, %f2376, %f2331;
	fma.rn.f32 	%f2412, %f2397, %f2377, %f2332;
	fma.rn.f32 	%f2413, %f2396, %f2377, %f2333;
	ld.shared.f32 	%f2414, [%r291+13940];
	ld.shared.f32 	%f2415, [%r293+13940];
	fma.rn.f32 	%f2416, %f2415, %f2370, %f2336;
	fma.rn.f32 	%f2417, %f2414, %f2370, %f2337;
	fma.rn.f32 	%f2418, %f2415, %f2371, %f2338;
	fma.rn.f32 	%f2419, %f2414, %f2371, %f2339;
	fma.rn.f32 	%f2420, %f2415, %f2372, %f2340;
	fma.rn.f32 	%f2421, %f2414, %f2372, %f2341;
	fma.rn.f32 	%f2422, %f2415, %f2373, %f2342;
	fma.rn.f32 	%f2423, %f2414, %f2373, %f2343;
	fma.rn.f32 	%f2424, %f2415, %f2374, %f2344;
	fma.rn.f32 	%f2425, %f2414, %f2374, %f2345;
	fma.rn.f32 	%f2426, %f2415, %f2375, %f2346;
	fma.rn.f32 	%f2427, %f2414, %f2375, %f2347;
	fma.rn.f32 	%f2428, %f2415, %f2376, %f2348;
	fma.rn.f32 	%f2429, %f2414, %f2376, %f2349;
	fma.rn.f32 	%f2430, %f2415, %f2377, %f2350;
	fma.rn.f32 	%f2431, %f2414, %f2377, %f2351;
	ld.shared.f32 	%f2432, [%r291+13944];
	ld.shared.f32 	%f2433, [%r293+13944];
	fma.rn.f32 	%f2434, %f2433, %f2370, %f2354;
	fma.rn.f32 	%f2435, %f2432, %f2370, %f2355;
	fma.rn.f32 	%f2436, %f2433, %f2371, %f2356;
	fma.rn.f32 	%f2437, %f2432, %f2371, %f2357;
	fma.rn.f32 	%f2438, %f2433, %f2372, %f2358;
	fma.rn.f32 	%f2439, %f2432, %f2372, %f2359;
	fma.rn.f32 	%f2440, %f2433, %f2373, %f2360;
	fma.rn.f32 	%f2441, %f2432, %f2373, %f2361;
	fma.rn.f32 	%f2442, %f2433, %f2374, %f2362;
	fma.rn.f32 	%f2443, %f2432, %f2374, %f2363;
	fma.rn.f32 	%f2444, %f2433, %f2375, %f2364;
	fma.rn.f32 	%f2445, %f2432, %f2375, %f2365;
	fma.rn.f32 	%f2446, %f2433, %f2376, %f2366;
	fma.rn.f32 	%f2447, %f2432, %f2376, %f2367;
	fma.rn.f32 	%f2448, %f2433, %f2377, %f2368;
	fma.rn.f32 	%f2449, %f2432, %f2377, %f2369;
	ld.shared.f32 	%f2450, [%r287+112];
	ld.shared.f32 	%f2451, [%r287+244];
	ld.shared.f32 	%f2452, [%r287+376];
	ld.shared.f32 	%f2453, [%r287+508];
	ld.shared.f32 	%f2454, [%r287+640];
	ld.shared.f32 	%f2455, [%r287+772];
	ld.shared.f32 	%f2456, [%r287+904];
	ld.shared.f32 	%f2457, [%r287+1036];
	ld.shared.f32 	%f2458, [%r291+14448];
	ld.shared.f32 	%f2459, [%r293+14448];
	fma.rn.f32 	%f2460, %f2459, %f2450, %f2380;
	fma.rn.f32 	%f2461, %f2458, %f2450, %f2381;
	fma.rn.f32 	%f2462, %f2459, %f2451, %f2382;
	fma.rn.f32 	%f2463, %f2458, %f2451, %f2383;
	fma.rn.f32 	%f2464, %f2459, %f2452, %f2384;
	fma.rn.f32 	%f2465, %f2458, %f2452, %f2385;
	fma.rn.f32 	%f2466, %f2459, %f2453, %f2386;
	fma.rn.f32 	%f2467, %f2458, %f2453, %f2387;
	fma.rn.f32 	%f2468, %f2459, %f2454, %f2388;
	fma.rn.f32 	%f2469, %f2458, %f2454, %f2389;
	fma.rn.f32 	%f2470, %f2459, %f2455, %f2390;
	fma.rn.f32 	%f2471, %f2458, %f2455, %f2391;
	fma.rn.f32 	%f2472, %f2459, %f2456, %f2392;
	fma.rn.f32 	%f2473, %f2458, %f2456, %f2393;
	fma.rn.f32 	%f2474, %f2459, %f2457, %f2394;
	fma.rn.f32 	%f2475, %f2458, %f2457, %f2395;
	ld.shared.f32 	%f2476, [%r291+14452];
	ld.shared.f32 	%f2477, [%r293+14452];
	fma.rn.f32 	%f2478, %f2477, %f2450, %f2398;
	fma.rn.f32 	%f2479, %f2476, %f2450, %f2399;
	fma.rn.f32 	%f2480, %f2477, %f2451, %f2400;
	fma.rn.f32 	%f2481, %f2476, %f2451, %f2401;
	fma.rn.f32 	%f2482, %f2477, %f2452, %f2402;
	fma.rn.f32 	%f2483, %f2476, %f2452, %f2403;
	fma.rn.f32 	%f2484, %f2477, %f2453, %f2404;
	fma.rn.f32 	%f2485, %f2476, %f2453, %f2405;
	fma.rn.f32 	%f2486, %f2477, %f2454, %f2406;
	fma.rn.f32 	%f2487, %f2476, %f2454, %f2407;
	fma.rn.f32 	%f2488, %f2477, %f2455, %f2408;
	fma.rn.f32 	%f2489, %f2476, %f2455, %f2409;
	fma.rn.f32 	%f2490, %f2477, %f2456, %f2410;
	fma.rn.f32 	%f2491, %f2476, %f2456, %f2411;
	fma.rn.f32 	%f2492, %f2477, %f2457, %f2412;
	fma.rn.f32 	%f2493, %f2476, %f2457, %f2413;
	ld.shared.f32 	%f2494, [%r291+14456];
	ld.shared.f32 	%f2495, [%r293+14456];
	fma.rn.f32 	%f2496, %f2495, %f2450, %f2416;
	fma.rn.f32 	%f2497, %f2494, %f2450, %f2417;
	fma.rn.f32 	%f2498, %f2495, %f2451, %f2418;
	fma.rn.f32 	%f2499, %f2494, %f2451, %f2419;
	fma.rn.f32 	%f2500, %f2495, %f2452, %f2420;
	fma.rn.f32 	%f2501, %f2494, %f2452, %f2421;
	fma.rn.f32 	%f2502, %f2495, %f2453, %f2422;
	fma.rn.f32 	%f2503, %f2494, %f2453, %f2423;
	fma.rn.f32 	%f2504, %f2495, %f2454, %f2424;
	fma.rn.f32 	%f2505, %f2494, %f2454, %f2425;
	fma.rn.f32 	%f2506, %f2495, %f2455, %f2426;
	fma.rn.f32 	%f2507, %f2494, %f2455, %f2427;
	fma.rn.f32 	%f2508, %f2495, %f2456, %f2428;
	fma.rn.f32 	%f2509, %f2494, %f2456, %f2429;
	fma.rn.f32 	%f2510, %f2495, %f2457, %f2430;
	fma.rn.f32 	%f2511, %f2494, %f2457, %f2431;
	ld.shared.f32 	%f2512, [%r291+14460];
	ld.shared.f32 	%f2513, [%r293+14460];
	fma.rn.f32 	%f2514, %f2513, %f2450, %f2434;
	fma.rn.f32 	%f2515, %f2512, %f2450, %f2435;
	fma.rn.f32 	%f2516, %f2513, %f2451, %f2436;
	fma.rn.f32 	%f2517, %f2512, %f2451, %f2437;
	fma.rn.f32 	%f2518, %f2513, %f2452, %f2438;
	fma.rn.f32 	%f2519, %f2512, %f2452, %f2439;
	fma.rn.f32 	%f2520, %f2513, %f2453, %f2440;
	fma.rn.f32 	%f2521, %f2512, %f2453, %f2441;
	fma.rn.f32 	%f2522, %f2513, %f2454, %f2442;
	fma.rn.f32 	%f2523, %f2512, %f2454, %f2443;
	fma.rn.f32 	%f2524, %f2513, %f2455, %f2444;
	fma.rn.f32 	%f2525, %f2512, %f2455, %f2445;
	fma.rn.f32 	%f2526, %f2513, %f2456, %f2446;
	fma.rn.f32 	%f2527, %f2512, %f2456, %f2447;
	fma.rn.f32 	%f2528, %f2513, %f2457, %f2448;
	fma.rn.f32 	%f2529, %f2512, %f2457, %f2449;
	ld.shared.f32 	%f2530, [%r287+116];
	ld.shared.f32 	%f2531, [%r287+248];
	ld.shared.f32 	%f2532, [%r287+380];
	ld.shared.f32 	%f2533, [%r287+512];
	ld.shared.f32 	%f2534, [%r287+644];
	ld.shared.f32 	%f2535, [%r287+776];
	ld.shared.f32 	%f2536, [%r287+908];
	ld.shared.f32 	%f2537, [%r287+1040];
	ld.shared.f32 	%f2538, [%r291+14964];
	ld.shared.f32 	%f2539, [%r293+14964];
	fma.rn.f32 	%f2540, %f2539, %f2530, %f2460;
	fma.rn.f32 	%f2541, %f2538, %f2530, %f2461;
	fma.rn.f32 	%f2542, %f2539, %f2531, %f2462;
	fma.rn.f32 	%f2543, %f2538, %f2531, %f2463;
	fma.rn.f32 	%f2544, %f2539, %f2532, %f2464;
	fma.rn.f32 	%f2545, %f2538, %f2532, %f2465;
	fma.rn.f32 	%f2546, %f2539, %f2533, %f2466;
	fma.rn.f32 	%f2547, %f2538, %f2533, %f2467;
	fma.rn.f32 	%f2548, %f2539, %f2534, %f2468;
	fma.rn.f32 	%f2549, %f2538, %f2534, %f2469;
	fma.rn.f32 	%f2550, %f2539, %f2535, %f2470;
	fma.rn.f32 	%f2551, %f2538, %f2535, %f2471;
	fma.rn.f32 	%f2552, %f2539, %f2536, %f2472;
	fma.rn.f32 	%f2553, %f2538, %f2536, %f2473;
	fma.rn.f32 	%f2554, %f2539, %f2537, %f2474;
	fma.rn.f32 	%f2555, %f2538, %f2537, %f2475;
	ld.shared.f32 	%f2556, [%r291+14968];
	ld.shared.f32 	%f2557, [%r293+14968];
	fma.rn.f32 	%f2558, %f2557, %f2530, %f2478;
	fma.rn.f32 	%f2559, %f2556, %f2530, %f2479;
	fma.rn.f32 	%f2560, %f2557, %f2531, %f2480;
	fma.rn.f32 	%f2561, %f2556, %f2531, %f2481;
	fma.rn.f32 	%f2562, %f2557, %f2532, %f2482;
	fma.rn.f32 	%f2563, %f2556, %f2532, %f2483;
	fma.rn.f32 	%f2564, %f2557, %f2533, %f2484;
	fma.rn.f32 	%f2565, %f2556, %f2533, %f2485;
	fma.rn.f32 	%f2566, %f2557, %f2534, %f2486;
	fma.rn.f32 	%f2567, %f2556, %f2534, %f2487;
	fma.rn.f32 	%f2568, %f2557, %f2535, %f2488;
	fma.rn.f32 	%f2569, %f2556, %f2535, %f2489;
	fma.rn.f32 	%f2570, %f2557, %f2536, %f2490;
	fma.rn.f32 	%f2571, %f2556, %f2536, %f2491;
	fma.rn.f32 	%f2572, %f2557, %f2537, %f2492;
	fma.rn.f32 	%f2573, %f2556, %f2537, %f2493;
	ld.shared.f32 	%f2574, [%r291+14972];
	ld.shared.f32 	%f2575, [%r293+14972];
	fma.rn.f32 	%f2576, %f2575, %f2530, %f2496;
	fma.rn.f32 	%f2577, %f2574, %f2530, %f2497;
	fma.rn.f32 	%f2578, %f2575, %f2531, %f2498;
	fma.rn.f32 	%f2579, %f2574, %f2531, %f2499;
	fma.rn.f32 	%f2580, %f2575, %f2532, %f2500;
	fma.rn.f32 	%f2581, %f2574, %f2532, %f2501;
	fma.rn.f32 	%f2582, %f2575, %f2533, %f2502;
	fma.rn.f32 	%f2583, %f2574, %f2533, %f2503;
	fma.rn.f32 	%f2584, %f2575, %f2534, %f2504;
	fma.rn.f32 	%f2585, %f2574, %f2534, %f2505;
	fma.rn.f32 	%f2586, %f2575, %f2535, %f2506;
	fma.rn.f32 	%f2587, %f2574, %f2535, %f2507;
	fma.rn.f32 	%f2588, %f2575, %f2536, %f2508;
	fma.rn.f32 	%f2589, %f2574, %f2536, %f2509;
	fma.rn.f32 	%f2590, %f2575, %f2537, %f2510;
	fma.rn.f32 	%f2591, %f2574, %f2537, %f2511;
	ld.shared.f32 	%f2592, [%r291+14976];
	ld.shared.f32 	%f2593, [%r293+14976];
	fma.rn.f32 	%f2594, %f2593, %f2530, %f2514;
	fma.rn.f32 	%f2595, %f2592, %f2530, %f2515;
	fma.rn.f32 	%f2596, %f2593, %f2531, %f2516;
	fma.rn.f32 	%f2597, %f2592, %f2531, %f2517;
	fma.rn.f32 	%f2598, %f2593, %f2532, %f2518;
	fma.rn.f32 	%f2599, %f2592, %f2532, %f2519;
	fma.rn.f32 	%f2600, %f2593, %f2533, %f2520;
	fma.rn.f32 	%f2601, %f2592, %f2533, %f2521;
	fma.rn.f32 	%f2602, %f2593, %f2534, %f2522;
	fma.rn.f32 	%f2603, %f2592, %f2534, %f2523;
	fma.rn.f32 	%f2604, %f2593, %f2535, %f2524;
	fma.rn.f32 	%f2605, %f2592, %f2535, %f2525;
	fma.rn.f32 	%f2606, %f2593, %f2536, %f2526;
	fma.rn.f32 	%f2607, %f2592, %f2536, %f2527;
	fma.rn.f32 	%f2608, %f2593, %f2537, %f2528;
	fma.rn.f32 	%f2609, %f2592, %f2537, %f2529;
	ld.shared.f32 	%f2610, [%r287+120];
	ld.shared.f32 	%f2611, [%r287+252];
	ld.shared.f32 	%f2612, [%r287+384];
	ld.shared.f32 	%f2613, [%r287+516];
	ld.shared.f32 	%f2614, [%r287+648];
	ld.shared.f32 	%f2615, [%r287+780];
	ld.shared.f32 	%f2616, [%r287+912];
	ld.shared.f32 	%f2617, [%r287+1044];
	ld.shared.f32 	%f2618, [%r291+15480];
	ld.shared.f32 	%f2619, [%r293+15480];
	fma.rn.f32 	%f2620, %f2619, %f2610, %f2540;
	fma.rn.f32 	%f2621, %f2618, %f2610, %f2541;
	fma.rn.f32 	%f2622, %f2619, %f2611, %f2542;
	fma.rn.f32 	%f2623, %f2618, %f2611, %f2543;
	fma.rn.f32 	%f2624, %f2619, %f2612, %f2544;
	fma.rn.f32 	%f2625, %f2618, %f2612, %f2545;
	fma.rn.f32 	%f2626, %f2619, %f2613, %f2546;
	fma.rn.f32 	%f2627, %f2618, %f2613, %f2547;
	fma.rn.f32 	%f2628, %f2619, %f2614, %f2548;
	fma.rn.f32 	%f2629, %f2618, %f2614, %f2549;
	fma.rn.f32 	%f2630, %f2619, %f2615, %f2550;
	fma.rn.f32 	%f2631, %f2618, %f2615, %f2551;
	fma.rn.f32 	%f2632, %f2619, %f2616, %f2552;
	fma.rn.f32 	%f2633, %f2618, %f2616, %f2553;
	fma.rn.f32 	%f2634, %f2619, %f2617, %f2554;
	fma.rn.f32 	%f2635, %f2618, %f2617, %f2555;
	ld.shared.f32 	%f2636, [%r291+15484];
	ld.shared.f32 	%f2637, [%r293+15484];
	fma.rn.f32 	%f2638, %f2637, %f2610, %f2558;
	fma.rn.f32 	%f2639, %f2636, %f2610, %f2559;
	fma.rn.f32 	%f2640, %f2637, %f2611, %f2560;
	fma.rn.f32 	%f2641, %f2636, %f2611, %f2561;
	fma.rn.f32 	%f2642, %f2637, %f2612, %f2562;
	fma.rn.f32 	%f2643, %f2636, %f2612, %f2563;
	fma.rn.f32 	%f2644, %f2637, %f2613, %f2564;
	fma.rn.f32 	%f2645, %f2636, %f2613, %f2565;
	fma.rn.f32 	%f2646, %f2637, %f2614, %f2566;
	fma.rn.f32 	%f2647, %f2636, %f2614, %f2567;
	fma.rn.f32 	%f2648, %f2637, %f2615, %f2568;
	fma.rn.f32 	%f2649, %f2636, %f2615, %f2569;
	fma.rn.f32 	%f2650, %f2637, %f2616, %f2570;
	fma.rn.f32 	%f2651, %f2636, %f2616, %f2571;
	fma.rn.f32 	%f2652, %f2637, %f2617, %f2572;
	fma.rn.f32 	%f2653, %f2636, %f2617, %f2573;
	ld.shared.f32 	%f2654, [%r291+15488];
	ld.shared.f32 	%f2655, [%r293+15488];
	fma.rn.f32 	%f2656, %f2655, %f2610, %f2576;
	fma.rn.f32 	%f2657, %f2654, %f2610, %f2577;
	fma.rn.f32 	%f2658, %f2655, %f2611, %f2578;
	fma.rn.f32 	%f2659, %f2654, %f2611, %f2579;
	fma.rn.f32 	%f2660, %f2655, %f2612, %f2580;
	fma.rn.f32 	%f2661, %f2654, %f2612, %f2581;
	fma.rn.f32 	%f2662, %f2655, %f2613, %f2582;
	fma.rn.f32 	%f2663, %f2654, %f2613, %f2583;
	fma.rn.f32 	%f2664, %f2655, %f2614, %f2584;
	fma.rn.f32 	%f2665, %f2654, %f2614, %f2585;
	fma.rn.f32 	%f2666, %f2655, %f2615, %f2586;
	fma.rn.f32 	%f2667, %f2654, %f2615, %f2587;
	fma.rn.f32 	%f2668, %f2655, %f2616, %f2588;
	fma.rn.f32 	%f2669, %f2654, %f2616, %f2589;
	fma.rn.f32 	%f2670, %f2655, %f2617, %f2590;
	fma.rn.f32 	%f2671, %f2654, %f2617, %f2591;
	ld.shared.f32 	%f2672, [%r291+15492];
	ld.shared.f32 	%f2673, [%r293+15492];
	fma.rn.f32 	%f2674, %f2673, %f2610, %f2594;
	fma.rn.f32 	%f2675, %f2672, %f2610, %f2595;
	fma.rn.f32 	%f2676, %f2673, %f2611, %f2596;
	fma.rn.f32 	%f2677, %f2672, %f2611, %f2597;
	fma.rn.f32 	%f2678, %f2673, %f2612, %f2598;
	fma.rn.f32 	%f2679, %f2672, %f2612, %f2599;
	fma.rn.f32 	%f2680, %f2673, %f2613, %f2600;
	fma.rn.f32 	%f2681, %f2672, %f2613, %f2601;
	fma.rn.f32 	%f2682, %f2673, %f2614, %f2602;
	fma.rn.f32 	%f2683, %f2672, %f2614, %f2603;
	fma.rn.f32 	%f2684, %f2673, %f2615, %f2604;
	fma.rn.f32 	%f2685, %f2672, %f2615, %f2605;
	fma.rn.f32 	%f2686, %f2673, %f2616, %f2606;
	fma.rn.f32 	%f2687, %f2672, %f2616, %f2607;
	fma.rn.f32 	%f2688, %f2673, %f2617, %f2608;
	fma.rn.f32 	%f2689, %f2672, %f2617, %f2609;
	ld.shared.f32 	%f2690, [%r287+124];
	ld.shared.f32 	%f2691, [%r287+256];
	ld.shared.f32 	%f2692, [%r287+388];
	ld.shared.f32 	%f2693, [%r287+520];
	ld.shared.f32 	%f2694, [%r287+652];
	ld.shared.f32 	%f2695, [%r287+784];
	ld.shared.f32 	%f2696, [%r287+916];
	ld.shared.f32 	%f2697, [%r287+1048];
	ld.shared.f32 	%f2698, [%r291+15996];
	ld.shared.f32 	%f2699, [%r293+15996];
	fma.rn.f32 	%f24, %f2699, %f2690, %f2620;
	fma.rn.f32 	%f56, %f2698, %f2690, %f2621;
	fma.rn.f32 	%f3749, %f2699, %f2691, %f2622;
	fma.rn.f32 	%f3781, %f2698, %f2691, %f2623;
	fma.rn.f32 	%f3745, %f2699, %f2692, %f2624;
	fma.rn.f32 	%f3777, %f2698, %f2692, %f2625;
	fma.rn.f32 	%f3741, %f2699, %f2693, %f2626;
	fma.rn.f32 	%f3773, %f2698, %f2693, %f2627;
	fma.rn.f32 	%f3737, %f2699, %f2694, %f2628;
	fma.rn.f32 	%f3769, %f2698, %f2694, %f2629;
	fma.rn.f32 	%f3733, %f2699, %f2695, %f2630;
	fma.rn.f32 	%f3765, %f2698, %f2695, %f2631;
	fma.rn.f32 	%f3786, %f2699, %f2696, %f2632;
	fma.rn.f32 	%f3761, %f2698, %f2696, %f2633;
	fma.rn.f32 	%f3790, %f2699, %f2697, %f2634;
	fma.rn.f32 	%f3757, %f2698, %f2697, %f2635;
	ld.shared.f32 	%f2700, [%r291+16000];
	ld.shared.f32 	%f2701, [%r293+16000];
	fma.rn.f32 	%f23, %f2701, %f2690, %f2638;
	fma.rn.f32 	%f55, %f2700, %f2690, %f2639;
	fma.rn.f32 	%f3748, %f2701, %f2691, %f2640;
	fma.rn.f32 	%f3780, %f2700, %f2691, %f2641;
	fma.rn.f32 	%f3744, %f2701, %f2692, %f2642;
	fma.rn.f32 	%f3776, %f2700, %f2692, %f2643;
	fma.rn.f32 	%f3740, %f2701, %f2693, %f2644;
	fma.rn.f32 	%f3772, %f2700, %f2693, %f2645;
	fma.rn.f32 	%f3736, %f2701, %f2694, %f2646;
	fma.rn.f32 	%f3768, %f2700, %f2694, %f2647;
	fma.rn.f32 	%f3732, %f2701, %f2695, %f2648;
	fma.rn.f32 	%f3764, %f2700, %f2695, %f2649;
	fma.rn.f32 	%f3787, %f2701, %f2696, %f2650;
	fma.rn.f32 	%f3760, %f2700, %f2696, %f2651;
	fma.rn.f32 	%f3791, %f2701, %f2697, %f2652;
	fma.rn.f32 	%f3756, %f2700, %f2697, %f2653;
	ld.shared.f32 	%f2702, [%r291+16004];
	ld.shared.f32 	%f2703, [%r293+16004];
	fma.rn.f32 	%f22, %f2703, %f2690, %f2656;
	fma.rn.f32 	%f54, %f2702, %f2690, %f2657;
	fma.rn.f32 	%f3747, %f2703, %f2691, %f2658;
	fma.rn.f32 	%f3779, %f2702, %f2691, %f2659;
	fma.rn.f32 	%f3743, %f2703, %f2692, %f2660;
	fma.rn.f32 	%f3775, %f2702, %f2692, %f2661;
	fma.rn.f32 	%f3739, %f2703, %f2693, %f2662;
	fma.rn.f32 	%f3771, %f2702, %f2693, %f2663;
	fma.rn.f32 	%f3735, %f2703, %f2694, %f2664;
	fma.rn.f32 	%f3767, %f2702, %f2694, %f2665;
	fma.rn.f32 	%f3731, %f2703, %f2695, %f2666;
	fma.rn.f32 	%f3763, %f2702, %f2695, %f2667;
	fma.rn.f32 	%f3788, %f2703, %f2696, %f2668;
	fma.rn.f32 	%f3759, %f2702, %f2696, %f2669;
	fma.rn.f32 	%f3792, %f2703, %f2697, %f2670;
	fma.rn.f32 	%f3755, %f2702, %f2697, %f2671;
	ld.shared.f32 	%f2704, [%r291+16008];
	ld.shared.f32 	%f2705, [%r293+16008];
	fma.rn.f32 	%f21, %f2705, %f2690, %f2674;
	fma.rn.f32 	%f53, %f2704, %f2690, %f2675;
	fma.rn.f32 	%f3746, %f2705, %f2691, %f2676;
	fma.rn.f32 	%f3778, %f2704, %f2691, %f2677;
	fma.rn.f32 	%f3742, %f2705, %f2692, %f2678;
	fma.rn.f32 	%f3774, %f2704, %f2692, %f2679;
	fma.rn.f32 	%f3738, %f2705, %f2693, %f2680;
	fma.rn.f32 	%f3770, %f2704, %f2693, %f2681;
	fma.rn.f32 	%f3734, %f2705, %f2694, %f2682;
	fma.rn.f32 	%f3766, %f2704, %f2694, %f2683;
	fma.rn.f32 	%f3730, %f2705, %f2695, %f2684;
	fma.rn.f32 	%f3762, %f2704, %f2695, %f2685;
	fma.rn.f32 	%f3789, %f2705, %f2696, %f2686;
	fma.rn.f32 	%f3758, %f2704, %f2696, %f2687;
	fma.rn.f32 	%f3793, %f2705, %f2697, %f2688;
	fma.rn.f32 	%f3754, %f2704, %f2697, %f2689;
	bar.sync 	0;
	add.s32 	%r609, %r609, 32;
	setp.lt.s32 	%p40, %r609, %r586;
	@%p40 bra 	$L__BB39_7;
	bra.uni 	$L__BB39_11;
$L__BB39_183:
	mov.u32 	%r494, %tid.x;
	shr.u32 	%r495, %r494, 2;
	and.b32  	%r496, %r495, 248;
	setp.ge.s32 	%p187, %r496, %r5;
	@%p187 bra 	$L__BB39_192;
	ld.param.u32 	%r602, [_Z28moe_gate_up_optimized_kernelIfLb1EEvPKT_S2_S2_PKiS4_Pfiii_param_7];
	mov.u32 	%r497, %tid.x;
	shl.b32 	%r498, %r497, 2;
	and.b32  	%r499, %r498, 124;
	sub.s32 	%r500, %r602, %r608;
	setp.le.s32 	%p188, %r500, %r499;
	@%p188 bra 	$L__BB39_186;
	ld.param.u64 	%rd369, [_Z28moe_gate_up_optimized_kernelIfLb1EEvPKT_S2_S2_PKiS4_Pfiii_param_5];
	max.f32 	%f3602, %f24, 0f00000000;
	mul.f32 	%f3603, %f3602, %f56;
	add.s32 	%r501, %r6, %r608;
	mov.u32 	%r502, %tid.x;
	shl.b32 	%r503, %r502, 2;
	and.b32  	%r504, %r503, 124;
	add.s32 	%r505, %r501, %r504;
	cvta.to.global.u64 	%rd253, %rd369;
	mul.wide.s32 	%rd254, %r505, 4;
	add.s64 	%rd255, %rd253, %rd254;
	st.global.f32 	[%rd255], %f3603;
$L__BB39_186:
	mov.u32 	%r506, %tid.x;
	shl.b32 	%r507, %r506, 2;
	and.b32  	%r508, %r507, 124;
	or.b32  	%r509, %r508, 1;
	setp.ge.s32 	%p189, %r509, %r15;
	@%p189 bra 	$L__BB39_188;
	ld.param.u64 	%rd370, [_Z28moe_gate_up_optimized_kernelIfLb1EEvPKT_S2_S2_PKiS4_Pfiii_param_5];
	max.f32 	%f3604, %f23, 0f00000000;
	mul.f32 	%f3605, %f3604, %f55;
	add.s32 	%r510, %r6, %r608;
	cvt.s64.s32 	%rd256, %r510;
	mov.u32 	%r511, %tid.x;
	shl.b32 	%r512, %r511, 2;
	and.b32  	%r513, %r512, 124;
	cvt.u64.u32 	%rd257, %r513;
	add.s64 	%rd258, %rd256, %rd257;
	cvta.to.global.u64 	%rd259, %rd370;
	shl.b64 	%rd260, %rd258, 2;
	add.s64 	%rd261, %rd259, %rd260;
	st.global.f32 	[%rd261+4], %f3605;
$L__BB39_188:
	mov.u32 	%r514, %tid.x;
	shl.b32 	%r515, %r514, 2;
	and.b32  	%r516, %r515, 124;
	or.b32  	%r517, %r516, 2;
	setp.ge.s32 	%p190, %r517, %r15;
	@%p190 bra 	$L__BB39_190;
	ld.param.u64 	%rd371, [_Z28moe_gate_up_optimized_kernelIfLb1EEvPKT_S2_S2_PKiS4_Pfiii_param_5];
	max.f32 	%f3606, %f22, 0f00000000;
	mul.f32 	%f3607, %f3606, %f54;
	add.s32 	%r518, %r6, %r608;
	cvt.s64.s32 	%rd262, %r518;
	mov.u32 	%r519, %tid.x;
	shl.b32 	%r520, %r519, 2;
	and.b32  	%r521, %r520, 124;
	cvt.u64.u32 	%rd263, %r521;
	add.s64 	%rd264, %rd262, %rd263;
	cvta.to.global.u64 	%rd265, %rd371;
	shl.b64 	%rd266, %rd264, 2;
	add.s64 	%rd267, %rd265, %rd266;
	st.global.f32 	[%rd267+8], %f3607;
$L__BB39_190:
	mov.u32 	%r522, %tid.x;
	shl.b32 	%r523, %r522, 2;
	and.b32  	%r524, %r523, 124;
	or.b32  	%r525, %r524, 3;
	setp.ge.s32 	%p191, %r525, %r15;
	@%p191 bra 	$L__BB39_192;
	ld.param.u64 	%rd372, [_Z28moe_gate_up_optimized_kernelIfLb1EEvPKT_S2_S2_PKiS4_Pfiii_param_5];
	max.f32 	%f3608, %f21, 0f00000000;
	mul.f32 	%f3609, %f3608, %f53;
	add.s32 	%r526, %r6, %r608;
	cvt.s64.s32 	%rd268, %r526;
	mov.u32 	%r527, %tid.x;
	shl.b32 	%r528, %r527, 2;
	and.b32  	%r529, %r528, 124;
	cvt.u64.u32 	%rd269, %r529;
	add.s64 	%rd270, %rd268, %rd269;
	cvta.to.global.u64 	%rd271, %rd372;
	shl.b64 	%rd272, %rd270, 2;
	add.s64 	%rd273, %rd271, %rd272;
	st.global.f32 	[%rd273+12], %f3609;
$L__BB39_192:
	mov.u32 	%r530, %tid.x;
	shr.u32 	%r531, %r530, 2;
	and.b32  	%r532, %r531, 248;
	or.b32  	%r533, %r532, 1;
	setp.ge.s32 	%p192, %r533, %r5;
	@%p192 bra 	$L__BB39_201;
	ld.param.u32 	%r603, [_Z28moe_gate_up_optimized_kernelIfLb1EEvPKT_S2_S2_PKiS4_Pfiii_param_7];
	shl.b32 	%r535, %r530, 2;
	and.b32  	%r536, %r535, 124;
	sub.s32 	%r537, %r603, %r608;
	setp.le.s32 	%p193, %r537, %r536;
	@%p193 bra 	$L__BB39_195;
	ld.param.u64 	%rd373, [_Z28moe_gate_up_optimized_kernelIfLb1EEvPKT_S2_S2_PKiS4_Pfiii_param_5];
	max.f32 	%f3610, %f3749, 0f00000000;
	mul.f32 	%f3611, %f3610, %f3781;
	add.s32 	%r538, %r7, %r608;
	shl.b32 	%r540, %r530, 2;
	and.b32  	%r541, %r540, 124;
	add.s32 	%r542, %r538, %r541;
	cvta.to.global.u64 	%rd274, %rd373;
	mul.wide.s32 	%rd275, %r542, 4;
	add.s64 	%rd276, %rd274, %rd275;
	st.global.f32 	[%rd276], %f3611;
$L__BB39_195:
	or.b32  	%r545, %r536, 1;
	setp.ge.s32 	%p194, %r545, %r15;
	@%p194 bra 	$L__BB39_197;
	ld.param.u64 	%rd374, [_Z28moe_gate_up_optimized_kernelIfLb1EEvPKT_S2_S2_PKiS4_Pfiii_param_5];
	max.f32 	%f3612, %f3748, 0f00000000;
	mul.f32 	%f3613, %f3612, %f3780;
	add.s32 	%r546, %r7, %r608;
	cvt.s64.s32 	%rd277, %r546;
	cvt.u64.u32 	%rd278, %r536;
	add.s64 	%rd279, %rd277, %rd278;
	cvta.to.global.u64 	%rd280, %rd374;
	shl.b64 	%rd281, %rd279, 2;
	add.s64 	%rd282, %rd280, %rd281;
	st.global.f32 	[%rd282+4], %f3613;
$L__BB39_197:
	add.s32 	%r547, %r536, 2;
	setp.ge.s32 	%p195, %r547, %r15;
	@%p195 bra 	$L__BB39_199;
	ld.param.u64 	%rd375, [_Z28moe_gate_up_optimized_kernelIfLb1EEvPKT_S2_S2_PKiS4_Pfiii_param_5];
	max.f32 	%f3614, %f3747, 0f00000000;
	mul.f32 	%f3615, %f3614, %f3779;
	add.s32 	%r548, %r7, %r608;
	cvt.s64.s32 	%rd283, %r548;
	cvt.u64.u32 	%rd284, %r536;
	add.s64 	%rd285, %rd283, %rd284;
	cvta.to.global.u64 	%rd286, %rd375;
	shl.b64 	%rd287, %rd285, 2;
	add.s64 	%rd288, %rd286, %rd287;
	st.global.f32 	[%rd288+8], %f3615;
$L__BB39_199:
	add.s32 	%r549, %r536, 3;
	setp.ge.s32 	%p196, %r549, %r15;
	@%p196 bra 	$L__BB39_201;
	ld.param.u64 	%rd376, [_Z28moe_gate_up_optimized_kernelIfLb1EEvPKT_S2_S2_PKiS4_Pfiii_param_5];
	max.f32 	%f3616, %f3746, 0f00000000;
	mul.f32 	%f3617, %f3616, %f3778;
	add.s32 	%r550, %r7, %r608;
	cvt.s64.s32 	%rd289, %r550;
	cvt.u64.u32 	%rd290, %r536;
	add.s64 	%rd291, %rd289, %rd290;
	cvta.to.global.u64 	%rd292, %rd376;
	shl.b64 	%rd293, %rd291, 2;
	add.s64 	%rd294, %rd292, %rd293;
	st.global.f32 	[%rd294+12], %f3617;
$L__BB39_201:
	ld.param.u32 	%r604, [_Z28moe_gate_up_optimized_kernelIfLb1EEvPKT_S2_S2_PKiS4_Pfiii_param_7];
	sub.s32 	%r62, %r604, %r608;
	shl.b32 	%r552, %r530, 2;
	and.b32  	%r63, %r552, 124;
	or.b32  	%r555, %r532, 2;
	setp.ge.s32 	%p197, %r555, %r5;
	@%p197 bra 	$L__BB39_210;
	setp.le.s32 	%p198, %r62, %r63;
	@%p198 bra 	$L__BB39_204;
	ld.param.u64 	%rd377, [_Z28moe_gate_up_optimized_kernelIfLb1EEvPKT_S2_S2_PKiS4_Pfiii_param_5];
	max.f32 	%f3618, %f3745, 0f00000000;
	mul.f32 	%f3619, %f3618, %f3777;
	add.s32 	%r556, %r8, %r608;
	add.s32 	%r557, %r556, %r63;
	cvta.to.global.u64 	%rd295, %rd377;
	mul.wide.s32 	%rd296, %r557, 4;
	add.s64 	%rd297, %rd295, %rd296;
	st.global.f32 	[%rd297], %f3619;
$L__BB39_204:
	ld.param.u64 	%rd378, [_Z28moe_gate_up_optimized_kernelIfLb1EEvPKT_S2_S2_PKiS4_Pfiii_param_5];
	cvta.to.global.u64 	%rd16, %rd378;
	add.s32 	%r558, %r63, 1;
	setp.ge.s32 	%p199, %r558, %r15;
	@%p199 bra 	$L__BB39_206;
	max.f32 	%f3620, %f3744, 0f00000000;
	mul.f32 	%f3621, %f3620, %f3776;
	add.s32 	%r559, %r8, %r608;
	cvt.s64.s32 	%rd298, %r559;
	cvt.u64.u32 	%rd299, %r63;
	add.s64 	%rd300, %rd298, %rd299;
	shl.b64 	%rd301, %rd300, 2;
	add.s64 	%rd302, %rd16, %rd301;
	st.global.f32 	[%rd302+4], %f3621;
$L__BB39_206:
	add.s32 	%r560, %r63, 2;
	setp.ge.s32 	%p200, %r560, %r15;
	@%p200 bra 	$L__BB39_208;
	max.f32 	%f3622, %f3743, 0f00000000;
	mul.f32 	%f3623, %f3622, %f3775;
	add.s32 	%r561, %r8, %r608;
	cvt.s64.s32 	%rd303, %r561;
	cvt.u64.u32 	%rd304, %r63;
	add.s64 	%rd305, %rd303, %rd304;
	shl.b64 	%rd306, %rd305, 2;
	add.s64 	%rd307, %rd16, %rd306;
	st.global.f32 	[%rd307+8], %f3623;
$L__BB39_208:
	add.s32 	%r562, %r63, 3;
	setp.ge.s32 	%p201, %r562, %r15;
	@%p201 bra 	$L__BB39_210;
	max.f32 	%f3624, %f3742, 0f00000000;
	mul.f32 	%f3625, %f3624, %f3774;
	add.s32 	%r563, %r8, %r608;
	cvt.s64.s32 	%rd308, %r563;
	cvt.u64.u32 	%rd309, %r63;
	add.s64 	%rd310, %rd308, %rd309;
	shl.b64 	%rd311, %rd310, 2;
	add.s64 	%rd312, %rd16, %rd311;
	st.global.f32 	[%rd312+12], %f3625;
$L__BB39_210:
	ld.param.u64 	%rd379, [_Z28moe_gate_up_optimized_kernelIfLb1EEvPKT_S2_S2_PKiS4_Pfiii_param_5];
	cvta.to.global.u64 	%rd17, %rd379;
	add.s32 	%r64, %r63, 3;
	add.s32 	%r65, %r63, 2;
	shr.u32 	%r564, %r530, 2;
	and.b32  	%r565, %r564, 248;
	or.b32  	%r566, %r565, 3;
	setp.ge.s32 	%p202, %r566, %r5;
	@%p202 bra 	$L__BB39_219;
	setp.le.s32 	%p203, %r62, %r63;
	@%p203 bra 	$L__BB39_213;
	max.f32 	%f3626, %f3741, 0f00000000;
	mul.f32 	%f3627, %f3626, %f3773;
	add.s32 	%r567, %r9, %r608;
	add.s32 	%r568, %r567, %r63;
	mul.wide.s32 	%rd313, %r568, 4;
	add.s64 	%rd314, %rd17, %rd313;
	st.global.f32 	[%rd314], %f3627;
$L__BB39_213:
	add.s32 	%r569, %r63, 1;
	setp.ge.s32 	%p204, %r569, %r15;
	cvt.u64.u32 	%rd315, %r63;
	add.s32 	%r570, %r9, %r608;
	cvt.s64.s32 	%rd316, %r570;
	add.s64 	%rd317, %rd316, %rd315;
	shl.b64 	%rd318, %rd317, 2;
	add.s64 	%rd18, %rd17, %rd318;
	@%p204 bra 	$L__BB39_215;
	max.f32 	%f3628, %f3740, 0f00000000;
	mul.f32 	%f3629, %f3628, %f3772;
	st.global.f32 	[%rd18+4], %f3629;
$L__BB39_215:
	setp.ge.s32 	%p205, %r65, %r15;
	@%p205 bra 	$L__BB39_217;
	max.f32 	%f3630, %f3739, 0f00000000;
	mul.f32 	%f3631, %f3630, %f3771;
	st.global.f32 	[%rd18+8], %f3631;
$L__BB39_217:
	setp.ge.s32 	%p206, %r64, %r15;
	@%p206 bra 	$L__BB39_219;
	max.f32 	%f3632, %f3738, 0f00000000;
	mul.f32 	%f3633, %f3632, %f3770;
	st.global.f32 	[%rd18+12], %f3633;
$L__BB39_219:
	add.s32 	%r67, %r63, 1;
	or.b32  	%r572, %r565, 4;
	setp.ge.s32 	%p207, %r572, %r5;
	@%p207 bra 	$L__BB39_228;
	add.s32 	%r69, %r10, %r608;
	setp.le.s32 	%p208, %r62, %r63;
	@%p208 bra 	$L__BB39_222;
	max.f32 	%f3634, %f3737, 0f00000000;
	mul.f32 	%f3635, %f3634, %f3769;
	add.s32 	%r573, %r69, %r63;
	mul.wide.s32 	%rd319, %r573, 4;
	add.s64 	%rd320, %rd17, %rd319;
	st.global.f32 	[%rd320], %f3635;
$L__BB39_222:
	setp.ge.s32 	%p209, %r67, %r15;
	cvt.u64.u32 	%rd321, %r63;
	cvt.s64.s32 	%rd322, %r69;
	add.s64 	%rd323, %rd322, %rd321;
	shl.b64 	%rd324, %rd323, 2;
	add.s64 	%rd19, %rd17, %rd324;
	@%p209 bra 	$L__BB39_224;
	max.f32 	%f3636, %f3736, 0f00000000;
	mul.f32 	%f3637, %f3636, %f3768;
	st.global.f32 	[%rd19+4], %f3637;
$L__BB39_224:
	setp.ge.s32 	%p210, %r65, %r15;
	@%p210 bra 	$L__BB39_226;
	max.f32 	%f3638, %f3735, 0f00000000;
	mul.f32 	%f3639, %f3638, %f3767;
	st.global.f32 	[%rd19+8], %f3639;
$L__BB39_226:
	setp.ge.s32 	%p211, %r64, %r15;
	@%p211 bra 	$L__BB39_228;
	max.f32 	%f3640, %f3734, 0f00000000;
	mul.f32 	%f3641, %f3640, %f3766;
	st.global.f32 	[%rd19+12], %f3641;
$L__BB39_228:
	add.s32 	%r574, %r565, 5;
	setp.ge.s32 	%p212, %r574, %r5;
	@%p212 bra 	$L__BB39_237;
	add.s32 	%r70, %r11, %r608;
	setp.le.s32 	%p213, %r62, %r63;
	@%p213 bra 	$L__BB39_231;
	max.f32 	%f3642, %f3733, 0f00000000;
	mul.f32 	%f3643, %f3642, %f3765;
	add.s32 	%r575, %r70, %r63;
	mul.wide.s32 	%rd325, %r575, 4;
	add.s64 	%rd326, %rd17, %rd325;
	st.global.f32 	[%rd326], %f3643;
$L__BB39_231:
	setp.ge.s32 	%p214, %r67, %r15;
	cvt.u64.u32 	%rd327, %r63;
	cvt.s64.s32 	%rd328, %r70;
	add.s64 	%rd329, %rd328, %rd327;
	shl.b64 	%rd330, %rd329, 2;
	add.s64 	%rd20, %rd17, %rd330;
	@%p214 bra 	$L__BB39_233;
	max.f32 	%f3644, %f3732, 0f00000000;
	mul.f32 	%f3645, %f3644, %f3764;
	st.global.f32 	[%rd20+4], %f3645;
$L__BB39_233:
	setp.ge.s32 	%p215, %r65, %r15;
	@%p215 bra 	$L__BB39_235;
	max.f32 	%f3646, %f3731, 0f00000000;
	mul.f32 	%f3647, %f3646, %f3763;
	st.global.f32 	[%rd20+8], %f3647;
$L__BB39_235:
	setp.ge.s32 	%p216, %r64, %r15;
	@%p216 bra 	$L__BB39_237;
	max.f32 	%f3648, %f3730, 0f00000000;
	mul.f32 	%f3649, %f3648, %f3762;
	st.global.f32 	[%rd20+12], %f3649;
$L__BB39_237:
	add.s32 	%r576, %r565, 6;
	setp.ge.s32 	%p217, %r576, %r5;
	@%p217 bra 	$L__BB39_246;
	add.s32 	%r71, %r12, %r608;
	setp.le.s32 	%p218, %r62, %r63;
	@%p218 bra 	$L__BB39_240;
	max.f32 	%f3650, %f3786, 0f00000000;
	mul.f32 	%f3651, %f3650, %f3761;
	add.s32 	%r577, %r71, %r63;
	mul.wide.s32 	%rd331, %r577, 4;
	add.s64 	%rd332, %rd17, %rd331;
	st.global.f32 	[%rd332], %f3651;
$L__BB39_240:
	setp.ge.s32 	%p219, %r67, %r15;
	cvt.u64.u32 	%rd333, %r63;
	cvt.s64.s32 	%rd334, %r71;
	add.s64 	%rd335, %rd334, %rd333;
	shl.b64 	%rd336, %rd335, 2;
	add.s64 	%rd21, %rd17, %rd336;
	@%p219 bra 	$L__BB39_242;
	max.f32 	%f3652, %f3787, 0f00000000;
	mul.f32 	%f3653, %f3652, %f3760;
	st.global.f32 	[%rd21+4], %f3653;
$L__BB39_242:
	setp.ge.s32 	%p220, %r65, %r15;
	@%p220 bra 	$L__BB39_244;
	max.f32 	%f3654, %f3788, 0f00000000;
	mul.f32 	%f3655, %f3654, %f3759;
	st.global.f32 	[%rd21+8], %f3655;
$L__BB39_244:
	setp.ge.s32 	%p221, %r64, %r15;
	@%p221 bra 	$L__BB39_246;
	max.f32 	%f3656, %f3789, 0f00000000;
	mul.f32 	%f3657, %f3656, %f3758;
	st.global.f32 	[%rd21+12], %f3657;
$L__BB39_246:
	add.s32 	%r578, %r565, 7;
	setp.ge.s32 	%p222, %r578, %r5;
	@%p222 bra 	$L__BB39_255;
	add.s32 	%r72, %r13, %r608;
	setp.le.s32 	%p223, %r62, %r63;
	@%p223 bra 	$L__BB39_249;
	max.f32 	%f3658, %f3790, 0f00000000;
	mul.f32 	%f3659, %f3658, %f3757;
	add.s32 	%r579, %r72, %r63;
	mul.wide.s32 	%rd337, %r579, 4;
	add.s64 	%rd338, %rd17, %rd337;
	st.global.f32 	[%rd338], %f3659;
$L__BB39_249:
	setp.ge.s32 	%p224, %r67, %r15;
	cvt.u64.u32 	%rd339, %r63;
	cvt.s64.s32 	%rd340, %r72;
	add.s64 	%rd341, %rd340, %rd339;
	shl.b64 	%rd342, %rd341, 2;
	add.s64 	%rd22, %rd17, %rd342;
	@%p224 bra 	$L__BB39_251;
	max.f32 	%f3660, %f3791, 0f00000000;
	mul.f32 	%f3661, %f3660, %f3756;
	st.global.f32 	[%rd22+4], %f3661;
$L__BB39_251:
	setp.ge.s32 	%p225, %r65, %r15;
	@%p225 bra 	$L__BB39_253;
	max.f32 	%f3662, %f3792, 0f00000000;
	mul.f32 	%f3663, %f3662, %f3755;
	st.global.f32 	[%rd22+8], %f3663;
$L__BB39_253:
	setp.ge.s32 	%p226, %r64, %r15;
	@%p226 bra 	$L__BB39_255;
	max.f32 	%f3664, %f3793, 0f00000000;
	mul.f32 	%f3665, %f3664, %f3754;
	st.global.f32 	[%rd22+12], %f3665;
$L__BB39_255:
	ld.param.u32 	%r605, [_Z28moe_gate_up_optimized_kernelIfLb1EEvPKT_S2_S2_PKiS4_Pfiii_param_7];
	bar.sync 	0;
	add.s32 	%r608, %r608, 128;
	setp.lt.s32 	%p227, %r608, %r605;
	@%p227 bra 	$L__BB39_5;
$L__BB39_256:
	ret;
$L__BB39_257:
	ld.param.u32 	%r592, [_Z28moe_gate_up_optimized_kernelIfLb1EEvPKT_S2_S2_PKiS4_Pfiii_param_7];
	shr.u32 	%r217, %r614, 5;
	add.s32 	%r218, %r217, %r609;
	mov.u32 	%r219, %tid.x;
	shl.b32 	%r220, %r219, 2;
	and.b32  	%r221, %r220, 124;
	add.s32 	%r222, %r221, %r608;
	mad.lo.s32 	%r223, %r218, %r592, %r222;
	mul.wide.u32 	%rd53, %r223, 4;
	add.s64 	%rd54, %rd2, %rd53;
	ld.global.nc.v4.f32 	{%f201, %f202, %f203, %f204}, [%rd54];
	mov.u32 	%r224, _ZZ28moe_gate_up_optimized_kernelIfLb1EEvPKT_S2_S2_PKiS4_PfiiiE9smem_gate;
	mad.lo.s32 	%r225, %r217, 516, %r224;
	shl.b32 	%r226, %r219, 4;
	and.b32  	%r227, %r226, 496;
	add.s32 	%r228, %r225, %r227;
	st.shared.f32 	[%r228], %f201;
	st.shared.f32 	[%r228+4], %f202;
	st.shared.f32 	[%r228+8], %f203;
	st.shared.f32 	[%r228+12], %f204;
	bra.uni 	$L__BB39_173;
$L__BB39_258:
	ld.param.u32 	%r595, [_Z28moe_gate_up_optimized_kernelIfLb1EEvPKT_S2_S2_PKiS4_Pfiii_param_7];
	shr.u32 	%r271, %r616, 5;
	add.s32 	%r272, %r271, %r609;
	mov.u32 	%r273, %tid.x;
	shl.b32 	%r274, %r273, 2;
	and.b32  	%r275, %r274, 124;
	add.s32 	%r276, %r275, %r608;
	mad.lo.s32 	%r277, %r272, %r595, %r276;
	mul.wide.u32 	%rd57, %r277, 4;
	add.s64 	%rd58, %rd3, %rd57;
	ld.global.nc.v4.f32 	{%f206, %f207, %f208, %f209}, [%rd58];
	mov.u32 	%r278, _ZZ28moe_gate_up_optimized_kernelIfLb1EEvPKT_S2_S2_PKiS4_PfiiiE7smem_up;
	mad.lo.s32 	%r279, %r271, 516, %r278;
	shl.b32 	%r280, %r273, 4;
	and.b32  	%r281, %r280, 496;
	add.s32 	%r282, %r279, %r281;
	st.shared.f32 	[%r282], %f206;
	st.shared.f32 	[%r282+4], %f207;
	st.shared.f32 	[%r282+8], %f208;
	st.shared.f32 	[%r282+12], %f209;
	bra.uni 	$L__BB39_181;

}
	// .globl	_Z27moe_output_optimized_kernelIfLb1EEvPKfPKT_PKiS6_S1_PS2_ii
.visible .entry _Z27moe_output_optimized_kernelIfLb1EEvPKfPKT_PKiS6_S1_PS2_ii(
	.param .u64 .ptr .align 1 _Z27moe_output_optimized_kernelIfLb1EEvPKfPKT_PKiS6_S1_PS2_ii_param_0,
	.param .u64 .ptr .align 1 _Z27moe_output_optimized_kernelIfLb1EEvPKfPKT_PKiS6_S1_PS2_ii_param_1,
	.param .u64 .ptr .align 1 _Z27moe_output_optimized_kernelIfLb1EEvPKfPKT_PKiS6_S1_PS2_ii_param_2,
	.param .u64 .ptr .align 1 _Z27moe_output_optimized_kernelIfLb1EEvPKfPKT_PKiS6_S1_PS2_ii_param_3,
	.param .u64 .ptr .align 1 _Z27moe_output_optimized_kernelIfLb1EEvPKfPKT_PKiS6_S1_PS2_ii_param_4,
	.param .u64 .ptr .align 1 _Z27moe_output_optimized_kernelIfLb1EEvPKfPKT_PKiS6_S1_PS2_ii_param_5,
	.param .u32 _Z27moe_output_optimized_kernelIfLb1EEvPKfPKT_PKiS6_S1_PS2_ii_param_6,
	.param .u32 _Z27moe_output_optimized_kernelIfLb1EEvPKfPKT_PKiS6_S1_PS2_ii_param_7
)
{
	.reg .pred 	%p<70>;
	.reg .b16 	%rs<3>;
	.reg .b32 	%r<144>;
	.reg .b32 	%f<1622>;
	.reg .b64 	%rd<76>;
	// demoted variable
	.shared .align 4 .b8 _ZZ27moe_output_optimized_kernelIfLb1EEvPKfPKT_PKiS6_S1_PS2_iiE10smem_inter[8448];
	// demoted variable
	.shared .align 4 .b8 _ZZ27moe_output_optimized_kernelIfLb1EEvPKfPKT_PKiS6_S1_PS2_iiE9smem_proj[16512];
	// demoted variable
	.shared .align 4 .b8 _ZZ27moe_output_optimized_kernelIfLb1EEvPKfPKT_PKiS6_S1_PS2_iiE14smem_token_ids[256];
	// demoted variable
	.shared .align 4 .b8 _ZZ27moe_output_optimized_kernelIfLb1EEvPKfPKT_PKiS6_S1_PS2_iiE12smem_routing[256];
	ld.param.u64 	%rd20, [_Z27moe_output_optimized_kernelIfLb1EEvPKfPKT_PKiS6_S1_PS2_ii_param_0];
	ld.param.u64 	%rd17, [_Z27moe_output_optimized_kernelIfLb1EEvPKfPKT_PKiS6_S1_PS2_ii_param_1];
	ld.param.u64 	%rd21, [_Z27moe_output_optimized_kernelIfLb1EEvPKfPKT_PKiS6_S1_PS2_ii_param_2];
	ld.param.u64 	%rd18, [_Z27moe_output_optimized_kernelIfLb1EEvPKfPKT_PKiS6_S1_PS2_ii_param_3];
	ld.param.u64 	%rd19, [_Z27moe_output_optimized_kernelIfLb1EEvPKfPKT_PKiS6_S1_PS2_ii_param_4];
	ld.param.u64 	%rd22, [_Z27moe_output_optimized_kernelIfLb1EEvPKfPKT_PKiS6_S1_PS2_ii_param_5];
	ld.param.u32 	%r54, [_Z27moe_output_optimized_kernelIfLb1EEvPKfPKT_PKiS6_S1_PS2_ii_param_6];
	ld.param.u32 	%r55, [_Z27moe_output_optimized_kernelIfLb1EEvPKfPKT_PKiS6_S1_PS2_ii_param_7];
	cvta.to.global.u64 	%rd1, %rd20;
	cvta.to.global.u64 	%rd2, %rd22;
	cvta.to.global.u64 	%rd23, %rd21;
	mov.u32 	%r56, %ctaid.y;
	mov.u32 	%r57, %ctaid.x;
	mov.u32 	%r1, %tid.x;
	cvt.u64.u32 	%rd3, %r56;
	mul.wide.u32 	%rd24, %r56, 4;
	add.s64 	%rd25, %rd23, %rd24;
	ld.global.nc.u32 	%r2, [%rd25];
	ld.global.nc.u32 	%r58, [%rd25+4];
	sub.s32 	%r3, %r58, %r2;
	shl.b32 	%r4, %r57, 6;
	setp.le.s32 	%p1, %r3, %r4;
	@%p1 bra 	$L__BB40_97;
	sub.s32 	%r60, %r3, %r4;
	min.s32 	%r5, %r60, 64;
	setp.gt.u32 	%p2, %r1, 63;
	setp.le.s32 	%p3, %r60, %r1;
	or.pred  	%p4, %p2, %p3;
	@%p4 bra 	$L__BB40_3;
	add.s32 	%r62, %r2, %r4;
	add.s32 	%r63, %r62, %r1;
	cvta.to.global.u64 	%rd26, %rd18;
	mul.wide.s32 	%rd27, %r63, 4;
	add.s64 	%rd28, %rd26, %rd27;
	ld.global.nc.u32 	%r64, [%rd28];
	shl.b32 	%r65, %r1, 2;
	mov.u32 	%r66, _ZZ27moe_output_optimized_kernelIfLb1EEvPKfPKT_PKiS6_S1_PS2_iiE14smem_token_ids;
	add.s32 	%r67, %r66, %r65;
	st.shared.u32 	[%r67], %r64;
	cvta.to.global.u64 	%rd29, %rd19;
	add.s64 	%rd30, %rd29, %rd27;
	ld.global.nc.f32 	%f105, [%rd30];
	mov.u32 	%r68, _ZZ27moe_output_optimized_kernelIfLb1EEvPKfPKT_PKiS6_S1_PS2_iiE12smem_routing;
	add.s32 	%r69, %r68, %r65;
	st.shared.f32 	[%r69], %f105;
$L__BB40_3:
	bar.sync 	0;
	mul.lo.s32 	%r70, %r55, %r54;
	cvt.s64.s32 	%rd31, %r70;
	mul.lo.s64 	%rd32, %rd31, %rd3;
	cvta.to.global.u64 	%rd33, %rd17;
	shl.b64 	%rd34, %rd32, 2;
	add.s64 	%rd4, %rd33, %rd34;
	shl.b32 	%r6, %r1, 2;
	and.b32  	%r7, %r6, 124;
	setp.lt.s32 	%p5, %r54, 1;
	@%p5 bra 	$L__BB40_97;
	shr.u32 	%r72, %r1, 2;
	and.b32  	%r8, %r72, 248;
	add.s32 	%r9, %r2, %r4;
	and.b32  	%r10, %r6, 28;
	add.s32 	%r11, %r7, 3;
	shl.b32 	%r73, %r7, 2;
	mov.u32 	%r74, _ZZ27moe_output_optimized_kernelIfLb1EEvPKfPKT_PKiS6_S1_PS2_iiE9smem_proj;
	add.s32 	%r75, %r74, %r73;
	add.s32 	%r12, %r75, 15996;
	or.b32  	%r13, %r10, 3;
	sub.s32 	%r14, 32, %r10;
	sub.s32 	%r15, 128, %r7;
	mov.u32 	%r76, _ZZ27moe_output_optimized_kernelIfLb1EEvPKfPKT_PKiS6_S1_PS2_iiE10smem_inter;
	mad.lo.s32 	%r16, %r8, 132, %r76;
	and.b32  	%r77, %r1, 992;
	mov.u32 	%r78, _ZZ27moe_output_optimized_kernelIfLb1EEvPKfPKT_PKiS6_S1_PS2_iiE14smem_token_ids;
	add.s32 	%r17, %r78, %r77;
	mov.u32 	%r79, _ZZ27moe_output_optimized_kernelIfLb1EEvPKfPKT_PKiS6_S1_PS2_iiE12smem_routing;
	add.s32 	%r18, %r79, %r77;
	cvt.u64.u32 	%rd5, %r7;
	add.s32 	%r19, %r7, 1;
	add.s32 	%r20, %r7, 2;
	or.b32  	%r21, %r8, 6;
	or.b32  	%r22, %r8, 7;
	cvt.u16.u32 	%rs1, %r1;
	and.b16  	%rs2, %rs1, 7;
	mul.wide.u16 	%r80, %rs2, 16;
	add.s32 	%r23, %r76, %r80;
	mov.b32 	%r135, 0;
$L__BB40_5:
	setp.lt.s32 	%p6, %r55, 1;
	sub.s32 	%r25, %r54, %r135;
	min.s32 	%r26, %r25, 128;
	mov.f32 	%f1590, 0f00000000;
	mov.f32 	%f1591, %f1590;
	mov.f32 	%f1592, %f1590;
	mov.f32 	%f1593, %f1590;
	mov.f32 	%f1594, %f1590;
	mov.f32 	%f1595, %f1590;
	mov.f32 	%f1596, %f1590;
	mov.f32 	%f1597, %f1590;
	mov.f32 	%f1598, %f1590;
	mov.f32 	%f1599, %f1590;
	mov.f32 	%f1600, %f1590;
	mov.f32 	%f1601, %f1590;
	mov.f32 	%f1602, %f1590;
	mov.f32 	%f1603, %f1590;
	mov.f32 	%f1604, %f1590;
	mov.f32 	%f1605, %f1590;
	mov.f32 	%f1606, %f1590;
	mov.f32 	%f1607, %f1590;
	mov.f32 	%f1608, %f1590;
	mov.f32 	%f1609, %f1590;
	mov.f32 	%f1610, %f1590;
	mov.f32 	%f1611, %f1590;
	mov.f32 	%f1612, %f1590;
	mov.f32 	%f1613, %f1590;
	mov.f32 	%f1614, %f1590;
	mov.f32 	%f1615, %f1590;
	mov.f32 	%f1616, %f1590;
	mov.f32 	%f1617, %f1590;
	mov.f32 	%f1618, %f1590;
	mov.f32 	%f1619, %f1590;
	mov.f32 	%f1620, %f1590;
	mov.f32 	%f1621, %f1590;
	@%p6 bra 	$L__BB40_24;
	add.s32 	%r27, %r7, %r135;
	mov.b32 	%r136, 0;
	mov.f32 	%f1590, 0f00000000;
$L__BB40_7:
	setp.gt.u32 	%p7, %r1, 511;
	sub.s32 	%r29, %r55, %r136;
	min.s32 	%r30, %r29, 32;
	mov.u32 	%r142, %r1;
	@%p7 bra 	$L__BB40_16;
	add.s32 	%r82, %r10, %r136;
	cvt.u64.u32 	%rd7, %r82;
	mov.u32 	%r137, %r1;
$L__BB40_9:
	setp.lt.s32 	%p8, %r13, %r30;
	shr.u32 	%r32, %r137, 3;
	setp.lt.s32 	%p9, %r32, %r5;
	and.pred  	%p10, %p9, %p8;
	@%p10 bra 	$L__BB40_98;
	cvt.u32.u64 	%r85, %rd7;
	add.s32 	%r86, %r9, %r32;
	mad.lo.s32 	%r138, %r86, %r55, %r85;
	mad.lo.s32 	%r139, %r32, 132, %r23;
	mov.b32 	%r141, 1;
	mov.u32 	%r140, %r10;
$L__BB40_11:
	setp.ge.s32 	%p11, %r32, %r5;
	mul.wide.s32 	%rd35, %r138, 4;
	add.s64 	%rd8, %rd1, %rd35;
	setp.le.s32 	%p12, %r29, %r140;
	or.pred  	%p13, %p11, %p12;
	@%p13 bra 	$L__BB40_13;
	ld.global.nc.f32 	%f108, [%rd8];
	st.shared.f32 	[%r139], %f108;
	bra.uni 	$L__BB40_14;
$L__BB40_13:
	mov.b32 	%r87, 0;
	st.shared.u32 	[%r139], %r87;
$L__BB40_14:
	add.s32 	%r88, %r141, -1;
	setp.lt.u32 	%p14, %r88, 3;
	setp.lt.u32 	%p15, %r141, %r14;
	and.pred  	%p16, %p14, %p15;
	add.s32 	%r141, %r141, 1;
	add.s32 	%r140, %r140, 1;
	add.s32 	%r139, %r139, 4;
	add.s32 	%r138, %r138, 1;
	@%p16 bra 	$L__BB40_11;
$L__BB40_15:
	add.s32 	%r43, %r137, 256;
	setp.lt.u32 	%p17, %r137, 256;
	mov.u32 	%r137, %r43;
	mov.u32 	%r142, %r1;
	@%p17 bra 	$L__BB40_9;
$L__BB40_16:
	setp.lt.s32 	%p18, %r11, %r26;
	shr.u32 	%r45, %r142, 5;
	setp.lt.s32 	%p19, %r45, %r30;
	and.pred  	%p20, %p19, %p18;
	@%p20 bra 	$L__BB40_99;
	mov.u32 	%r98, _ZZ27moe_output_optimized_kernelIfLb1EEvPKfPKT_PKiS6_S1_PS2_iiE9smem_proj;
	mad.lo.s32 	%r46, %r45, 516, %r98;
	add.s32 	%r99, %r45, %r136;
	mad.lo.s32 	%r47, %r99, %r54, %r27;
	mov.b32 	%r143, 0;
$L__BB40_18:
	setp.ge.s32 	%p21, %r45, %r30;
	add.s32 	%r49, %r143, %r7;
	setp.le.s32 	%p22, %r25, %r49;
	or.pred  	%p23, %p21, %p22;
	@%p23 bra 	$L__BB40_20;
	add.s32 	%r104, %r47, %r143;
	mul.wide.s32 	%rd40, %r104, 4;
	add.s64 	%rd41, %rd4, %rd40;
	ld.global.nc.f32 	%f113, [%rd41];
	shl.b32 	%r105, %r49, 2;
	add.s32 	%r106, %r46, %r105;
	st.shared.f32 	[%r106], %f113;
	bra.uni 	$L__BB40_21;
$L__BB40_20:
	shl.b32 	%r101, %r49, 2;
	add.s32 	%r102, %r46, %r101;
	mov.b32 	%r103, 0;
	st.shared.u32 	[%r102], %r103;
$L__BB40_21:
	add.s32 	%r50, %r143, 1;
	setp.lt.u32 	%p24, %r143, 3;
	setp.lt.u32 	%p25, %r50, %r15;
	and.pred  	%p26, %p24, %p25;
	mov.u32 	%r143, %r50;
	@%p26 bra 	$L__BB40_18;
$L__BB40_22:
	add.s32 	%r51, %r142, 256;
	setp.lt.u32 	%p27, %r142, 768;
	mov.u32 	%r142, %r51;
	@%p27 bra 	$L__BB40_16;
	bar.sync 	0;
	ld.shared.f32 	%f118, [%r16];
	ld.shared.f32 	%f119, [%r16+132];
	ld.shared.f32 	%f120, [%r16+264];
	ld.shared.f32 	%f121, [%r16+396];
	ld.shared.f32 	%f122, [%r16+528];
	ld.shared.f32 	%f123, [%r16+660];
	ld.shared.f32 	%f124, [%r16+792];
	ld.shared.f32 	%f125, [%r16+924];
	ld.shared.f32 	%f126, [%r12+-15996];
	fma.rn.f32 	%f127, %f126, %f118, %f1613;
	fma.rn.f32 	%f128, %f126, %f119, %f1609;
	fma.rn.f32 	%f129, %f126, %f120, %f1605;
	fma.rn.f32 	%f130, %f126, %f121, %f1601;
	fma.rn.f32 	%f131, %f126, %f122, %f1597;
	fma.rn.f32 	%f132, %f126, %f123, %f1593;
	fma.rn.f32 	%f133, %f126, %f124, %f1614;
	fma.rn.f32 	%f134, %f126, %f125, %f1618;
	ld.shared.f32 	%f135, [%r12+-15992];
	fma.rn.f32 	%f136, %f135, %f118, %f1612;
	fma.rn.f32 	%f137, %f135, %f119, %f1608;
	fma.rn.f32 	%f138, %f135, %f120, %f1604;
	fma.rn.f32 	%f139, %f135, %f121, %f1600;
	fma.rn.f32 	%f140, %f135, %f122, %f1596;
	fma.rn.f32 	%f141, %f135, %f123, %f1592;
	fma.rn.f32 	%f142, %f135, %f124, %f1615;
	fma.rn.f32 	%f143, %f135, %f125, %f1619;
	ld.shared.f32 	%f144, [%r12+-15988];
	fma.rn.f32 	%f145, %f144, %f118, %f1611;
	fma.rn.f32 	%f146, %f144, %f119, %f1607;
	fma.rn.f32 	%f147, %f144, %f120, %f1603;
	fma.rn.f32 	%f148, %f144, %f121, %f1599;
	fma.rn.f32 	%f149, %f144, %f122, %f1595;
	fma.rn.f32 	%f150, %f144, %f123, %f1591;
	fma.rn.f32 	%f151, %f144, %f124, %f1616;
	fma.rn.f32 	%f152, %f144, %f125, %f1620;
	ld.shared.f32 	%f153, [%r12+-15984];
	fma.rn.f32 	%f154, %f153, %f118, %f1610;
	fma.rn.f32 	%f155, %f153, %f119, %f1606;
	fma.rn.f32 	%f156, %f153, %f120, %f1602;
	fma.rn.f32 	%f157, %f153, %f121, %f1598;
	fma.rn.f32 	%f158, %f153, %f122, %f1594;
	fma.rn.f32 	%f159, %f153, %f123, %f1590;
	fma.rn.f32 	%f160, %f153, %f124, %f1617;
	fma.rn.f32 	%f161, %f153, %f125, %f1621;
	ld.shared.f32 	%f162, [%r16+4];
	ld.shared.f32 	%f163, [%r16+136];
	ld.shared.f32 	%f164, [%r16+268];
	ld.shared.f32 	%f165, [%r16+400];
	ld.shared.f32 	%f166, [%r16+532];
	ld.shared.f32 	%f167, [%r16+664];
	ld.shared.f32 	%f168, [%r16+796];
	ld.shared.f32 	%f169, [%r16+928];
	ld.shared.f32 	%f170, [%r12+-15480];
	fma.rn.f32 	%f171, %f170, %f162, %f127;
	fma.rn.f32 	%f172, %f170, %f163, %f128;
	fma.rn.f32 	%f173, %f170, %f164, %f129;
	fma.rn.f32 	%f174, %f170, %f165, %f130;
	fma.rn.f32 	%f175, %f170, %f166, %f131;
	fma.rn.f32 	%f176, %f170, %f167, %f132;
	fma.rn.f32 	%f177, %f170, %f168, %f133;
	fma.rn.f32 	%f178, %f170, %f169, %f134;
	ld.shared.f32 	%f179, [%r12+-15476];
	fma.rn.f32 	%f180, %f179, %f162, %f136;
	fma.rn.f32 	%f181, %f179, %f163, %f137;
	fma.rn.f32 	%f182, %f179, %f164, %f138;
	fma.rn.f32 	%f183, %f179, %f165, %f139;
	fma.rn.f32 	%f184, %f179, %f166, %f140;
	fma.rn.f32 	%f185, %f179, %f167, %f141;
	fma.rn.f32 	%f186, %f179, %f168, %f142;
	fma.rn.f32 	%f187, %f179, %f169, %f143;
	ld.shared.f32 	%f188, [%r12+-15472];
	fma.rn.f32 	%f189, %f188, %f162, %f145;
	fma.rn.f32 	%f190, %f188, %f163, %f146;
	fma.rn.f32 	%f191, %f188, %f164, %f147;
	fma.rn.f32 	%f192, %f188, %f165, %f148;
	fma.rn.f32 	%f193, %f188, %f166, %f149;
	fma.rn.f32 	%f194, %f188, %f167, %f150;
	fma.rn.f32 	%f195, %f188, %f168, %f151;
	fma.rn.f32 	%f196, %f188, %f169, %f152;
	ld.shared.f32 	%f197, [%r12+-15468];
	fma.rn.f32 	%f198, %f197, %f162, %f154;
	fma.rn.f32 	%f199, %f197, %f163, %f155;
	fma.rn.f32 	%f200, %f197, %f164, %f156;
	fma.rn.f32 	%f201, %f197, %f165, %f157;
	fma.rn.f32 	%f202, %f197, %f166, %f158;
	fma.rn.f32 	%f203, %f197, %f167, %f159;
	fma.rn.f32 	%f204, %f197, %f168, %f160;
	fma.rn.f32 	%f205, %f197, %f169, %f161;
	ld.shared.f32 	%f206, [%r16+8];
	ld.shared.f32 	%f207, [%r16+140];
	ld.shared.f32 	%f208, [%r16+272];
	ld.shared.f32 	%f209, [%r16+404];
	ld.shared.f32 	%f210, [%r16+536];
	ld.shared.f32 	%f211, [%r16+668];
	ld.shared.f32 	%f212, [%r16+800];
	ld.shared.f32 	%f213, [%r16+932];
	ld.shared.f32 	%f214, [%r12+-14964];
	fma.rn.f32 	%f215, %f214, %f206, %f171;
	fma.rn.f32 	%f216, %f214, %f207, %f172;
	fma.rn.f32 	%f217, %f214, %f208, %f173;
	fma.rn.f32 	%f218, %f214, %f209, %f174;
	fma.rn.f32 	%f219, %f214, %f210, %f175;
	fma.rn.f32 	%f220, %f214, %f211, %f176;
	fma.rn.f32 	%f221, %f214, %f212, %f177;
	fma.rn.f32 	%f222, %f214, %f213, %f178;
	ld.shared.f32 	%f223, [%r12+-14960];
	fma.rn.f32 	%f224, %f223, %f206, %f180;
	fma.rn.f32 	%f225, %f223, %f207, %f181;
	fma.rn.f32 	%f226, %f223, %f208, %f182;
	fma.rn.f32 	%f227, %f223, %f209, %f183;
	fma.rn.f32 	%f228, %f223, %f210, %f184;
	fma.rn.f32 	%f229, %f223, %f211, %f185;
	fma.rn.f32 	%f230, %f223, %f212, %f186;
	fma.rn.f32 	%f231, %f223, %f213, %f187;
	ld.shared.f32 	%f232, [%r12+-14956];
	fma.rn.f32 	%f233, %f232, %f206, %f189;
	fma.rn.f32 	%f234, %f232, %f207, %f190;
	fma.rn.f32 	%f235, %f232, %f208, %f191;
	fma.rn.f32 	%f236, %f232, %f209, %f192;
	fma.rn.f32 	%f237, %f232, %f210, %f193;
	fma.rn.f32 	%f238, %f232, %f211, %f194;
	fma.rn.f32 	%f239, %f232, %f212, %f195;
	fma.rn.f32 	%f240, %f232, %f213, %f196;
	ld.shared.f32 	%f241, [%r12+-14952];
	fma.rn.f32 	%f242, %f241, %f206, %f198;
	fma.rn.f32 	%f243, %f241, %f207, %f199;
	fma.rn.f32 	%f244, %f241, %f208, %f200;
	fma.rn.f32 	%f245, %f241, %f209, %f201;
	fma.rn.f32 	%f246, %f241, %f210, %f202;
	fma.rn.f32 	%f247, %f241, %f211, %f203;
	fma.rn.f32 	%f248, %f241, %f212, %f204;
	fma.rn.f32 	%f249, %f241, %f213, %f205;
	ld.shared.f32 	%f250, [%r16+12];
	ld.shared.f32 	%f251, [%r16+144];
	ld.shared.f32 	%f252, [%r16+276];
	ld.shared.f32 	%f253, [%r16+408];
	ld.shared.f32 	%f254, [%r16+540];
	ld.shared.f32 	%f255, [%r16+672];
	ld.shared.f32 	%f256, [%r16+804];
	ld.shared.f32 	%f257, [%r16+936];
	ld.shared.f32 	%f258, [%r12+-14448];
	fma.rn.f32 	%f259, %f258, %f250, %f215;
	fma.rn.f32 	%f260, %f258, %f251, %f216;
	fma.rn.f32 	%f261, %f258, %f252, %f217;
	fma.rn.f32 	%f262, %f258, %f253, %f218;
	fma.rn.f32 	%f263, %f258, %f254, %f219;
	fma.rn.f32 	%f264, %f258, %f255, %f220;
	fma.rn.f32 	%f265, %f258, %f256, %f221;
	fma.rn.f32 	%f266, %f258, %f257, %f222;
	ld.shared.f32 	%f267, [%r12+-14444];
	fma.rn.f32 	%f268, %f267, %f250, %f224;
	fma.rn.f32 	%f269, %f267, %f251, %f225;
	fma.rn.f32 	%f270, %f267, %f252, %f226;
	fma.rn.f32 	%f271, %f267, %f253, %f227;
	fma.rn.f32 	%f272, %f267, %f254, %f228;
	fma.rn.f32 	%f273, %f267, %f255, %f229;
	fma.rn.f32 	%f274, %f267, %f256, %f230;
	fma.rn.f32 	%f275, %f267, %f257, %f231;
	ld.shared.f32 	%f276, [%r12+-14440];
	fma.rn.f32 	%f277, %f276, %f250, %f233;
	fma.rn.f32 	%f278, %f276, %f251, %f234;
	fma.rn.f32 	%f279, %f276, %f252, %f235;
	fma.rn.f32 	%f280, %f276, %f253, %f236;
	fma.rn.f32 	%f281, %f276, %f254, %f237;
	fma.rn.f32 	%f282, %f276, %f255, %f238;
	fma.rn.f32 	%f283, %f276, %f256, %f239;
	fma.rn.f32 	%f284, %f276, %f257, %f240;
	ld.shared.f32 	%f285, [%r12+-14436];
	fma.rn.f32 	%f286, %f285, %f250, %f242;
	fma.rn.f32 	%f287, %f285, %f251, %f243;
	fma.rn.f32 	%f288, %f285, %f252, %f244;
	fma.rn.f32 	%f289, %f285, %f253, %f245;
	fma.rn.f32 	%f290, %f285, %f254, %f246;
	fma.rn.f32 	%f291, %f285, %f255, %f247;
	fma.rn.f32 	%f292, %f285, %f256, %f248;
	fma.rn.f32 	%f293, %f285, %f257, %f249;
	ld.shared.f32 	%f294, [%r16+16];
	ld.shared.f32 	%f295, [%r16+148];
	ld.shared.f32 	%f296, [%r16+280];
	ld.shared.f32 	%f297, [%r16+412];
	ld.shared.f32 	%f298, [%r16+544];
	ld.shared.f32 	%f299, [%r16+676];
	ld.shared.f32 	%f300, [%r16+808];
	ld.shared.f32 	%f301, [%r16+940];
	ld.shared.f32 	%f302, [%r12+-13932];
	fma.rn.f32 	%f303, %f302, %f294, %f259;
	fma.rn.f32 	%f304, %f302, %f295, %f260;
	fma.rn.f32 	%f305, %f302, %f296, %f261;
	fma.rn.f32 	%f306, %f302, %f297, %f262;
	fma.rn.f32 	%f307, %f302, %f298, %f263;
	fma.rn.f32 	%f308, %f302, %f299, %f264;
	fma.rn.f32 	%f309, %f302, %f300, %f265;
	fma.rn.f32 	%f310, %f302, %f301, %f266;
	ld.shared.f32 	%f311, [%r12+-13928];
	fma.rn.f32 	%f312, %f311, %f294, %f268;
	fma.rn.f32 	%f313, %f311, %f295, %f269;
	fma.rn.f32 	%f314, %f311, %f296, %f270;
	fma.rn.f32 	%f315, %f311, %f297, %f271;
	fma.rn.f32 	%f316, %f311, %f298, %f272;
	fma.rn.f32 	%f317, %f311, %f299, %f273;
	fma.rn.f32 	%f318, %f311, %f300, %f274;
	fma.rn.f32 	%f319, %f311, %f301, %f275;
	ld.shared.f32 	%f320, [%r12+-13924];
	fma.rn.f32 	%f321, %f320, %f294, %f277;
	fma.rn.f32 	%f322, %f320, %f295, %f278;
	fma.rn.f32 	%f323, %f320, %f296, %f279;
	fma.rn.f32 	%f324, %f320, %f297, %f280;
	fma.rn.f32 	%f325, %f320, %f298, %f281;
	fma.rn.f32 	%f326, %f320, %f299, %f282;
	fma.rn.f32 	%f327, %f320, %f300, %f283;
	fma.rn.f32 	%f328, %f320, %f301, %f284;
	ld.shared.f32 	%f329, [%r12+-13920];
	fma.rn.f32 	%f330, %f329, %f294, %f286;
	fma.rn.f32 	%f331, %f329, %f295, %f287;
	fma.rn.f32 	%f332, %f329, %f296, %f288;
	fma.rn.f32 	%f333, %f329, %f297, %f289;
	fma.rn.f32 	%f334, %f329, %f298, %f290;
	fma.rn.f32 	%f335, %f329, %f299, %f291;
	fma.rn.f32 	%f336, %f329, %f300, %f292;
	fma.rn.f32 	%f337, %f329, %f301, %f293;
	ld.shared.f32 	%f338, [%r16+20];
	ld.shared.f32 	%f339, [%r16+152];
	ld.shared.f32 	%f340, [%r16+284];
	ld.shared.f32 	%f341, [%r16+416];
	ld.shared.f32 	%f342, [%r16+548];
	ld.shared.f32 	%f343, [%r16+680];
	ld.shared.f32 	%f344, [%r16+812];
	ld.shared.f32 	%f345, [%r16+944];
	ld.shared.f32 	%f346, [%r12+-13416];
	fma.rn.f32 	%f347, %f346, %f338, %f303;
	fma.rn.f32 	%f348, %f346, %f339, %f304;
	fma.rn.f32 	%f349, %f346, %f340, %f305;
	fma.rn.f32 	%f350, %f346, %f341, %f306;
	fma.rn.f32 	%f351, %f346, %f342, %f307;
	fma.rn.f32 	%f352, %f346, %f343, %f308;
	fma.rn.f32 	%f353, %f346, %f344, %f309;
	fma.rn.f32 	%f354, %f346, %f345, %f310;
	ld.shared.f32 	%f355, [%r12+-13412];
	fma.rn.f32 	%f356, %f355, %f338, %f312;
	fma.rn.f32 	%f357, %f355, %f339, %f313;
	fma.rn.f32 	%f358, %f355, %f340, %f314;
	fma.rn.f32 	%f359, %f355, %f341, %f315;
	fma.rn.f32 	%f360, %f355, %f342, %f316;
	fma.rn.f32 	%f361, %f355, %f343, %f317;
	fma.rn.f32 	%f362, %f355, %f344, %f318;
	fma.rn.f32 	%f363, %f355, %f345, %f319;
	ld.shared.f32 	%f364, [%r12+-13408];
	fma.rn.f32 	%f365, %f364, %f338, %f321;
	fma.rn.f32 	%f366, %f364, %f339, %f322;
	fma.rn.f32 	%f367, %f364, %f340, %f323;
	fma.rn.f32 	%f368, %f364, %f341, %f324;
	fma.rn.f32 	%f369, %f364, %f342, %f325;
	fma.rn.f32 	%f370, %f364, %f343, %f326;
	fma.rn.f32 	%f371, %f364, %f344, %f327;
	fma.rn.f32 	%f372, %f364, %f345, %f328;
	ld.shared.f32 	%f373, [%r12+-13404];
	fma.rn.f32 	%f374, %f373, %f338, %f330;
	fma.rn.f32 	%f375, %f373, %f339, %f331;
	fma.rn.f32 	%f376, %f373, %f340, %f332;
	fma.rn.f32 	%f377, %f373, %f341, %f333;
	fma.rn.f32 	%f378, %f373, %f342, %f334;
	fma.rn.f32 	%f379, %f373, %f343, %f335;
	fma.rn.f32 	%f380, %f373, %f344, %f336;
	fma.rn.f32 	%f381, %f373, %f345, %f337;
	ld.shared.f32 	%f382, [%r16+24];
	ld.shared.f32 	%f383, [%r16+156];
	ld.shared.f32 	%f384, [%r16+288];
	ld.shared.f32 	%f385, [%r16+420];
	ld.shared.f32 	%f386, [%r16+552];
	ld.shared.f32 	%f387, [%r16+684];
	ld.shared.f32 	%f388, [%r16+816];
	ld.shared.f32 	%f389, [%r16+948];
	ld.shared.f32 	%f390, [%r12+-12900];
	fma.rn.f32 	%f391, %f390, %f382, %f347;
	fma.rn.f32 	%f392, %f390, %f383, %f348;
	fma.rn.f32 	%f393, %f390, %f384, %f349;
	fma.rn.f32 	%f394, %f390, %f385, %f350;
	fma.rn.f32 	%f395, %f390, %f386, %f351;
	fma.rn.f32 	%f396, %f390, %f387, %f352;
	fma.rn.f32 	%f397, %f390, %f388, %f353;
	fma.rn.f32 	%f398, %f390, %f389, %f354;
	ld.shared.f32 	%f399, [%r12+-12896];
	fma.rn.f32 	%f400, %f399, %f382, %f356;
	fma.rn.f32 	%f401, %f399, %f383, %f357;
	fma.rn.f32 	%f402, %f399, %f384, %f358;
	fma.rn.f32 	%f403, %f399, %f385, %f359;
	fma.rn.f32 	%f404, %f399, %f386, %f360;
	fma.rn.f32 	%f405, %f399, %f387, %f361;
	fma.rn.f32 	%f406, %f399, %f388, %f362;
	fma.rn.f32 	%f407, %f399, %f389, %f363;
	ld.shared.f32 	%f408, [%r12+-12892];
	fma.rn.f32 	%f409, %f408, %f382, %f365;
	fma.rn.f32 	%f410, %f408, %f383, %f366;
	fma.rn.f32 	%f411, %f408, %f384, %f367;
	fma.rn.f32 	%f412, %f408, %f385, %f368;
	fma.rn.f32 	%f413, %f408, %f386, %f369;
	fma.rn.f32 	%f414, %f408, %f387, %f370;
	fma.rn.f32 	%f415, %f408, %f388, %f371;
	fma.rn.f32 	%f416, %f408, %f389, %f372;
	ld.shared.f32 	%f417, [%r12+-12888];
	fma.rn.f32 	%f418, %f417, %f382, %f374;
	fma.rn.f32 	%f419, %f417, %f383, %f375;
	fma.rn.f32 	%f420, %f417, %f384, %f376;
	fma.rn.f32 	%f421, %f417, %f385, %f377;
	fma.rn.f32 	%f422, %f417, %f386, %f378;
	fma.rn.f32 	%f423, %f417, %f387, %f379;
	fma.rn.f32 	%f424, %f417, %f388, %f380;
	fma.rn.f32 	%f425, %f417, %f389, %f381;
	ld.shared.f32 	%f426, [%r16+28];
	ld.shared.f32 	%f427, [%r16+160];
	ld.shared.f32 	%f428, [%r16+292];
	ld.shared.f32 	%f429, [%r16+424];
	ld.shared.f32 	%f430, [%r16+556];
	ld.shared.f32 	%f431, [%r16+688];
	ld.shared.f32 	%f432, [%r16+820];
	ld.shared.f32 	%f433, [%r16+952];
	ld.shared.f32 	%f434, [%r12+-12384];
	fma.rn.f32 	%f435, %f434, %f426, %f391;
	fma.rn.f32 	%f436, %f434, %f427, %f392;
	fma.rn.f32 	%f437, %f434, %f428, %f393;
	fma.rn.f32 	%f438, %f434, %f429, %f394;
	fma.rn.f32 	%f439, %f434, %f430, %f395;
	fma.rn.f32 	%f440, %f434, %f431, %f396;
	fma.rn.f32 	%f441, %f434, %f432, %f397;
	fma.rn.f32 	%f442, %f434, %f433, %f398;
	ld.shared.f32 	%f443, [%r12+-12380];
	fma.rn.f32 	%f444, %f443, %f426, %f400;
	fma.rn.f32 	%f445, %f443, %f427, %f401;
	fma.rn.f32 	%f446, %f443, %f428, %f402;
	fma.rn.f32 	%f447, %f443, %f429, %f403;
	fma.rn.f32 	%f448, %f443, %f430, %f404;
	fma.rn.f32 	%f449, %f443, %f431, %f405;
	fma.rn.f32 	%f450, %f443, %f432, %f406;
	fma.rn.f32 	%f451, %f443, %f433, %f407;
	ld.shared.f32 	%f452, [%r12+-12376];
	fma.rn.f32 	%f453, %f452, %f426, %f409;
	fma.rn.f32 	%f454, %f452, %f427, %f410;
	fma.rn.f32 	%f455, %f452, %f428, %f411;
	fma.rn.f32 	%f456, %f452, %f429, %f412;
	fma.rn.f32 	%f457, %f452, %f430, %f413;
	fma.rn.f32 	%f458, %f452, %f431, %f414;
	fma.rn.f32 	%f459, %f452, %f432, %f415;
	fma.rn.f32 	%f460, %f452, %f433, %f416;
	ld.shared.f32 	%f461, [%r12+-12372];
	fma.rn.f32 	%f462, %f461, %f426, %f418;
	fma.rn.f32 	%f463, %f461, %f427, %f419;
	fma.rn.f32 	%f464, %f461, %f428, %f420;
	fma.rn.f32 	%f465, %f461, %f429, %f421;
	fma.rn.f32 	%f466, %f461, %f430, %f422;
	fma.rn.f32 	%f467, %f461, %f431, %f423;
	fma.rn.f32 	%f468, %f461, %f432, %f424;
	fma.rn.f32 	%f469, %f461, %f433, %f425;
	ld.shared.f32 	%f470, [%r16+32];
	ld.shared.f32 	%f471, [%r16+164];
	ld.shared.f32 	%f472, [%r16+296];
	ld.shared.f32 	%f473, [%r16+428];
	ld.shared.f32 	%f474, [%r16+560];
	ld.shared.f32 	%f475, [%r16+692];
	ld.shared.f32 	%f476, [%r16+824];
	ld.shared.f32 	%f477, [%r16+956];
	ld.shared.f32 	%f478, [%r12+-11868];
	fma.rn.f32 	%f479, %f478, %f470, %f435;
	fma.rn.f32 	%f480, %f478, %f471, %f436;
	fma.rn.f32 	%f481, %f478, %f472, %f437;
	fma.rn.f32 	%f482, %f478, %f473, %f438;
	fma.rn.f32 	%f483, %f478, %f474, %f439;
	fma.rn.f32 	%f484, %f478, %f475, %f440;
	fma.rn.f32 	%f485, %f478, %f476, %f441;
	fma.rn.f32 	%f486, %f478, %f477, %f442;
	ld.shared.f32 	%f487, [%r12+-11864];
	fma.rn.f32 	%f488, %f487, %f470, %f444;
	fma.rn.f32 	%f489, %f487, %f471, %f445;
	fma.rn.f32 	%f490, %f487, %f472, %f446;
	fma.rn.f32 	%f491, %f487, %f473, %f447;
	fma.rn.f32 	%f492, %f487, %f474, %f448;
	fma.rn.f32 	%f493, %f487, %f475, %f449;
	fma.rn.f32 	%f494, %f487, %f476, %f450;
	fma.rn.f32 	%f495, %f487, %f477, %f451;
	ld.shared.f32 	%f496, [%r12+-11860];
	fma.rn.f32 	%f497, %f496, %f470, %f453;
	fma.rn.f32 	%f498, %f496, %f471, %f454;
	fma.rn.f32 	%f499, %f496, %f472, %f455;
	fma.rn.f32 	%f500, %f496, %f473, %f456;
	fma.rn.f32 	%f501, %f496, %f474, %f457;
	fma.rn.f32 	%f502, %f496, %f475, %f458;
	fma.rn.f32 	%f503, %f496, %f476, %f459;
	fma.rn.f32 	%f504, %f496, %f477, %f460;
	ld.shared.f32 	%f505, [%r12+-11856];
	fma.rn.f32 	%f506, %f505, %f470, %f462;
	fma.rn.f32 	%f507, %f505, %f471, %f463;
	fma.rn.f32 	%f508, %f505, %f472, %f464;
	fma.rn.f32 	%f509, %f505, %f473, %f465;
	fma.rn.f32 	%f510, %f505, %f474, %f466;
	fma.rn.f32 	%f511, %f505, %f475, %f467;
	fma.rn.f32 	%f512, %f505, %f476, %f468;
	fma.rn.f32 	%f513, %f505, %f477, %f469;
	ld.shared.f32 	%f514, [%r16+36];
	ld.shared.f32 	%f515, [%r16+168];
	ld.shared.f32 	%f516, [%r16+300];
	ld.shared.f32 	%f517, [%r16+432];
	ld.shared.f32 	%f518, [%r16+564];
	ld.shared.f32 	%f519, [%r16+696];
	ld.shared.f32 	%f520, [%r16+828];
	ld.shared.f32 	%f521, [%r16+960];
	ld.shared.f32 	%f522, [%r12+-11352];
	fma.rn.f32 	%f523, %f522, %f514, %f479;
	fma.rn.f32 	%f524, %f522, %f515, %f480;
	fma.rn.f32 	%f525, %f522, %f516, %f481;
	fma.rn.f32 	%f526, %f522, %f517, %f482;
	fma.rn.f32 	%f527, %f522, %f518, %f483;
	fma.rn.f32 	%f528, %f522, %f519, %f484;
	fma.rn.f32 	%f529, %f522, %f520, %f485;
	fma.rn.f32 	%f530, %f522, %f521, %f486;
	ld.shared.f32 	%f531, [%r12+-11348];
	fma.rn.f32 	%f532, %f531, %f514, %f488;
	fma.rn.f32 	%f533, %f531, %f515, %f489;
	fma.rn.f32 	%f534, %f531, %f516, %f490;
	fma.rn.f32 	%f535, %f531, %f517, %f491;
	fma.rn.f32 	%f536, %f531, %f518, %f492;
	fma.rn.f32 	%f537, %f531, %f519, %f493;
	fma.rn.f32 	%f538, %f531, %f520, %f494;
	fma.rn.f32 	%f539, %f531, %f521, %f495;
	ld.shared.f32 	%f540, [%r12+-11344];
	fma.rn.f32 	%f541, %f540, %f514, %f497;
	fma.rn.f32 	%f542, %f540, %f515, %f498;
	fma.rn.f32 	%f543, %f540, %f516, %f499;
	fma.rn.f32 	%f544, %f540, %f517, %f500;
	fma.rn.f32 	%f545, %f540, %f518, %f501;
	fma.rn.f32 	%f546, %f540, %f519, %f502;
	fma.rn.f32 	%f547, %f540, %f520, %f503;
	fma.rn.f32 	%f548, %f540, %f521, %f504;
	ld.shared.f32 	%f549, [%r12+-11340];
	fma.rn.f32 	%f550, %f549, %f514, %f506;
	fma.rn.f32 	%f551, %f549, %f515, %f507;
	fma.rn.f32 	%f552, %f549, %f516, %f508;
	fma.rn.f32 	%f553, %f549, %f517, %f509;
	fma.rn.f32 	%f554, %f549, %f518, %f510;
	fma.rn.f32 	%f555, %f549, %f519, %f511;
	fma.rn.f32 	%f556, %f549, %f520, %f512;
	fma.rn.f32 	%f557, %f549, %f521, %f513;
	ld.shared.f32 	%f558, [%r16+40];
	ld.shared.f32 	%f559, [%r16+172];
	ld.shared.f32 	%f560, [%r16+304];
	ld.shared.f32 	%f561, [%r16+436];
	ld.shared.f32 	%f562, [%r16+568];
	ld.shared.f32 	%f563, [%r16+700];
	ld.shared.f32 	%f564, [%r16+832];
	ld.shared.f32 	%f565, [%r16+964];
	ld.shared.f32 	%f566, [%r12+-10836];
	fma.rn.f32 	%f567, %f566, %f558, %f523;
	fma.rn.f32 	%f568, %f566, %f559, %f524;
	fma.rn.f32 	%f569, %f566, %f560, %f525;
	fma.rn.f32 	%f570, %f566, %f561, %f526;
	fma.rn.f32 	%f571, %f566, %f562, %f527;
	fma.rn.f32 	%f572, %f566, %f563, %f528;
	fma.rn.f32 	%f573, %f566, %f564, %f529;
	fma.rn.f32 	%f574, %f566, %f565, %f530;
	ld.shared.f32 	%f575, [%r12+-10832];
	fma.rn.f32 	%f576, %f575, %f558, %f532;
	fma.rn.f32 	%f577, %f575, %f559, %f533;
	fma.rn.f32 	%f578, %f575, %f560, %f534;
	fma.rn.f32 	%f579, %f575, %f561, %f535;
	fma.rn.f32 	%f580, %f575, %f562, %f536;
	fma.rn.f32 	%f581, %f575, %f563, %f537;
	fma.rn.f32 	%f582, %f575, %f564, %f538;
	fma.rn.f32 	%f583, %f575, %f565, %f539;
	ld.shared.f32 	%f584, [%r12+-10828];
	fma.rn.f32 	%f585, %f584, %f558, %f541;
	fma.rn.f32 	%f586, %f584, %f559, %f542;
	fma.rn.f32 	%f587, %f584, %f560, %f543;
	fma.rn.f32 	%f588, %f584, %f561, %f544;
	fma.rn.f32 	%f589, %f584, %f562, %f545;
	fma.rn.f32 	%f590, %f584, %f563, %f546;
	fma.rn.f32 	%f591, %f584, %f564, %f547;
	fma.rn.f32 	%f592, %f584, %f565, %f548;
	ld.shared.f32 	%f593, [%r12+-10824];
	fma.rn.f32 	%f594, %f593, %f558, %f550;
	fma.rn.f32 	%f595, %f593, %f559, %f551;
	fma.rn.f32 	%f596, %f593, %f560, %f552;
	fma.rn.f32 	%f597, %f593, %f561, %f553;
	fma.rn.f32 	%f598, %f593, %f562, %f554;
	fma.rn.f32 	%f599, %f593, %f563, %f555;
	fma.rn.f32 	%f600, %f593, %f564, %f556;
	fma.rn.f32 	%f601, %f593, %f565, %f557;
	ld.shared.f32 	%f602, [%r16+44];
	ld.shared.f32 	%f603, [%r16+176];
	ld.shared.f32 	%f604, [%r16+308];
	ld.shared.f32 	%f605, [%r16+440];
	ld.shared.f32 	%f606, [%r16+572];
	ld.shared.f32 	%f607, [%r16+704];
	ld.shared.f32 	%f608, [%r16+836];
	ld.shared.f32 	%f609, [%r16+968];
	ld.shared.f32 	%f610, [%r12+-10320];
	fma.rn.f32 	%f611, %f610, %f602, %f567;
	fma.rn.f32 	%f612, %f610, %f603, %f568;
	fma.rn.f32 	%f613, %f610, %f604, %f569;
	fma.rn.f32 	%f614, %f610, %f605, %f570;
	fma.rn.f32 	%f615, %f610, %f606, %f571;
	fma.rn.f32 	%f616, %f610, %f607, %f572;
	fma.rn.f32 	%f617, %f610, %f608, %f573;
	fma.rn.f32 	%f618, %f610, %f609, %f574;
	ld.shared.f32 	%f619, [%r12+-10316];
	fma.rn.f32 	%f620, %f619, %f602, %f576;
	fma.rn.f32 	%f621, %f619, %f603, %f577;
	fma.rn.f32 	%f622, %f619, %f604, %f578;
	fma.rn.f32 	%f623, %f619, %f605, %f579;
	fma.rn.f32 	%f624, %f619, %f606, %f580;
	fma.rn.f32 	%f625, %f619, %f607, %f581;
	fma.rn.f32 	%f626, %f619, %f608, %f582;
	fma.rn.f32 	%f627, %f619, %f609, %f583;
	ld.shared.f32 	%f628, [%r12+-10312];
	fma.rn.f32 	%f629, %f628, %f602, %f585;
	fma.rn.f32 	%f630, %f628, %f603, %f586;
	fma.rn.f32 	%f631, %f628, %f604, %f587;
	fma.rn.f32 	%f632, %f628, %f605, %f588;
	fma.rn.f32 	%f633, %f628, %f606, %f589;
	fma.rn.f32 	%f634, %f628, %f607, %f590;
	fma.rn.f32 	%f635, %f628, %f608, %f591;
	fma.rn.f32 	%f636, %f628, %f609, %f592;
	ld.shared.f32 	%f637, [%r12+-10308];
	fma.rn.f32 	%f638, %f637, %f602, %f594;
	fma.rn.f32 	%f639, %f637, %f603, %f595;
	fma.rn.f32 	%f640, %f637, %f604, %f596;
	fma.rn.f32 	%f641, %f637, %f605, %f597;
	fma.rn.f32 	%f642, %f637, %f606, %f598;
	fma.rn.f32 	%f643, %f637, %f607, %f599;
	fma.rn.f32 	%f644, %f637, %f608, %f600;
	fma.rn.f32 	%f645, %f637, %f609, %f601;
	ld.shared.f32 	%f646, [%r16+48];
	ld.shared.f32 	%f647, [%r16+180];
	ld.shared.f32 	%f648, [%r16+312];
	ld.shared.f32 	%f649, [%r16+444];
	ld.shared.f32 	%f650, [%r16+576];
	ld.shared.f32 	%f651, [%r16+708];
	ld.shared.f32 	%f652, [%r16+840];
	ld.shared.f32 	%f653, [%r16+972];
	ld.shared.f32 	%f654, [%r12+-9804];
	fma.rn.f32 	%f655, %f654, %f646, %f611;
	fma.rn.f32 	%f656, %f654, %f647, %f612;
	fma.rn.f32 	%f657, %f654, %f648, %f613;
	fma.rn.f32 	%f658, %f654, %f649, %f614;
	fma.rn.f32 	%f659, %f654, %f650, %f615;
	fma.rn.f32 	%f660, %f654, %f651, %f616;
	fma.rn.f32 	%f661, %f654, %f652, %f617;
	fma.rn.f32 	%f662, %f654, %f653, %f618;
	ld.shared.f32 	%f663, [%r12+-9800];
	fma.rn.f32 	%f664, %f663, %f646, %f620;
	fma.rn.f32 	%f665, %f663, %f647, %f621;
	fma.rn.f32 	%f666, %f663, %f648, %f622;
	fma.rn.f32 	%f667, %f663, %f649, %f623;
	fma.rn.f32 	%f668, %f663, %f650, %f624;
	fma.rn.f32 	%f669, %f663, %f651, %f625;
	fma.rn.f32 	%f670, %f663, %f652, %f626;
	fma.rn.f32 	%f671, %f663, %f653, %f627;
	ld.shared.f32 	%f672, [%r12+-9796];
	fma.rn.f32 	%f673, %f672, %f646, %f629;
	fma.rn.f32 	%f674, %f672, %f647, %f630;
	fma.rn.f32 	%f675, %f672, %f648, %f631;
	fma.rn.f32 	%f676, %f672, %f649, %f632;
	fma.rn.f32 	%f677, %f672, %f650, %f633;
	fma.rn.f32 	%f678, %f672, %f651, %f634;
	fma.rn.f32 	%f679, %f672, %f652, %f635;
	fma.rn.f32 	%f680, %f672, %f653, %f636;
	ld.shared.f32 	%f681, [%r12+-9792];
	fma.rn.f32 	%f682, %f681, %f646, %f638;
	fma.rn.f32 	%f683, %f681, %f647, %f639;
	fma.rn.f32 	%f684, %f681, %f648, %f640;
	fma.rn.f32 	%f685, %f681, %f649, %f641;
	fma.rn.f32 	%f686, %f681, %f650, %f642;
	fma.rn.f32 	%f687, %f681, %f651, %f643;
	fma.rn.f32 	%f688, %f681, %f652, %f644;
	fma.rn.f32 	%f689, %f681, %f653, %f645;
	ld.shared.f32 	%f690, [%r16+52];
	ld.shared.f32 	%f691, [%r16+184];
	ld.shared.f32 	%f692, [%r16+316];
	ld.shared.f32 	%f693, [%r16+448];
	ld.shared.f32 	%f694, [%r16+580];
	ld.shared.f32 	%f695, [%r16+712];
	ld.shared.f32 	%f696, [%r16+844];
	ld.shared.f32 	%f697, [%r16+976];
	ld.shared.f32 	%f698, [%r12+-9288];
	fma.rn.f32 	%f699, %f698, %f690, %f655;
	fma.rn.f32 	%f700, %f698, %f691, %f656;
	fma.rn.f32 	%f701, %f698, %f692, %f657;
	fma.rn.f32 	%f702, %f698, %f693, %f658;
	fma.rn.f32 	%f703, %f698, %f694, %f659;
	fma.rn.f32 	%f704, %f698, %f695, %f660;
	fma.rn.f32 	%f705, %f698, %f696, %f661;
	fma.rn.f32 	%f706, %f698, %f697, %f662;
	ld.shared.f32 	%f707, [%r12+-9284];
	fma.rn.f32 	%f708, %f707, %f690, %f664;
	fma.rn.f32 	%f709, %f707, %f691, %f665;
	fma.rn.f32 	%f710, %f707, %f692, %f666;
	fma.rn.f32 	%f711, %f707, %f693, %f667;
	fma.rn.f32 	%f712, %f707, %f694, %f668;
	fma.rn.f32 	%f713, %f707, %f695, %f669;
	fma.rn.f32 	%f714, %f707, %f696, %f670;
	fma.rn.f32 	%f715, %f707, %f697, %f671;
	ld.shared.f32 	%f716, [%r12+-9280];
	fma.rn.f32 	%f717, %f716, %f690, %f673;
	fma.rn.f32 	%f718, %f716, %f691, %f674;
	fma.rn.f32 	%f719, %f716, %f692, %f675;
	fma.rn.f32 	%f720, %f716, %f693, %f676;
	fma.rn.f32 	%f721, %f716, %f694, %f677;
	fma.rn.f32 	%f722, %f716, %f695, %f678;
	fma.rn.f32 	%f723, %f716, %f696, %f679;
	fma.rn.f32 	%f724, %f716, %f697, %f680;
	ld.shared.f32 	%f725, [%r12+-9276];
	fma.rn.f32 	%f726, %f725, %f690, %f682;
	fma.rn.f32 	%f727, %f725, %f691, %f683;
	fma.rn.f32 	%f728, %f725, %f692, %f684;
	fma.rn.f32 	%f729, %f725, %f693, %f685;
	fma.rn.f32 	%f730, %f725, %f694, %f686;
	fma.rn.f32 	%f731, %f725, %f695, %f687;
	fma.rn.f32 	%f732, %f725, %f696, %f688;
	fma.rn.f32 	%f733, %f725, %f697, %f689;
	ld.shared.f32 	%f734, [%r16+56];
	ld.shared.f32 	%f735, [%r16+188];
	ld.shared.f32 	%f736, [%r16+320];
	ld.shared.f32 	%f737, [%r16+452];
	ld.shared.f32 	%f738, [%r16+584];
	ld.shared.f32 	%f739, [%r16+716];
	ld.shared.f32 	%f740, [%r16+848];
	ld.shared.f32 	%f741, [%r16+980];
	ld.shared.f32 	%f742, [%r12+-8772];
	fma.rn.f32 	%f743, %f742, %f734, %f699;
	fma.rn.f32 	%f744, %f742, %f735, %f700;
	fma.rn.f32 	%f745, %f742, %f736, %f701;
	fma.rn.f32 	%f746, %f742, %f737, %f702;
	fma.rn.f32 	%f747, %f742, %f738, %f703;
	fma.rn.f32 	%f748, %f742, %f739, %f704;
	fma.rn.f32 	%f749, %f742, %f740, %f705;
	fma.rn.f32 	%f750, %f742, %f741, %f706;
	ld.shared.f32 	%f751, [%r12+-8768];
	fma.rn.f32 	%f752, %f751, %f734, %f708;
	fma.rn.f32 	%f753, %f751, %f735, %f709;
	fma.rn.f32 	%f754, %f751, %f736, %f710;
	fma.rn.f32 	%f755, %f751, %f737, %f711;
	fma.rn.f32 	%f756, %f751, %f738, %f712;
	fma.rn.f32 	%f757, %f751, %f739, %f713;
	fma.rn.f32 	%f758, %f751, %f740, %f714;
	fma.rn.f32 	%f759, %f751, %f741, %f715;
	ld.shared.f32 	%f760, [%r12+-8764];
	fma.rn.f32 	%f761, %f760, %f734, %f717;
	fma.rn.f32 	%f762, %f760, %f735, %f718;
	fma.rn.f32 	%f763, %f760, %f736, %f719;
	fma.rn.f32 	%f764, %f760, %f737, %f720;
	fma.rn.f32 	%f765, %f760, %f738, %f721;
	fma.rn.f32 	%f766, %f760, %f739, %f722;
	fma.rn.f32 	%f767, %f760, %f740, %f723;
	fma.rn.f32 	%f768, %f760, %f741, %f724;
	ld.shared.f32 	%f769, [%r12+-8760];
	fma.rn.f32 	%f770, %f769, %f734, %f726;
	fma.rn.f32 	%f771, %f769, %f735, %f727;
	fma.rn.f32 	%f772, %f769, %f736, %f728;
	fma.rn.f32 	%f773, %f769, %f737, %f729;
	fma.rn.f32 	%f774, %f769, %f738, %f730;
	fma.rn.f32 	%f775, %f769, %f739, %f731;
	fma.rn.f32 	%f776, %f769, %f740, %f732;
	fma.rn.f32 	%f777, %f769, %f741, %f733;
	ld.shared.f32 	%f778, [%r16+60];
	ld.shared.f32 	%f779, [%r16+192];
	ld.shared.f32 	%f780, [%r16+324];
	ld.shared.f32 	%f781, [%r16+456];
	ld.shared.f32 	%f782, [%r16+588];
	ld.shared.f32 	%f783, [%r16+720];
	ld.shared.f32 	%f784, [%r16+852];
	ld.shared.f32 	%f785, [%r16+984];
	ld.shared.f32 	%f786, [%r12+-8256];
	fma.rn.f32 	%f787, %f786, %f778, %f743;
	fma.rn.f32 	%f788, %f786, %f779, %f744;
	fma.rn.f32 	%f789, %f786, %f780, %f745;
	fma.rn.f32 	%f790, %f786, %f781, %f746;
	fma.rn.f32 	%f791, %f786, %f782, %f747;
	fma.rn.f32 	%f792, %f786, %f783, %f748;
	fma.rn.f32 	%f793, %f786, %f784, %f749;
	fma.rn.f32 	%f794, %f786, %f785, %f750;
	ld.shared.f32 	%f795, [%r12+-8252];
	fma.rn.f32 	%f796, %f795, %f778, %f752;
	fma.rn.f32 	%f797, %f795, %f779, %f753;
	fma.rn.f32 	%f798, %f795, %f780, %f754;
	fma.rn.f32 	%f799, %f795, %f781, %f755;
	fma.rn.f32 	%f800, %f795, %f782, %f756;
	fma.rn.f32 	%f801, %f795, %f783, %f757;
	fma.rn.f32 	%f802, %f795, %f784, %f758;
	fma.rn.f32 	%f803, %f795, %f785, %f759;
	ld.shared.f32 	%f804, [%r12+-8248];
	fma.rn.f32 	%f805, %f804, %f778, %f761;
	fma.rn.f32 	%f806, %f804, %f779, %f762;
	fma.rn.f32 	%f807, %f804, %f780, %f763;
	fma.rn.f32 	%f808, %f804, %f781, %f764;
	fma.rn.f32 	%f809, %f804, %f782, %f765;
	fma.rn.f32 	%f810, %f804, %f783, %f766;
	fma.rn.f32 	%f811, %f804, %f784, %f767;
	fma.rn.f32 	%f812, %f804, %f785, %f768;
	ld.shared.f32 	%f813, [%r12+-8244];
	fma.rn.f32 	%f814, %f813, %f778, %f770;
	fma.rn.f32 	%f815, %f813, %f779, %f771;
	fma.rn.f32 	%f816, %f813, %f780, %f772;
	fma.rn.f32 	%f817, %f813, %f781, %f773;
	fma.rn.f32 	%f818, %f813, %f782, %f774;
	fma.rn.f32 	%f819, %f813, %f783, %f775;
	fma.rn.f32 	%f820, %f813, %f784, %f776;
	fma.rn.f32 	%f821, %f813, %f785, %f777;
	ld.shared.f32 	%f822, [%r16+64];
	ld.shared.f32 	%f823, [%r16+196];
	ld.shared.f32 	%f824, [%r16+328];
	ld.shared.f32 	%f825, [%r16+460];
	ld.shared.f32 	%f826, [%r16+592];
	ld.shared.f32 	%f827, [%r16+724];
	ld.shared.f32 	%f828, [%r16+856];
	ld.shared.f32 	%f829, [%r16+988];
	ld.shared.f32 	%f830, [%r12+-7740];
	fma.rn.f32 	%f831, %f830, %f822, %f787;
	fma.rn.f32 	%f832, %f830, %f823, %f788;
	fma.rn.f32 	%f833, %f830, %f824, %f789;
	fma.rn.f32 	%f834, %f830, %f825, %f790;
	fma.rn.f32 	%f835, %f830, %f826, %f791;
	fma.rn.f32 	%f836, %f830, %f827, %f792;
	fma.rn.f32 	%f837, %f830, %f828, %f793;
	fma.rn.f32 	%f838, %f830, %f829, %f794;
	ld.shared.f32 	%f839, [%r12+-7736];
	fma.rn.f32 	%f840, %f839, %f822, %f796;
	fma.rn.f32 	%f841, %f839, %f823, %f797;
	fma.rn.f32 	%f842, %f839, %f824, %f798;
	fma.rn.f32 	%f843, %f839, %f825, %f799;
	fma.rn.f32 	%f844, %f839, %f826, %f800;
	fma.rn.f32 	%f845, %f839, %f827, %f801;
	fma.rn.f32 	%f846, %f839, %f828, %f802;
	fma.rn.f32 	%f847, %f839, %f829, %f803;
	ld.shared.f32 	%f848, [%r12+-7732];
	fma.rn.f32 	%f849, %f848, %f822, %f805;
	fma.rn.f32 	%f850, %f848, %f823, %f806;
	fma.rn.f32 	%f851, %f848, %f824, %f807;
	fma.rn.f32 	%f852, %f848, %f825, %f808;
	fma.rn.f32 	%f853, %f848, %f826, %f809;
	fma.rn.f32 	%f854, %f848, %f827, %f810;
	fma.rn.f32 	%f855, %f848, %f828, %f811;
	fma.rn.f32 	%f856, %f848, %f829, %f812;
	ld.shared.f32 	%f857, [%r12+-7728];
	fma.rn.f32 	%f858, %f857, %f822, %f814;
	fma.rn.f32 	%f859, %f857, %f823, %f815;
	fma.rn.f32 	%f860, %f857, %f824, %f816;
	fma.rn.f32 	%f861, %f857, %f825, %f817;
	fma.rn.f32 	%f862, %f857, %f826, %f818;
	fma.rn.f32 	%f863, %f857, %f827, %f819;
	fma.rn.f32 	%f864, %f857, %f828, %f820;
	fma.rn.f32 	%f865, %f857, %f829, %f821;
	ld.shared.f32 	%f866, [%r16+68];
	ld.shared.f32 	%f867, [%r16+200];
	ld.shared.f32 	%f868, [%r16+332];
	ld.shared.f32 	%f869, [%r16+464];
	ld.shared.f32 	%f870, [%r16+596];
	ld.shared.f32 	%f871, [%r16+728];
	ld.shared.f32 	%f872, [%r16+860];
	ld.shared.f32 	%f873, [%r16+992];
	ld.shared.f32 	%f874, [%r12+-7224];
	fma.rn.f32 	%f875, %f874, %f866, %f831;
	fma.rn.f32 	%f876, %f874, %f867, %f832;
	fma.rn.f32 	%f877, %f874, %f868, %f833;
	fma.rn.f32 	%f878, %f874, %f869, %f834;
	fma.rn.f32 	%f879, %f874, %f870, %f835;
	fma.rn.f32 	%f880, %f874, %f871, %f836;
	fma.rn.f32 	%f881, %f874, %f872, %f837;
	fma.rn.f32 	%f882, %f874, %f873, %f838;
	ld.shared.f32 	%f883, [%r12+-7220];
	fma.rn.f32 	%f884, %f883, %f866, %f840;
	fma.rn.f32 	%f885, %f883, %f867, %f841;
	fma.rn.f32 	%f886, %f883, %f868, %f842;
	fma.rn.f32 	%f887, %f883, %f869, %f843;
	fma.rn.f32 	%f888, %f883, %f870, %f844;
	fma.rn.f32 	%f889, %f883, %f871, %f845;
	fma.rn.f32 	%f890, %f883, %f872, %f846;
	fma.rn.f32 	%f891, %f883, %f873, %f847;
	ld.shared.f32 	%f892, [%r12+-7216];
	fma.rn.f32 	%f893, %f892, %f866, %f849;
	fma.rn.f32 	%f894, %f892, %f867, %f850;
	fma.rn.f32 	%f895, %f892, %f868, %f851;
	fma.rn.f32 	%f896, %f892, %f869, %f852;
	fma.rn.f32 	%f897, %f892, %f870, %f853;
	fma.rn.f32 	%f898, %f892, %f871, %f854;
	fma.rn.f32 	%f899, %f892, %f872, %f855;
	fma.rn.f32 	%f900, %f892, %f873, %f856;
	ld.shared.f32 	%f901, [%r12+-7212];
	fma.rn.f32 	%f902, %f901, %f866, %f858;
	fma.rn.f32 	%f903, %f901, %f867, %f859;
	fma.rn.f32 	%f904, %f901, %f868, %f860;
	fma.rn.f32 	%f905, %f901, %f869, %f861;
	fma.rn.f32 	%f906, %f901, %f870, %f862;
	fma.rn.f32 	%f907, %f901, %f871, %f863;
	fma.rn.f32 	%f908, %f901, %f872, %f864;
	fma.rn.f32 	%f909, %f901, %f873, %f865;
	ld.shared.f32 	%f910, [%r16+72];
	ld.shared.f32 	%f911, [%r16+204];
	ld.shared.f32 	%f912, [%r16+336];
	ld.shared.f32 	%f913, [%r16+468];
	ld.shared.f32 	%f914, [%r16+600];
	ld.shared.f32 	%f915, [%r16+732];
	ld.shared.f32 	%f916, [%r16+864];
	ld.shared.f32 	%f917, [%r16+996];
	ld.shared.f32 	%f918, [%r12+-6708];
	fma.rn.f32 	%f919, %f918, %f910, %f875;
	fma.rn.f32 	%f920, %f918, %f911, %f876;
	fma.rn.f32 	%f921, %f918, %f912, %f877;
	fma.rn.f32 	%f922, %f918, %f913, %f878;
	fma.rn.f32 	%f923, %f918, %f914, %f879;
	fma.rn.f32 	%f924, %f918, %f915, %f880;
	fma.rn.f32 	%f925, %f918, %f916, %f881;
	fma.rn.f32 	%f926, %f918, %f917, %f882;
	ld.shared.f32 	%f927, [%r12+-6704];
	fma.rn.f32 	%f928, %f927, %f910, %f884;
	fma.rn.f32 	%f929, %f927, %f911, %f885;
	fma.rn.f32 	%f930, %f927, %f912, %f886;
	fma.rn.f32 	%f931, %f927, %f913, %f887;
	fma.rn.f32 	%f932, %f927, %f914, %f888;
	fma.rn.f32 	%f933, %f927, %f915, %f889;
	fma.rn.f32 	%f934, %f927, %f916, %f890;
	fma.rn.f32 	%f935, %f927, %f917, %f891;
	ld.shared.f32 	%f936, [%r12+-6700];
	fma.rn.f32 	%f937, %f936, %f910, %f893;
	fma.rn.f32 	%f938, %f936, %f911, %f894;
	fma.rn.f32 	%f939, %f936, %f912, %f895;
	fma.rn.f32 	%f940, %f936, %f913, %f896;
	fma.rn.f32 	%f941, %f936, %f914, %f897;
	fma.rn.f32 	%f942, %f936, %f915, %f898;
	fma.rn.f32 	%f943, %f936, %f916, %f899;
	fma.rn.f32 	%f944, %f936, %f917, %f900;
	ld.shared.f32 	%f945, [%r12+-6696];
	fma.rn.f32 	%f946, %f945, %f910, %f902;
	fma.rn.f32 	%f947, %f945, %f911, %f903;
	fma.rn.f32 	%f948, %f945, %f912, %f904;
	fma.rn.f32 	%f949, %f945, %f913, %f905;
	fma.rn.f32 	%f950, %f945, %f914, %f906;
	fma.rn.f32 	%f951, %f945, %f915, %f907;
	fma.rn.f32 	%f952, %f945, %f916, %f908;
	fma.rn.f32 	%f953, %f945, %f917, %f909;
	ld.shared.f32 	%f954, [%r16+76];
	ld.shared.f32 	%f955, [%r16+208];
	ld.shared.f32 	%f956, [%r16+340];
	ld.shared.f32 	%f957, [%r16+472];
	ld.shared.f32 	%f958, [%r16+604];
	ld.shared.f32 	%f959, [%r16+736];
	ld.shared.f32 	%f960, [%r16+868];
	ld.shared.f32 	%f961, [%r16+1000];
	ld.shared.f32 	%f962, [%r12+-6192];
	fma.rn.f32 	%f963, %f962, %f954, %f919;
	fma.rn.f32 	%f964, %f962, %f955, %f920;
	fma.rn.f32 	%f965, %f962, %f956, %f921;
	fma.rn.f32 	%f966, %f962, %f957, %f922;
	fma.rn.f32 	%f967, %f962, %f958, %f923;
	fma.rn.f32 	%f968, %f962, %f959, %f924;
	fma.rn.f32 	%f969, %f962, %f960, %f925;
	fma.rn.f32 	%f970, %f962, %f961, %f926;
	ld.shared.f32 	%f971, [%r12+-6188];
	fma.rn.f32 	%f972, %f971, %f954, %f928;
	fma.rn.f32 	%f973, %f971, %f955, %f929;
	fma.rn.f32 	%f974, %f971, %f956, %f930;
	fma.rn.f32 	%f975, %f971, %f957, %f931;
	fma.rn.f32 	%f976, %f971, %f958, %f932;
	fma.rn.f32 	%f977, %f971, %f959, %f933;
	fma.rn.f32 	%f978, %f971, %f960, %f934;
	fma.rn.f32 	%f979, %f971, %f961, %f935;
	ld.shared.f32 	%f980, [%r12+-6184];
	fma.rn.f32 	%f981, %f980, %f954, %f937;
	fma.rn.f32 	%f982, %f980, %f955, %f938;
	fma.rn.f32 	%f983, %f980, %f956, %f939;
	fma.rn.f32 	%f984, %f980, %f957, %f940;
	fma.rn.f32 	%f985, %f980, %f958, %f941;
	fma.rn.f32 	%f986, %f980, %f959, %f942;
	fma.rn.f32 	%f987, %f980, %f960, %f943;
	fma.rn.f32 	%f988, %f980, %f961, %f944;
	ld.shared.f32 	%f989, [%r12+-6180];
	fma.rn.f32 	%f990, %f989, %f954, %f946;
	fma.rn.f32 	%f991, %f989, %f955, %f947;
	fma.rn.f32 	%f992, %f989, %f956, %f948;
	fma.rn.f32 	%f993, %f989, %f957, %f949;
	fma.rn.f32 	%f994, %f989, %f958, %f950;
	fma.rn.f32 	%f995, %f989, %f959, %f951;
	fma.rn.f32 	%f996, %f989, %f960, %f952;
	fma.rn.f32 	%f997, %f989, %f961, %f953;
	ld.shared.f32 	%f998, [%r16+80];
	ld.shared.f32 	%f999, [%r16+212];
	ld.shared.f32 	%f1000, [%r16+344];
	ld.shared.f32 	%f1001, [%r16+476];
	ld.shared.f32 	%f1002, [%r16+608];
	ld.shared.f32 	%f1003, [%r16+740];
	ld.shared.f32 	%f1004, [%r16+872];
	ld.shared.f32 	%f1005, [%r16+1004];
	ld.shared.f32 	%f1006, [%r12+-5676];
	fma.rn.f32 	%f1007, %f1006, %f998, %f963;
	fma.rn.f32 	%f1008, %f1006, %f999, %f964;
	fma.rn.f32 	%f1009, %f1006, %f1000, %f965;
	fma.rn.f32 	%f1010, %f1006, %f1001, %f966;
	fma.rn.f32 	%f1011, %f1006, %f1002, %f967;
	fma.rn.f32 	%f1012, %f1006, %f1003, %f968;
	fma.rn.f32 	%f1013, %f1006, %f1004, %f969;
	fma.rn.f32 	%f1014, %f1006, %f1005, %f970;
	ld.shared.f32 	%f1015, [%r12+-5672];
	fma.rn.f32 	%f1016, %f1015, %f998, %f972;
	fma.rn.f32 	%f1017, %f1015, %f999, %f973;
	fma.rn.f32 	%f1018, %f1015, %f1000, %f974;
	fma.rn.f32 	%f1019, %f1015, %f1001, %f975;
	fma.rn.f32 	%f1020, %f1015, %f1002, %f976;
	fma.rn.f32 	%f1021, %f1015, %f1003, %f977;
	fma.rn.f32 	%f1022, %f1015, %f1004, %f978;
	fma.rn.f32 	%f1023, %f1015, %f1005, %f979;
	ld.shared.f32 	%f1024, [%r12+-5668];
	fma.rn.f32 	%f1025, %f1024, %f998, %f981;
	fma.rn.f32 	%f1026, %f1024, %f999, %f982;
	fma.rn.f32 	%f1027, %f1024, %f1000, %f983;
	fma.rn.f32 	%f1028, %f1024, %f1001, %f984;
	fma.rn.f32 	%f1029, %f1024, %f1002, %f985;
	fma.rn.f32 	%f1030, %f1024, %f1003, %f986;
	fma.rn.f32 	%f1031, %f1024, %f1004, %f987;
	fma.rn.f32 	%f1032, %f1024, %f1005, %f988;
	ld.shared.f32 	%f1033, [%r12+-5664];
	fma.rn.f32 	%f1034, %f1033, %f998, %f990;
	fma.rn.f32 	%f1035, %f1033, %f999, %f991;
	fma.rn.f32 	%f1036, %f1033, %f1000, %f992;
	fma.rn.f32 	%f1037, %f1033, %f1001, %f993;
	fma.rn.f32 	%f1038, %f1033, %f1002, %f994;
	fma.rn.f32 	%f1039, %f1033, %f1003, %f995;
	fma.rn.f32 	%f1040, %f1033, %f1004, %f996;
	fma.rn.f32 	%f1041, %f1033, %f1005, %f997;
	ld.shared.f32 	%f1042, [%r16+84];
	ld.shared.f32 	%f1043, [%r16+216];
	ld.shared.f32 	%f1044, [%r16+348];
	ld.shared.f32 	%f1045, [%r16+480];
	ld.shared.f32 	%f1046, [%r16+612];
	ld.shared.f32 	%f1047, [%r16+744];
	ld.shared.f32 	%f1048, [%r16+876];
	ld.shared.f32 	%f1049, [%r16+1008];
	ld.shared.f32 	%f1050, [%r12+-5160];
	fma.rn.f32 	%f1051, %f1050, %f1042, %f1007;
	fma.rn.f32 	%f1052, %f1050, %f1043, %f1008;
	fma.rn.f32 	%f1053, %f1050, %f1044, %f1009;
	fma.rn.f32 	%f1054, %f1050, %f1045, %f1010;
	fma.rn.f32 	%f1055, %f1050, %f1046, %f1011;
	fma.rn.f32 	%f1056, %f1050, %f1047, %f1012;
	fma.rn.f32 	%f1057, %f1050, %f1048, %f1013;
	fma.rn.f32 	%f1058, %f1050, %f1049, %f1014;
	ld.shared.f32 	%f1059, [%r12+-5156];
	fma.rn.f32 	%f1060, %f1059, %f1042, %f1016;
	fma.rn.f32 	%f1061, %f1059, %f1043, %f1017;
	fma.rn.f32 	%f1062, %f1059, %f1044, %f1018;
	fma.rn.f32 	%f1063, %f1059, %f1045, %f1019;
	fma.rn.f32 	%f1064, %f1059, %f1046, %f1020;
	fma.rn.f32 	%f1065, %f1059, %f1047, %f1021;
	fma.rn.f32 	%f1066, %f1059, %f1048, %f1022;
	fma.rn.f32 	%f1067, %f1059, %f1049, %f1023;
	ld.shared.f32 	%f1068, [%r12+-5152];
	fma.rn.f32 	%f1069, %f1068, %f1042, %f1025;
	fma.rn.f32 	%f1070, %f1068, %f1043, %f1026;
	fma.rn.f32 	%f1071, %f1068, %f1044, %f1027;
	fma.rn.f32 	%f1072, %f1068, %f1045, %f1028;
	fma.rn.f32 	%f1073, %f1068, %f1046, %f1029;
	fma.rn.f32 	%f1074, %f1068, %f1047, %f1030;
	fma.rn.f32 	%f1075, %f1068, %f1048, %f1031;
	fma.rn.f32 	%f1076, %f1068, %f1049, %f1032;
	ld.shared.f32 	%f1077, [%r12+-5148];
	fma.rn.f32 	%f1078, %f1077, %f1042, %f1034;
	fma.rn.f32 	%f1079, %f1077, %f1043, %f1035;
	fma.rn.f32 	%f1080, %f1077, %f1044, %f1036;
	fma.rn.f32 	%f1081, %f1077, %f1045, %f1037;
	fma.rn.f32 	%f1082, %f1077, %f1046, %f1038;
	fma.rn.f32 	%f1083, %f1077, %f1047, %f1039;
	fma.rn.f32 	%f1084, %f1077, %f1048, %f1040;
	fma.rn.f32 	%f1085, %f1077, %f1049, %f1041;
	ld.shared.f32 	%f1086, [%r16+88];
	ld.shared.f32 	%f1087, [%r16+220];
	ld.shared.f32 	%f1088, [%r16+352];
	ld.shared.f32 	%f1089, [%r16+484];
	ld.shared.f32 	%f1090, [%r16+616];
	ld.shared.f32 	%f1091, [%r16+748];
	ld.shared.f32 	%f1092, [%r16+880];
	ld.shared.f32 	%f1093, [%r16+1012];
	ld.shared.f32 	%f1094, [%r12+-4644];
	fma.rn.f32 	%f1095, %f1094, %f1086, %f1051;
	fma.rn.f32 	%f1096, %f1094, %f1087, %f1052;
	fma.rn.f32 	%f1097, %f1094, %f1088, %f1053;
	fma.rn.f32 	%f1098, %f1094, %f1089, %f1054;
	fma.rn.f32 	%f1099, %f1094, %f1090, %f1055;
	fma.rn.f32 	%f1100, %f1094, %f1091, %f1056;
	fma.rn.f32 	%f1101, %f1094, %f1092, %f1057;
	fma.rn.f32 	%f1102, %f1094, %f1093, %f1058;
	ld.shared.f32 	%f1103, [%r12+-4640];
	fma.rn.f32 	%f1104, %f1103, %f1086, %f1060;
	fma.rn.f32 	%f1105, %f1103, %f1087, %f1061;
	fma.rn.f32 	%f1106, %f1103, %f1088, %f1062;
	fma.rn.f32 	%f1107, %f1103, %f1089, %f1063;
	fma.rn.f32 	%f1108, %f1103, %f1090, %f1064;
	fma.rn.f32 	%f1109, %f1103, %f1091, %f1065;
	fma.rn.f32 	%f1110, %f1103, %f1092, %f1066;
	fma.rn.f32 	%f1111, %f1103, %f1093, %f1067;
	ld.shared.f32 	%f1112, [%r12+-4636];
	fma.rn.f32 	%f1113, %f1112, %f1086, %f1069;
	fma.rn.f32 	%f1114, %f1112, %f1087, %f1070;
	fma.rn.f32 	%f1115, %f1112, %f1088, %f1071;
	fma.rn.f32 	%f1116, %f1112, %f1089, %f1072;
	fma.rn.f32 	%f1117, %f1112, %f1090, %f1073;
	fma.rn.f32 	%f1118, %f1112, %f1091, %f1074;
	fma.rn.f32 	%f1119, %f1112, %f1092, %f1075;
	fma.rn.f32 	%f1120, %f1112, %f1093, %f1076;
	ld.shared.f32 	%f1121, [%r12+-4632];
	fma.rn.f32 	%f1122, %f1121, %f1086, %f1078;
	fma.rn.f32 	%f1123, %f1121, %f1087, %f1079;
	fma.rn.f32 	%f1124, %f1121, %f1088, %f1080;
	fma.rn.f32 	%f1125, %f1121, %f1089, %f1081;
	fma.rn.f32 	%f1126, %f1121, %f1090, %f1082;
	fma.rn.f32 	%f1127, %f1121, %f1091, %f1083;
	fma.rn.f32 	%f1128, %f1121, %f1092, %f1084;
	fma.rn.f32 	%f1129, %f1121, %f1093, %f1085;
	ld.shared.f32 	%f1130, [%r16+92];
	ld.shared.f32 	%f1131, [%r16+224];
	ld.shared.f32 	%f1132, [%r16+356];
	ld.shared.f32 	%f1133, [%r16+488];
	ld.shared.f32 	%f1134, [%r16+620];
	ld.shared.f32 	%f1135, [%r16+752];
	ld.shared.f32 	%f1136, [%r16+884];
	ld.shared.f32 	%f1137, [%r16+1016];
	ld.shared.f32 	%f1138, [%r12+-4128];
	fma.rn.f32 	%f1139, %f1138, %f1130, %f1095;
	fma.rn.f32 	%f1140, %f1138, %f1131, %f1096;
	fma.rn.f32 	%f1141, %f1138, %f1132, %f1097;
	fma.rn.f32 	%f1142, %f1138, %f1133, %f1098;
	fma.rn.f32 	%f1143, %f1138, %f1134, %f1099;
	fma.rn.f32 	%f1144, %f1138, %f1135, %f1100;
	fma.rn.f32 	%f1145, %f1138, %f1136, %f1101;
	fma.rn.f32 	%f1146, %f1138, %f1137, %f1102;
	ld.shared.f32 	%f1147, [%r12+-4124];
	fma.rn.f32 	%f1148, %f1147, %f1130, %f1104;
	fma.rn.f32 	%f1149, %f1147, %f1131, %f1105;
	fma.rn.f32 	%f1150, %f1147, %f1132, %f1106;
	fma.rn.f32 	%f1151, %f1147, %f1133, %f1107;
	fma.rn.f32 	%f1152, %f1147, %f1134, %f1108;
	fma.rn.f32 	%f1153, %f1147, %f1135, %f1109;
	fma.rn.f32 	%f1154, %f1147, %f1136, %f1110;
	fma.rn.f32 	%f1155, %f1147, %f1137, %f1111;
	ld.shared.f32 	%f1156, [%r12+-4120];
	fma.rn.f32 	%f1157, %f1156, %f1130, %f1113;
	fma.rn.f32 	%f1158, %f1156, %f1131, %f1114;
	fma.rn.f32 	%f1159, %f1156, %f1132, %f1115;
	fma.rn.f32 	%f1160, %f1156, %f1133, %f1116;
	fma.rn.f32 	%f1161, %f1156, %f1134, %f1117;
	fma.rn.f32 	%f1162, %f1156, %f1135, %f1118;
	fma.rn.f32 	%f1163, %f1156, %f1136, %f1119;
	fma.rn.f32 	%f1164, %f1156, %f1137, %f1120;
	ld.shared.f32 	%f1165, [%r12+-4116];
	fma.rn.f32 	%f1166, %f1165, %f1130, %f1122;
	fma.rn.f32 	%f1167, %f1165, %f1131, %f1123;
	fma.rn.f32 	%f1168, %f1165, %f1132, %f1124;
	fma.rn.f32 	%f1169, %f1165, %f1133, %f1125;
	fma.rn.f32 	%f1170, %f1165, %f1134, %f1126;
	fma.rn.f32 	%f1171, %f1165, %f1135, %f1127;
	fma.rn.f32 	%f1172, %f1165, %f1136, %f1128;
	fma.rn.f32 	%f1173, %f1165, %f1137, %f1129;
	ld.shared.f32 	%f1174, [%r16+96];
	ld.shared.f32 	%f1175, [%r16+228];
	ld.shared.f32 	%f1176, [%r16+360];
	ld.shared.f32 	%f1177, [%r16+492];
	ld.shared.f32 	%f1178, [%r16+624];
	ld.shared.f32 	%f1179, [%r16+756];
	ld.shared.f32 	%f1180, [%r16+888];
	ld.shared.f32 	%f1181, [%r16+1020];
	ld.shared.f32 	%f1182, [%r12+-3612];
	fma.rn.f32 	%f1183, %f1182, %f1174, %f1139;
	fma.rn.f32 	%f1184, %f1182, %f1175, %f1140;
	fma.rn.f32 	%f1185, %f1182, %f1176, %f1141;
	fma.rn.f32 	%f1186, %f1182, %f1177, %f1142;
	fma.rn.f32 	%f1187, %f1182, %f1178, %f1143;
	fma.rn.f32 	%f1188, %f1182, %f1179, %f1144;
	fma.rn.f32 	%f1189, %f1182, %f1180, %f1145;
	fma.rn.f32 	%f1190, %f1182, %f1181, %f1146;
	ld.shared.f32 	%f1191, [%r12+-3608];
	fma.rn.f32 	%f1192, %f1191, %f1174, %f1148;
	fma.rn.f32 	%f1193, %f1191, %f1175, %f1149;
	fma.rn.f32 	%f1194, %f1191, %f1176, %f1150;
	fma.rn.f32 	%f1195, %f1191, %f1177, %f1151;
	fma.rn.f32 	%f1196, %f1191, %f1178, %f1152;
	fma.rn.f32 	%f1197, %f1191, %f1179, %f1153;
	fma.rn.f32 	%f1198, %f1191, %f1180, %f1154;
	fma.rn.f32 	%f1199, %f1191, %f1181, %f1155;
	ld.shared.f32 	%f1200, [%r12+-3604];
	fma.rn.f32 	%f1201, %f1200, %f1174, %f1157;
	fma.rn.f32 	%f1202, %f1200, %f1175, %f1158;
	fma.rn.f32 	%f1203, %f1200, %f1176, %f1159;
	fma.rn.f32 	%f1204, %f1200, %f1177, %f1160;
	fma.rn.f32 	%f1205, %f1200, %f1178, %f1161;
	fma.rn.f32 	%f1206, %f1200, %f1179, %f1162;
	fma.rn.f32 	%f1207, %f1200, %f1180, %f1163;
	fma.rn.f32 	%f1208, %f1200, %f1181, %f1164;
	ld.shared.f32 	%f1209, [%r12+-3600];
	fma.rn.f32 	%f1210, %f1209, %f1174, %f1166;
	fma.rn.f32 	%f1211, %f1209, %f1175, %f1167;
	fma.rn.f32 	%f1212, %f1209, %f1176, %f1168;
	fma.rn.f32 	%f1213, %f1209, %f1177, %f1169;
	fma.rn.f32 	%f1214, %f1209, %f1178, %f1170;
	fma.rn.f32 	%f1215, %f1209, %f1179, %f1171;
	fma.rn.f32 	%f1216, %f1209, %f1180, %f1172;
	fma.rn.f32 	%f1217, %f1209, %f1181, %f1173;
	ld.shared.f32 	%f1218, [%r16+100];
	ld.shared.f32 	%f1219, [%r16+232];
	ld.shared.f32 	%f1220, [%r16+364];
	ld.shared.f32 	%f1221, [%r16+496];
	ld.shared.f32 	%f1222, [%r16+628];
	ld.shared.f32 	%f1223, [%r16+760];
	ld.shared.f32 	%f1224, [%r16+892];
	ld.shared.f32 	%f1225, [%r16+1024];
	ld.shared.f32 	%f1226, [%r12+-3096];
	fma.rn.f32 	%f1227, %f1226, %f1218, %f1183;
	fma.rn.f32 	%f1228, %f1226, %f1219, %f1184;
	fma.rn.f32 	%f1229, %f1226, %f1220, %f1185;
	fma.rn.f32 	%f1230, %f1226, %f1221, %f1186;
	fma.rn.f32 	%f1231, %f1226, %f1222, %f1187;
	fma.rn.f32 	%f1232, %f1226, %f1223, %f1188;
	fma.rn.f32 	%f1233, %f1226, %f1224, %f1189;
	fma.rn.f32 	%f1234, %f1226, %f1225, %f1190;
	ld.shared.f32 	%f1235, [%r12+-3092];
	fma.rn.f32 	%f1236, %f1235, %f1218, %f1192;
	fma.rn.f32 	%f1237, %f1235, %f1219, %f1193;
	fma.rn.f32 	%f1238, %f1235, %f1220, %f1194;
	fma.rn.f32 	%f1239, %f1235, %f1221, %f1195;
	fma.rn.f32 	%f1240, %f1235, %f1222, %f1196;
	fma.rn.f32 	%f1241, %f1235, %f1223, %f1197;
	fma.rn.f32 	%f1242, %f1235, %f1224, %f1198;
	fma.rn.f32 	%f1243, %f1235, %f1225, %f1199;
	ld.shared.f32 	%f1244, [%r12+-3088];
	fma.rn.f32 	%f1245, %f1244, %f1218, %f1201;
	fma.rn.f32 	%f1246, %f1244, %f1219, %f1202;
	fma.rn.f32 	%f1247, %f1244, %f1220, %f1203;
	fma.rn.f32 	%f1248, %f1244, %f1221, %f1204;
	fma.rn.f32 	%f1249, %f1244, %f1222, %f1205;
	fma.rn.f32 	%f1250, %f1244, %f1223, %f1206;
	fma.rn.f32 	%f1251, %f1244, %f1224, %f1207;
	fma.rn.f32 	%f1252, %f1244, %f1225, %f1208;
	ld.shared.f32 	%f1253, [%r12+-3084];
	fma.rn.f32 	%f1254, %f1253, %f1218, %f1210;
	fma.rn.f32 	%f1255, %f1253, %f1219, %f1211;
	fma.rn.f32 	%f1256, %f1253, %f1220, %f1212;
	fma.rn.f32 	%f1257, %f1253, %f1221, %f1213;
	fma.rn.f32 	%f1258, %f1253, %f1222, %f1214;
	fma.rn.f32 	%f1259, %f1253, %f1223, %f1215;
	fma.rn.f32 	%f1260, %f1253, %f1224, %f1216;
	fma.rn.f32 	%f1261, %f1253, %f1225, %f1217;
	ld.shared.f32 	%f1262, [%r16+104];
	ld.shared.f32 	%f1263, [%r16+236];
	ld.shared.f32 	%f1264, [%r16+368];
	ld.shared.f32 	%f1265, [%r16+500];
	ld.shared.f32 	%f1266, [%r16+632];
	ld.shared.f32 	%f1267, [%r16+764];
	ld.shared.f32 	%f1268, [%r16+896];
	ld.shared.f32 	%f1269, [%r16+1028];
	ld.shared.f32 	%f1270, [%r12+-2580];
	fma.rn.f32 	%f1271, %f1270, %f1262, %f1227;
	fma.rn.f32 	%f1272, %f1270, %f1263, %f1228;
	fma.rn.f32 	%f1273, %f1270, %f1264, %f1229;
	fma.rn.f32 	%f1274, %f1270, %f1265, %f1230;
	fma.rn.f32 	%f1275, %f1270, %f1266, %f1231;
	fma.rn.f32 	%f1276, %f1270, %f1267, %f1232;
	fma.rn.f32 	%f1277, %f1270, %f1268, %f1233;
	fma.rn.f32 	%f1278, %f1270, %f1269, %f1234;
	ld.shared.f32 	%f1279, [%r12+-2576];
	fma.rn.f32 	%f1280, %f1279, %f1262, %f1236;
	fma.rn.f32 	%f1281, %f1279, %f1263, %f1237;
	fma.rn.f32 	%f1282, %f1279, %f1264, %f1238;
	fma.rn.f32 	%f1283, %f1279, %f1265, %f1239;
	fma.rn.f32 	%f1284, %f1279, %f1266, %f1240;
	fma.rn.f32 	%f1285, %f1279, %f1267, %f1241;
	fma.rn.f32 	%f1286, %f1279, %f1268, %f1242;
	fma.rn.f32 	%f1287, %f1279, %f1269, %f1243;
	ld.shared.f32 	%f1288, [%r12+-2572];
	fma.rn.f32 	%f1289, %f1288, %f1262, %f1245;
	fma.rn.f32 	%f1290, %f1288, %f1263, %f1246;
	fma.rn.f32 	%f1291, %f1288, %f1264, %f1247;
	fma.rn.f32 	%f1292, %f1288, %f1265, %f1248;
	fma.rn.f32 	%f1293, %f1288, %f1266, %f1249;
	fma.rn.f32 	%f1294, %f1288, %f1267, %f1250;
	fma.rn.f32 	%f1295, %f1288, %f1268, %f1251;
	fma.rn.f32 	%f1296, %f1288, %f1269, %f1252;
	ld.shared.f32 	%f1297, [%r12+-2568];
	fma.rn.f32 	%f1298, %f1297, %f1262, %f1254;
	fma.rn.f32 	%f1299, %f1297, %f1263, %f1255;
	fma.rn.f32 	%f1300, %f1297, %f1264, %f1256;
	fma.rn.f32 	%f1301, %f1297, %f1265, %f1257;
	fma.rn.f32 	%f1302, %f1297, %f1266, %f1258;
	fma.rn.f32 	%f1303, %f1297, %f1267, %f1259;
	fma.rn.f32 	%f1304, %f1297, %f1268, %f1260;
	fma.rn.f32 	%f1305, %f1297, %f1269, %f1261;
	ld.shared.f32 	%f1306, [%r16+108];
	ld.shared.f32 	%f1307, [%r16+240];
	ld.shared.f32 	%f1308, [%r16+372];
	ld.shared.f32 	%f1309, [%r16+504];
	ld.shared.f32 	%f1310, [%r16+636];
	ld.shared.f32 	%f1311, [%r16+768];
	ld.shared.f32 	%f1312, [%r16+900];
	ld.shared.f32 	%f1313, [%r16+1032];
	ld.shared.f32 	%f1314, [%r12+-2064];
	fma.rn.f32 	%f1315, %f1314, %f1306, %f1271;
	fma.rn.f32 	%f1316, %f1314, %f1307, %f1272;
	fma.rn.f32 	%f1317, %f1314, %f1308, %f1273;
	fma.rn.f32 	%f1318, %f1314, %f1309, %f1274;
	fma.rn.f32 	%f1319, %f1314, %f1310, %f1275;
	fma.rn.f32 	%f1320, %f1314, %f1311, %f1276;
	fma.rn.f32 	%f1321, %f1314, %f1312, %f1277;
	fma.rn.f32 	%f1322, %f1314, %f1313, %f1278;
	ld.shared.f32 	%f1323, [%r12+-2060];
	fma.rn.f32 	%f1324, %f1323, %f1306, %f1280;
	fma.rn.f32 	%f1325, %f1323, %f1307, %f1281;
	fma.rn.f32 	%f1326, %f1323, %f1308, %f1282;
	fma.rn.f32 	%f1327, %f1323, %f1309, %f1283;
	fma.rn.f32 	%f1328, %f1323, %f1310, %f1284;
	fma.rn.f32 	%f1329, %f1323, %f1311, %f1285;
	fma.rn.f32 	%f1330, %f1323, %f1312, %f1286;
	fma.rn.f32 	%f1331, %f1323, %f1313, %f1287;
	ld.shared.f32 	%f1332, [%r12+-2056];
	fma.rn.f32 	%f1333, %f1332, %f1306, %f1289;
	fma.rn.f32 	%f1334, %f1332, %f1307, %f1290;
	fma.rn.f32 	%f1335, %f1332, %f1308, %f1291;
	fma.rn.f32 	%f1336, %f1332, %f1309, %f1292;
	fma.rn.f32 	%f1337, %f1332, %f1310, %f1293;
	fma.rn.f32 	%f1338, %f1332, %f1311, %f1294;
	fma.rn.f32 	%f1339, %f1332, %f1312, %f1295;
	fma.rn.f32 	%f1340, %f1332, %f1313, %f1296;
	ld.shared.f32 	%f1341, [%r12+-2052];
	fma.rn.f32 	%f1342, %f1341, %f1306, %f1298;
	fma.rn.f32 	%f1343, %f1341, %f1307, %f1299;
	fma.rn.f32 	%f1344, %f1341, %f1308, %f1300;
	fma.rn.f32 	%f1345, %f1341, %f1309, %f1301;
	fma.rn.f32 	%f1346, %f1341, %f1310, %f1302;
	fma.rn.f32 	%f1347, %f1341, %f1311, %f1303;
	fma.rn.f32 	%f1348, %f1341, %f1312, %f1304;
	fma.rn.f32 	%f1349, %f1341, %f1313, %f1305;
	ld.shared.f32 	%f1350, [%r16+112];
	ld.shared.f32 	%f1351, [%r16+244];
	ld.shared.f32 	%f1352, [%r16+376];
	ld.shared.f32 	%f1353, [%r16+508];
	ld.shared.f32 	%f1354, [%r16+640];
	ld.shared.f32 	%f1355, [%r16+772];
	ld.shared.f32 	%f1356, [%r16+904];
	ld.shared.f32 	%f1357, [%r16+1036];
	ld.shared.f32 	%f1358, [%r12+-1548];
	fma.rn.f32 	%f1359, %f1358, %f1350, %f1315;
	fma.rn.f32 	%f1360, %f1358, %f1351, %f1316;
	fma.rn.f32 	%f1361, %f1358, %f1352, %f1317;
	fma.rn.f32 	%f1362, %f1358, %f1353, %f1318;
	fma.rn.f32 	%f1363, %f1358, %f1354, %f1319;
	fma.rn.f32 	%f1364, %f1358, %f1355, %f1320;
	fma.rn.f32 	%f1365, %f1358, %f1356, %f1321;
	fma.rn.f32 	%f1366, %f1358, %f1357, %f1322;
	ld.shared.f32 	%f1367, [%r12+-1544];
	fma.rn.f32 	%f1368, %f1367, %f1350, %f1324;
	fma.rn.f32 	%f1369, %f1367, %f1351, %f1325;
	fma.rn.f32 	%f1370, %f1367, %f1352, %f1326;
	fma.rn.f32 	%f1371, %f1367, %f1353, %f1327;
	fma.rn.f32 	%f1372, %f1367, %f1354, %f1328;
	fma.rn.f32 	%f1373, %f1367, %f1355, %f1329;
	fma.rn.f32 	%f1374, %f1367, %f1356, %f1330;
	fma.rn.f32 	%f1375, %f1367, %f1357, %f1331;
	ld.shared.f32 	%f1376, [%r12+-1540];
	fma.rn.f32 	%f1377, %f1376, %f1350, %f1333;
	fma.rn.f32 	%f1378, %f1376, %f1351, %f1334;
	fma.rn.f32 	%f1379, %f1376, %f1352, %f1335;
	fma.rn.f32 	%f1380, %f1376, %f1353, %f1336;
	fma.rn.f32 	%f1381, %f1376, %f1354, %f1337;
	fma.rn.f32 	%f1382, %f1376, %f1355, %f1338;
	fma.rn.f32 	%f1383, %f1376, %f1356, %f1339;
	fma.rn.f32 	%f1384, %f1376, %f1357, %f1340;
	ld.shared.f32 	%f1385, [%r12+-1536];
	fma.rn.f32 	%f1386, %f1385, %f1350, %f1342;
	fma.rn.f32 	%f1387, %f1385, %f1351, %f1343;
	fma.rn.f32 	%f1388, %f1385, %f1352, %f1344;
	fma.rn.f32 	%f1389, %f1385, %f1353, %f1345;
	fma.rn.f32 	%f1390, %f1385, %f1354, %f1346;
	fma.rn.f32 	%f1391, %f1385, %f1355, %f1347;
	fma.rn.f32 	%f1392, %f1385, %f1356, %f1348;
	fma.rn.f32 	%f1393, %f1385, %f1357, %f1349;
	ld.shared.f32 	%f1394, [%r16+116];
	ld.shared.f32 	%f1395, [%r16+248];
	ld.shared.f32 	%f1396, [%r16+380];
	ld.shared.f32 	%f1397, [%r16+512];
	ld.shared.f32 	%f1398, [%r16+644];
	ld.shared.f32 	%f1399, [%r16+776];
	ld.shared.f32 	%f1400, [%r16+908];
	ld.shared.f32 	%f1401, [%r16+1040];
	ld.shared.f32 	%f1402, [%r12+-1032];
	fma.rn.f32 	%f1403, %f1402, %f1394, %f1359;
	fma.rn.f32 	%f1404, %f1402, %f1395, %f1360;
	fma.rn.f32 	%f1405, %f1402, %f1396, %f1361;
	fma.rn.f32 	%f1406, %f1402, %f1397, %f1362;
	fma.rn.f32 	%f1407, %f1402, %f1398, %f1363;
	fma.rn.f32 	%f1408, %f1402, %f1399, %f1364;
	fma.rn.f32 	%f1409, %f1402, %f1400, %f1365;
	fma.rn.f32 	%f1410, %f1402, %f1401, %f1366;
	ld.shared.f32 	%f1411, [%r12+-1028];
	fma.rn.f32 	%f1412, %f1411, %f1394, %f1368;
	fma.rn.f32 	%f1413, %f1411, %f1395, %f1369;
	fma.rn.f32 	%f1414, %f1411, %f1396, %f1370;
	fma.rn.f32 	%f1415, %f1411, %f1397, %f1371;
	fma.rn.f32 	%f1416, %f1411, %f1398, %f1372;
	fma.rn.f32 	%f1417, %f1411, %f1399, %f1373;
	fma.rn.f32 	%f1418, %f1411, %f1400, %f1374;
	fma.rn.f32 	%f1419, %f1411, %f1401, %f1375;
	ld.shared.f32 	%f1420, [%r12+-1024];
	fma.rn.f32 	%f1421, %f1420, %f1394, %f1377;
	fma.rn.f32 	%f1422, %f1420, %f1395, %f1378;
	fma.rn.f32 	%f1423, %f1420, %f1396, %f1379;
	fma.rn.f32 	%f1424, %f1420, %f1397, %f1380;
	fma.rn.f32 	%f1425, %f1420, %f1398, %f1381;
	fma.rn.f32 	%f1426, %f1420, %f1399, %f1382;
	fma.rn.f32 	%f1427, %f1420, %f1400, %f1383;
	fma.rn.f32 	%f1428, %f1420, %f1401, %f1384;
	ld.shared.f32 	%f1429, [%r12+-1020];
	fma.rn.f32 	%f1430, %f1429, %f1394, %f1386;
	fma.rn.f32 	%f1431, %f1429, %f1395, %f1387;
	fma.rn.f32 	%f1432, %f1429, %f1396, %f1388;
	fma.rn.f32 	%f1433, %f1429, %f1397, %f1389;
	fma.rn.f32 	%f1434, %f1429, %f1398, %f1390;
	fma.rn.f32 	%f1435, %f1429, %f1399, %f1391;
	fma.rn.f32 	%f1436, %f1429, %f1400, %f1392;
	fma.rn.f32 	%f1437, %f1429, %f1401, %f1393;
	ld.shared.f32 	%f1438, [%r16+120];
	ld.shared.f32 	%f1439, [%r16+252];
	ld.shared.f32 	%f1440, [%r16+384];
	ld.shared.f32 	%f1441, [%r16+516];
	ld.shared.f32 	%f1442, [%r16+648];
	ld.shared.f32 	%f1443, [%r16+780];
	ld.shared.f32 	%f1444, [%r16+912];
	ld.shared.f32 	%f1445, [%r16+1044];
	ld.shared.f32 	%f1446, [%r12+-516];
	fma.rn.f32 	%f1447, %f1446, %f1438, %f1403;
	fma.rn.f32 	%f1448, %f1446, %f1439, %f1404;
	fma.rn.f32 	%f1449, %f1446, %f1440, %f1405;
	fma.rn.f32 	%f1450, %f1446, %f1441, %f1406;
	fma.rn.f32 	%f1451, %f1446, %f1442, %f1407;
	fma.rn.f32 	%f1452, %f1446, %f1443, %f1408;
	fma.rn.f32 	%f1453, %f1446, %f1444, %f1409;
	fma.rn.f32 	%f1454, %f1446, %f1445, %f1410;
	ld.shared.f32 	%f1455, [%r12+-512];
	fma.rn.f32 	%f1456, %f1455, %f1438, %f1412;
	fma.rn.f32 	%f1457, %f1455, %f1439, %f1413;
	fma.rn.f32 	%f1458, %f1455, %f1440, %f1414;
	fma.rn.f32 	%f1459, %f1455, %f1441, %f1415;
	fma.rn.f32 	%f1460, %f1455, %f1442, %f1416;
	fma.rn.f32 	%f1461, %f1455, %f1443, %f1417;
	fma.rn.f32 	%f1462, %f1455, %f1444, %f1418;
	fma.rn.f32 	%f1463, %f1455, %f1445, %f1419;
	ld.shared.f32 	%f1464, [%r12+-508];
	fma.rn.f32 	%f1465, %f1464, %f1438, %f1421;
	fma.rn.f32 	%f1466, %f1464, %f1439, %f1422;
	fma.rn.f32 	%f1467, %f1464, %f1440, %f1423;
	fma.rn.f32 	%f1468, %f1464, %f1441, %f1424;
	fma.rn.f32 	%f1469, %f1464, %f1442, %f1425;
	fma.rn.f32 	%f1470, %f1464, %f1443, %f1426;
	fma.rn.f32 	%f1471, %f1464, %f1444, %f1427;
	fma.rn.f32 	%f1472, %f1464, %f1445, %f1428;
	ld.shared.f32 	%f1473, [%r12+-504];
	fma.rn.f32 	%f1474, %f1473, %f1438, %f1430;
	fma.rn.f32 	%f1475, %f1473, %f1439, %f1431;
	fma.rn.f32 	%f1476, %f1473, %f1440, %f1432;
	fma.rn.f32 	%f1477, %f1473, %f1441, %f1433;
	fma.rn.f32 	%f1478, %f1473, %f1442, %f1434;
	fma.rn.f32 	%f1479, %f1473, %f1443, %f1435;
	fma.rn.f32 	%f1480, %f1473, %f1444, %f1436;
	fma.rn.f32 	%f1481, %f1473, %f1445, %f1437;
	ld.shared.f32 	%f1482, [%r16+124];
	ld.shared.f32 	%f1483, [%r16+256];
	ld.shared.f32 	%f1484, [%r16+388];
	ld.shared.f32 	%f1485, [%r16+520];
	ld.shared.f32 	%f1486, [%r16+652];
	ld.shared.f32 	%f1487, [%r16+784];
	ld.shared.f32 	%f1488, [%r16+916];
	ld.shared.f32 	%f1489, [%r16+1048];
	ld.shared.f32 	%f1490, [%r12];
	fma.rn.f32 	%f1613, %f1490, %f1482, %f1447;
	fma.rn.f32 	%f1609, %f1490, %f1483, %f1448;
	fma.rn.f32 	%f1605, %f1490, %f1484, %f1449;
	fma.rn.f32 	%f1601, %f1490, %f1485, %f1450;
	fma.rn.f32 	%f1597, %f1490, %f1486, %f1451;
	fma.rn.f32 	%f1593, %f1490, %f1487, %f1452;
	fma.rn.f32 	%f1614, %f1490, %f1488, %f1453;
	fma.rn.f32 	%f1618, %f1490, %f1489, %f1454;
	ld.shared.f32 	%f1491, [%r12+4];
	fma.rn.f32 	%f1612, %f1491, %f1482, %f1456;
	fma.rn.f32 	%f1608, %f1491, %f1483, %f1457;
	fma.rn.f32 	%f1604, %f1491, %f1484, %f1458;
	fma.rn.f32 	%f1600, %f1491, %f1485, %f1459;
	fma.rn.f32 	%f1596, %f1491, %f1486, %f1460;
	fma.rn.f32 	%f1592, %f1491, %f1487, %f1461;
	fma.rn.f32 	%f1615, %f1491, %f1488, %f1462;
	fma.rn.f32 	%f1619, %f1491, %f1489, %f1463;
	ld.shared.f32 	%f1492, [%r12+8];
	fma.rn.f32 	%f1611, %f1492, %f1482, %f1465;
	fma.rn.f32 	%f1607, %f1492, %f1483, %f1466;
	fma.rn.f32 	%f1603, %f1492, %f1484, %f1467;
	fma.rn.f32 	%f1599, %f1492, %f1485, %f1468;
	fma.rn.f32 	%f1595, %f1492, %f1486, %f1469;
	fma.rn.f32 	%f1591, %f1492, %f1487, %f1470;
	fma.rn.f32 	%f1616, %f1492, %f1488, %f1471;
	fma.rn.f32 	%f1620, %f1492, %f1489, %f1472;
	ld.shared.f32 	%f1493, [%r12+12];
	fma.rn.f32 	%f1610, %f1493, %f1482, %f1474;
	fma.rn.f32 	%f1606, %f1493, %f1483, %f1475;
	fma.rn.f32 	%f1602, %f1493, %f1484, %f1476;
	fma.rn.f32 	%f1598, %f1493, %f1485, %f1477;
	fma.rn.f32 	%f1594, %f1493, %f1486, %f1478;
	fma.rn.f32 	%f1590, %f1493, %f1487, %f1479;
	fma.rn.f32 	%f1617, %f1493, %f1488, %f1480;
	fma.rn.f32 	%f1621, %f1493, %f1489, %f1481;
	bar.sync 	0;
	add.s32 	%r136, %r136, 32;
	setp.lt.s32 	%p28, %r136, %r55;
	@%p28 bra 	$L__BB40_7;
$L__BB40_24:
	setp.lt.s32 	%p29, %r8, %r5;
	cvt.u64.u32 	%rd6, %r135;
	@%p29 bra 	$L__BB40_25;
	bra.uni 	$L__BB40_33;
$L__BB40_25:
	ld.shared.u32 	%r114, [%r17];
	ld.shared.f32 	%f97, [%r18];
	mul.lo.s32 	%r115, %r114, %r54;
	cvt.s64.s32 	%rd44, %r115;
	add.s64 	%rd45, %rd44, %rd6;
	setp.le.s32 	%p30, %r25, %r7;
	add.s64 	%rd46, %rd45, %rd5;
	shl.b64 	%rd47, %rd46, 2;
	add.s64 	%rd9, %rd2, %rd47;
	@%p30 bra 	$L__BB40_27;
	mul.f32 	%f1494, %f97, %f1613;
	atom.global.add.f32 	%f1495, [%rd9], %f1494;
$L__BB40_27:
	setp.ge.s32 	%p31, %r19, %r26;
	@%p31 bra 	$L__BB40_29;
	mul.f32 	%f1496, %f97, %f1612;
	atom.global.add.f32 	%f1497, [%rd9+4], %f1496;
$L__BB40_29:
	setp.ge.s32 	%p32, %r20, %r26;
	@%p32 bra 	$L__BB40_31;
	mul.f32 	%f1498, %f97, %f1611;
	atom.global.add.f32 	%f1499, [%rd9+8], %f1498;
$L__BB40_31:
	setp.ge.s32 	%p33, %r11, %r26;
	@%p33 bra 	$L__BB40_33;
	mul.f32 	%f1500, %f97, %f1610;
	atom.global.add.f32 	%f1501, [%rd9+12], %f1500;
$L__BB40_33:
	add.s32 	%r116, %r8, 1;
	setp.ge.s32 	%p34, %r116, %r5;
	@%p34 bra 	$L__BB40_42;
	ld.shared.u32 	%r117, [%r17+4];
	ld.shared.f32 	%f98, [%r18+4];
	mul.lo.s32 	%r118, %r117, %r54;
	cvt.s64.s32 	%rd48, %r118;
	add.s64 	%rd49, %rd48, %rd6;
	setp.le.s32 	%p35, %r25, %r7;
	add.s64 	%rd50, %rd49, %rd5;
	shl.b64 	%rd51, %rd50, 2;
	add.s64 	%rd10, %rd2, %rd51;
	@%p35 bra 	$L__BB40_36;
	mul.f32 	%f1502, %f98, %f1609;
	atom.global.add.f32 	%f1503, [%rd10], %f1502;
$L__BB40_36:
	setp.ge.s32 	%p36, %r19, %r26;
	@%p36 bra 	$L__BB40_38;
	mul.f32 	%f1504, %f98, %f1608;
	atom.global.add.f32 	%f1505, [%rd10+4], %f1504;
$L__BB40_38:
	setp.ge.s32 	%p37, %r20, %r26;
	@%p37 bra 	$L__BB40_40;
	mul.f32 	%f1506, %f98, %f1607;
	atom.global.add.f32 	%f1507, [%rd10+8], %f1506;
$L__BB40_40:
	setp.ge.s32 	%p38, %r11, %r26;
	@%p38 bra 	$L__BB40_42;
	mul.f32 	%f1508, %f98, %f1606;
	atom.global.add.f32 	%f1509, [%rd10+12], %f1508;
$L__BB40_42:
	add.s32 	%r119, %r8, 2;
	setp.ge.s32 	%p39, %r119, %r5;
	@%p39 bra 	$L__BB40_51;
	ld.shared.u32 	%r120, [%r17+8];
	ld.shared.f32 	%f99, [%r18+8];
	mul.lo.s32 	%r121, %r120, %r54;
	cvt.s64.s32 	%rd52, %r121;
	add.s64 	%rd53, %rd52, %rd6;
	setp.le.s32 	%p40, %r25, %r7;
	add.s64 	%rd54, %rd53, %rd5;
	shl.b64 	%rd55, %rd54, 2;
	add.s64 	%rd11, %rd2, %rd55;
	@%p40 bra 	$L__BB40_45;
	mul.f32 	%f1510, %f99, %f1605;
	atom.global.add.f32 	%f1511, [%rd11], %f1510;
$L__BB40_45:
	setp.ge.s32 	%p41, %r19, %r26;
	@%p41 bra 	$L__BB40_47;
	mul.f32 	%f1512, %f99, %f1604;
	atom.global.add.f32 	%f1513, [%rd11+4], %f1512;
$L__BB40_47:
	setp.ge.s32 	%p42, %r20, %r26;
	@%p42 bra 	$L__BB40_49;
	mul.f32 	%f1514, %f99, %f1603;
	atom.global.add.f32 	%f1515, [%rd11+8], %f1514;
$L__BB40_49:
	setp.ge.s32 	%p43, %r11, %r26;
	@%p43 bra 	$L__BB40_51;
	mul.f32 	%f1516, %f99, %f1602;
	atom.global.add.f32 	%f1517, [%rd11+12], %f1516;
$L__BB40_51:
	add.s32 	%r122, %r8, 3;
	setp.ge.s32 	%p44, %r122, %r5;
	@%p44 bra 	$L__BB40_60;
	ld.shared.u32 	%r123, [%r17+12];
	ld.shared.f32 	%f100, [%r18+12];
	mul.lo.s32 	%r124, %r123, %r54;
	cvt.s64.s32 	%rd56, %r124;
	add.s64 	%rd57, %rd56, %rd6;
	setp.le.s32 	%p45, %r25, %r7;
	add.s64 	%rd58, %rd57, %rd5;
	shl.b64 	%rd59, %rd58, 2;
	add.s64 	%rd12, %rd2, %rd59;
	@%p45 bra 	$L__BB40_54;
	mul.f32 	%f1518, %f100, %f1601;
	atom.global.add.f32 	%f1519, [%rd12], %f1518;
$L__BB40_54:
	setp.ge.s32 	%p46, %r19, %r26;
	@%p46 bra 	$L__BB40_56;
	mul.f32 	%f1520, %f100, %f1600;
	atom.global.add.f32 	%f1521, [%rd12+4], %f1520;
$L__BB40_56:
	setp.ge.s32 	%p47, %r20, %r26;
	@%p47 bra 	$L__BB40_58;
	mul.f32 	%f1522, %f100, %f1599;
	atom.global.add.f32 	%f1523, [%rd12+8], %f1522;
$L__BB40_58:
	setp.ge.s32 	%p48, %r11, %r26;
	@%p48 bra 	$L__BB40_60;
	mul.f32 	%f1524, %f100, %f1598;
	atom.global.add.f32 	%f1525, [%rd12+12], %f1524;
$L__BB40_60:
	add.s32 	%r125, %r8, 4;
	setp.ge.s32 	%p49, %r125, %r5;
	@%p49 bra 	$L__BB40_69;
	ld.shared.u32 	%r126, [%r17+16];
	ld.shared.f32 	%f101, [%r18+16];
	mul.lo.s32 	%r127, %r126, %r54;
	cvt.s64.s32 	%rd60, %r127;
	add.s64 	%rd61, %rd60, %rd6;
	setp.le.s32 	%p50, %r25, %r7;
	add.s64 	%rd62, %rd61, %rd5;
	shl.b64 	%rd63, %rd62, 2;
	add.s64 	%rd13, %rd2, %rd63;
	@%p50 bra 	$L__BB40_63;
	mul.f32 	%f1526, %f101, %f1597;
	atom.global.add.f32 	%f1527, [%rd13], %f1526;
$L__BB40_63:
	setp.ge.s32 	%p51, %r19, %r26;
	@%p51 bra 	$L__BB40_65;
	mul.f32 	%f1528, %f101, %f1596;
	atom.global.add.f32 	%f1529, [%rd13+4], %f1528;
$L__BB40_65:
	setp.ge.s32 	%p52, %r20, %r26;
	@%p52 bra 	$L__BB40_67;
	mul.f32 	%f1530, %f101, %f1595;
	atom.global.add.f32 	%f1531, [%rd13+8], %f1530;
$L__BB40_67:
	setp.ge.s32 	%p53, %r11, %r26;
	@%p53 bra 	$L__BB40_69;
	mul.f32 	%f1532, %f101, %f1594;
	atom.global.add.f32 	%f1533, [%rd13+12], %f1532;
$L__BB40_69:
	add.s32 	%r128, %r8, 5;
	setp.ge.s32 	%p54, %r128, %r5;
	@%p54 bra 	$L__BB40_78;
	ld.shared.u32 	%r129, [%r17+20];
	ld.shared.f32 	%f102, [%r18+20];
	mul.lo.s32 	%r130, %r129, %r54;
	cvt.s64.s32 	%rd64, %r130;
	add.s64 	%rd65, %rd64, %rd6;
	setp.le.s32 	%p55, %r25, %r7;
	add.s64 	%rd66, %rd65, %rd5;
	shl.b64 	%rd67, %rd66, 2;
	add.s64 	%rd14, %rd2, %rd67;
	@%p55 bra 	$L__BB40_72;
	mul.f32 	%f1534, %f102, %f1593;
	atom.global.add.f32 	%f1535, [%rd14], %f1534;
$L__BB40_72:
	setp.ge.s32 	%p56, %r19, %r26;
	@%p56 bra 	$L__BB40_74;
	mul.f32 	%f1536, %f102, %f1592;
	atom.global.add.f32 	%f1537, [%rd14+4], %f1536;
$L__BB40_74:
	setp.ge.s32 	%p57, %r20, %r26;
	@%p57 bra 	$L__BB40_76;
	mul.f32 	%f1538, %f102, %f1591;
	atom.global.add.f32 	%f1539, [%rd14+8], %f1538;
$L__BB40_76:
	setp.ge.s32 	%p58, %r11, %r26;
	@%p58 bra 	$L__BB40_78;
	mul.f32 	%f1540, %f102, %f1590;
	atom.global.add.f32 	%f1541, [%rd14+12], %f1540;
$L__BB40_78:
	setp.ge.s32 	%p59, %r21, %r5;
	@%p59 bra 	$L__BB40_87;
	ld.shared.u32 	%r131, [%r17+24];
	ld.shared.f32 	%f103, [%r18+24];
	mul.lo.s32 	%r132, %r131, %r54;
	cvt.s64.s32 	%rd68, %r132;
	add.s64 	%rd69, %rd68, %rd6;
	setp.le.s32 	%p60, %r25, %r7;
	add.s64 	%rd70, %rd69, %rd5;
	shl.b64 	%rd71, %rd70, 2;
	add.s64 	%rd15, %rd2, %rd71;
	@%p60 bra 	$L__BB40_81;
	mul.f32 	%f1542, %f103, %f1614;
	atom.global.add.f32 	%f1543, [%rd15], %f1542;
$L__BB40_81:
	setp.ge.s32 	%p61, %r19, %r26;
	@%p61 bra 	$L__BB40_83;
	mul.f32 	%f1544, %f103, %f1615;
	atom.global.add.f32 	%f1545, [%rd15+4], %f1544;
$L__BB40_83:
	setp.ge.s32 	%p62, %r20, %r26;
	@%p62 bra 	$L__BB40_85;
	mul.f32 	%f1546, %f103, %f1616;
	atom.global.add.f32 	%f1547, [%rd15+8], %f1546;
$L__BB40_85:
	setp.ge.s32 	%p63, %r11, %r26;
	@%p63 bra 	$L__BB40_87;
	mul.f32 	%f1548, %f103, %f1617;
	atom.global.add.f32 	%f1549, [%rd15+12], %f1548;
$L__BB40_87:
	setp.ge.s32 	%p64, %r22, %r5;
	@%p64 bra 	$L__BB40_96;
	ld.shared.u32 	%r133, [%r17+28];
	ld.shared.f32 	%f104, [%r18+28];
	mul.lo.s32 	%r134, %r133, %r54;
	cvt.s64.s32 	%rd72, %r134;
	add.s64 	%rd73, %rd72, %rd6;
	setp.le.s32 	%p65, %r25, %r7;
	add.s64 	%rd74, %rd73, %rd5;
	shl.b64 	%rd75, %rd74, 2;
	add.s64 	%rd16, %rd2, %rd75;
	@%p65 bra 	$L__BB40_90;
	mul.f32 	%f1550, %f104, %f1618;
	atom.global.add.f32 	%f1551, [%rd16], %f1550;
$L__BB40_90:
	setp.ge.s32 	%p66, %r19, %r26;
	@%p66 bra 	$L__BB40_92;
	mul.f32 	%f1552, %f104, %f1619;
	atom.global.add.f32 	%f1553, [%rd16+4], %f1552;
$L__BB40_92:
	setp.ge.s32 	%p67, %r20, %r26;
	@%p67 bra 	$L__BB40_94;
	mul.f32 	%f1554, %f104, %f1620;
	atom.global.add.f32 	%f1555, [%rd16+8], %f1554;
$L__BB40_94:
	setp.ge.s32 	%p68, %r11, %r26;
	@%p68 bra 	$L__BB40_96;
	mul.f32 	%f1556, %f104, %f1621;
	atom.global.add.f32 	%f1557, [%rd16+12], %f1556;
$L__BB40_96:
	bar.sync 	0;
	add.s32 	%r135, %r135, 128;
	setp.lt.s32 	%p69, %r135, %r54;
	@%p69 bra 	$L__BB40_5;
$L__BB40_97:
	ret;
$L__BB40_98:
	add.s32 	%r90, %r9, %r32;
	mul.lo.s32 	%r91, %r90, %r55;
	cvt.s64.s32 	%rd36, %r91;
	add.s64 	%rd37, %rd7, %rd36;
	shl.b64 	%rd38, %rd37, 2;
	add.s64 	%rd39, %rd1, %rd38;
	ld.global.nc.v4.f32 	{%f109, %f110, %f111, %f112}, [%rd39];
	mov.u32 	%r92, _ZZ27moe_output_optimized_kernelIfLb1EEvPKfPKT_PKiS6_S1_PS2_iiE10smem_inter;
	mad.lo.s32 	%r93, %r32, 132, %r92;
	shl.b32 	%r94, %r10, 2;
	add.s32 	%r95, %r93, %r94;
	st.shared.f32 	[%r95], %f109;
	st.shared.f32 	[%r95+4], %f110;
	st.shared.f32 	[%r95+8], %f111;
	st.shared.f32 	[%r95+12], %f112;
	bra.uni 	$L__BB40_15;
$L__BB40_99:
	add.s32 	%r108, %r45, %r136;
	mad.lo.s32 	%r109, %r108, %r54, %r27;
	mul.wide.u32 	%rd42, %r109, 4;
	add.s64 	%rd43, %rd4, %rd42;
	ld.global.nc.v4.f32 	{%f114, %f115, %f116, %f117}, [%rd43];
	mov.u32 	%r110, _ZZ27moe_output_optimized_kernelIfLb1EEvPKfPKT_PKiS6_S1_PS2_iiE9smem_proj;
	mad.lo.s32 	%r111, %r45, 516, %r110;
	shl.b32 	%r112, %r7, 2;
	add.s32 	%r113, %r111, %r112;
	st.shared.f32 	[%r113], %f114;
	st.shared.f32 	[%r113+4], %f115;
	st.shared.f32 	[%r113+8], %f116;
	st.shared.f32 	[%r113+12], %f117;
	bra.uni 	$L__BB40_22;

}
	// .globl	_Z28moe_gate_up_optimized_kernelIfLb0EEvPKT_S2_S2_PKiS4_Pfiii
.visible .entry _Z28moe_gate_up_optimized_kernelIfLb0EEvPKT_S2_S2_PKiS4_Pfiii(
	.param .u64 .ptr .align 1 _Z28moe_gate_up_optimized_kernelIfLb0EEvPKT_S2_S2_PKiS4_Pfiii_param_0,
	.param .u64 .ptr .align 1 _Z28moe_gate_up_optimized_kernelIfLb0EEvPKT_S2_S2_PKiS4_Pfiii_param_1,
	.param .u64 .ptr .align 1 _Z28moe_gate_up_optimized_kernelIfLb0EEvPKT_S2_S2_PKiS4_Pfiii_param_2,
	.param .u64 .ptr .align 1 _Z28moe_gate_up_optimized_kernelIfLb0EEvPKT_S2_S2_PKiS4_Pfiii_param_3,
	.param .u64 .ptr .align 1 _Z28moe_gate_up_optimized_kernelIfLb0EEvPKT_S2_S2_PKiS4_Pfiii_param_4,
	.param .u64 .ptr .align 1 _Z28moe_gate_up_optimized_kernelIfLb0EEvPKT_S2_S2_PKiS4_Pfiii_param_5,
	.param .u32 _Z28moe_gate_up_optimized_kernelIfLb0EEvPKT_S2_S2_PKiS4_Pfiii_param_6,
	.param .u32 _Z28moe_gate_up_optimized_kernelIfLb0EEvPKT_S2_S2_PKiS4_Pfiii_param_7,
	.param .u32 _Z28moe_gate_up_optimized_kernelIfLb0EEvPKT_S2_S2_PKiS4_Pfiii_param_8
)
{
	.reg .pred 	%p<218>;
	.reg .b16 	%rs<3>;
	.reg .b32 	%r<211>;
	.reg .b32 	%f<2413>;
	.reg .b64 	%rd<201>;
	// demoted variable
	.shared .align 4 .b8 _ZZ28moe_gate_up_optimized_kernelIfLb0EEvPKT_S2_S2_PKiS4_PfiiiE10smem_input[8448];
	// demoted variable
	.shared .align 4 .b8 _ZZ28moe_gate_up_optimized_kernelIfLb0EEvPKT_S2_S2_PKiS4_PfiiiE9smem_gate[16512];
	// demoted variable
	.shared .align 4 .b8 _ZZ28moe_gate_up_optimized_kernelIfLb0EEvPKT_S2_S2_PKiS4_PfiiiE14smem_token_ids[256];
	ld.param.u64 	%rd32, [_Z28moe_gate_up_optimized_kernelIfLb0EEvPKT_S2_S2_PKiS4_Pfiii_param_0];
	ld.param.u64 	%rd30, [_Z28moe_gate_up_optimized_kernelIfLb0EEvPKT_S2_S2_PKiS4_Pfiii_param_1];
	ld.param.u64 	%rd33, [_Z28moe_gate_up_optimized_kernelIfLb0EEvPKT_S2_S2_PKiS4_Pfiii_param_3];
	ld.param.u64 	%rd31, [_Z28moe_gate_up_optimized_kernelIfLb0EEvPKT_S2_S2_PKiS4_Pfiii_param_4];
	ld.param.u64 	%rd34, [_Z28moe_gate_up_optimized_kernelIfLb0EEvPKT_S2_S2_PKiS4_Pfiii_param_5];
	ld.param.u32 	%r82, [_Z28moe_gate_up_optimized_kernelIfLb0EEvPKT_S2_S2_PKiS4_Pfiii_param_6];
	ld.param.u32 	%r83, [_Z28moe_gate_up_optimized_kernelIfLb0EEvPKT_S2_S2_PKiS4_Pfiii_param_7];
	cvta.to.global.u64 	%rd1, %rd32;
	cvta.to.global.u64 	%rd2, %rd34;
	cvta.to.global.u64 	%rd35, %rd33;
	mov.u32 	%r85, %ctaid.y;
	mov.u32 	%r86, %ctaid.x;
	mov.u32 	%r1, %tid.x;
	cvt.u64.u32 	%rd3, %r85;
	mul.wide.u32 	%rd36, %r85, 4;
	add.s64 	%rd37, %rd35, %rd36;
	ld.global.nc.u32 	%r2, [%rd37];
	ld.global.nc.u32 	%r87, [%rd37+4];
	sub.s32 	%r3, %r87, %r2;
	shl.b32 	%r4, %r86, 6;
	setp.le.s32 	%p1, %r3, %r4;
	@%p1 bra 	$L__BB41_247;
	sub.s32 	%r89, %r3, %r4;
	min.s32 	%r5, %r89, 64;
	setp.gt.u32 	%p2, %r1, 63;
	setp.le.s32 	%p3, %r89, %r1;
	or.pred  	%p4, %p2, %p3;
	@%p4 bra 	$L__BB41_3;
	add.s32 	%r91, %r2, %r4;
	add.s32 	%r92, %r91, %r1;
	cvta.to.global.u64 	%rd38, %rd31;
	mul.wide.s32 	%rd39, %r92, 4;
	add.s64 	%rd40, %rd38, %rd39;
	ld.global.nc.u32 	%r93, [%rd40];
	shl.b32 	%r94, %r1, 2;
	mov.u32 	%r95, _ZZ28moe_gate_up_optimized_kernelIfLb0EEvPKT_S2_S2_PKiS4_PfiiiE14smem_token_ids;
	add.s32 	%r96, %r95, %r94;
	st.shared.u32 	[%r96], %r93;
$L__BB41_3:
	bar.sync 	0;
	cvt.s64.s32 	%rd41, %r82;
	mul.lo.s64 	%rd42, %rd41, %rd3;
	cvt.s64.s32 	%rd43, %r83;
	mul.lo.s64 	%rd44, %rd42, %rd43;
	cvta.to.global.u64 	%rd45, %rd30;
	shl.b64 	%rd46, %rd44, 2;
	add.s64 	%rd4, %rd45, %rd46;
	setp.lt.s32 	%p5, %r83, 1;
	@%p5 bra 	$L__BB41_247;
	shr.u32 	%r98, %r1, 2;
	and.b32  	%r6, %r98, 248;
	shl.b32 	%r99, %r1, 2;
	and.b32  	%r7, %r99, 124;
	add.s32 	%r100, %r2, %r4;
	and.b32  	%r8, %r99, 28;
	or.b32  	%r9, %r7, 3;
	shl.b32 	%r101, %r1, 4;
	and.b32  	%r102, %r101, 496;
	mov.u32 	%r103, _ZZ28moe_gate_up_optimized_kernelIfLb0EEvPKT_S2_S2_PKiS4_PfiiiE9smem_gate;
	add.s32 	%r104, %r103, %r102;
	add.s32 	%r10, %r104, 15996;
	or.b32  	%r11, %r8, 3;
	sub.s32 	%r12, 32, %r8;
	sub.s32 	%r13, 128, %r7;
	add.s32 	%r105, %r100, %r6;
	mul.lo.s32 	%r14, %r105, %r83;
	or.b32  	%r15, %r7, 1;
	or.b32  	%r16, %r7, 2;
	add.s32 	%r17, %r14, %r83;
	add.s32 	%r106, %r105, 2;
	mul.lo.s32 	%r18, %r106, %r83;
	add.s32 	%r107, %r105, 3;
	mul.lo.s32 	%r19, %r107, %r83;
	or.b32  	%r20, %r6, 4;
	add.s32 	%r108, %r105, 4;
	mul.lo.s32 	%r21, %r108, %r83;
	add.s32 	%r109, %r105, 5;
	mul.lo.s32 	%r22, %r109, %r83;
	add.s32 	%r110, %r105, 6;
	mul.lo.s32 	%r23, %r110, %r83;
	add.s32 	%r111, %r105, 7;
	mul.lo.s32 	%r24, %r111, %r83;
	cvt.u16.u32 	%rs1, %r1;
	and.b16  	%rs2, %rs1, 7;
	mul.wide.u16 	%r112, %rs2, 16;
	mov.u32 	%r113, _ZZ28moe_gate_up_optimized_kernelIfLb0EEvPKT_S2_S2_PKiS4_PfiiiE10smem_input;
	add.s32 	%r25, %r113, %r112;
	mov.b32 	%r203, 0;
	cvt.u64.u32 	%rd59, %r7;
$L__BB41_5:
	setp.lt.s32 	%p6, %r82, 1;
	sub.s32 	%r27, %r83, %r203;
	min.s32 	%r28, %r27, 128;
	mov.f32 	%f2381, 0f00000000;
	mov.f32 	%f2382, %f2381;
	mov.f32 	%f2383, %f2381;
	mov.f32 	%f2384, %f2381;
	mov.f32 	%f2385, %f2381;
	mov.f32 	%f2386, %f2381;
	mov.f32 	%f2387, %f2381;
	mov.f32 	%f2388, %f2381;
	mov.f32 	%f2389, %f2381;
	mov.f32 	%f2390, %f2381;
	mov.f32 	%f2391, %f2381;
	mov.f32 	%f2392, %f2381;
	mov.f32 	%f2393, %f2381;
	mov.f32 	%f2394, %f2381;
	mov.f32 	%f2395, %f2381;
	mov.f32 	%f2396, %f2381;
	mov.f32 	%f2397, %f2381;
	mov.f32 	%f2398, %f2381;
	mov.f32 	%f2399, %f2381;
	mov.f32 	%f2400, %f2381;
	mov.f32 	%f21, %f2381;
	mov.f32 	%f22, %f2381;
	mov.f32 	%f23, %f2381;
	mov.f32 	%f24, %f2381;
	mov.f32 	%f2405, %f2381;
	mov.f32 	%f2406, %f2381;
	mov.f32 	%f2407, %f2381;
	mov.f32 	%f2408, %f2381;
	mov.f32 	%f2409, %f2381;
	mov.f32 	%f2410, %f2381;
	mov.f32 	%f2411, %f2381;
	mov.f32 	%f2412, %f2381;
	@%p6 bra 	$L__BB41_11;
	add.s32 	%r29, %r7, %r203;
	mov.b32 	%r204, 0;
	mov.f32 	%f2381, 0f00000000;
$L__BB41_7:
	setp.gt.u32 	%p7, %r1, 511;
	sub.s32 	%r49, %r82, %r204;
	min.s32 	%r50, %r49, 32;
	mov.u32 	%r209, %r1;
	@%p7 bra 	$L__BB41_166;
	add.s32 	%r115, %r8, %r204;
	cvt.u64.u32 	%rd21, %r115;
	mov.u32 	%r205, %r1;
$L__BB41_9:
	mov.u32 	%r51, %r205;
	setp.ge.s32 	%p8, %r11, %r50;
	shr.u32 	%r52, %r51, 3;
	setp.ge.s32 	%p9, %r52, %r5;
	or.pred  	%p10, %p9, %p8;
	@%p10 bra 	$L__BB41_157;
	shl.b32 	%r134, %r52, 2;
	mov.u32 	%r135, _ZZ28moe_gate_up_optimized_kernelIfLb0EEvPKT_S2_S2_PKiS4_PfiiiE14smem_token_ids;
	add.s32 	%r136, %r135, %r134;
	ld.shared.u32 	%r137, [%r136];
	mul.lo.s32 	%r138, %r137, %r82;
	cvt.s64.s32 	%rd49, %r138;
	add.s64 	%rd50, %rd21, %rd49;
	shl.b64 	%rd51, %rd50, 2;
	add.s64 	%rd52, %rd1, %rd51;
	ld.global.nc.v4.f32 	{%f100, %f101, %f102, %f103}, [%rd52];
	mov.u32 	%r139, _ZZ28moe_gate_up_optimized_kernelIfLb0EEvPKT_S2_S2_PKiS4_PfiiiE10smem_input;
	mad.lo.s32 	%r140, %r52, 132, %r139;
	shl.b32 	%r141, %r8, 2;
	add.s32 	%r142, %r140, %r141;
	st.shared.f32 	[%r142], %f100;
	st.shared.f32 	[%r142+4], %f101;
	st.shared.f32 	[%r142+8], %f102;
	st.shared.f32 	[%r142+12], %f103;
	bra.uni 	$L__BB41_165;
$L__BB41_11:
	ld.param.u32 	%r201, [_Z28moe_gate_up_optimized_kernelIfLb0EEvPKT_S2_S2_PKiS4_Pfiii_param_8];
	add.s32 	%r30, %r6, 3;
	add.s32 	%r31, %r6, 1;
	setp.eq.s32 	%p31, %r201, 1;
	@%p31 bra 	$L__BB41_85;
	ld.param.u32 	%r202, [_Z28moe_gate_up_optimized_kernelIfLb0EEvPKT_S2_S2_PKiS4_Pfiii_param_8];
	setp.ne.s32 	%p32, %r202, 0;
	@%p32 bra 	$L__BB41_174;
	setp.ge.s32 	%p137, %r6, %r5;
	@%p137 bra 	$L__BB41_21;
	add.s32 	%r32, %r14, %r203;
	setp.gt.s32 	%p138, %r27, %r7;
	@%p138 bra 	$L__BB41_15;
	bra.uni 	$L__BB41_16;
$L__BB41_15:
	mul.f32 	%f2189, %f24, 0fBFB8AA3B;
	ex2.approx.f32 	%f2190, %f2189;
	add.f32 	%f2191, %f2190, 0f3F800000;
	div.rn.f32 	%f2192, %f24, %f2191;
	add.s32 	%r177, %r32, %r7;
	mul.wide.s32 	%rd105, %r177, 4;
	add.s64 	%rd106, %rd2, %rd105;
	st.global.f32 	[%rd106], %f2192;
$L__BB41_16:
	setp.ge.s32 	%p139, %r15, %r28;
	cvt.u64.u32 	%rd107, %r7;
	cvt.s64.s32 	%rd108, %r32;
	add.s64 	%rd109, %rd108, %rd107;
	shl.b64 	%rd110, %rd109, 2;
	add.s64 	%rd12, %rd2, %rd110;
	@%p139 bra 	$L__BB41_18;
	mul.f32 	%f2193, %f23, 0fBFB8AA3B;
	ex2.approx.f32 	%f2194, %f2193;
	add.f32 	%f2195, %f2194, 0f3F800000;
	div.rn.f32 	%f2196, %f23, %f2195;
	st.global.f32 	[%rd12+4], %f2196;
$L__BB41_18:
	setp.ge.s32 	%p140, %r16, %r28;
	@%p140 bra 	$L__BB41_20;
	mul.f32 	%f2197, %f22, 0fBFB8AA3B;
	ex2.approx.f32 	%f2198, %f2197;
	add.f32 	%f2199, %f2198, 0f3F800000;
	div.rn.f32 	%f2200, %f22, %f2199;
	st.global.f32 	[%rd12+8], %f2200;
$L__BB41_20:
	setp.ge.s32 	%p141, %r9, %r28;
	@%p141 bra 	$L__BB41_21;
	bra.uni 	$L__BB41_84;
$L__BB41_21:
	setp.ge.s32 	%p142, %r31, %r5;
	@%p142 bra 	$L__BB41_30;
	add.s32 	%r33, %r17, %r203;
	setp.le.s32 	%p143, %r27, %r7;
	@%p143 bra 	$L__BB41_24;
	mul.f32 	%f2205, %f2400, 0fBFB8AA3B;
	ex2.approx.f32 	%f2206, %f2205;
	add.f32 	%f2207, %f2206, 0f3F800000;
	div.rn.f32 	%f2208, %f2400, %f2207;
	add.s32 	%r178, %r33, %r7;
	mul.wide.s32 	%rd111, %r178, 4;
	add.s64 	%rd112, %rd2, %rd111;
	st.global.f32 	[%rd112], %f2208;
$L__BB41_24:
	setp.ge.s32 	%p144, %r15, %r28;
	cvt.u64.u32 	%rd113, %r7;
	cvt.s64.s32 	%rd114, %r33;
	add.s64 	%rd115, %rd114, %rd113;
	shl.b64 	%rd116, %rd115, 2;
	add.s64 	%rd5, %rd2, %rd116;
	@%p144 bra 	$L__BB41_26;
	mul.f32 	%f2209, %f2399, 0fBFB8AA3B;
	ex2.approx.f32 	%f2210, %f2209;
	add.f32 	%f2211, %f2210, 0f3F800000;
	div.rn.f32 	%f2212, %f2399, %f2211;
	st.global.f32 	[%rd5+4], %f2212;
$L__BB41_26:
	setp.ge.s32 	%p145, %r16, %r28;
	@%p145 bra 	$L__BB41_28;
	mul.f32 	%f2213, %f2398, 0fBFB8AA3B;
	ex2.approx.f32 	%f2214, %f2213;
	add.f32 	%f2215, %f2214, 0f3F800000;
	div.rn.f32 	%f2216, %f2398, %f2215;
	st.global.f32 	[%rd5+8], %f2216;
$L__BB41_28:
	setp.ge.s32 	%p146, %r9, %r28;
	@%p146 bra 	$L__BB41_30;
	mul.f32 	%f2217, %f2397, 0fBFB8AA3B;
	ex2.approx.f32 	%f2218, %f2217;
	add.f32 	%f2219, %f2218, 0f3F800000;
	div.rn.f32 	%f2220, %f2397, %f2219;
	st.global.f32 	[%rd5+12], %f2220;
$L__BB41_30:
	add.s32 	%r179, %r6, 2;
	setp.ge.s32 	%p147, %r179, %r5;
	@%p147 bra 	$L__BB41_39;
	add.s32 	%r34, %r18, %r203;
	setp.le.s32 	%p148, %r27, %r7;
	@%p148 bra 	$L__BB41_33;
	mul.f32 	%f2221, %f2396, 0fBFB8AA3B;
	ex2.approx.f32 	%f2222, %f2221;
	add.f32 	%f2223, %f2222, 0f3F800000;
	div.rn.f32 	%f2224, %f2396, %f2223;
	add.s32 	%r180, %r34, %r7;
	mul.wide.s32 	%rd117, %r180, 4;
	add.s64 	%rd118, %rd2, %rd117;
	st.global.f32 	[%rd118], %f2224;
$L__BB41_33:
	setp.ge.s32 	%p149, %r15, %r28;
	cvt.u64.u32 	%rd119, %r7;
	cvt.s64.s32 	%rd120, %r34;
	add.s64 	%rd121, %rd120, %rd119;
	shl.b64 	%rd122, %rd121, 2;
	add.s64 	%rd6, %rd2, %rd122;
	@%p149 bra 	$L__BB41_35;
	mul.f32 	%f2225, %f2395, 0fBFB8AA3B;
	ex2.approx.f32 	%f2226, %f2225;
	add.f32 	%f2227, %f2226, 0f3F800000;
	div.rn.f32 	%f2228, %f2395, %f2227;
	st.global.f32 	[%rd6+4], %f2228;
$L__BB41_35:
	setp.ge.s32 	%p150, %r16, %r28;
	@%p150 bra 	$L__BB41_37;
	mul.f32 	%f2229, %f2394, 0fBFB8AA3B;
	ex2.approx.f32 	%f2230, %f2229;
	add.f32 	%f2231, %f2230, 0f3F800000;
	div.rn.f32 	%f2232, %f2394, %f2231;
	st.global.f32 	[%rd6+8], %f2232;
$L__BB41_37:
	setp.ge.s32 	%p151, %r9, %r28;
	@%p151 bra 	$L__BB41_39;
	mul.f32 	%f2233, %f2393, 0fBFB8AA3B;
	ex2.approx.f32 	%f2234, %f2233;
	add.f32 	%f2235, %f2234, 0f3F800000;
	div.rn.f32 	%f2236, %f2393, %f2235;
	st.global.f32 	[%rd6+12], %f2236;
$L__BB41_39:
	setp.ge.s32 	%p152, %r30, %r5;
	@%p152 bra 	$L__BB41_48;
	add.s32 	%r35, %r19, %r203;
	setp.le.s32 	%p153, %r27, %r7;
	@%p153 bra 	$L__BB41_42;
	mul.f32 	%f2237, %f2392, 0fBFB8AA3B;
	ex2.approx.f32 	%f2238, %f2237;
	add.f32 	%f2239, %f2238, 0f3F800000;
	div.rn.f32 	%f2240, %f2392, %f2239;
	add.s32 	%r181, %r35, %r7;
	mul.wide.s32 	%rd123, %r181, 4;
	add.s64 	%rd124, %rd2, %rd123;
	st.global.f32 	[%rd124], %f2240;
$L__BB41_42:
	setp.ge.s32 	%p154, %r15, %r28;
	cvt.u64.u32 	%rd125, %r7;
	cvt.s64.s32 	%rd126, %r35;
	add.s64 	%rd127, %rd126, %rd125;
	shl.b64 	%rd128, %rd127, 2;
	add.s64 	%rd7, %rd2, %rd128;
	@%p154 bra 	$L__BB41_44;
	mul.f32 	%f2241, %f2391, 0fBFB8AA3B;
	ex2.approx.f32 	%f2242, %f2241;
	add.f32 	%f2243, %f2242, 0f3F800000;
	div.rn.f32 	%f2244, %f2391, %f2243;
	st.global.f32 	[%rd7+4], %f2244;
$L__BB41_44:
	setp.ge.s32 	%p155, %r16, %r28;
	@%p155 bra 	$L__BB41_46;
	mul.f32 	%f2245, %f2390, 0fBFB8AA3B;
	ex2.approx.f32 	%f2246, %f2245;
	add.f32 	%f2247, %f2246, 0f3F800000;
	div.rn.f32 	%f2248, %f2390, %f2247;
	st.global.f32 	[%rd7+8], %f2248;
$L__BB41_46:
	setp.ge.s32 	%p156, %r9, %r28;
	@%p156 bra 	$L__BB41_48;
	mul.f32 	%f2249, %f2389, 0fBFB8AA3B;
	ex2.approx.f32 	%f2250, %f2249;
	add.f32 	%f2251, %f2250, 0f3F800000;
	div.rn.f32 	%f2252, %f2389, %f2251;
	st.global.f32 	[%rd7+12], %f2252;
$L__BB41_48:
	setp.ge.s32 	%p157, %r20, %r5;
	@%p157 bra 	$L__BB41_57;
	add.s32 	%r36, %r21, %r203;
	setp.le.s32 	%p158, %r27, %r7;
	@%p158 bra 	$L__BB41_51;
	mul.f32 	%f2253, %f2388, 0fBFB8AA3B;
	ex2.approx.f32 	%f2254, %f2253;
	add.f32 	%f2255, %f2254, 0f3F800000;
	div.rn.f32 	%f2256, %f2388, %f2255;
	add.s32 	%r182, %r36, %r7;
	mul.wide.s32 	%rd129, %r182, 4;
	add.s64 	%rd130, %rd2, %rd129;
	st.global.f32 	[%rd130], %f2256;
$L__BB41_51:
	setp.ge.s32 	%p159, %r15, %r28;
	cvt.u64.u32 	%rd131, %r7;
	cvt.s64.s32 	%rd132, %r36;
	add.s64 	%rd133, %rd132, %rd131;
	shl.b64 	%rd134, %rd133, 2;
	add.s64 	%rd8, %rd2, %rd134;
	@%p159 bra 	$L__BB41_53;
	mul.f32 	%f2257, %f2387, 0fBFB8AA3B;
	ex2.approx.f32 	%f2258, %f2257;
	add.f32 	%f2259, %f2258, 0f3F800000;
	div.rn.f32 	%f2260, %f2387, %f2259;
	st.global.f32 	[%rd8+4], %f2260;
$L__BB41_53:
	setp.ge.s32 	%p160, %r16, %r28;
	@%p160 bra 	$L__BB41_55;
	mul.f32 	%f2261, %f2386, 0fBFB8AA3B;
	ex2.approx.f32 	%f2262, %f2261;
	add.f32 	%f2263, %f2262, 0f3F800000;
	div.rn.f32 	%f2264, %f2386, %f2263;
	st.global.f32 	[%rd8+8], %f2264;
$L__BB41_55:
	setp.ge.s32 	%p161, %r9, %r28;
	@%p161 bra 	$L__BB41_57;
	mul.f32 	%f2265, %f2385, 0fBFB8AA3B;
	ex2.approx.f32 	%f2266, %f2265;
	add.f32 	%f2267, %f2266, 0f3F800000;
	div.rn.f32 	%f2268, %f2385, %f2267;
	st.global.f32 	[%rd8+12], %f2268;
$L__BB41_57:
	add.s32 	%r183, %r6, 5;
	setp.ge.s32 	%p162, %r183, %r5;
	@%p162 bra 	$L__BB41_66;
	add.s32 	%r37, %r22, %r203;
	setp.le.s32 	%p163, %r27, %r7;
	@%p163 bra 	$L__BB41_60;
	mul.f32 	%f2269, %f2384, 0fBFB8AA3B;
	ex2.approx.f32 	%f2270, %f2269;
	add.f32 	%f2271, %f2270, 0f3F800000;
	div.rn.f32 	%f2272, %f2384, %f2271;
	add.s32 	%r184, %r37, %r7;
	mul.wide.s32 	%rd135, %r184, 4;
	add.s64 	%rd136, %rd2, %rd135;
	st.global.f32 	[%rd136], %f2272;
$L__BB41_60:
	setp.ge.s32 	%p164, %r15, %r28;
	cvt.u64.u32 	%rd137, %r7;
	cvt.s64.s32 	%rd138, %r37;
	add.s64 	%rd139, %rd138, %rd137;
	shl.b64 	%rd140, %rd139, 2;
	add.s64 	%rd9, %rd2, %rd140;
	@%p164 bra 	$L__BB41_62;
	mul.f32 	%f2273, %f2383, 0fBFB8AA3B;
	ex2.approx.f32 	%f2274, %f2273;
	add.f32 	%f2275, %f2274, 0f3F800000;
	div.rn.f32 	%f2276, %f2383, %f2275;
	st.global.f32 	[%rd9+4], %f2276;
$L__BB41_62:
	setp.ge.s32 	%p165, %r16, %r28;
	@%p165 bra 	$L__BB41_64;
	mul.f32 	%f2277, %f2382, 0fBFB8AA3B;
	ex2.approx.f32 	%f2278, %f2277;
	add.f32 	%f2279, %f2278, 0f3F800000;
	div.rn.f32 	%f2280, %f2382, %f2279;
	st.global.f32 	[%rd9+8], %f2280;
$L__BB41_64:
	setp.ge.s32 	%p166, %r9, %r28;
	@%p166 bra 	$L__BB41_66;
	mul.f32 	%f2281, %f2381, 0fBFB8AA3B;
	ex2.approx.f32 	%f2282, %f2281;
	add.f32 	%f2283, %f2282, 0f3F800000;
	div.rn.f32 	%f2284, %f2381, %f2283;
	st.global.f32 	[%rd9+12], %f2284;
$L__BB41_66:
	add.s32 	%r185, %r6, 6;
	setp.ge.s32 	%p167, %r185, %r5;
	@%p167 bra 	$L__BB41_75;
	add.s32 	%r38, %r23, %r203;
	setp.le.s32 	%p168, %r27, %r7;
	@%p168 bra 	$L__BB41_69;
	mul.f32 	%f2285, %f2405, 0fBFB8AA3B;
	ex2.approx.f32 	%f2286, %f2285;
	add.f32 	%f2287, %f2286, 0f3F800000;
	div.rn.f32 	%f2288, %f2405, %f2287;
	add.s32 	%r186, %r38, %r7;
	mul.wide.s32 	%rd141, %r186, 4;
	add.s64 	%rd142, %rd2, %rd141;
	st.global.f32 	[%rd142], %f2288;
$L__BB41_69:
	setp.ge.s32 	%p169, %r15, %r28;
	cvt.u64.u32 	%rd143, %r7;
	cvt.s64.s32 	%rd144, %r38;
	add.s64 	%rd145, %rd144, %rd143;
	shl.b64 	%rd146, %rd145, 2;
	add.s64 	%rd10, %rd2, %rd146;
	@%p169 bra 	$L__BB41_71;
	mul.f32 	%f2289, %f2406, 0fBFB8AA3B;
	ex2.approx.f32 	%f2290, %f2289;
	add.f32 	%f2291, %f2290, 0f3F800000;
	div.rn.f32 	%f2292, %f2406, %f2291;
	st.global.f32 	[%rd10+4], %f2292;
$L__BB41_71:
	setp.ge.s32 	%p170, %r16, %r28;
	@%p170 bra 	$L__BB41_73;
	mul.f32 	%f2293, %f2407, 0fBFB8AA3B;
	ex2.approx.f32 	%f2294, %f2293;
	add.f32 	%f2295, %f2294, 0f3F800000;
	div.rn.f32 	%f2296, %f2407, %f2295;
	st.global.f32 	[%rd10+8], %f2296;
$L__BB41_73:
	setp.ge.s32 	%p171, %r9, %r28;
	@%p171 bra 	$L__BB41_75;
	mul.f32 	%f2297, %f2408, 0fBFB8AA3B;
	ex2.approx.f32 	%f2298, %f2297;
	add.f32 	%f2299, %f2298, 0f3F800000;
	div.rn.f32 	%f2300, %f2408, %f2299;
	st.global.f32 	[%rd10+12], %f2300;
$L__BB41_75:
	add.s32 	%r187, %r6, 7;
	setp.ge.s32 	%p172, %r187, %r5;
	@%p172 bra 	$L__BB41_246;
	add.s32 	%r39, %r24, %r203;
	setp.le.s32 	%p173, %r27, %r7;
	@%p173 bra 	$L__BB41_78;
	mul.f32 	%f2301, %f2409, 0fBFB8AA3B;
	ex2.approx.f32 	%f2302, %f2301;
	add.f32 	%f2303, %f2302, 0f3F800000;
	div.rn.f32 	%f2304, %f2409, %f2303;
	add.s32 	%r188, %r39, %r7;
	mul.wide.s32 	%rd147, %r188, 4;
	add.s64 	%rd148, %rd2, %rd147;
	st.global.f32 	[%rd148], %f2304;
$L__BB41_78:
	setp.ge.s32 	%p174, %r15, %r28;
	cvt.u64.u32 	%rd149, %r7;
	cvt.s64.s32 	%rd150, %r39;
	add.s64 	%rd151, %rd150, %rd149;
	shl.b64 	%rd152, %rd151, 2;
	add.s64 	%rd11, %rd2, %rd152;
	@%p174 bra 	$L__BB41_80;
	mul.f32 	%f2305, %f2410, 0fBFB8AA3B;
	ex2.approx.f32 	%f2306, %f2305;
	add.f32 	%f2307, %f2306, 0f3F800000;
	div.rn.f32 	%f2308, %f2410, %f2307;
	st.global.f32 	[%rd11+4], %f2308;
$L__BB41_80:
	setp.ge.s32 	%p175, %r16, %r28;
	@%p175 bra 	$L__BB41_82;
	mul.f32 	%f2309, %f2411, 0fBFB8AA3B;
	ex2.approx.f32 	%f2310, %f2309;
	add.f32 	%f2311, %f2310, 0f3F800000;
	div.rn.f32 	%f2312, %f2411, %f2311;
	st.global.f32 	[%rd11+8], %f2312;
$L__BB41_82:
	setp.ge.s32 	%p176, %r9, %r28;
	@%p176 bra 	$L__BB41_246;
	mul.f32 	%f2313, %f2412, 0fBFB8AA3B;
	ex2.approx.f32 	%f2314, %f2313;
	add.f32 	%f2315, %f2314, 0f3F800000;
	div.rn.f32 	%f2316, %f2412, %f2315;
	st.global.f32 	[%rd11+12], %f2316;
	bra.uni 	$L__BB41_246;
$L__BB41_84:
	mul.f32 	%f2201, %f21, 0fBFB8AA3B;
	ex2.approx.f32 	%f2202, %f2201;
	add.f32 	%f2203, %f2202, 0f3F800000;
	div.rn.f32 	%f2204, %f21, %f2203;
	st.global.f32 	[%rd12+12], %f2204;
	bra.uni 	$L__BB41_21;
$L__BB41_85:
	setp.ge.s32 	%p33, %r6, %r5;
	@%p33 bra 	$L__BB41_93;
	add.s32 	%r40, %r14, %r203;
	setp.gt.s32 	%p34, %r27, %r7;
	@%p34 bra 	$L__BB41_87;
	bra.uni 	$L__BB41_88;
$L__BB41_87:
	mul.f32 	%f1485, %f24, 0f3F000000;
	mul.f32 	%f1486, %f24, 0f3D372713;
	mul.f32 	%f1487, %f24, %f1486;
	fma.rn.f32 	%f1488, %f24, %f1487, %f24;
	mul.f32 	%f1489, %f1488, 0f3F4C422A;
	abs.f32 	%f1490, %f1489;
	mul.f32 	%f1491, %f1490, 0f4038AA3B;
	ex2.approx.ftz.f32 	%f1492, %f1491;
	add.f32 	%f1493, %f1492, 0f3F800000;
	rcp.approx.ftz.f32 	%f1494, %f1493;
	fma.rn.f32 	%f1495, %f1494, 0fC0000000, 0f3F800000;
	setp.ge.f32 	%p35, %f1490, 0f41102CB4;
	selp.f32 	%f1496, 0f3F800000, %f1495, %p35;
	copysign.f32 	%f1497, %f1489, %f1496;
	mul.f32 	%f1498, %f1489, %f1489;
	fma.rn.f32 	%f1499, %f1498, 0f3C80F082, 0fBD563CAE;
	fma.rn.f32 	%f1500, %f1499, %f1498, 0f3E085941;
	fma.rn.f32 	%f1501, %f1500, %f1498, 0fBEAAA9ED;
	fma.rn.f32 	%f1502, %f1501, %f1498, 0f00000000;
	fma.rn.f32 	%f1503, %f1502, %f1489, %f1489;
	setp.ge.f32 	%p36, %f1490, 0f3F19999A;
	selp.f32 	%f1504, %f1497, %f1503, %p36;
	add.f32 	%f1505, %f1504, 0f3F800000;
	mul.f32 	%f1506, %f1485, %f1505;
	add.s32 	%r163, %r40, %r7;
	mul.wide.s32 	%rd57, %r163, 4;
	add.s64 	%rd58, %rd2, %rd57;
	st.global.f32 	[%rd58], %f1506;
$L__BB41_88:
	setp.ge.s32 	%p37, %r15, %r28;
	cvt.s64.s32 	%rd60, %r40;
	add.s64 	%rd61, %rd60, %rd59;
	shl.b64 	%rd62, %rd61, 2;
	add.s64 	%rd20, %rd2, %rd62;
	@%p37 bra 	$L__BB41_90;
	mul.f32 	%f1507, %f23, 0f3F000000;
	mul.f32 	%f1508, %f23, 0f3D372713;
	mul.f32 	%f1509, %f23, %f1508;
	fma.rn.f32 	%f1510, %f23, %f1509, %f23;
	mul.f32 	%f1511, %f1510, 0f3F4C422A;
	abs.f32 	%f1512, %f1511;
	mul.f32 	%f1513, %f1512, 0f4038AA3B;
	ex2.approx.ftz.f32 	%f1514, %f1513;
	add.f32 	%f1515, %f1514, 0f3F800000;
	rcp.approx.ftz.f32 	%f1516, %f1515;
	fma.rn.f32 	%f1517, %f1516, 0fC0000000, 0f3F800000;
	setp.ge.f32 	%p38, %f1512, 0f41102CB4;
	selp.f32 	%f1518, 0f3F800000, %f1517, %p38;
	copysign.f32 	%f1519, %f1511, %f1518;
	mul.f32 	%f1520, %f1511, %f1511;
	fma.rn.f32 	%f1521, %f1520, 0f3C80F082, 0fBD563CAE;
	fma.rn.f32 	%f1522, %f1521, %f1520, 0f3E085941;
	fma.rn.f32 	%f1523, %f1522, %f1520, 0fBEAAA9ED;
	fma.rn.f32 	%f1524, %f1523, %f1520, 0f00000000;
	fma.rn.f32 	%f1525, %f1524, %f1511, %f1511;
	setp.ge.f32 	%p39, %f1512, 0f3F19999A;
	selp.f32 	%f1526, %f1519, %f1525, %p39;
	add.f32 	%f1527, %f1526, 0f3F800000;
	mul.f32 	%f1528, %f1507, %f1527;
	st.global.f32 	[%rd20+4], %f1528;
$L__BB41_90:
	setp.ge.s32 	%p40, %r16, %r28;
	@%p40 bra 	$L__BB41_92;
	mul.f32 	%f1529, %f22, 0f3F000000;
	mul.f32 	%f1530, %f22, 0f3D372713;
	mul.f32 	%f1531, %f22, %f1530;
	fma.rn.f32 	%f1532, %f22, %f1531, %f22;
	mul.f32 	%f1533, %f1532, 0f3F4C422A;
	abs.f32 	%f1534, %f1533;
	mul.f32 	%f1535, %f1534, 0f4038AA3B;
	ex2.approx.ftz.f32 	%f1536, %f1535;
	add.f32 	%f1537, %f1536, 0f3F800000;
	rcp.approx.ftz.f32 	%f1538, %f1537;
	fma.rn.f32 	%f1539, %f1538, 0fC0000000, 0f3F800000;
	setp.ge.f32 	%p41, %f1534, 0f41102CB4;
	selp.f32 	%f1540, 0f3F800000, %f1539, %p41;
	copysign.f32 	%f1541, %f1533, %f1540;
	mul.f32 	%f1542, %f1533, %f1533;
	fma.rn.f32 	%f1543, %f1542, 0f3C80F082, 0fBD563CAE;
	fma.rn.f32 	%f1544, %f1543, %f1542, 0f3E085941;
	fma.rn.f32 	%f1545, %f1544, %f1542, 0fBEAAA9ED;
	fma.rn.f32 	%f1546, %f1545, %f1542, 0f00000000;
	fma.rn.f32 	%f1547, %f1546, %f1533, %f1533;
	setp.ge.f32 	%p42, %f1534, 0f3F19999A;
	selp.f32 	%f1548, %f1541, %f1547, %p42;
	add.f32 	%f1549, %f1548, 0f3F800000;
	mul.f32 	%f1550, %f1529, %f1549;
	st.global.f32 	[%rd20+8], %f1550;
$L__BB41_92:
	setp.ge.s32 	%p43, %r9, %r28;
	@%p43 bra 	$L__BB41_93;
	bra.uni 	$L__BB41_156;
$L__BB41_93:
	setp.ge.s32 	%p46, %r31, %r5;
	@%p46 bra 	$L__BB41_102;
	add.s32 	%r41, %r17, %r203;
	setp.le.s32 	%p47, %r27, %r7;
	@%p47 bra 	$L__BB41_96;
	mul.f32 	%f1573, %f2400, 0f3F000000;
	mul.f32 	%f1574, %f2400, 0f3D372713;
	mul.f32 	%f1575, %f2400, %f1574;
	fma.rn.f32 	%f1576, %f2400, %f1575, %f2400;
	mul.f32 	%f1577, %f1576, 0f3F4C422A;
	abs.f32 	%f1578, %f1577;
	mul.f32 	%f1579, %f1578, 0f4038AA3B;
	ex2.approx.ftz.f32 	%f1580, %f1579;
	add.f32 	%f1581, %f1580, 0f3F800000;
	rcp.approx.ftz.f32 	%f1582, %f1581;
	fma.rn.f32 	%f1583, %f1582, 0fC0000000, 0f3F800000;
	setp.ge.f32 	%p48, %f1578, 0f41102CB4;
	selp.f32 	%f1584, 0f3F800000, %f1583, %p48;
	copysign.f32 	%f1585, %f1577, %f1584;
	mul.f32 	%f1586, %f1577, %f1577;
	fma.rn.f32 	%f1587, %f1586, 0f3C80F082, 0fBD563CAE;
	fma.rn.f32 	%f1588, %f1587, %f1586, 0f3E085941;
	fma.rn.f32 	%f1589, %f1588, %f1586, 0fBEAAA9ED;
	fma.rn.f32 	%f1590, %f1589, %f1586, 0f00000000;
	fma.rn.f32 	%f1591, %f1590, %f1577, %f1577;
	setp.ge.f32 	%p49, %f1578, 0f3F19999A;
	selp.f32 	%f1592, %f1585, %f1591, %p49;
	add.f32 	%f1593, %f1592, 0f3F800000;
	mul.f32 	%f1594, %f1573, %f1593;
	add.s32 	%r165, %r41, %r7;
	mul.wide.s32 	%rd63, %r165, 4;
	add.s64 	%rd64, %rd2, %rd63;
	st.global.f32 	[%rd64], %f1594;
$L__BB41_96:
	setp.ge.s32 	%p50, %r15, %r28;
	cvt.s64.s32 	%rd66, %r41;
	add.s64 	%rd67, %rd66, %rd59;
	shl.b64 	%rd68, %rd67, 2;
	add.s64 	%rd13, %rd2, %rd68;
	@%p50 bra 	$L__BB41_98;
	mul.f32 	%f1595, %f2399, 0f3F000000;
	mul.f32 	%f1596, %f2399, 0f3D372713;
	mul.f32 	%f1597, %f2399, %f1596;
	fma.rn.f32 	%f1598, %f2399, %f1597, %f2399;
	mul.f32 	%f1599, %f1598, 0f3F4C422A;
	abs.f32 	%f1600, %f1599;
	mul.f32 	%f1601, %f1600, 0f4038AA3B;
	ex2.approx.ftz.f32 	%f1602, %f1601;
	add.f32 	%f1603, %f1602, 0f3F800000;
	rcp.approx.ftz.f32 	%f1604, %f1603;
	fma.rn.f32 	%f1605, %f1604, 0fC0000000, 0f3F800000;
	setp.ge.f32 	%p51, %f1600, 0f41102CB4;
	selp.f32 	%f1606, 0f3F800000, %f1605, %p51;
	copysign.f32 	%f1607, %f1599, %f1606;
	mul.f32 	%f1608, %f1599, %f1599;
	fma.rn.f32 	%f1609, %f1608, 0f3C80F082, 0fBD563CAE;
	fma.rn.f32 	%f1610, %f1609, %f1608, 0f3E085941;
	fma.rn.f32 	%f1611, %f1610, %f1608, 0fBEAAA9ED;
	fma.rn.f32 	%f1612, %f1611, %f1608, 0f00000000;
	fma.rn.f32 	%f1613, %f1612, %f1599, %f1599;
	setp.ge.f32 	%p52, %f1600, 0f3F19999A;
	selp.f32 	%f1614, %f1607, %f1613, %p52;
	add.f32 	%f1615, %f1614, 0f3F800000;
	mul.f32 	%f1616, %f1595, %f1615;
	st.global.f32 	[%rd13+4], %f1616;
$L__BB41_98:
	setp.ge.s32 	%p53, %r16, %r28;
	@%p53 bra 	$L__BB41_100;
	mul.f32 	%f1617, %f2398, 0f3F000000;
	mul.f32 	%f1618, %f2398, 0f3D372713;
	mul.f32 	%f1619, %f2398, %f1618;
	fma.rn.f32 	%f1620, %f2398, %f1619, %f2398;
	mul.f32 	%f1621, %f1620, 0f3F4C422A;
	abs.f32 	%f1622, %f1621;
	mul.f32 	%f1623, %f1622, 0f4038AA3B;
	ex2.approx.ftz.f32 	%f1624, %f1623;
	add.f32 	%f1625, %f1624, 0f3F800000;
	rcp.approx.ftz.f32 	%f1626, %f1625;
	fma.rn.f32 	%f1627, %f1626, 0fC0000000, 0f3F800000;
	setp.ge.f32 	%p54, %f1622, 0f41102CB4;
	selp.f32 	%f1628, 0f3F800000, %f1627, %p54;
	copysign.f32 	%f1629, %f1621, %f1628;
	mul.f32 	%f1630, %f1621, %f1621;
	fma.rn.f32 	%f1631, %f1630, 0f3C80F082, 0fBD563CAE;
	fma.rn.f32 	%f1632, %f1631, %f1630, 0f3E085941;
	fma.rn.f32 	%f1633, %f1632, %f1630, 0fBEAAA9ED;
	fma.rn.f32 	%f1634, %f1633, %f1630, 0f00000000;
	fma.rn.f32 	%f1635, %f1634, %f1621, %f1621;
	setp.ge.f32 	%p55, %f1622, 0f3F19999A;
	selp.f32 	%f1636, %f1629, %f1635, %p55;
	add.f32 	%f1637, %f1636, 0f3F800000;
	mul.f32 	%f1638, %f1617, %f1637;
	st.global.f32 	[%rd13+8], %f1638;
$L__BB41_100:
	setp.ge.s32 	%p56, %r9, %r28;
	@%p56 bra 	$L__BB41_102;
	mul.f32 	%f1639, %f2397, 0f3F000000;
	mul.f32 	%f1640, %f2397, 0f3D372713;
	mul.f32 	%f1641, %f2397, %f1640;
	fma.rn.f32 	%f1642, %f2397, %f1641, %f2397;
	mul.f32 	%f1643, %f1642, 0f3F4C422A;
	abs.f32 	%f1644, %f1643;
	mul.f32 	%f1645, %f1644, 0f4038AA3B;
	ex2.approx.ftz.f32 	%f1646, %f1645;
	add.f32 	%f1647, %f1646, 0f3F800000;
	rcp.approx.ftz.f32 	%f1648, %f1647;
	fma.rn.f32 	%f1649, %f1648, 0fC0000000, 0f3F800000;
	setp.ge.f32 	%p57, %f1644, 0f41102CB4;
	selp.f32 	%f1650, 0f3F800000, %f1649, %p57;
	copysign.f32 	%f1651, %f1643, %f1650;
	mul.f32 	%f1652, %f1643, %f1643;
	fma.rn.f32 	%f1653, %f1652, 0f3C80F082, 0fBD563CAE;
	fma.rn.f32 	%f1654, %f1653, %f1652, 0f3E085941;
	fma.rn.f32 	%f1655, %f1654, %f1652, 0fBEAAA9ED;
	fma.rn.f32 	%f1656, %f1655, %f1652, 0f00000000;
	fma.rn.f32 	%f1657, %f1656, %f1643, %f1643;
	setp.ge.f32 	%p58, %f1644, 0f3F19999A;
	selp.f32 	%f1658, %f1651, %f1657, %p58;
	add.f32 	%f1659, %f1658, 0f3F800000;
	mul.f32 	%f1660, %f1639, %f1659;
	st.global.f32 	[%rd13+12], %f1660;
$L__BB41_102:
	add.s32 	%r166, %r6, 2;
	setp.ge.s32 	%p59, %r166, %r5;
	@%p59 bra 	$L__BB41_111;
	add.s32 	%r42, %r18, %r203;
	setp.le.s32 	%p60, %r27, %r7;
	@%p60 bra 	$L__BB41_105;
	mul.f32 	%f1661, %f2396, 0f3F000000;
	mul.f32 	%f1662, %f2396, 0f3D372713;
	mul.f32 	%f1663, %f2396, %f1662;
	fma.rn.f32 	%f1664, %f2396, %f1663, %f2396;
	mul.f32 	%f1665, %f1664, 0f3F4C422A;
	abs.f32 	%f1666, %f1665;
	mul.f32 	%f1667, %f1666, 0f4038AA3B;
	ex2.approx.ftz.f32 	%f1668, %f1667;
	add.f32 	%f1669, %f1668, 0f3F800000;
	rcp.approx.ftz.f32 	%f1670, %f1669;
	fma.rn.f32 	%f1671, %f1670, 0fC0000000, 0f3F800000;
	setp.ge.f32 	%p61, %f1666, 0f41102CB4;
	selp.f32 	%f1672, 0f3F800000, %f1671, %p61;
	copysign.f32 	%f1673, %f1665, %f1672;
	mul.f32 	%f1674, %f1665, %f1665;
	fma.rn.f32 	%f1675, %f1674, 0f3C80F082, 0fBD563CAE;
	fma.rn.f32 	%f1676, %f1675, %f1674, 0f3E085941;
	fma.rn.f32 	%f1677, %f1676, %f1674, 0fBEAAA9ED;
	fma.rn.f32 	%f1678, %f1677, %f1674, 0f00000000;
	fma.rn.f32 	%f1679, %f1678, %f1665, %f1665;
	setp.ge.f32 	%p62, %f1666, 0f3F19999A;
	selp.f32 	%f1680, %f1673, %f1679, %p62;
	add.f32 	%f1681, %f1680, 0f3F800000;
	mul.f32 	%f1682, %f1661, %f1681;
	add.s32 	%r167, %r42, %r7;
	mul.wide.s32 	%rd69, %r167, 4;
	add.s64 	%rd70, %rd2, %rd69;
	st.global.f32 	[%rd70], %f1682;
$L__BB41_105:
	setp.ge.s32 	%p63, %r15, %r28;
	cvt.s64.s32 	%rd72, %r42;
	add.s64 	%rd73, %rd72, %rd59;
	shl.b64 	%rd74, %rd73, 2;
	add.s64 	%rd14, %rd2, %rd74;
	@%p63 bra 	$L__BB41_107;
	mul.f32 	%f1683, %f2395, 0f3F000000;
	mul.f32 	%f1684, %f2395, 0f3D372713;
	mul.f32 	%f1685, %f2395, %f1684;
	fma.rn.f32 	%f1686, %f2395, %f1685, %f2395;
	mul.f32 	%f1687, %f1686, 0f3F4C422A;
	abs.f32 	%f1688, %f1687;
	mul.f32 	%f1689, %f1688, 0f4038AA3B;
	ex2.approx.ftz.f32 	%f1690, %f1689;
	add.f32 	%f1691, %f1690, 0f3F800000;
	rcp.approx.ftz.f32 	%f1692, %f1691;
	fma.rn.f32 	%f1693, %f1692, 0fC0000000, 0f3F800000;
	setp.ge.f32 	%p64, %f1688, 0f41102CB4;
	selp.f32 	%f1694, 0f3F800000, %f1693, %p64;
	copysign.f32 	%f1695, %f1687, %f1694;
	mul.f32 	%f1696, %f1687, %f1687;
	fma.rn.f32 	%f1697, %f1696, 0f3C80F082, 0fBD563CAE;
	fma.rn.f32 	%f1698, %f1697, %f1696, 0f3E085941;
	fma.rn.f32 	%f1699, %f1698, %f1696, 0fBEAAA9ED;
	fma.rn.f32 	%f1700, %f1699, %f1696, 0f00000000;
	fma.rn.f32 	%f1701, %f1700, %f1687, %f1687;
	setp.ge.f32 	%p65, %f1688, 0f3F19999A;
	selp.f32 	%f1702, %f1695, %f1701, %p65;
	add.f32 	%f1703, %f1702, 0f3F800000;
	mul.f32 	%f1704, %f1683, %f1703;
	st.global.f32 	[%rd14+4], %f1704;
$L__BB41_107:
	setp.ge.s32 	%p66, %r16, %r28;
	@%p66 bra 	$L__BB41_109;
	mul.f32 	%f1705, %f2394, 0f3F000000;
	mul.f32 	%f1706, %f2394, 0f3D372713;
	mul.f32 	%f1707, %f2394, %f1706;
	fma.rn.f32 	%f1708, %f2394, %f1707, %f2394;
	mul.f32 	%f1709, %f1708, 0f3F4C422A;
	abs.f32 	%f1710, %f1709;
	mul.f32 	%f1711, %f1710, 0f4038AA3B;
	ex2.approx.ftz.f32 	%f1712, %f1711;
	add.f32 	%f1713, %f1712, 0f3F800000;
	rcp.approx.ftz.f32 	%f1714, %f1713;
	fma.rn.f32 	%f1715, %f1714, 0fC0000000, 0f3F800000;
	setp.ge.f32 	%p67, %f1710, 0f41102CB4;
	selp.f32 	%f1716, 0f3F800000, %f1715, %p67;
	copysign.f32 	%f1717, %f1709, %f1716;
	mul.f32 	%f1718, %f1709, %f1709;
	fma.rn.f32 	%f1719, %f1718, 0f3C80F082, 0fBD563CAE;
	fma.rn.f32 	%f1720, %f1719, %f1718, 0f3E085941;
	fma.rn.f32 	%f1721, %f1720, %f1718, 0fBEAAA9ED;
	fma.rn.f32 	%f1722, %f1721, %f1718, 0f00000000;
	fma.rn.f32 	%f1723, %f1722, %f1709, %f1709;
	setp.ge.f32 	%p68, %f1710, 0f3F19999A;
	selp.f32 	%f1724, %f1717, %f1723, %p68;
	add.f32 	%f1725, %f1724, 0f3F800000;
	mul.f32 	%f1726, %f1705, %f1725;
	st.global.f32 	[%rd14+8], %f1726;
$L__BB41_109:
	setp.ge.s32 	%p69, %r9, %r28;
	@%p69 bra 	$L__BB41_111;
	mul.f32 	%f1727, %f2393, 0f3F000000;
	mul.f32 	%f1728, %f2393, 0f3D372713;
	mul.f32 	%f1729, %f2393, %f1728;
	fma.rn.f32 	%f1730, %f2393, %f1729, %f2393;
	mul.f32 	%f1731, %f1730, 0f3F4C422A;
	abs.f32 	%f1732, %f1731;
	mul.f32 	%f1733, %f1732, 0f4038AA3B;
	ex2.approx.ftz.f32 	%f1734, %f1733;
	add.f32 	%f1735, %f1734, 0f3F800000;
	rcp.approx.ftz.f32 	%f1736, %f1735;
	fma.rn.f32 	%f1737, %f1736, 0fC0000000, 0f3F800000;
	setp.ge.f32 	%p70, %f1732, 0f41102CB4;
	selp.f32 	%f1738, 0f3F800000, %f1737, %p70;
	copysign.f32 	%f1739, %f1731, %f1738;
	mul.f32 	%f1740, %f1731, %f1731;
	fma.rn.f32 	%f1741, %f1740, 0f3C80F082, 0fBD563CAE;
	fma.rn.f32 	%f1742, %f1741, %f1740, 0f3E085941;
	fma.rn.f32 	%f1743, %f1742, %f1740, 0fBEAAA9ED;
	fma.rn.f32 	%f1744, %f1743, %f1740, 0f00000000;
	fma.rn.f32 	%f1745, %f1744, %f1731, %f1731;
	setp.ge.f32 	%p71, %f1732, 0f3F19999A;
	selp.f32 	%f1746, %f1739, %f1745, %p71;
	add.f32 	%f1747, %f1746, 0f3F800000;
	mul.f32 	%f1748, %f1727, %f1747;
	st.global.f32 	[%rd14+12], %f1748;
$L__BB41_111:
	setp.ge.s32 	%p72, %r30, %r5;
	@%p72 bra 	$L__BB41_120;
	add.s32 	%r43, %r19, %r203;
	setp.le.s32 	%p73, %r27, %r7;
	@%p73 bra 	$L__BB41_114;
	mul.f32 	%f1749, %f2392, 0f3F000000;
	mul.f32 	%f1750, %f2392, 0f3D372713;
	mul.f32 	%f1751, %f2392, %f1750;
	fma.rn.f32 	%f1752, %f2392, %f1751, %f2392;
	mul.f32 	%f1753, %f1752, 0f3F4C422A;
	abs.f32 	%f1754, %f1753;
	mul.f32 	%f1755, %f1754, 0f4038AA3B;
	ex2.approx.ftz.f32 	%f1756, %f1755;
	add.f32 	%f1757, %f1756, 0f3F800000;
	rcp.approx.ftz.f32 	%f1758, %f1757;
	fma.rn.f32 	%f1759, %f1758, 0fC0000000, 0f3F800000;
	setp.ge.f32 	%p74, %f1754, 0f41102CB4;
	selp.f32 	%f1760, 0f3F800000, %f1759, %p74;
	copysign.f32 	%f1761, %f1753, %f1760;
	mul.f32 	%f1762, %f1753, %f1753;
	fma.rn.f32 	%f1763, %f1762, 0f3C80F082, 0fBD563CAE;
	fma.rn.f32 	%f1764, %f1763, %f1762, 0f3E085941;
	fma.rn.f32 	%f1765, %f1764, %f1762, 0fBEAAA9ED;
	fma.rn.f32 	%f1766, %f1765, %f1762, 0f00000000;
	fma.rn.f32 	%f1767, %f1766, %f1753, %f1753;
	setp.ge.f32 	%p75, %f1754, 0f3F19999A;
	selp.f32 	%f1768, %f1761, %f1767, %p75;
	add.f32 	%f1769, %f1768, 0f3F800000;
	mul.f32 	%f1770, %f1749, %f1769;
	add.s32 	%r169, %r43, %r7;
	mul.wide.s32 	%rd75, %r169, 4;
	add.s64 	%rd76, %rd2, %rd75;
	st.global.f32 	[%rd76], %f1770;
$L__BB41_114:
	setp.ge.s32 	%p76, %r15, %r28;
	cvt.s64.s32 	%rd78, %r43;
	add.s64 	%rd79, %rd78, %rd59;
	shl.b64 	%rd80, %rd79, 2;
	add.s64 	%rd15, %rd2, %rd80;
	@%p76 bra 	$L__BB41_116;
	mul.f32 	%f1771, %f2391, 0f3F000000;
	mul.f32 	%f1772, %f2391, 0f3D372713;
	mul.f32 	%f1773, %f2391, %f1772;
	fma.rn.f32 	%f1774, %f2391, %f1773, %f2391;
	mul.f32 	%f1775, %f1774, 0f3F4C422A;
	abs.f32 	%f1776, %f1775;
	mul.f32 	%f1777, %f1776, 0f4038AA3B;
	ex2.approx.ftz.f32 	%f1778, %f1777;
	add.f32 	%f1779, %f1778, 0f3F800000;
	rcp.approx.ftz.f32 	%f1780, %f1779;
	fma.rn.f32 	%f1781, %f1780, 0fC0000000, 0f3F800000;
	setp.ge.f32 	%p77, %f1776, 0f41102CB4;
	selp.f32 	%f1782, 0f3F800000, %f1781, %p77;
	copysign.f32 	%f1783, %f1775, %f1782;
	mul.f32 	%f1784, %f1775, %f1775;
	fma.rn.f32 	%f1785, %f1784, 0f3C80F082, 0fBD563CAE;
	fma.rn.f32 	%f1786, %f1785, %f1784, 0f3E085941;
	fma.rn.f32 	%f1787, %f1786, %f1784, 0fBEAAA9ED;
	fma.rn.f32 	%f1788, %f1787, %f1784, 0f00000000;
	fma.rn.f32 	%f1789, %f1788, %f1775, %f1775;
	setp.ge.f32 	%p78, %f1776, 0f3F19999A;
	selp.f32 	%f1790, %f1783, %f1789, %p78;
	add.f32 	%f1791, %f1790, 0f3F800000;
	mul.f32 	%f1792, %f1771, %f1791;
	st.global.f32 	[%rd15+4], %f1792;
$L__BB41_116:
	setp.ge.s32 	%p79, %r16, %r28;
	@%p79 bra 	$L__BB41_118;
	mul.f32 	%f1793, %f2390, 0f3F000000;
	mul.f32 	%f1794, %f2390, 0f3D372713;
	mul.f32 	%f1795, %f2390, %f1794;
	fma.rn.f32 	%f1796, %f2390, %f1795, %f2390;
	mul.f32 	%f1797, %f1796, 0f3F4C422A;
	abs.f32 	%f1798, %f1797;
	mul.f32 	%f1799, %f1798, 0f4038AA3B;
	ex2.approx.ftz.f32 	%f1800, %f1799;
	add.f32 	%f1801, %f1800, 0f3F800000;
	rcp.approx.ftz.f32 	%f1802, %f1801;
	fma.rn.f32 	%f1803, %f1802, 0fC0000000, 0f3F800000;
	setp.ge.f32 	%p80, %f1798, 0f41102CB4;
	selp.f32 	%f1804, 0f3F800000, %f1803, %p80;
	copysign.f32 	%f1805, %f1797, %f1804;
	mul.f32 	%f1806, %f1797, %f1797;
	fma.rn.f32 	%f1807, %f1806, 0f3C80F082, 0fBD563CAE;
	fma.rn.f32 	%f1808, %f1807, %f1806, 0f3E085941;
	fma.rn.f32 	%f1809, %f1808, %f1806, 0fBEAAA9ED;
	fma.rn.f32 	%f1810, %f1809, %f1806, 0f00000000;
	fma.rn.f32 	%f1811, %f1810, %f1797, %f1797;
	setp.ge.f32 	%p81, %f1798, 0f3F19999A;
	selp.f32 	%f1812, %f1805, %f1811, %p81;
	add.f32 	%f1813, %f1812, 0f3F800000;
	mul.f32 	%f1814, %f1793, %f1813;
	st.global.f32 	[%rd15+8], %f1814;
$L__BB41_118:
	setp.ge.s32 	%p82, %r9, %r28;
	@%p82 bra 	$L__BB41_120;
	mul.f32 	%f1815, %f2389, 0f3F000000;
	mul.f32 	%f1816, %f2389, 0f3D372713;
	mul.f32 	%f1817, %f2389, %f1816;
	fma.rn.f32 	%f1818, %f2389, %f1817, %f2389;
	mul.f32 	%f1819, %f1818, 0f3F4C422A;
	abs.f32 	%f1820, %f1819;
	mul.f32 	%f1821, %f1820, 0f4038AA3B;
	ex2.approx.ftz.f32 	%f1822, %f1821;
	add.f32 	%f1823, %f1822, 0f3F800000;
	rcp.approx.ftz.f32 	%f1824, %f1823;
	fma.rn.f32 	%f1825, %f1824, 0fC0000000, 0f3F800000;
	setp.ge.f32 	%p83, %f1820, 0f41102CB4;
	selp.f32 	%f1826, 0f3F800000, %f1825, %p83;
	copysign.f32 	%f1827, %f1819, %f1826;
	mul.f32 	%f1828, %f1819, %f1819;
	fma.rn.f32 	%f1829, %f1828, 0f3C80F082, 0fBD563CAE;
	fma.rn.f32 	%f1830, %f1829, %f1828, 0f3E085941;
	fma.rn.f32 	%f1831, %f1830, %f1828, 0fBEAAA9ED;
	fma.rn.f32 	%f1832, %f1831, %f1828, 0f00000000;
	fma.rn.f32 	%f1833, %f1832, %f1819, %f1819;
	setp.ge.f32 	%p84, %f1820, 0f3F19999A;
	selp.f32 	%f1834, %f1827, %f1833, %p84;
	add.f32 	%f1835, %f1834, 0f3F800000;
	mul.f32 	%f1836, %f1815, %f1835;
	st.global.f32 	[%rd15+12], %f1836;
$L__BB41_120:
	setp.ge.s32 	%p85, %r20, %r5;
	@%p85 bra 	$L__BB41_129;
	add.s32 	%r44, %r21, %r203;
	setp.le.s32 	%p86, %r27, %r7;
	@%p86 bra 	$L__BB41_123;
	mul.f32 	%f1837, %f2388, 0f3F000000;
	mul.f32 	%f1838, %f2388, 0f3D372713;
	mul.f32 	%f1839, %f2388, %f1838;
	fma.rn.f32 	%f1840, %f2388, %f1839, %f2388;
	mul.f32 	%f1841, %f1840, 0f3F4C422A;
	abs.f32 	%f1842, %f1841;
	mul.f32 	%f1843, %f1842, 0f4038AA3B;
	ex2.approx.ftz.f32 	%f1844, %f1843;
	add.f32 	%f1845, %f1844, 0f3F800000;
	rcp.approx.ftz.f32 	%f1846, %f1845;
	fma.rn.f32 	%f1847, %f1846, 0fC0000000, 0f3F800000;
	setp.ge.f32 	%p87, %f1842, 0f41102CB4;
	selp.f32 	%f1848, 0f3F800000, %f1847, %p87;
	copysign.f32 	%f1849, %f1841, %f1848;
	mul.f32 	%f1850, %f1841, %f1841;
	fma.rn.f32 	%f1851, %f1850, 0f3C80F082, 0fBD563CAE;
	fma.rn.f32 	%f1852, %f1851, %f1850, 0f3E085941;
	fma.rn.f32 	%f1853, %f1852, %f1850, 0fBEAAA9ED;
	fma.rn.f32 	%f1854, %f1853, %f1850, 0f00000000;
	fma.rn.f32 	%f1855, %f1854, %f1841, %f1841;
	setp.ge.f32 	%p88, %f1842, 0f3F19999A;
	selp.f32 	%f1856, %f1849, %f1855, %p88;
	add.f32 	%f1857, %f1856, 0f3F800000;
	mul.f32 	%f1858, %f1837, %f1857;
	add.s32 	%r170, %r44, %r7;
	mul.wide.s32 	%rd81, %r170, 4;
	add.s64 	%rd82, %rd2, %rd81;
	st.global.f32 	[%rd82], %f1858;
$L__BB41_123:
	setp.ge.s32 	%p89, %r15, %r28;
	cvt.s64.s32 	%rd84, %r44;
	add.s64 	%rd85, %rd84, %rd59;
	shl.b64 	%rd86, %rd85, 2;
	add.s64 	%rd16, %rd2, %rd86;
	@%p89 bra 	$L__BB41_125;
	mul.f32 	%f1859, %f2387, 0f3F000000;
	mul.f32 	%f1860, %f2387, 0f3D372713;
	mul.f32 	%f1861, %f2387, %f1860;
	fma.rn.f32 	%f1862, %f2387, %f1861, %f2387;
	mul.f32 	%f1863, %f1862, 0f3F4C422A;
	abs.f32 	%f1864, %f1863;
	mul.f32 	%f1865, %f1864, 0f4038AA3B;
	ex2.approx.ftz.f32 	%f1866, %f1865;
	add.f32 	%f1867, %f1866, 0f3F800000;
	rcp.approx.ftz.f32 	%f1868, %f1867;
	fma.rn.f32 	%f1869, %f1868, 0fC0000000, 0f3F800000;
	setp.ge.f32 	%p90, %f1864, 0f41102CB4;
	selp.f32 	%f1870, 0f3F800000, %f1869, %p90;
	copysign.f32 	%f1871, %f1863, %f1870;
	mul.f32 	%f1872, %f1863, %f1863;
	fma.rn.f32 	%f1873, %f1872, 0f3C80F082, 0fBD563CAE;
	fma.rn.f32 	%f1874, %f1873, %f1872, 0f3E085941;
	fma.rn.f32 	%f1875, %f1874, %f1872, 0fBEAAA9ED;
	fma.rn.f32 	%f1876, %f1875, %f1872, 0f00000000;
	fma.rn.f32 	%f1877, %f1876, %f1863, %f1863;
	setp.ge.f32 	%p91, %f1864, 0f3F19999A;
	selp.f32 	%f1878, %f1871, %f1877, %p91;
	add.f32 	%f1879, %f1878, 0f3F800000;
	mul.f32 	%f1880, %f1859, %f1879;
	st.global.f32 	[%rd16+4], %f1880;
$L__BB41_125:
	setp.ge.s32 	%p92, %r16, %r28;
	@%p92 bra 	$L__BB41_127;
	mul.f32 	%f1881, %f2386, 0f3F000000;
	mul.f32 	%f1882, %f2386, 0f3D372713;
	mul.f32 	%f1883, %f2386, %f1882;
	fma.rn.f32 	%f1884, %f2386, %f1883, %f2386;
	mul.f32 	%f1885, %f1884, 0f3F4C422A;
	abs.f32 	%f1886, %f1885;
	mul.f32 	%f1887, %f1886, 0f4038AA3B;
	ex2.approx.ftz.f32 	%f1888, %f1887;
	add.f32 	%f1889, %f1888, 0f3F800000;
	rcp.approx.ftz.f32 	%f1890, %f1889;
	fma.rn.f32 	%f1891, %f1890, 0fC0000000, 0f3F800000;
	setp.ge.f32 	%p93, %f1886, 0f41102CB4;
	selp.f32 	%f1892, 0f3F800000, %f1891, %p93;
	copysign.f32 	%f1893, %f1885, %f1892;
	mul.f32 	%f1894, %f1885, %f1885;
	fma.rn.f32 	%f1895, %f1894, 0f3C80F082, 0fBD563CAE;
	fma.rn.f32 	%f1896, %f1895, %f1894, 0f3E085941;
	fma.rn.f32 	%f1897, %f1896, %f1894, 0fBEAAA9ED;
	fma.rn.f32 	%f1898, %f1897, %f1894, 0f00000000;
	fma.rn.f32 	%f1899, %f1898, %f1885, %f1885;
	setp.ge.f32 	%p94, %f1886, 0f3F19999A;
	selp.f32 	%f1900, %f1893, %f1899, %p94;
	add.f32 	%f1901, %f1900, 0f3F800000;
	mul.f32 	%f1902, %f1881, %f1901;
	st.global.f32 	[%rd16+8], %f1902;
$L__BB41_127:
	setp.ge.s32 	%p95, %r9, %r28;
	@%p95 bra 	$L__BB41_129;
	mul.f32 	%f1903, %f2385, 0f3F000000;
	mul.f32 	%f1904, %f2385, 0f3D372713;
	mul.f32 	%f1905, %f2385, %f1904;
	fma.rn.f32 	%f1906, %f2385, %f1905, %f2385;
	mul.f32 	%f1907, %f1906, 0f3F4C422A;
	abs.f32 	%f1908, %f1907;
	mul.f32 	%f1909, %f1908, 0f4038AA3B;
	ex2.approx.ftz.f32 	%f1910, %f1909;
	add.f32 	%f1911, %f1910, 0f3F800000;
	rcp.approx.ftz.f32 	%f1912, %f1911;
	fma.rn.f32 	%f1913, %f1912, 0fC0000000, 0f3F800000;
	setp.ge.f32 	%p96, %f1908, 0f41102CB4;
	selp.f32 	%f1914, 0f3F800000, %f1913, %p96;
	copysign.f32 	%f1915, %f1907, %f1914;
	mul.f32 	%f1916, %f1907, %f1907;
	fma.rn.f32 	%f1917, %f1916, 0f3C80F082, 0fBD563CAE;
	fma.rn.f32 	%f1918, %f1917, %f1916, 0f3E085941;
	fma.rn.f32 	%f1919, %f1918, %f1916, 0fBEAAA9ED;
	fma.rn.f32 	%f1920, %f1919, %f1916, 0f00000000;
	fma.rn.f32 	%f1921, %f1920, %f1907, %f1907;
	setp.ge.f32 	%p97, %f1908, 0f3F19999A;
	selp.f32 	%f1922, %f1915, %f1921, %p97;
	add.f32 	%f1923, %f1922, 0f3F800000;
	mul.f32 	%f1924, %f1903, %f1923;
	st.global.f32 	[%rd16+12], %f1924;
$L__BB41_129:
	add.s32 	%r171, %r6, 5;
	setp.ge.s32 	%p98, %r171, %r5;
	@%p98 bra 	$L__BB41_138;
	add.s32 	%r45, %r22, %r203;
	setp.le.s32 	%p99, %r27, %r7;
	@%p99 bra 	$L__BB41_132;
	mul.f32 	%f1925, %f2384, 0f3F000000;
	mul.f32 	%f1926, %f2384, 0f3D372713;
	mul.f32 	%f1927, %f2384, %f1926;
	fma.rn.f32 	%f1928, %f2384, %f1927, %f2384;
	mul.f32 	%f1929, %f1928, 0f3F4C422A;
	abs.f32 	%f1930, %f1929;
	mul.f32 	%f1931, %f1930, 0f4038AA3B;
	ex2.approx.ftz.f32 	%f1932, %f1931;
	add.f32 	%f1933, %f1932, 0f3F800000;
	rcp.approx.ftz.f32 	%f1934, %f1933;
	fma.rn.f32 	%f1935, %f1934, 0fC0000000, 0f3F800000;
	setp.ge.f32 	%p100, %f1930, 0f41102CB4;
	selp.f32 	%f1936, 0f3F800000, %f1935, %p100;
	copysign.f32 	%f1937, %f1929, %f1936;
	mul.f32 	%f1938, %f1929, %f1929;
	fma.rn.f32 	%f1939, %f1938, 0f3C80F082, 0fBD563CAE;
	fma.rn.f32 	%f1940, %f1939, %f1938, 0f3E085941;
	fma.rn.f32 	%f1941, %f1940, %f1938, 0fBEAAA9ED;
	fma.rn.f32 	%f1942, %f1941, %f1938, 0f00000000;
	fma.rn.f32 	%f1943, %f1942, %f1929, %f1929;
	setp.ge.f32 	%p101, %f1930, 0f3F19999A;
	selp.f32 	%f1944, %f1937, %f1943, %p101;
	add.f32 	%f1945, %f1944, 0f3F800000;
	mul.f32 	%f1946, %f1925, %f1945;
	add.s32 	%r172, %r45, %r7;
	mul.wide.s32 	%rd87, %r172, 4;
	add.s64 	%rd88, %rd2, %rd87;
	st.global.f32 	[%rd88], %f1946;
$L__BB41_132:
	setp.ge.s32 	%p102, %r15, %r28;
	cvt.u64.u32 	%rd89, %r7;
	cvt.s64.s32 	%rd90, %r45;
	add.s64 	%rd91, %rd90, %rd89;
	shl.b64 	%rd92, %rd91, 2;
	add.s64 	%rd17, %rd2, %rd92;
	@%p102 bra 	$L__BB41_134;
	mul.f32 	%f1947, %f2383, 0f3F000000;
	mul.f32 	%f1948, %f2383, 0f3D372713;
	mul.f32 	%f1949, %f2383, %f1948;
	fma.rn.f32 	%f1950, %f2383, %f1949, %f2383;
	mul.f32 	%f1951, %f1950, 0f3F4C422A;
	abs.f32 	%f1952, %f1951;
	mul.f32 	%f1953, %f1952, 0f4038AA3B;
	ex2.approx.ftz.f32 	%f1954, %f1953;
	add.f32 	%f1955, %f1954, 0f3F800000;
	rcp.approx.ftz.f32 	%f1956, %f1955;
	fma.rn.f32 	%f1957, %f1956, 0fC0000000, 0f3F800000;
	setp.ge.f32 	%p103, %f1952, 0f41102CB4;
	selp.f32 	%f1958, 0f3F800000, %f1957, %p103;
	copysign.f32 	%f1959, %f1951, %f1958;
	mul.f32 	%f1960, %f1951, %f1951;
	fma.rn.f32 	%f1961, %f1960, 0f3C80F082, 0fBD563CAE;
	fma.rn.f32 	%f1962, %f1961, %f1960, 0f3E085941;
	fma.rn.f32 	%f1963, %f1962, %f1960, 0fBEAAA9ED;
	fma.rn.f32 	%f1964, %f1963, %f1960, 0f00000000;
	fma.rn.f32 	%f1965, %f1964, %f1951, %f1951;
	setp.ge.f32 	%p104, %f1952, 0f3F19999A;
	selp.f32 	%f1966, %f1959, %f1965, %p104;
	add.f32 	%f1967, %f1966, 0f3F800000;
	mul.f32 	%f1968, %f1947, %f1967;
	st.global.f32 	[%rd17+4], %f1968;
$L__BB41_134:
	setp.ge.s32 	%p105, %r16, %r28;
	@%p105 bra 	$L__BB41_136;
	mul.f32 	%f1969, %f2382, 0f3F000000;
	mul.f32 	%f1970, %f2382, 0f3D372713;
	mul.f32 	%f1971, %f2382, %f1970;
	fma.rn.f32 	%f1972, %f2382, %f1971, %f2382;
	mul.f32 	%f1973, %f1972, 0f3F4C422A;
	abs.f32 	%f1974, %f1973;
	mul.f32 	%f1975, %f1974, 0f4038AA3B;
	ex2.approx.ftz.f32 	%f1976, %f1975;
	add.f32 	%f1977, %f1976, 0f3F800000;
	rcp.approx.ftz.f32 	%f1978, %f1977;
	fma.rn.f32 	%f1979, %f1978, 0fC0000000, 0f3F800000;
	setp.ge.f32 	%p106, %f1974, 0f41102CB4;
	selp.f32 	%f1980, 0f3F800000, %f1979, %p106;
	copysign.f32 	%f1981, %f1973, %f1980;
	mul.f32 	%f1982, %f1973, %f1973;
	fma.rn.f32 	%f1983, %f1982, 0f3C80F082, 0fBD563CAE;
	fma.rn.f32 	%f1984, %f1983, %f1982, 0f3E085941;
	fma.rn.f32 	%f1985, %f1984, %f1982, 0fBEAAA9ED;
	fma.rn.f32 	%f1986, %f1985, %f1982, 0f00000000;
	fma.rn.f32 	%f1987, %f1986, %f1973, %f1973;
	setp.ge.f32 	%p107, %f1974, 0f3F19999A;
	selp.f32 	%f1988, %f1981, %f1987, %p107;
	add.f32 	%f1989, %f1988, 0f3F800000;
	mul.f32 	%f1990, %f1969, %f1989;
	st.global.f32 	[%rd17+8], %f1990;
$L__BB41_136:
	setp.ge.s32 	%p108, %r9, %r28;
	@%p108 bra 	$L__BB41_138;
	mul.f32 	%f1991, %f2381, 0f3F000000;
	mul.f32 	%f1992, %f2381, 0f3D372713;
	mul.f32 	%f1993, %f2381, %f1992;
	fma.rn.f32 	%f1994, %f2381, %f1993, %f2381;
	mul.f32 	%f1995, %f1994, 0f3F4C422A;
	abs.f32 	%f1996, %f1995;
	mul.f32 	%f1997, %f1996, 0f4038AA3B;
	ex2.approx.ftz.f32 	%f1998, %f1997;
	add.f32 	%f1999, %f1998, 0f3F800000;
	rcp.approx.ftz.f32 	%f2000, %f1999;
	fma.rn.f32 	%f2001, %f2000, 0fC0000000, 0f3F800000;
	setp.ge.f32 	%p109, %f1996, 0f41102CB4;
	selp.f32 	%f2002, 0f3F800000, %f2001, %p109;
	copysign.f32 	%f2003, %f1995, %f2002;
	mul.f32 	%f2004, %f1995, %f1995;
	fma.rn.f32 	%f2005, %f2004, 0f3C80F082, 0fBD563CAE;
	fma.rn.f32 	%f2006, %f2005, %f2004, 0f3E085941;
	fma.rn.f32 	%f2007, %f2006, %f2004, 0fBEAAA9ED;
	fma.rn.f32 	%f2008, %f2007, %f2004, 0f00000000;
	fma.rn.f32 	%f2009, %f2008, %f1995, %f1995;
	setp.ge.f32 	%p110, %f1996, 0f3F19999A;
	selp.f32 	%f2010, %f2003, %f2009, %p110;
	add.f32 	%f2011, %f2010, 0f3F800000;
	mul.f32 	%f2012, %f1991, %f2011;
	st.global.f32 	[%rd17+12], %f2012;
$L__BB41_138:
	add.s32 	%r173, %r6, 6;
	setp.ge.s32 	%p111, %r173, %r5;
	@%p111 bra 	$L__BB41_147;
	add.s32 	%r46, %r23, %r203;
	setp.le.s32 	%p112, %r27, %r7;
	@%p112 bra 	$L__BB41_141;
	mul.f32 	%f2013, %f2405, 0f3F000000;
	mul.f32 	%f2014, %f2405, 0f3D372713;
	mul.f32 	%f2015, %f2405, %f2014;
	fma.rn.f32 	%f2016, %f2405, %f2015, %f2405;
	mul.f32 	%f2017, %f2016, 0f3F4C422A;
	abs.f32 	%f2018, %f2017;
	mul.f32 	%f2019, %f2018, 0f4038AA3B;
	ex2.approx.ftz.f32 	%f2020, %f2019;
	add.f32 	%f2021, %f2020, 0f3F800000;
	rcp.approx.ftz.f32 	%f2022, %f2021;
	fma.rn.f32 	%f2023, %f2022, 0fC0000000, 0f3F800000;
	setp.ge.f32 	%p113, %f2018, 0f41102CB4;
	selp.f32 	%f2024, 0f3F800000, %f2023, %p113;
	copysign.f32 	%f2025, %f2017, %f2024;
	mul.f32 	%f2026, %f2017, %f2017;
	fma.rn.f32 	%f2027, %f2026, 0f3C80F082, 0fBD563CAE;
	fma.rn.f32 	%f2028, %f2027, %f2026, 0f3E085941;
	fma.rn.f32 	%f2029, %f2028, %f2026, 0fBEAAA9ED;
	fma.rn.f32 	%f2030, %f2029, %f2026, 0f00000000;
	fma.rn.f32 	%f2031, %f2030, %f2017, %f2017;
	setp.ge.f32 	%p114, %f2018, 0f3F19999A;
	selp.f32 	%f2032, %f2025, %f2031, %p114;
	add.f32 	%f2033, %f2032, 0f3F800000;
	mul.f32 	%f2034, %f2013, %f2033;
	add.s32 	%r174, %r46, %r7;
	mul.wide.s32 	%rd93, %r174, 4;
	add.s64 	%rd94, %rd2, %rd93;
	st.global.f32 	[%rd94], %f2034;
$L__BB41_141:
	setp.ge.s32 	%p115, %r15, %r28;
	cvt.u64.u32 	%rd95, %r7;
	cvt.s64.s32 	%rd96, %r46;
	add.s64 	%rd97, %rd96, %rd95;
	shl.b64 	%rd98, %rd97, 2;
	add.s64 	%rd18, %rd2, %rd98;
	@%p115 bra 	$L__BB41_143;
	mul.f32 	%f2035, %f2406, 0f3F000000;
	mul.f32 	%f2036, %f2406, 0f3D372713;
	mul.f32 	%f2037, %f2406, %f2036;
	fma.rn.f32 	%f2038, %f2406, %f2037, %f2406;
	mul.f32 	%f2039, %f2038, 0f3F4C422A;
	abs.f32 	%f2040, %f2039;
	mul.f32 	%f2041, %f2040, 0f4038AA3B;
	ex2.approx.ftz.f32 	%f2042, %f2041;
	add.f32 	%f2043, %f2042, 0f3F800000;
	rcp.approx.ftz.f32 	%f2044, %f2043;
	fma.rn.f32 	%f2045, %f2044, 0fC0000000, 0f3F800000;
	setp.ge.f32 	%p116, %f2040, 0f41102CB4;
	selp.f32 	%f2046, 0f3F800000, %f2045, %p116;
	copysign.f32 	%f2047, %f2039, %f2046;
	mul.f32 	%f2048, %f2039, %f2039;
	fma.rn.f32 	%f2049, %f2048, 0f3C80F082, 0fBD563CAE;
	fma.rn.f32 	%f2050, %f2049, %f2048, 0f3E085941;
	fma.rn.f32 	%f2051, %f2050, %f2048, 0fBEAAA9ED;
	fma.rn.f32 	%f2052, %f2051, %f2048, 0f00000000;
	fma.rn.f32 	%f2053, %f2052, %f2039, %f2039;
	setp.ge.f32 	%p117, %f2040, 0f3F19999A;
	selp.f32 	%f2054, %f2047, %f2053, %p117;
	add.f32 	%f2055, %f2054, 0f3F800000;
	mul.f32 	%f2056, %f2035, %f2055;
	st.global.f32 	[%rd18+4], %f2056;
$L__BB41_143:
	setp.ge.s32 	%p118, %r16, %r28;
	@%p118 bra 	$L__BB41_145;
	mul.f32 	%f2057, %f2407, 0f3F000000;
	mul.f32 	%f2058, %f2407, 0f3D372713;
	mul.f32 	%f2059, %f2407, %f2058;
	fma.rn.f32 	%f2060, %f2407, %f2059, %f2407;
	mul.f32 	%f2061, %f2060, 0f3F4C422A;
	abs.f32 	%f2062, %f2061;
	mul.f32 	%f2063, %f2062, 0f4038AA3B;
	ex2.approx.ftz.f32 	%f2064, %f2063;
	add.f32 	%f2065, %f2064, 0f3F800000;
	rcp.approx.ftz.f32 	%f2066, %f2065;
	fma.rn.f32 	%f2067, %f2066, 0fC0000000, 0f3F800000;
	setp.ge.f32 	%p119, %f2062, 0f41102CB4;
	selp.f32 	%f2068, 0f3F800000, %f2067, %p119;
	copysign.f32 	%f2069, %f2061, %f2068;
	mul.f32 	%f2070, %f2061, %f2061;
	fma.rn.f32 	%f2071, %f2070, 0f3C80F082, 0fBD563CAE;
	fma.rn.f32 	%f2072, %f2071, %f2070, 0f3E085941;
	fma.rn.f32 	%f2073, %f2072, %f2070, 0fBEAAA9ED;
	fma.rn.f32 	%f2074, %f2073, %f2070, 0f00000000;
	fma.rn.f32 	%f2075, %f2074, %f2061, %f2061;
	setp.ge.f32 	%p120, %f2062, 0f3F19999A;
	selp.f32 	%f2076, %f2069, %f2075, %p120;
	add.f32 	%f2077, %f2076, 0f3F800000;
	mul.f32 	%f2078, %f2057, %f2077;
	st.global.f32 	[%rd18+8], %f2078;
$L__BB41_145:
	setp.ge.s32 	%p121, %r9, %r28;
	@%p121 bra 	$L__BB41_147;
	mul.f32 	%f2079, %f2408, 0f3F000000;
	mul.f32 	%f2080, %f2408, 0f3D372713;
	mul.f32 	%f2081, %f2408, %f2080;
	fma.rn.f32 	%f2082, %f2408, %f2081, %f2408;
	mul.f32 	%f2083, %f2082, 0f3F4C422A;
	abs.f32 	%f2084, %f2083;
	mul.f32 	%f2085, %f2084, 0f4038AA3B;
	ex2.approx.ftz.f32 	%f2086, %f2085;
	add.f32 	%f2087, %f2086, 0f3F800000;
	rcp.approx.ftz.f32 	%f2088, %f2087;
	fma.rn.f32 	%f2089, %f2088, 0fC0000000, 0f3F800000;
	setp.ge.f32 	%p122, %f2084, 0f41102CB4;
	selp.f32 	%f2090, 0f3F800000, %f2089, %p122;
	copysign.f32 	%f2091, %f2083, %f2090;
	mul.f32 	%f2092, %f2083, %f2083;
	fma.rn.f32 	%f2093, %f2092, 0f3C80F082, 0fBD563CAE;
	fma.rn.f32 	%f2094, %f2093, %f2092, 0f3E085941;
	fma.rn.f32 	%f2095, %f2094, %f2092, 0fBEAAA9ED;
	fma.rn.f32 	%f2096, %f2095, %f2092, 0f00000000;
	fma.rn.f32 	%f2097, %f2096, %f2083, %f2083;
	setp.ge.f32 	%p123, %f2084, 0f3F19999A;
	selp.f32 	%f2098, %f2091, %f2097, %p123;
	add.f32 	%f2099, %f2098, 0f3F800000;
	mul.f32 	%f2100, %f2079, %f2099;
	st.global.f32 	[%rd18+12], %f2100;
$L__BB41_147:
	add.s32 	%r175, %r6, 7;
	setp.ge.s32 	%p124, %r175, %r5;
	@%p124 bra 	$L__BB41_246;
	add.s32 	%r47, %r24, %r203;
	setp.le.s32 	%p125, %r27, %r7;
	@%p125 bra 	$L__BB41_150;
	mul.f32 	%f2101, %f2409, 0f3F000000;
	mul.f32 	%f2102, %f2409, 0f3D372713;
	mul.f32 	%f2103, %f2409, %f2102;
	fma.rn.f32 	%f2104, %f2409, %f2103, %f2409;
	mul.f32 	%f2105, %f2104, 0f3F4C422A;
	abs.f32 	%f2106, %f2105;
	mul.f32 	%f2107, %f2106, 0f4038AA3B;
	ex2.approx.ftz.f32 	%f2108, %f2107;
	add.f32 	%f2109, %f2108, 0f3F800000;
	rcp.approx.ftz.f32 	%f2110, %f2109;
	fma.rn.f32 	%f2111, %f2110, 0fC0000000, 0f3F800000;
	setp.ge.f32 	%p126, %f2106, 0f41102CB4;
	selp.f32 	%f2112, 0f3F800000, %f2111, %p126;
	copysign.f32 	%f2113, %f2105, %f2112;
	mul.f32 	%f2114, %f2105, %f2105;
	fma.rn.f32 	%f2115, %f2114, 0f3C80F082, 0fBD563CAE;
	fma.rn.f32 	%f2116, %f2115, %f2114, 0f3E085941;
	fma.rn.f32 	%f2117, %f2116, %f2114, 0fBEAAA9ED;
	fma.rn.f32 	%f2118, %f2117, %f2114, 0f00000000;
	fma.rn.f32 	%f2119, %f2118, %f2105, %f2105;
	setp.ge.f32 	%p127, %f2106, 0f3F19999A;
	selp.f32 	%f2120, %f2113, %f2119, %p127;
	add.f32 	%f2121, %f2120, 0f3F800000;
	mul.f32 	%f2122, %f2101, %f2121;
	add.s32 	%r176, %r47, %r7;
	mul.wide.s32 	%rd99, %r176, 4;
	add.s64 	%rd100, %rd2, %rd99;
	st.global.f32 	[%rd100], %f2122;
$L__BB41_150:
	setp.ge.s32 	%p128, %r15, %r28;
	cvt.u64.u32 	%rd101, %r7;
	cvt.s64.s32 	%rd102, %r47;
	add.s64 	%rd103, %rd102, %rd101;
	shl.b64 	%rd104, %rd103, 2;
	add.s64 	%rd19, %rd2, %rd104;
	@%p128 bra 	$L__BB41_152;
	mul.f32 	%f2123, %f2410, 0f3F000000;
	mul.f32 	%f2124, %f2410, 0f3D372713;
	mul.f32 	%f2125, %f2410, %f2124;
	fma.rn.f32 	%f2126, %f2410, %f2125, %f2410;
	mul.f32 	%f2127, %f2126, 0f3F4C422A;
	abs.f32 	%f2128, %f2127;
	mul.f32 	%f2129, %f2128, 0f4038AA3B;
	ex2.approx.ftz.f32 	%f2130, %f2129;
	add.f32 	%f2131, %f2130, 0f3F800000;
	rcp.approx.ftz.f32 	%f2132, %f2131;
	fma.rn.f32 	%f2133, %f2132, 0fC0000000, 0f3F800000;
	setp.ge.f32 	%p129, %f2128, 0f41102CB4;
	selp.f32 	%f2134, 0f3F800000, %f2133, %p129;
	copysign.f32 	%f2135, %f2127, %f2134;
	mul.f32 	%f2136, %f2127, %f2127;
	fma.rn.f32 	%f2137, %f2136, 0f3C80F082, 0fBD563CAE;
	fma.rn.f32 	%f2138, %f2137, %f2136, 0f3E085941;
	fma.rn.f32 	%f2139, %f2138, %f2136, 0fBEAAA9ED;
	fma.rn.f32 	%f2140, %f2139, %f2136, 0f00000000;
	fma.rn.f32 	%f2141, %f2140, %f2127, %f2127;
	setp.ge.f32 	%p130, %f2128, 0f3F19999A;
	selp.f32 	%f2142, %f2135, %f2141, %p130;
	add.f32 	%f2143, %f2142, 0f3F800000;
	mul.f32 	%f2144, %f2123, %f2143;
	st.global.f32 	[%rd19+4], %f2144;
$L__BB41_152:
	setp.ge.s32 	%p131, %r16, %r28;
	@%p131 bra 	$L__BB41_154;
	mul.f32 	%f2145, %f2411, 0f3F000000;
	mul.f32 	%f2146, %f2411, 0f3D372713;
	mul.f32 	%f2147, %f2411, %f2146;
	fma.rn.f32 	%f2148, %f2411, %f2147, %f2411;
	mul.f32 	%f2149, %f2148, 0f3F4C422A;
	abs.f32 	%f2150, %f2149;
	mul.f32 	%f2151, %f2150, 0f4038AA3B;
	ex2.approx.ftz.f32 	%f2152, %f2151;
	add.f32 	%f2153, %f2152, 0f3F800000;
	rcp.approx.ftz.f32 	%f2154, %f2153;
	fma.rn.f32 	%f2155, %f2154, 0fC0000000, 0f3F800000;
	setp.ge.f32 	%p132, %f2150, 0f41102CB4;
	selp.f32 	%f2156, 0f3F800000, %f2155, %p132;
	copysign.f32 	%f2157, %f2149, %f2156;
	mul.f32 	%f2158, %f2149, %f2149;
	fma.rn.f32 	%f2159, %f2158, 0f3C80F082, 0fBD563CAE;
	fma.rn.f32 	%f2160, %f2159, %f2158, 0f3E085941;
	fma.rn.f32 	%f2161, %f2160, %f2158, 0fBEAAA9ED;
	fma.rn.f32 	%f2162, %f2161, %f2158, 0f00000000;
	fma.rn.f32 	%f2163, %f2162, %f2149, %f2149;
	setp.ge.f32 	%p133, %f2150, 0f3F19999A;
	selp.f32 	%f2164, %f2157, %f2163, %p133;
	add.f32 	%f2165, %f2164, 0f3F800000;
	mul.f32 	%f2166, %f2145, %f2165;
	st.global.f32 	[%rd19+8], %f2166;
$L__BB41_154:
	setp.ge.s32 	%p134, %r9, %r28;
	@%p134 bra 	$L__BB41_246;
	mul.f32 	%f2167, %f2412, 0f3F000000;
	mul.f32 	%f2168, %f2412, 0f3D372713;
	mul.f32 	%f2169, %f2412, %f2168;
	fma.rn.f32 	%f2170, %f2412, %f2169, %f2412;
	mul.f32 	%f2171, %f2170, 0f3F4C422A;
	abs.f32 	%f2172, %f2171;
	mul.f32 	%f2173, %f2172, 0f4038AA3B;
	ex2.approx.ftz.f32 	%f2174, %f2173;
	add.f32 	%f2175, %f2174, 0f3F800000;
	rcp.approx.ftz.f32 	%f2176, %f2175;
	fma.rn.f32 	%f2177, %f2176, 0fC0000000, 0f3F800000;
	setp.ge.f32 	%p135, %f2172, 0f41102CB4;
	selp.f32 	%f2178, 0f3F800000, %f2177, %p135;
	copysign.f32 	%f2179, %f2171, %f2178;
	mul.f32 	%f2180, %f2171, %f2171;
	fma.rn.f32 	%f2181, %f2180, 0f3C80F082, 0fBD563CAE;
	fma.rn.f32 	%f2182, %f2181, %f2180, 0f3E085941;
	fma.rn.f32 	%f2183, %f2182, %f2180, 0fBEAAA9ED;
	fma.rn.f32 	%f2184, %f2183, %f2180, 0f00000000;
	fma.rn.f32 	%f2185, %f2184, %f2171, %f2171;
	setp.ge.f32 	%p136, %f2172, 0f3F19999A;
	selp.f32 	%f2186, %f2179, %f2185, %p136;
	add.f32 	%f2187, %f2186, 0f3F800000;
	mul.f32 	%f2188, %f2167, %f2187;
	st.global.f32 	[%rd19+12], %f2188;
	bra.uni 	$L__BB41_246;
$L__BB41_156:
	mul.f32 	%f1551, %f21, 0f3F000000;
	mul.f32 	%f1552, %f21, 0f3D372713;
	mul.f32 	%f1553, %f21, %f1552;
	fma.rn.f32 	%f1554, %f21, %f1553, %f21;
	mul.f32 	%f1555, %f1554, 0f3F4C422A;
	abs.f32 	%f1556, %f1555;
	mul.f32 	%f1557, %f1556, 0f4038AA3B;
	ex2.approx.ftz.f32 	%f1558, %f1557;
	add.f32 	%f1559, %f1558, 0f3F800000;
	rcp.approx.ftz.f32 	%f1560, %f1559;
	fma.rn.f32 	%f1561, %f1560, 0fC0000000, 0f3F800000;
	setp.ge.f32 	%p44, %f1556, 0f41102CB4;
	selp.f32 	%f1562, 0f3F800000, %f1561, %p44;
	copysign.f32 	%f1563, %f1555, %f1562;
	mul.f32 	%f1564, %f1555, %f1555;
	fma.rn.f32 	%f1565, %f1564, 0f3C80F082, 0fBD563CAE;
	fma.rn.f32 	%f1566, %f1565, %f1564, 0f3E085941;
	fma.rn.f32 	%f1567, %f1566, %f1564, 0fBEAAA9ED;
	fma.rn.f32 	%f1568, %f1567, %f1564, 0f00000000;
	fma.rn.f32 	%f1569, %f1568, %f1555, %f1555;
	setp.ge.f32 	%p45, %f1556, 0f3F19999A;
	selp.f32 	%f1570, %f1563, %f1569, %p45;
	add.f32 	%f1571, %f1570, 0f3F800000;
	mul.f32 	%f1572, %f1551, %f1571;
	st.global.f32 	[%rd20+12], %f1572;
	bra.uni 	$L__BB41_93;
$L__BB41_157:
	setp.lt.s32 	%p11, %r52, %r5;
	@%p11 bra 	$L__BB41_160;
	mad.lo.s32 	%r207, %r52, 132, %r25;
	mov.b32 	%r208, 1;
$L__BB41_159:
	add.s32 	%r118, %r208, -1;
	mov.b32 	%r119, 0;
	st.shared.u32 	[%r207], %r119;
	setp.lt.u32 	%p12, %r118, 3;
	setp.lt.u32 	%p13, %r208, %r12;
	and.pred  	%p14, %p12, %p13;
	add.s32 	%r208, %r208, 1;
	add.s32 	%r207, %r207, 4;
	@%p14 bra 	$L__BB41_159;
	bra.uni 	$L__BB41_165;
$L__BB41_160:
	mov.u32 	%r122, _ZZ28moe_gate_up_optimized_kernelIfLb0EEvPKT_S2_S2_PKiS4_PfiiiE10smem_input;
	mad.lo.s32 	%r54, %r52, 132, %r122;
	shl.b32 	%r123, %r52, 2;
	mov.u32 	%r124, _ZZ28moe_gate_up_optimized_kernelIfLb0EEvPKT_S2_S2_PKiS4_PfiiiE14smem_token_ids;
	add.s32 	%r55, %r124, %r123;
	mov.b32 	%r206, 0;
$L__BB41_161:
	add.s32 	%r57, %r206, %r8;
	setp.le.s32 	%p15, %r49, %r57;
	@%p15 bra 	$L__BB41_163;
	ld.shared.u32 	%r128, [%r55];
	add.s32 	%r129, %r57, %r204;
	mad.lo.s32 	%r130, %r128, %r82, %r129;
	mul.wide.s32 	%rd47, %r130, 4;
	add.s64 	%rd48, %rd1, %rd47;
	ld.global.nc.f32 	%f99, [%rd48];
	shl.b32 	%r131, %r57, 2;
	add.s32 	%r132, %r54, %r131;
	st.shared.f32 	[%r132], %f99;
	bra.uni 	$L__BB41_164;
$L__BB41_163:
	shl.b32 	%r125, %r57, 2;
	add.s32 	%r126, %r54, %r125;
	mov.b32 	%r127, 0;
	st.shared.u32 	[%r126], %r127;
$L__BB41_164:
	add.s32 	%r58, %r206, 1;
	setp.lt.u32 	%p16, %r206, 3;
	setp.lt.u32 	%p17, %r58, %r12;
	and.pred  	%p18, %p16, %p17;
	mov.u32 	%r206, %r58;
	@%p18 bra 	$L__BB41_161;
$L__BB41_165:
	add.s32 	%r205, %r51, 256;
	setp.lt.u32 	%p19, %r51, 256;
	mov.u32 	%r209, %r1;
	@%p19 bra 	$L__BB41_9;
$L__BB41_166:
	setp.lt.s32 	%p20, %r9, %r28;
	shr.u32 	%r65, %r209, 5;
	setp.lt.s32 	%p21, %r65, %r50;
	and.pred  	%p22, %p21, %p20;
	@%p22 bra 	$L__BB41_248;
	mov.u32 	%r145, _ZZ28moe_gate_up_optimized_kernelIfLb0EEvPKT_S2_S2_PKiS4_PfiiiE9smem_gate;
	mad.lo.s32 	%r66, %r65, 516, %r145;
	add.s32 	%r146, %r65, %r204;
	mad.lo.s32 	%r67, %r146, %r83, %r29;
	mov.b32 	%r210, 0;
$L__BB41_168:
	setp.ge.s32 	%p23, %r65, %r50;
	add.s32 	%r69, %r210, %r7;
	setp.le.s32 	%p24, %r27, %r69;
	or.pred  	%p25, %p23, %p24;
	@%p25 bra 	$L__BB41_170;
	add.s32 	%r151, %r67, %r210;
	mul.wide.s32 	%rd53, %r151, 4;
	add.s64 	%rd54, %rd4, %rd53;
	ld.global.nc.f32 	%f104, [%rd54];
	shl.b32 	%r152, %r69, 2;
	add.s32 	%r153, %r66, %r152;
	st.shared.f32 	[%r153], %f104;
	bra.uni 	$L__BB41_171;
$L__BB41_170:
	shl.b32 	%r148, %r69, 2;
	add.s32 	%r149, %r66, %r148;
	mov.b32 	%r150, 0;
	st.shared.u32 	[%r149], %r150;
$L__BB41_171:
	add.s32 	%r70, %r210, 1;
	setp.lt.u32 	%p26, %r210, 3;
	setp.lt.u32 	%p27, %r70, %r13;
	and.pred  	%p28, %p26, %p27;
	mov.u32 	%r210, %r70;
	@%p28 bra 	$L__BB41_168;
$L__BB41_172:
	add.s32 	%r71, %r209, 256;
	setp.lt.u32 	%p29, %r209, 768;
	mov.u32 	%r209, %r71;
	@%p29 bra 	$L__BB41_166;
	bar.sync 	0;
	mov.u32 	%r161, _ZZ28moe_gate_up_optimized_kernelIfLb0EEvPKT_S2_S2_PKiS4_PfiiiE10smem_input;
	mad.lo.s32 	%r162, %r6, 132, %r161;
	ld.shared.f32 	%f109, [%r162];
	ld.shared.f32 	%f110, [%r162+132];
	ld.shared.f32 	%f111, [%r162+264];
	ld.shared.f32 	%f112, [%r162+396];
	ld.shared.f32 	%f113, [%r162+528];
	ld.shared.f32 	%f114, [%r162+660];
	ld.shared.f32 	%f115, [%r162+792];
	ld.shared.f32 	%f116, [%r162+924];
	ld.shared.f32 	%f117, [%r10+-15996];
	fma.rn.f32 	%f118, %f117, %f109, %f24;
	fma.rn.f32 	%f119, %f117, %f110, %f2400;
	fma.rn.f32 	%f120, %f117, %f111, %f2396;
	fma.rn.f32 	%f121, %f117, %f112, %f2392;
	fma.rn.f32 	%f122, %f117, %f113, %f2388;
	fma.rn.f32 	%f123, %f117, %f114, %f2384;
	fma.rn.f32 	%f124, %f117, %f115, %f2405;
	fma.rn.f32 	%f125, %f117, %f116, %f2409;
	ld.shared.f32 	%f126, [%r10+-15992];
	fma.rn.f32 	%f127, %f126, %f109, %f23;
	fma.rn.f32 	%f128, %f126, %f110, %f2399;
	fma.rn.f32 	%f129, %f126, %f111, %f2395;
	fma.rn.f32 	%f130, %f126, %f112, %f2391;
	fma.rn.f32 	%f131, %f126, %f113, %f2387;
	fma.rn.f32 	%f132, %f126, %f114, %f2383;
	fma.rn.f32 	%f133, %f126, %f115, %f2406;
	fma.rn.f32 	%f134, %f126, %f116, %f2410;
	ld.shared.f32 	%f135, [%r10+-15988];
	fma.rn.f32 	%f136, %f135, %f109, %f22;
	fma.rn.f32 	%f137, %f135, %f110, %f2398;
	fma.rn.f32 	%f138, %f135, %f111, %f2394;
	fma.rn.f32 	%f139, %f135, %f112, %f2390;
	fma.rn.f32 	%f140, %f135, %f113, %f2386;
	fma.rn.f32 	%f141, %f135, %f114, %f2382;
	fma.rn.f32 	%f142, %f135, %f115, %f2407;
	fma.rn.f32 	%f143, %f135, %f116, %f2411;
	ld.shared.f32 	%f144, [%r10+-15984];
	fma.rn.f32 	%f145, %f144, %f109, %f21;
	fma.rn.f32 	%f146, %f144, %f110, %f2397;
	fma.rn.f32 	%f147, %f144, %f111, %f2393;
	fma.rn.f32 	%f148, %f144, %f112, %f2389;
	fma.rn.f32 	%f149, %f144, %f113, %f2385;
	fma.rn.f32 	%f150, %f144, %f114, %f2381;
	fma.rn.f32 	%f151, %f144, %f115, %f2408;
	fma.rn.f32 	%f152, %f144, %f116, %f2412;
	ld.shared.f32 	%f153, [%r162+4];
	ld.shared.f32 	%f154, [%r162+136];
	ld.shared.f32 	%f155, [%r162+268];
	ld.shared.f32 	%f156, [%r162+400];
	ld.shared.f32 	%f157, [%r162+532];
	ld.shared.f32 	%f158, [%r162+664];
	ld.shared.f32 	%f159, [%r162+796];
	ld.shared.f32 	%f160, [%r162+928];
	ld.shared.f32 	%f161, [%r10+-15480];
	fma.rn.f32 	%f162, %f161, %f153, %f118;
	fma.rn.f32 	%f163, %f161, %f154, %f119;
	fma.rn.f32 	%f164, %f161, %f155, %f120;
	fma.rn.f32 	%f165, %f161, %f156, %f121;
	fma.rn.f32 	%f166, %f161, %f157, %f122;
	fma.rn.f32 	%f167, %f161, %f158, %f123;
	fma.rn.f32 	%f168, %f161, %f159, %f124;
	fma.rn.f32 	%f169, %f161, %f160, %f125;
	ld.shared.f32 	%f170, [%r10+-15476];
	fma.rn.f32 	%f171, %f170, %f153, %f127;
	fma.rn.f32 	%f172, %f170, %f154, %f128;
	fma.rn.f32 	%f173, %f170, %f155, %f129;
	fma.rn.f32 	%f174, %f170, %f156, %f130;
	fma.rn.f32 	%f175, %f170, %f157, %f131;
	fma.rn.f32 	%f176, %f170, %f158, %f132;
	fma.rn.f32 	%f177, %f170, %f159, %f133;
	fma.rn.f32 	%f178, %f170, %f160, %f134;
	ld.shared.f32 	%f179, [%r10+-15472];
	fma.rn.f32 	%f180, %f179, %f153, %f136;
	fma.rn.f32 	%f181, %f179, %f154, %f137;
	fma.rn.f32 	%f182, %f179, %f155, %f138;
	fma.rn.f32 	%f183, %f179, %f156, %f139;
	fma.rn.f32 	%f184, %f179, %f157, %f140;
	fma.rn.f32 	%f185, %f179, %f158, %f141;
	fma.rn.f32 	%f186, %f179, %f159, %f142;
	fma.rn.f32 	%f187, %f179, %f160, %f143;
	ld.shared.f32 	%f188, [%r10+-15468];
	fma.rn.f32 	%f189, %f188, %f153, %f145;
	fma.rn.f32 	%f190, %f188, %f154, %f146;
	fma.rn.f32 	%f191, %f188, %f155, %f147;
	fma.rn.f32 	%f192, %f188, %f156, %f148;
	fma.rn.f32 	%f193, %f188, %f157, %f149;
	fma.rn.f32 	%f194, %f188, %f158, %f150;
	fma.rn.f32 	%f195, %f188, %f159, %f151;
	fma.rn.f32 	%f196, %f188, %f160, %f152;
	ld.shared.f32 	%f197, [%r162+8];
	ld.shared.f32 	%f198, [%r162+140];
	ld.shared.f32 	%f199, [%r162+272];
	ld.shared.f32 	%f200, [%r162+404];
	ld.shared.f32 	%f201, [%r162+536];
	ld.shared.f32 	%f202, [%r162+668];
	ld.shared.f32 	%f203, [%r162+800];
	ld.shared.f32 	%f204, [%r162+932];
	ld.shared.f32 	%f205, [%r10+-14964];
	fma.rn.f32 	%f206, %f205, %f197, %f162;
	fma.rn.f32 	%f207, %f205, %f198, %f163;
	fma.rn.f32 	%f208, %f205, %f199, %f164;
	fma.rn.f32 	%f209, %f205, %f200, %f165;
	fma.rn.f32 	%f210, %f205, %f201, %f166;
	fma.rn.f32 	%f211, %f205, %f202, %f167;
	fma.rn.f32 	%f212, %f205, %f203, %f168;
	fma.rn.f32 	%f213, %f205, %f204, %f169;
	ld.shared.f32 	%f214, [%r10+-14960];
	fma.rn.f32 	%f215, %f214, %f197, %f171;
	fma.rn.f32 	%f216, %f214, %f198, %f172;
	fma.rn.f32 	%f217, %f214, %f199, %f173;
	fma.rn.f32 	%f218, %f214, %f200, %f174;
	fma.rn.f32 	%f219, %f214, %f201, %f175;
	fma.rn.f32 	%f220, %f214, %f202, %f176;
	fma.rn.f32 	%f221, %f214, %f203, %f177;
	fma.rn.f32 	%f222, %f214, %f204, %f178;
	ld.shared.f32 	%f223, [%r10+-14956];
	fma.rn.f32 	%f224, %f223, %f197, %f180;
	fma.rn.f32 	%f225, %f223, %f198, %f181;
	fma.rn.f32 	%f226, %f223, %f199, %f182;
	fma.rn.f32 	%f227, %f223, %f200, %f183;
	fma.rn.f32 	%f228, %f223, %f201, %f184;
	fma.rn.f32 	%f229, %f223, %f202, %f185;
	fma.rn.f32 	%f230, %f223, %f203, %f186;
	fma.rn.f32 	%f231, %f223, %f204, %f187;
	ld.shared.f32 	%f232, [%r10+-14952];
	fma.rn.f32 	%f233, %f232, %f197, %f189;
	fma.rn.f32 	%f234, %f232, %f198, %f190;
	fma.rn.f32 	%f235, %f232, %f199, %f191;
	fma.rn.f32 	%f236, %f232, %f200, %f192;
	fma.rn.f32 	%f237, %f232, %f201, %f193;
	fma.rn.f32 	%f238, %f232, %f202, %f194;
	fma.rn.f32 	%f239, %f232, %f203, %f195;
	fma.rn.f32 	%f240, %f232, %f204, %f196;
	ld.shared.f32 	%f241, [%r162+12];
	ld.shared.f32 	%f242, [%r162+144];
	ld.shared.f32 	%f243, [%r162+276];
	ld.shared.f32 	%f244, [%r162+408];
	ld.shared.f32 	%f245, [%r162+540];
	ld.shared.f32 	%f246, [%r162+672];
	ld.shared.f32 	%f247, [%r162+804];
	ld.shared.f32 	%f248, [%r162+936];
	ld.shared.f32 	%f249, [%r10+-14448];
	fma.rn.f32 	%f250, %f249, %f241, %f206;
	fma.rn.f32 	%f251, %f249, %f242, %f207;
	fma.rn.f32 	%f252, %f249, %f243, %f208;
	fma.rn.f32 	%f253, %f249, %f244, %f209;
	fma.rn.f32 	%f254, %f249, %f245, %f210;
	fma.rn.f32 	%f255, %f249, %f246, %f211;
	fma.rn.f32 	%f256, %f249, %f247, %f212;
	fma.rn.f32 	%f257, %f249, %f248, %f213;
	ld.shared.f32 	%f258, [%r10+-14444];
	fma.rn.f32 	%f259, %f258, %f241, %f215;
	fma.rn.f32 	%f260, %f258, %f242, %f216;
	fma.rn.f32 	%f261, %f258, %f243, %f217;
	fma.rn.f32 	%f262, %f258, %f244, %f218;
	fma.rn.f32 	%f263, %f258, %f245, %f219;
	fma.rn.f32 	%f264, %f258, %f246, %f220;
	fma.rn.f32 	%f265, %f258, %f247, %f221;
	fma.rn.f32 	%f266, %f258, %f248, %f222;
	ld.shared.f32 	%f267, [%r10+-14440];
	fma.rn.f32 	%f268, %f267, %f241, %f224;
	fma.rn.f32 	%f269, %f267, %f242, %f225;
	fma.rn.f32 	%f270, %f267, %f243, %f226;
	fma.rn.f32 	%f271, %f267, %f244, %f227;
	fma.rn.f32 	%f272, %f267, %f245, %f228;
	fma.rn.f32 	%f273, %f267, %f246, %f229;
	fma.rn.f32 	%f274, %f267, %f247, %f230;
	fma.rn.f32 	%f275, %f267, %f248, %f231;
	ld.shared.f32 	%f276, [%r10+-14436];
	fma.rn.f32 	%f277, %f276, %f241, %f233;
	fma.rn.f32 	%f278, %f276, %f242, %f234;
	fma.rn.f32 	%f279, %f276, %f243, %f235;
	fma.rn.f32 	%f280, %f276, %f244, %f236;
	fma.rn.f32 	%f281, %f276, %f245, %f237;
	fma.rn.f32 	%f282, %f276, %f246, %f238;
	fma.rn.f32 	%f283, %f276, %f247, %f239;
	fma.rn.f32 	%f284, %f276, %f248, %f240;
	ld.shared.f32 	%f285, [%r162+16];
	ld.shared.f32 	%f286, [%r162+148];
	ld.shared.f32 	%f287, [%r162+280];
	ld.shared.f32 	%f288, [%r162+412];
	ld.shared.f32 	%f289, [%r162+544];
	ld.shared.f32 	%f290, [%r162+676];
	ld.shared.f32 	%f291, [%r162+808];
	ld.shared.f32 	%f292, [%r162+940];
	ld.shared.f32 	%f293, [%r10+-13932];
	fma.rn.f32 	%f294, %f293, %f285, %f250;
	fma.rn.f32 	%f295, %f293, %f286, %f251;
	fma.rn.f32 	%f296, %f293, %f287, %f252;
	fma.rn.f32 	%f297, %f293, %f288, %f253;
	fma.rn.f32 	%f298, %f293, %f289, %f254;
	fma.rn.f32 	%f299, %f293, %f290, %f255;
	fma.rn.f32 	%f300, %f293, %f291, %f256;
	fma.rn.f32 	%f301, %f293, %f292, %f257;
	ld.shared.f32 	%f302, [%r10+-13928];
	fma.rn.f32 	%f303, %f302, %f285, %f259;
	fma.rn.f32 	%f304, %f302, %f286, %f260;
	fma.rn.f32 	%f305, %f302, %f287, %f261;
	fma.rn.f32 	%f306, %f302, %f288, %f262;
	fma.rn.f32 	%f307, %f302, %f289, %f263;
	fma.rn.f32 	%f308, %f302, %f290, %f264;
	fma.rn.f32 	%f309, %f302, %f291, %f265;
	fma.rn.f32 	%f310, %f302, %f292, %f266;
	ld.shared.f32 	%f311, [%r10+-13924];
	fma.rn.f32 	%f312, %f311, %f285, %f268;
	fma.rn.f32 	%f313, %f311, %f286, %f269;
	fma.rn.f32 	%f314, %f311, %f287, %f270;
	fma.rn.f32 	%f315, %f311, %f288, %f271;
	fma.rn.f32 	%f316, %f311, %f289, %f272;
	fma.rn.f32 	%f317, %f311, %f290, %f273;
	fma.rn.f32 	%f318, %f311, %f291, %f274;
	fma.rn.f32 	%f319, %f311, %f292, %f275;
	ld.shared.f32 	%f320, [%r10+-13920];
	fma.rn.f32 	%f321, %f320, %f285, %f277;
	fma.rn.f32 	%f322, %f320, %f286, %f278;
	fma.rn.f32 	%f323, %f320, %f287, %f279;
	fma.rn.f32 	%f324, %f320, %f288, %f280;
	fma.rn.f32 	%f325, %f320, %f289, %f281;
	fma.rn.f32 	%f326, %f320, %f290, %f282;
	fma.rn.f32 	%f327, %f320, %f291, %f283;
	fma.rn.f32 	%f328, %f320, %f292, %f284;
	ld.shared.f32 	%f329, [%r162+20];
	ld.shared.f32 	%f330, [%r162+152];
	ld.shared.f32 	%f331, [%r162+284];
	ld.shared.f32 	%f332, [%r162+416];
	ld.shared.f32 	%f333, [%r162+548];
	ld.shared.f32 	%f334, [%r162+680];
	ld.shared.f32 	%f335, [%r162+812];
	ld.shared.f32 	%f336, [%r162+944];
	ld.shared.f32 	%f337, [%r10+-13416];
	fma.rn.f32 	%f338, %f337, %f329, %f294;
	fma.rn.f32 	%f339, %f337, %f330, %f295;
	fma.rn.f32 	%f340, %f337, %f331, %f296;
	fma.rn.f32 	%f341, %f337, %f332, %f297;
	fma.rn.f32 	%f342, %f337, %f333, %f298;
	fma.rn.f32 	%f343, %f337, %f334, %f299;
	fma.rn.f32 	%f344, %f337, %f335, %f300;
	fma.rn.f32 	%f345, %f337, %f336, %f301;
	ld.shared.f32 	%f346, [%r10+-13412];
	fma.rn.f32 	%f347, %f346, %f329, %f303;
	fma.rn.f32 	%f348, %f346, %f330, %f304;
	fma.rn.f32 	%f349, %f346, %f331, %f305;
	fma.rn.f32 	%f350, %f346, %f332, %f306;
	fma.rn.f32 	%f351, %f346, %f333, %f307;
	fma.rn.f32 	%f352, %f346, %f334, %f308;
	fma.rn.f32 	%f353, %f346, %f335, %f309;
	fma.rn.f32 	%f354, %f346, %f336, %f310;
	ld.shared.f32 	%f355, [%r10+-13408];
	fma.rn.f32 	%f356, %f355, %f329, %f312;
	fma.rn.f32 	%f357, %f355, %f330, %f313;
	fma.rn.f32 	%f358, %f355, %f331, %f314;
	fma.rn.f32 	%f359, %f355, %f332, %f315;
	fma.rn.f32 	%f360, %f355, %f333, %f316;
	fma.rn.f32 	%f361, %f355, %f334, %f317;
	fma.rn.f32 	%f362, %f355, %f335, %f318;
	fma.rn.f32 	%f363, %f355, %f336, %f319;
	ld.shared.f32 	%f364, [%r10+-13404];
	fma.rn.f32 	%f365, %f364, %f329, %f321;
	fma.rn.f32 	%f366, %f364, %f330, %f322;
	fma.rn.f32 	%f367, %f364, %f331, %f323;
	fma.rn.f32 	%f368, %f364, %f332, %f324;
	fma.rn.f32 	%f369, %f364, %f333, %f325;
	fma.rn.f32 	%f370, %f364, %f334, %f326;
	fma.rn.f32 	%f371, %f364, %f335, %f327;
	fma.rn.f32 	%f372, %f364, %f336, %f328;
	ld.shared.f32 	%f373, [%r162+24];
	ld.shared.f32 	%f374, [%r162+156];
	ld.shared.f32 	%f375, [%r162+288];
	ld.shared.f32 	%f376, [%r162+420];
	ld.shared.f32 	%f377, [%r162+552];
	ld.shared.f32 	%f378, [%r162+684];
	ld.shared.f32 	%f379, [%r162+816];
	ld.shared.f32 	%f380, [%r162+948];
	ld.shared.f32 	%f381, [%r10+-12900];
	fma.rn.f32 	%f382, %f381, %f373, %f338;
	fma.rn.f32 	%f383, %f381, %f374, %f339;
	fma.rn.f32 	%f384, %f381, %f375, %f340;
	fma.rn.f32 	%f385, %f381, %f376, %f341;
	fma.rn.f32 	%f386, %f381, %f377, %f342;
	fma.rn.f32 	%f387, %f381, %f378, %f343;
	fma.rn.f32 	%f388, %f381, %f379, %f344;
	fma.rn.f32 	%f389, %f381, %f380, %f345;
	ld.shared.f32 	%f390, [%r10+-12896];
	fma.rn.f32 	%f391, %f390, %f373, %f347;
	fma.rn.f32 	%f392, %f390, %f374, %f348;
	fma.rn.f32 	%f393, %f390, %f375, %f349;
	fma.rn.f32 	%f394, %f390, %f376, %f350;
	fma.rn.f32 	%f395, %f390, %f377, %f351;
	fma.rn.f32 	%f396, %f390, %f378, %f352;
	fma.rn.f32 	%f397, %f390, %f379, %f353;
	fma.rn.f32 	%f398, %f390, %f380, %f354;
	ld.shared.f32 	%f399, [%r10+-12892];
	fma.rn.f32 	%f400, %f399, %f373, %f356;
	fma.rn.f32 	%f401, %f399, %f374, %f357;
	fma.rn.f32 	%f402, %f399, %f375, %f358;
	fma.rn.f32 	%f403, %f399, %f376, %f359;
	fma.rn.f32 	%f404, %f399, %f377, %f360;
	fma.rn.f32 	%f405, %f399, %f378, %f361;
	fma.rn.f32 	%f406, %f399, %f379, %f362;
	fma.rn.f32 	%f407, %f399, %f380, %f363;
	ld.shared.f32 	%f408, [%r10+-12888];
	fma.rn.f32 	%f409, %f408, %f373, %f365;
	fma.rn.f32 	%f410, %f408, %f374, %f366;
	fma.rn.f32 	%f411, %f408, %f375, %f367;
	fma.rn.f32 	%f412, %f408, %f376, %f368;
	fma.rn.f32 	%f413, %f408, %f377, %f369;
	fma.rn.f32 	%f414, %f408, %f378, %f370;
	fma.rn.f32 	%f415, %f408, %f379, %f371;
	fma.rn.f32 	%f416, %f408, %f380, %f372;
	ld.shared.f32 	%f417, [%r162+28];
	ld.shared.f32 	%f418, [%r162+160];
	ld.shared.f32 	%f419, [%r162+292];
	ld.shared.f32 	%f420, [%r162+424];
	ld.shared.f32 	%f421, [%r162+556];
	ld.shared.f32 	%f422, [%r162+688];
	ld.shared.f32 	%f423, [%r162+820];
	ld.shared.f32 	%f424, [%r162+952];
	ld.shared.f32 	%f425, [%r10+-12384];
	fma.rn.f32 	%f426, %f425, %f417, %f382;
	fma.rn.f32 	%f427, %f425, %f418, %f383;
	fma.rn.f32 	%f428, %f425, %f419, %f384;
	fma.rn.f32 	%f429, %f425, %f420, %f385;
	fma.rn.f32 	%f430, %f425, %f421, %f386;
	fma.rn.f32 	%f431, %f425, %f422, %f387;
	fma.rn.f32 	%f432, %f425, %f423, %f388;
	fma.rn.f32 	%f433, %f425, %f424, %f389;
	ld.shared.f32 	%f434, [%r10+-12380];
	fma.rn.f32 	%f435, %f434, %f417, %f391;
	fma.rn.f32 	%f436, %f434, %f418, %f392;
	fma.rn.f32 	%f437, %f434, %f419, %f393;
	fma.rn.f32 	%f438, %f434, %f420, %f394;
	fma.rn.f32 	%f439, %f434, %f421, %f395;
	fma.rn.f32 	%f440, %f434, %f422, %f396;
	fma.rn.f32 	%f441, %f434, %f423, %f397;
	fma.rn.f32 	%f442, %f434, %f424, %f398;
	ld.shared.f32 	%f443, [%r10+-12376];
	fma.rn.f32 	%f444, %f443, %f417, %f400;
	fma.rn.f32 	%f445, %f443, %f418, %f401;
	fma.rn.f32 	%f446, %f443, %f419, %f402;
	fma.rn.f32 	%f447, %f443, %f420, %f403;
	fma.rn.f32 	%f448, %f443, %f421, %f404;
	fma.rn.f32 	%f449, %f443, %f422, %f405;
	fma.rn.f32 	%f450, %f443, %f423, %f406;
	fma.rn.f32 	%f451, %f443, %f424, %f407;
	ld.shared.f32 	%f452, [%r10+-12372];
	fma.rn.f32 	%f453, %f452, %f417, %f409;
	fma.rn.f32 	%f454, %f452, %f418, %f410;
	fma.rn.f32 	%f455, %f452, %f419, %f411;
	fma.rn.f32 	%f456, %f452, %f420, %f412;
	fma.rn.f32 	%f457, %f452, %f421, %f413;
	fma.rn.f32 	%f458, %f452, %f422, %f414;
	fma.rn.f32 	%f459, %f452, %f423, %f415;
	fma.rn.f32 	%f460, %f452, %f424, %f416;
	ld.shared.f32 	%f461, [%r162+32];
	ld.shared.f32 	%f462, [%r162+164];
	ld.shared.f32 	%f463, [%r162+296];
	ld.shared.f32 	%f464, [%r162+428];
	ld.shared.f32 	%f465, [%r162+560];
	ld.shared.f32 	%f466, [%r162+692];
	ld.shared.f32 	%f467, [%r162+824];
	ld.shared.f32 	%f468, [%r162+956];
	ld.shared.f32 	%f469, [%r10+-11868];
	fma.rn.f32 	%f470, %f469, %f461, %f426;
	fma.rn.f32 	%f471, %f469, %f462, %f427;
	fma.rn.f32 	%f472, %f469, %f463, %f428;
	fma.rn.f32 	%f473, %f469, %f464, %f429;
	fma.rn.f32 	%f474, %f469, %f465, %f430;
	fma.rn.f32 	%f475, %f469, %f466, %f431;
	fma.rn.f32 	%f476, %f469, %f467, %f432;
	fma.rn.f32 	%f477, %f469, %f468, %f433;
	ld.shared.f32 	%f478, [%r10+-11864];
	fma.rn.f32 	%f479, %f478, %f461, %f435;
	fma.rn.f32 	%f480, %f478, %f462, %f436;
	fma.rn.f32 	%f481, %f478, %f463, %f437;
	fma.rn.f32 	%f482, %f478, %f464, %f438;
	fma.rn.f32 	%f483, %f478, %f465, %f439;
	fma.rn.f32 	%f484, %f478, %f466, %f440;
	fma.rn.f32 	%f485, %f478, %f467, %f441;
	fma.rn.f32 	%f486, %f478, %f468, %f442;
	ld.shared.f32 	%f487, [%r10+-11860];
	fma.rn.f32 	%f488, %f487, %f461, %f444;
	fma.rn.f32 	%f489, %f487, %f462, %f445;
	fma.rn.f32 	%f490, %f487, %f463, %f446;
	fma.rn.f32 	%f491, %f487, %f464, %f447;
	fma.rn.f32 	%f492, %f487, %f465, %f448;
	fma.rn.f32 	%f493, %f487, %f466, %f449;
	fma.rn.f32 	%f494, %f487, %f467, %f450;
	fma.rn.f32 	%f495, %f487, %f468, %f451;
	ld.shared.f32 	%f496, [%r10+-11856];
	fma.rn.f32 	%f497, %f496, %f461, %f453;
	fma.rn.f32 	%f498, %f496, %f462, %f454;
	fma.rn.f32 	%f499, %f496, %f463, %f455;
	fma.rn.f32 	%f500, %f496, %f464, %f456;
	fma.rn.f32 	%f501, %f496, %f465, %f457;
	fma.rn.f32 	%f502, %f496, %f466, %f458;
	fma.rn.f32 	%f503, %f496, %f467, %f459;
	fma.rn.f32 	%f504, %f496, %f468, %f460;
	ld.shared.f32 	%f505, [%r162+36];
	ld.shared.f32 	%f506, [%r162+168];
	ld.shared.f32 	%f507, [%r162+300];
	ld.shared.f32 	%f508, [%r162+432];
	ld.shared.f32 	%f509, [%r162+564];
	ld.shared.f32 	%f510, [%r162+696];
	ld.shared.f32 	%f511, [%r162+828];
	ld.shared.f32 	%f512, [%r162+960];
	ld.shared.f32 	%f513, [%r10+-11352];
	fma.rn.f32 	%f514, %f513, %f505, %f470;
	fma.rn.f32 	%f515, %f513, %f506, %f471;
	fma.rn.f32 	%f516, %f513, %f507, %f472;
	fma.rn.f32 	%f517, %f513, %f508, %f473;
	fma.rn.f32 	%f518, %f513, %f509, %f474;
	fma.rn.f32 	%f519, %f513, %f510, %f475;
	fma.rn.f32 	%f520, %f513, %f511, %f476;
	fma.rn.f32 	%f521, %f513, %f512, %f477;
	ld.shared.f32 	%f522, [%r10+-11348];
	fma.rn.f32 	%f523, %f522, %f505, %f479;
	fma.rn.f32 	%f524, %f522, %f506, %f480;
	fma.rn.f32 	%f525, %f522, %f507, %f481;
	fma.rn.f32 	%f526, %f522, %f508, %f482;
	fma.rn.f32 	%f527, %f522, %f509, %f483;
	fma.rn.f32 	%f528, %f522, %f510, %f484;
	fma.rn.f32 	%f529, %f522, %f511, %f485;
	fma.rn.f32 	%f530, %f522, %f512, %f486;
	ld.shared.f32 	%f531, [%r10+-11344];
	fma.rn.f32 	%f532, %f531, %f505, %f488;
	fma.rn.f32 	%f533, %f531, %f506, %f489;
	fma.rn.f32 	%f534, %f531, %f507, %f490;
	fma.rn.f32 	%f535, %f531, %f508, %f491;
	fma.rn.f32 	%f536, %f531, %f509, %f492;
	fma.rn.f32 	%f537, %f531, %f510, %f493;
	fma.rn.f32 	%f538, %f531, %f511, %f494;
	fma.rn.f32 	%f539, %f531, %f512, %f495;
	ld.shared.f32 	%f540, [%r10+-11340];
	fma.rn.f32 	%f541, %f540, %f505, %f497;
	fma.rn.f32 	%f542, %f540, %f506, %f498;
	fma.rn.f32 	%f543, %f540, %f507, %f499;
	fma.rn.f32 	%f544, %f540, %f508, %f500;
	fma.rn.f32 	%f545, %f540, %f509, %f501;
	fma.rn.f32 	%f546, %f540, %f510, %f502;
	fma.rn.f32 	%f547, %f540, %f511, %f503;
	fma.rn.f32 	%f548, %f540, %f512, %f504;
	ld.shared.f32 	%f549, [%r162+40];
	ld.shared.f32 	%f550, [%r162+172];
	ld.shared.f32 	%f551, [%r162+304];
	ld.shared.f32 	%f552, [%r162+436];
	ld.shared.f32 	%f553, [%r162+568];
	ld.shared.f32 	%f554, [%r162+700];
	ld.shared.f32 	%f555, [%r162+832];
	ld.shared.f32 	%f556, [%r162+964];
	ld.shared.f32 	%f557, [%r10+-10836];
	fma.rn.f32 	%f558, %f557, %f549, %f514;
	fma.rn.f32 	%f559, %f557, %f550, %f515;
	fma.rn.f32 	%f560, %f557, %f551, %f516;
	fma.rn.f32 	%f561, %f557, %f552, %f517;
	fma.rn.f32 	%f562, %f557, %f553, %f518;
	fma.rn.f32 	%f563, %f557, %f554, %f519;
	fma.rn.f32 	%f564, %f557, %f555, %f520;
	fma.rn.f32 	%f565, %f557, %f556, %f521;
	ld.shared.f32 	%f566, [%r10+-10832];
	fma.rn.f32 	%f567, %f566, %f549, %f523;
	fma.rn.f32 	%f568, %f566, %f550, %f524;
	fma.rn.f32 	%f569, %f566, %f551, %f525;
	fma.rn.f32 	%f570, %f566, %f552, %f526;
	fma.rn.f32 	%f571, %f566, %f553, %f527;
	fma.rn.f32 	%f572, %f566, %f554, %f528;
	fma.rn.f32 	%f573, %f566, %f555, %f529;
	fma.rn.f32 	%f574, %f566, %f556, %f530;
	ld.shared.f32 	%f575, [%r10+-10828];
	fma.rn.f32 	%f576, %f575, %f549, %f532;
	fma.rn.f32 	%f577, %f575, %f550, %f533;
	fma.rn.f32 	%f578, %f575, %f551, %f534;
	fma.rn.f32 	%f579, %f575, %f552, %f535;
	fma.rn.f32 	%f580, %f575, %f553, %f536;
	fma.rn.f32 	%f581, %f575, %f554, %f537;
	fma.rn.f32 	%f582, %f575, %f555, %f538;
	fma.rn.f32 	%f583, %f575, %f556, %f539;
	ld.shared.f32 	%f584, [%r10+-10824];
	fma.rn.f32 	%f585, %f584, %f549, %f541;
	fma.rn.f32 	%f586, %f584, %f550, %f542;
	fma.rn.f32 	%f587, %f584, %f551, %f543;
	fma.rn.f32 	%f588, %f584, %f552, %f544;
	fma.rn.f32 	%f589, %f584, %f553, %f545;
	fma.rn.f32 	%f590, %f584, %f554, %f546;
	fma.rn.f32 	%f591, %f584, %f555, %f547;
	fma.rn.f32 	%f592, %f584, %f556, %f548;
	ld.shared.f32 	%f593, [%r162+44];
	ld.shared.f32 	%f594, [%r162+176];
	ld.shared.f32 	%f595, [%r162+308];
	ld.shared.f32 	%f596, [%r162+440];
	ld.shared.f32 	%f597, [%r162+572];
	ld.shared.f32 	%f598, [%r162+704];
	ld.shared.f32 	%f599, [%r162+836];
	ld.shared.f32 	%f600, [%r162+968];
	ld.shared.f32 	%f601, [%r10+-10320];
	fma.rn.f32 	%f602, %f601, %f593, %f558;
	fma.rn.f32 	%f603, %f601, %f594, %f559;
	fma.rn.f32 	%f604, %f601, %f595, %f560;
	fma.rn.f32 	%f605, %f601, %f596, %f561;
	fma.rn.f32 	%f606, %f601, %f597, %f562;
	fma.rn.f32 	%f607, %f601, %f598, %f563;
	fma.rn.f32 	%f608, %f601, %f599, %f564;
	fma.rn.f32 	%f609, %f601, %f600, %f565;
	ld.shared.f32 	%f610, [%r10+-10316];
	fma.rn.f32 	%f611, %f610, %f593, %f567;
	fma.rn.f32 	%f612, %f610, %f594, %f568;
	fma.rn.f32 	%f613, %f610, %f595, %f569;
	fma.rn.f32 	%f614, %f610, %f596, %f570;
	fma.rn.f32 	%f615, %f610, %f597, %f571;
	fma.rn.f32 	%f616, %f610, %f598, %f572;
	fma.rn.f32 	%f617, %f610, %f599, %f573;
	fma.rn.f32 	%f618, %f610, %f600, %f574;
	ld.shared.f32 	%f619, [%r10+-10312];
	fma.rn.f32 	%f620, %f619, %f593, %f576;
	fma.rn.f32 	%f621, %f619, %f594, %f577;
	fma.rn.f32 	%f622, %f619, %f595, %f578;
	fma.rn.f32 	%f623, %f619, %f596, %f579;
	fma.rn.f32 	%f624, %f619, %f597, %f580;
	fma.rn.f32 	%f625, %f619, %f598, %f581;
	fma.rn.f32 	%f626, %f619, %f599, %f582;
	fma.rn.f32 	%f627, %f619, %f600, %f583;
	ld.shared.f32 	%f628, [%r10+-10308];
	fma.rn.f32 	%f629, %f628, %f593, %f585;
	fma.rn.f32 	%f630, %f628, %f594, %f586;
	fma.rn.f32 	%f631, %f628, %f595, %f587;
	fma.rn.f32 	%f632, %f628, %f596, %f588;
	fma.rn.f32 	%f633, %f628, %f597, %f589;
	fma.rn.f32 	%f634, %f628, %f598, %f590;
	fma.rn.f32 	%f635, %f628, %f599, %f591;
	fma.rn.f32 	%f636, %f628, %f600, %f592;
	ld.shared.f32 	%f637, [%r162+48];
	ld.shared.f32 	%f638, [%r162+180];
	ld.shared.f32 	%f639, [%r162+312];
	ld.shared.f32 	%f640, [%r162+444];
	ld.shared.f32 	%f641, [%r162+576];
	ld.shared.f32 	%f642, [%r162+708];
	ld.shared.f32 	%f643, [%r162+840];
	ld.shared.f32 	%f644, [%r162+972];
	ld.shared.f32 	%f645, [%r10+-9804];
	fma.rn.f32 	%f646, %f645, %f637, %f602;
	fma.rn.f32 	%f647, %f645, %f638, %f603;
	fma.rn.f32 	%f648, %f645, %f639, %f604;
	fma.rn.f32 	%f649, %f645, %f640, %f605;
	fma.rn.f32 	%f650, %f645, %f641, %f606;
	fma.rn.f32 	%f651, %f645, %f642, %f607;
	fma.rn.f32 	%f652, %f645, %f643, %f608;
	fma.rn.f32 	%f653, %f645, %f644, %f609;
	ld.shared.f32 	%f654, [%r10+-9800];
	fma.rn.f32 	%f655, %f654, %f637, %f611;
	fma.rn.f32 	%f656, %f654, %f638, %f612;
	fma.rn.f32 	%f657, %f654, %f639, %f613;
	fma.rn.f32 	%f658, %f654, %f640, %f614;
	fma.rn.f32 	%f659, %f654, %f641, %f615;
	fma.rn.f32 	%f660, %f654, %f642, %f616;
	fma.rn.f32 	%f661, %f654, %f643, %f617;
	fma.rn.f32 	%f662, %f654, %f644, %f618;
	ld.shared.f32 	%f663, [%r10+-9796];
	fma.rn.f32 	%f664, %f663, %f637, %f620;
	fma.rn.f32 	%f665, %f663, %f638, %f621;
	fma.rn.f32 	%f666, %f663, %f639, %f622;
	fma.rn.f32 	%f667, %f663, %f640, %f623;
	fma.rn.f32 	%f668, %f663, %f641, %f624;
	fma.rn.f32 	%f669, %f663, %f642, %f625;
	fma.rn.f32 	%f670, %f663, %f643, %f626;
	fma.rn.f32 	%f671, %f663, %f644, %f627;
	ld.shared.f32 	%f672, [%r10+-9792];
	fma.rn.f32 	%f673, %f672, %f637, %f629;
	fma.rn.f32 	%f674, %f672, %f638, %f630;
	fma.rn.f32 	%f675, %f672, %f639, %f631;
	fma.rn.f32 	%f676, %f672, %f640, %f632;
	fma.rn.f32 	%f677, %f672, %f641, %f633;
	fma.rn.f32 	%f678, %f672, %f642, %f634;
	fma.rn.f32 	%f679, %f672, %f643, %f635;
	fma.rn.f32 	%f680, %f672, %f644, %f636;
	ld.shared.f32 	%f681, [%r162+52];
	ld.shared.f32 	%f682, [%r162+184];
	ld.shared.f32 	%f683, [%r162+316];
	ld.shared.f32 	%f684, [%r162+448];
	ld.shared.f32 	%f685, [%r162+580];
	ld.shared.f32 	%f686, [%r162+712];
	ld.shared.f32 	%f687, [%r162+844];
	ld.shared.f32 	%f688, [%r162+976];
	ld.shared.f32 	%f689, [%r10+-9288];
	fma.rn.f32 	%f690, %f689, %f681, %f646;
	fma.rn.f32 	%f691, %f689, %f682, %f647;
	fma.rn.f32 	%f692, %f689, %f683, %f648;
	fma.rn.f32 	%f693, %f689, %f684, %f649;
	fma.rn.f32 	%f694, %f689, %f685, %f650;
	fma.rn.f32 	%f695, %f689, %f686, %f651;
	fma.rn.f32 	%f696, %f689, %f687, %f652;
	fma.rn.f32 	%f697, %f689, %f688, %f653;
	ld.shared.f32 	%f698, [%r10+-9284];
	fma.rn.f32 	%f699, %f698, %f681, %f655;
	fma.rn.f32 	%f700, %f698, %f682, %f656;
	fma.rn.f32 	%f701, %f698, %f683, %f657;
	fma.rn.f32 	%f702, %f698, %f684, %f658;
	fma.rn.f32 	%f703, %f698, %f685, %f659;
	fma.rn.f32 	%f704, %f698, %f686, %f660;
	fma.rn.f32 	%f705, %f698, %f687, %f661;
	fma.rn.f32 	%f706, %f698, %f688, %f662;
	ld.shared.f32 	%f707, [%r10+-9280];
	fma.rn.f32 	%f708, %f707, %f681, %f664;
	fma.rn.f32 	%f709, %f707, %f682, %f665;
	fma.rn.f32 	%f710, %f707, %f683, %f666;
	fma.rn.f32 	%f711, %f707, %f684, %f667;
	fma.rn.f32 	%f712, %f707, %f685, %f668;
	fma.rn.f32 	%f713, %f707, %f686, %f669;
	fma.rn.f32 	%f714, %f707, %f687, %f670;
	fma.rn.f32 	%f715, %f707, %f688, %f671;
	ld.shared.f32 	%f716, [%r10+-9276];
	fma.rn.f32 	%f717, %f716, %f681, %f673;
	fma.rn.f32 	%f718, %f716, %f682, %f674;
	fma.rn.f32 	%f719, %f716, %f683, %f675;
	fma.rn.f32 	%f720, %f716, %f684, %f676;
	fma.rn.f32 	%f721, %f716, %f685, %f677;
	fma.rn.f32 	%f722, %f716, %f686, %f678;
	fma.rn.f32 	%f723, %f716, %f687, %f679;
	fma.rn.f32 	%f724, %f716, %f688, %f680;
	ld.shared.f32 	%f725, [%r162+56];
	ld.shared.f32 	%f726, [%r162+188];
	ld.shared.f32 	%f727, [%r162+320];
	ld.shared.f32 	%f728, [%r162+452];
	ld.shared.f32 	%f729, [%r162+584];
	ld.shared.f32 	%f730, [%r162+716];
	ld.shared.f32 	%f731, [%r162+848];
	ld.shared.f32 	%f732, [%r162+980];
	ld.shared.f32 	%f733, [%r10+-8772];
	fma.rn.f32 	%f734, %f733, %f725, %f690;
	fma.rn.f32 	%f735, %f733, %f726, %f691;
	fma.rn.f32 	%f736, %f733, %f727, %f692;
	fma.rn.f32 	%f737, %f733, %f728, %f693;
	fma.rn.f32 	%f738, %f733, %f729, %f694;
	fma.rn.f32 	%f739, %f733, %f730, %f695;
	fma.rn.f32 	%f740, %f733, %f731, %f696;
	fma.rn.f32 	%f741, %f733, %f732, %f697;
	ld.shared.f32 	%f742, [%r10+-8768];
	fma.rn.f32 	%f743, %f742, %f725, %f699;
	fma.rn.f32 	%f744, %f742, %f726, %f700;
	fma.rn.f32 	%f745, %f742, %f727, %f701;
	fma.rn.f32 	%f746, %f742, %f728, %f702;
	fma.rn.f32 	%f747, %f742, %f729, %f703;
	fma.rn.f32 	%f748, %f742, %f730, %f704;
	fma.rn.f32 	%f749, %f742, %f731, %f705;
	fma.rn.f32 	%f750, %f742, %f732, %f706;
	ld.shared.f32 	%f751, [%r10+-8764];
	fma.rn.f32 	%f752, %f751, %f725, %f708;
	fma.rn.f32 	%f753, %f751, %f726, %f709;
	fma.rn.f32 	%f754, %f751, %f727, %f710;
	fma.rn.f32 	%f755, %f751, %f728, %f711;
	fma.rn.f32 	%f756, %f751, %f729, %f712;
	fma.rn.f32 	%f757, %f751, %f730, %f713;
	fma.rn.f32 	%f758, %f751, %f731, %f714;
	fma.rn.f32 	%f759, %f751, %f732, %f715;
	ld.shared.f32 	%f760, [%r10+-8760];
	fma.rn.f32 	%f761, %f760, %f725, %f717;
	fma.rn.f32 	%f762, %f760, %f726, %f718;
	fma.rn.f32 	%f763, %f760, %f727, %f719;
	fma.rn.f32 	%f764, %f760, %f728, %f720;
	fma.rn.f32 	%f765, %f760, %f729, %f721;
	fma.rn.f32 	%f766, %f760, %f730, %f722;
	fma.rn.f32 	%f767, %f760, %f731, %f723;
	fma.rn.f32 	%f768, %f760, %f732, %f724;
	ld.shared.f32 	%f769, [%r162+60];
	ld.shared.f32 	%f770, [%r162+192];
	ld.shared.f32 	%f771, [%r162+324];
	ld.shared.f32 	%f772, [%r162+456];
	ld.shared.f32 	%f773, [%r162+588];
	ld.shared.f32 	%f774, [%r162+720];
	ld.shared.f32 	%f775, [%r162+852];
	ld.shared.f32 	%f776, [%r162+984];
	ld.shared.f32 	%f777, [%r10+-8256];
	fma.rn.f32 	%f778, %f777, %f769, %f734;
	fma.rn.f32 	%f779, %f777, %f770, %f735;
	fma.rn.f32 	%f780, %f777, %f771, %f736;
	fma.rn.f32 	%f781, %f777, %f772, %f737;
	fma.rn.f32 	%f782, %f777, %f773, %f738;
	fma.rn.f32 	%f783, %f777, %f774, %f739;
	fma.rn.f32 	%f784, %f777, %f775, %f740;
	fma.rn.f32 	%f785, %f777, %f776, %f741;
	ld.shared.f32 	%f786, [%r10+-8252];
	fma.rn.f32 	%f787, %f786, %f769, %f743;
	fma.rn.f32 	%f788, %f786, %f770, %f744;
	fma.rn.f32 	%f789, %f786, %f771, %f745;
	fma.rn.f32 	%f790, %f786, %f772, %f746;
	fma.rn.f32 	%f791, %f786, %f773, %f747;
	fma.rn.f32 	%f792, %f786, %f774, %f748;
	fma.rn.f32 	%f793, %f786, %f775, %f749;
	fma.rn.f32 	%f794, %f786, %f776, %f750;
	ld.shared.f32 	%f795, [%r10+-8248];
	fma.rn.f32 	%f796, %f795, %f769, %f752;
	fma.rn.f32 	%f797, %f795, %f770, %f753;
	fma.rn.f32 	%f798, %f795, %f771, %f754;
	fma.rn.f32 	%f799, %f795, %f772, %f755;
	fma.rn.f32 	%f800, %f795, %f773, %f756;
	fma.rn.f32 	%f801, %f795, %f774, %f757;
	fma.rn.f32 	%f802, %f795, %f775, %f758;
	fma.rn.f32 	%f803, %f795, %f776, %f759;
	ld.shared.f32 	%f804, [%r10+-8244];
	fma.rn.f32 	%f805, %f804, %f769, %f761;
	fma.rn.f32 	%f806, %f804, %f770, %f762;
	fma.rn.f32 	%f807, %f804, %f771, %f763;
	fma.rn.f32 	%f808, %f804, %f772, %f764;
	fma.rn.f32 	%f809, %f804, %f773, %f765;
	fma.rn.f32 	%f810, %f804, %f774, %f766;
	fma.rn.f32 	%f811, %f804, %f775, %f767;
	fma.rn.f32 	%f812, %f804, %f776, %f768;
	ld.shared.f32 	%f813, [%r162+64];
	ld.shared.f32 	%f814, [%r162+196];
	ld.shared.f32 	%f815, [%r162+328];
	ld.shared.f32 	%f816, [%r162+460];
	ld.shared.f32 	%f817, [%r162+592];
	ld.shared.f32 	%f818, [%r162+724];
	ld.shared.f32 	%f819, [%r162+856];
	ld.shared.f32 	%f820, [%r162+988];
	ld.shared.f32 	%f821, [%r10+-7740];
	fma.rn.f32 	%f822, %f821, %f813, %f778;
	fma.rn.f32 	%f823, %f821, %f814, %f779;
	fma.rn.f32 	%f824, %f821, %f815, %f780;
	fma.rn.f32 	%f825, %f821, %f816, %f781;
	fma.rn.f32 	%f826, %f821, %f817, %f782;
	fma.rn.f32 	%f827, %f821, %f818, %f783;
	fma.rn.f32 	%f828, %f821, %f819, %f784;
	fma.rn.f32 	%f829, %f821, %f820, %f785;
	ld.shared.f32 	%f830, [%r10+-7736];
	fma.rn.f32 	%f831, %f830, %f813, %f787;
	fma.rn.f32 	%f832, %f830, %f814, %f788;
	fma.rn.f32 	%f833, %f830, %f815, %f789;
	fma.rn.f32 	%f834, %f830, %f816, %f790;
	fma.rn.f32 	%f835, %f830, %f817, %f791;
	fma.rn.f32 	%f836, %f830, %f818, %f792;
	fma.rn.f32 	%f837, %f830, %f819, %f793;
	fma.rn.f32 	%f838, %f830, %f820, %f794;
	ld.shared.f32 	%f839, [%r10+-7732];
	fma.rn.f32 	%f840, %f839, %f813, %f796;
	fma.rn.f32 	%f841, %f839, %f814, %f797;
	fma.rn.f32 	%f842, %f839, %f815, %f798;
	fma.rn.f32 	%f843, %f839, %f816, %f799;
	fma.rn.f32 	%f844, %f839, %f817, %f800;
	fma.rn.f32 	%f845, %f839, %f818, %f801;
	fma.rn.f32 	%f846, %f839, %f819, %f802;
	fma.rn.f32 	%f847, %f839, %f820, %f803;
	ld.shared.f32 	%f848, [%r10+-7728];
	fma.rn.f32 	%f849, %f848, %f813, %f805;
	fma.rn.f32 	%f850, %f848, %f814, %f806;
	fma.rn.f32 	%f851, %f848, %f815, %f807;
	fma.rn.f32 	%f852, %f848, %f816, %f808;
	fma.rn.f32 	%f853, %f848, %f817, %f809;
	fma.rn.f32 	%f854, %f848, %f818, %f810;
	fma.rn.f32 	%f855, %f848, %f819, %f811;
	fma.rn.f32 	%f856, %f848, %f820, %f812;
	ld.shared.f32 	%f857, [%r162+68];
	ld.shared.f32 	%f858, [%r162+200];
	ld.shared.f32 	%f859, [%r162+332];
	ld.shared.f32 	%f860, [%r162+464];
	ld.shared.f32 	%f861, [%r162+596];
	ld.shared.f32 	%f862, [%r162+728];
	ld.shared.f32 	%f863, [%r162+860];
	ld.shared.f32 	%f864, [%r162+992];
	ld.shared.f32 	%f865, [%r10+-7224];
	fma.rn.f32 	%f866, %f865, %f857, %f822;
	fma.rn.f32 	%f867, %f865, %f858, %f823;
	fma.rn.f32 	%f868, %f865, %f859, %f824;
	fma.rn.f32 	%f869, %f865, %f860, %f825;
	fma.rn.f32 	%f870, %f865, %f861, %f826;
	fma.rn.f32 	%f871, %f865, %f862, %f827;
	fma.rn.f32 	%f872, %f865, %f863, %f828;
	fma.rn.f32 	%f873, %f865, %f864, %f829;
	ld.shared.f32 	%f874, [%r10+-7220];
	fma.rn.f32 	%f875, %f874, %f857, %f831;
	fma.rn.f32 	%f876, %f874, %f858, %f832;
	fma.rn.f32 	%f877, %f874, %f859, %f833;
	fma.rn.f32 	%f878, %f874, %f860, %f834;
	fma.rn.f32 	%f879, %f874, %f861, %f835;
	fma.rn.f32 	%f880, %f874, %f862, %f836;
	fma.rn.f32 	%f881, %f874, %f863, %f837;
	fma.rn.f32 	%f882, %f874, %f864, %f838;
	ld.shared.f32 	%f883, [%r10+-7216];
	fma.rn.f32 	%f884, %f883, %f857, %f840;
	fma.rn.f32 	%f885, %f883, %f858, %f841;
	fma.rn.f32 	%f886, %f883, %f859, %f842;
	fma.rn.f32 	%f887, %f883, %f860, %f843;
	fma.rn.f32 	%f888, %f883, %f861, %f844;
	fma.rn.f32 	%f889, %f883, %f862, %f845;
	fma.rn.f32 	%f890, %f883, %f863, %f846;
	fma.rn.f32 	%f891, %f883, %f864, %f847;
	ld.shared.f32 	%f892, [%r10+-7212];
	fma.rn.f32 	%f893, %f892, %f857, %f849;
	fma.rn.f32 	%f894, %f892, %f858, %f850;
	fma.rn.f32 	%f895, %f892, %f859, %f851;
	fma.rn.f32 	%f896, %f892, %f860, %f852;
	fma.rn.f32 	%f897, %f892, %f861, %f853;
	fma.rn.f32 	%f898, %f892, %f862, %f854;
	fma.rn.f32 	%f899, %f892, %f863, %f855;
	fma.rn.f32 	%f900, %f892, %f864, %f856;
	ld.shared.f32 	%f901, [%r162+72];
	ld.shared.f32 	%f902, [%r162+204];
	ld.shared.f32 	%f903, [%r162+336];
	ld.shared.f32 	%f904, [%r162+468];
	ld.shared.f32 	%f905, [%r162+600];
	ld.shared.f32 	%f906, [%r162+732];
	ld.shared.f32 	%f907, [%r162+864];
	ld.shared.f32 	%f908, [%r162+996];
	ld.shared.f32 	%f909, [%r10+-6708];
	fma.rn.f32 	%f910, %f909, %f901, %f866;
	fma.rn.f32 	%f911, %f909, %f902, %f867;
	fma.rn.f32 	%f912, %f909, %f903, %f868;
	fma.rn.f32 	%f913, %f909, %f904, %f869;
	fma.rn.f32 	%f914, %f909, %f905, %f870;
	fma.rn.f32 	%f915, %f909, %f906, %f871;
	fma.rn.f32 	%f916, %f909, %f907, %f872;
	fma.rn.f32 	%f917, %f909, %f908, %f873;
	ld.shared.f32 	%f918, [%r10+-6704];
	fma.rn.f32 	%f919, %f918, %f901, %f875;
	fma.rn.f32 	%f920, %f918, %f902, %f876;
	fma.rn.f32 	%f921, %f918, %f903, %f877;
	fma.rn.f32 	%f922, %f918, %f904, %f878;
	fma.rn.f32 	%f923, %f918, %f905, %f879;
	fma.rn.f32 	%f924, %f918, %f906, %f880;
	fma.rn.f32 	%f925, %f918, %f907, %f881;
	fma.rn.f32 	%f926, %f918, %f908, %f882;
	ld.shared.f32 	%f927, [%r10+-6700];
	fma.rn.f32 	%f928, %f927, %f901, %f884;
	fma.rn.f32 	%f929, %f927, %f902, %f885;
	fma.rn.f32 	%f930, %f927, %f903, %f886;
	fma.rn.f32 	%f931, %f927, %f904, %f887;
	fma.rn.f32 	%f932, %f927, %f905, %f888;
	fma.rn.f32 	%f933, %f927, %f906, %f889;
	fma.rn.f32 	%f934, %f927, %f907, %f890;
	fma.rn.f32 	%f935, %f927, %f908, %f891;
	ld.shared.f32 	%f936, [%r10+-6696];
	fma.rn.f32 	%f937, %f936, %f901, %f893;
	fma.rn.f32 	%f938, %f936, %f902, %f894;
	fma.rn.f32 	%f939, %f936, %f903, %f895;
	fma.rn.f32 	%f940, %f936, %f904, %f896;
	fma.rn.f32 	%f941, %f936, %f905, %f897;
	fma.rn.f32 	%f942, %f936, %f906, %f898;
	fma.rn.f32 	%f943, %f936, %f907, %f899;
	fma.rn.f32 	%f944, %f936, %f908, %f900;
	ld.shared.f32 	%f945, [%r162+76];
	ld.shared.f32 	%f946, [%r162+208];
	ld.shared.f32 	%f947, [%r162+340];
	ld.shared.f32 	%f948, [%r162+472];
	ld.shared.f32 	%f949, [%r162+604];
	ld.shared.f32 	%f950, [%r162+736];
	ld.shared.f32 	%f951, [%r162+868];
	ld.shared.f32 	%f952, [%r162+1000];
	ld.shared.f32 	%f953, [%r10+-6192];
	fma.rn.f32 	%f954, %f953, %f945, %f910;
	fma.rn.f32 	%f955, %f953, %f946, %f911;
	fma.rn.f32 	%f956, %f953, %f947, %f912;
	fma.rn.f32 	%f957, %f953, %f948, %f913;
	fma.rn.f32 	%f958, %f953, %f949, %f914;
	fma.rn.f32 	%f959, %f953, %f950, %f915;
	fma.rn.f32 	%f960, %f953, %f951, %f916;
	fma.rn.f32 	%f961, %f953, %f952, %f917;
	ld.shared.f32 	%f962, [%r10+-6188];
	fma.rn.f32 	%f963, %f962, %f945, %f919;
	fma.rn.f32 	%f964, %f962, %f946, %f920;
	fma.rn.f32 	%f965, %f962, %f947, %f921;
	fma.rn.f32 	%f966, %f962, %f948, %f922;
	fma.rn.f32 	%f967, %f962, %f949, %f923;
	fma.rn.f32 	%f968, %f962, %f950, %f924;
	fma.rn.f32 	%f969, %f962, %f951, %f925;
	fma.rn.f32 	%f970, %f962, %f952, %f926;
	ld.shared.f32 	%f971, [%r10+-6184];
	fma.rn.f32 	%f972, %f971, %f945, %f928;
	fma.rn.f32 	%f973, %f971, %f946, %f929;
	fma.rn.f32 	%f974, %f971, %f947, %f930;
	fma.rn.f32 	%f975, %f971, %f948, %f931;
	fma.rn.f32 	%f976, %f971, %f949, %f932;
	fma.rn.f32 	%f977, %f971, %f950, %f933;
	fma.rn.f32 	%f978, %f971, %f951, %f934;
	fma.rn.f32 	%f979, %f971, %f952, %f935;
	ld.shared.f32 	%f980, [%r10+-6180];
	fma.rn.f32 	%f981, %f980, %f945, %f937;
	fma.rn.f32 	%f982, %f980, %f946, %f938;
	fma.rn.f32 	%f983, %f980, %f947, %f939;
	fma.rn.f32 	%f984, %f980, %f948, %f940;
	fma.rn.f32 	%f985, %f980, %f949, %f941;
	fma.rn.f32 	%f986, %f980, %f950, %f942;
	fma.rn.f32 	%f987, %f980, %f951, %f943;
	fma.rn.f32 	%f988, %f980, %f952, %f944;
	ld.shared.f32 	%f989, [%r162+80];
	ld.shared.f32 	%f990, [%r162+212];
	ld.shared.f32 	%f991, [%r162+344];
	ld.shared.f32 	%f992, [%r162+476];
	ld.shared.f32 	%f993, [%r162+608];
	ld.shared.f32 	%f994, [%r162+740];
	ld.shared.f32 	%f995, [%r162+872];
	ld.shared.f32 	%f996, [%r162+1004];
	ld.shared.f32 	%f997, [%r10+-5676];
	fma.rn.f32 	%f998, %f997, %f989, %f954;
	fma.rn.f32 	%f999, %f997, %f990, %f955;
	fma.rn.f32 	%f1000, %f997, %f991, %f956;
	fma.rn.f32 	%f1001, %f997, %f992, %f957;
	fma.rn.f32 	%f1002, %f997, %f993, %f958;
	fma.rn.f32 	%f1003, %f997, %f994, %f959;
	fma.rn.f32 	%f1004, %f997, %f995, %f960;
	fma.rn.f32 	%f1005, %f997, %f996, %f961;
	ld.shared.f32 	%f1006, [%r10+-5672];
	fma.rn.f32 	%f1007, %f1006, %f989, %f963;
	fma.rn.f32 	%f1008, %f1006, %f990, %f964;
	fma.rn.f32 	%f1009, %f1006, %f991, %f965;
	fma.rn.f32 	%f1010, %f1006, %f992, %f966;
	fma.rn.f32 	%f1011, %f1006, %f993, %f967;
	fma.rn.f32 	%f1012, %f1006, %f994, %f968;
	fma.rn.f32 	%f1013, %f1006, %f995, %f969;
	fma.rn.f32 	%f1014, %f1006, %f996, %f970;
	ld.shared.f32 	%f1015, [%r10+-5668];
	fma.rn.f32 	%f1016, %f1015, %f989, %f972;
	fma.rn.f32 	%f1017, %f1015, %f990, %f973;
	fma.rn.f32 	%f1018, %f1015, %f991, %f974;
	fma.rn.f32 	%f1019, %f1015, %f992, %f975;
	fma.rn.f32 	%f1020, %f1015, %f993, %f976;
	fma.rn.f32 	%f1021, %f1015, %f994, %f977;
	fma.rn.f32 	%f1022, %f1015, %f995, %f978;
	fma.rn.f32 	%f1023, %f1015, %f996, %f979;
	ld.shared.f32 	%f1024, [%r10+-5664];
	fma.rn.f32 	%f1025, %f1024, %f989, %f981;
	fma.rn.f32 	%f1026, %f1024, %f990, %f982;
	fma.rn.f32 	%f1027, %f1024, %f991, %f983;
	fma.rn.f32 	%f1028, %f1024, %f992, %f984;
	fma.rn.f32 	%f1029, %f1024, %f993, %f985;
	fma.rn.f32 	%f1030, %f1024, %f994, %f986;
	fma.rn.f32 	%f1031, %f1024, %f995, %f987;
	fma.rn.f32 	%f1032, %f1024, %f996, %f988;
	ld.shared.f32 	%f1033, [%r162+84];
	ld.shared.f32 	%f1034, [%r162+216];
	ld.shared.f32 	%f1035, [%r162+348];
	ld.shared.f32 	%f1036, [%r162+480];
	ld.shared.f32 	%f1037, [%r162+612];
	ld.shared.f32 	%f1038, [%r162+744];
	ld.shared.f32 	%f1039, [%r162+876];
	ld.shared.f32 	%f1040, [%r162+1008];
	ld.shared.f32 	%f1041, [%r10+-5160];
	fma.rn.f32 	%f1042, %f1041, %f1033, %f998;
	fma.rn.f32 	%f1043, %f1041, %f1034, %f999;
	fma.rn.f32 	%f1044, %f1041, %f1035, %f1000;
	fma.rn.f32 	%f1045, %f1041, %f1036, %f1001;
	fma.rn.f32 	%f1046, %f1041, %f1037, %f1002;
	fma.rn.f32 	%f1047, %f1041, %f1038, %f1003;
	fma.rn.f32 	%f1048, %f1041, %f1039, %f1004;
	fma.rn.f32 	%f1049, %f1041, %f1040, %f1005;
	ld.shared.f32 	%f1050, [%r10+-5156];
	fma.rn.f32 	%f1051, %f1050, %f1033, %f1007;
	fma.rn.f32 	%f1052, %f1050, %f1034, %f1008;
	fma.rn.f32 	%f1053, %f1050, %f1035, %f1009;
	fma.rn.f32 	%f1054, %f1050, %f1036, %f1010;
	fma.rn.f32 	%f1055, %f1050, %f1037, %f1011;
	fma.rn.f32 	%f1056, %f1050, %f1038, %f1012;
	fma.rn.f32 	%f1057, %f1050, %f1039, %f1013;
	fma.rn.f32 	%f1058, %f1050, %f1040, %f1014;
	ld.shared.f32 	%f1059, [%r10+-5152];
	fma.rn.f32 	%f1060, %f1059, %f1033, %f1016;
	fma.rn.f32 	%f1061, %f1059, %f1034, %f1017;
	fma.rn.f32 	%f1062, %f1059, %f1035, %f1018;
	fma.rn.f32 	%f1063, %f1059, %f1036, %f1019;
	fma.rn.f32 	%f1064, %f1059, %f1037, %f1020;
	fma.rn.f32 	%f1065, %f1059, %f1038, %f1021;
	fma.rn.f32 	%f1066, %f1059, %f1039, %f1022;
	fma.rn.f32 	%f1067, %f1059, %f1040, %f1023;
	ld.shared.f32 	%f1068, [%r10+-5148];
	fma.rn.f32 	%f1069, %f1068, %f1033, %f1025;
	fma.rn.f32 	%f1070, %f1068, %f1034, %f1026;
	fma.rn.f32 	%f1071, %f1068, %f1035, %f1027;
	fma.rn.f32 	%f1072, %f1068, %f1036, %f1028;
	fma.rn.f32 	%f1073, %f1068, %f1037, %f1029;
	fma.rn.f32 	%f1074, %f1068, %f1038, %f1030;
	fma.rn.f32 	%f1075, %f1068, %f1039, %f1031;
	fma.rn.f32 	%f1076, %f1068, %f1040, %f1032;
	ld.shared.f32 	%f1077, [%r162+88];
	ld.shared.f32 	%f1078, [%r162+220];
	ld.shared.f32 	%f1079, [%r162+352];
	ld.shared.f32 	%f1080, [%r162+484];
	ld.shared.f32 	%f1081, [%r162+616];
	ld.shared.f32 	%f1082, [%r162+748];
	ld.shared.f32 	%f1083, [%r162+880];
	ld.shared.f32 	%f1084, [%r162+1012];
	ld.shared.f32 	%f1085, [%r10+-4644];
	fma.rn.f32 	%f1086, %f1085, %f1077, %f1042;
	fma.rn.f32 	%f1087, %f1085, %f1078, %f1043;
	fma.rn.f32 	%f1088, %f1085, %f1079, %f1044;
	fma.rn.f32 	%f1089, %f1085, %f1080, %f1045;
	fma.rn.f32 	%f1090, %f1085, %f1081, %f1046;
	fma.rn.f32 	%f1091, %f1085, %f1082, %f1047;
	fma.rn.f32 	%f1092, %f1085, %f1083, %f1048;
	fma.rn.f32 	%f1093, %f1085, %f1084, %f1049;
	ld.shared.f32 	%f1094, [%r10+-4640];
	fma.rn.f32 	%f1095, %f1094, %f1077, %f1051;
	fma.rn.f32 	%f1096, %f1094, %f1078, %f1052;
	fma.rn.f32 	%f1097, %f1094, %f1079, %f1053;
	fma.rn.f32 	%f1098, %f1094, %f1080, %f1054;
	fma.rn.f32 	%f1099, %f1094, %f1081, %f1055;
	fma.rn.f32 	%f1100, %f1094, %f1082, %f1056;
	fma.rn.f32 	%f1101, %f1094, %f1083, %f1057;
	fma.rn.f32 	%f1102, %f1094, %f1084, %f1058;
	ld.shared.f32 	%f1103, [%r10+-4636];
	fma.rn.f32 	%f1104, %f1103, %f1077, %f1060;
	fma.rn.f32 	%f1105, %f1103, %f1078, %f1061;
	fma.rn.f32 	%f1106, %f1103, %f1079, %f1062;
	fma.rn.f32 	%f1107, %f1103, %f1080, %f1063;
	fma.rn.f32 	%f1108, %f1103, %f1081, %f1064;
	fma.rn.f32 	%f1109, %f1103, %f1082, %f1065;
	fma.rn.f32 	%f1110, %f1103, %f1083, %f1066;
	fma.rn.f32 	%f1111, %f1103, %f1084, %f1067;
	ld.shared.f32 	%f1112, [%r10+-4632];
	fma.rn.f32 	%f1113, %f1112, %f1077, %f1069;
	fma.rn.f32 	%f1114, %f1112, %f1078, %f1070;
	fma.rn.f32 	%f1115, %f1112, %f1079, %f1071;
	fma.rn.f32 	%f1116, %f1112, %f1080, %f1072;
	fma.rn.f32 	%f1117, %f1112, %f1081, %f1073;
	fma.rn.f32 	%f1118, %f1112, %f1082, %f1074;
	fma.rn.f32 	%f1119, %f1112, %f1083, %f1075;
	fma.rn.f32 	%f1120, %f1112, %f1084, %f1076;
	ld.shared.f32 	%f1121, [%r162+92];
	ld.shared.f32 	%f1122, [%r162+224];
	ld.shared.f32 	%f1123, [%r162+356];
	ld.shared.f32 	%f1124, [%r162+488];
	ld.shared.f32 	%f1125, [%r162+620];
	ld.shared.f32 	%f1126, [%r162+752];
	ld.shared.f32 	%f1127, [%r162+884];
	ld.shared.f32 	%f1128, [%r162+1016];
	ld.shared.f32 	%f1129, [%r10+-4128];
	fma.rn.f32 	%f1130, %f1129, %f1121, %f1086;
	fma.rn.f32 	%f1131, %f1129, %f1122, %f1087;
	fma.rn.f32 	%f1132, %f1129, %f1123, %f1088;
	fma.rn.f32 	%f1133, %f1129, %f1124, %f1089;
	fma.rn.f32 	%f1134, %f1129, %f1125, %f1090;
	fma.rn.f32 	%f1135, %f1129, %f1126, %f1091;
	fma.rn.f32 	%f1136, %f1129, %f1127, %f1092;
	fma.rn.f32 	%f1137, %f1129, %f1128, %f1093;
	ld.shared.f32 	%f1138, [%r10+-4124];
	fma.rn.f32 	%f1139, %f1138, %f1121, %f1095;
	fma.rn.f32 	%f1140, %f1138, %f1122, %f1096;
	fma.rn.f32 	%f1141, %f1138, %f1123, %f1097;
	fma.rn.f32 	%f1142, %f1138, %f1124, %f1098;
	fma.rn.f32 	%f1143, %f1138, %f1125, %f1099;
	fma.rn.f32 	%f1144, %f1138, %f1126, %f1100;
	fma.rn.f32 	%f1145, %f1138, %f1127, %f1101;
	fma.rn.f32 	%f1146, %f1138, %f1128, %f1102;
	ld.shared.f32 	%f1147, [%r10+-4120];
	fma.rn.f32 	%f1148, %f1147, %f1121, %f1104;
	fma.rn.f32 	%f1149, %f1147, %f1122, %f1105;
	fma.rn.f32 	%f1150, %f1147, %f1123, %f1106;
	fma.rn.f32 	%f1151, %f1147, %f1124, %f1107;
	fma.rn.f32 	%f1152, %f1147, %f1125, %f1108;
	fma.rn.f32 	%f1153, %f1147, %f1126, %f1109;
	fma.rn.f32 	%f1154, %f1147, %f1127, %f1110;
	fma.rn.f32 	%f1155, %f1147, %f1128, %f1111;
	ld.shared.f32 	%f1156, [%r10+-4116];
	fma.rn.f32 	%f1157, %f1156, %f1121, %f1113;
	fma.rn.f32 	%f1158, %f1156, %f1122, %f1114;
	fma.rn.f32 	%f1159, %f1156, %f1123, %f1115;
	fma.rn.f32 	%f1160, %f1156, %f1124, %f1116;
	fma.rn.f32 	%f1161, %f1156, %f1125, %f1117;
	fma.rn.f32 	%f1162, %f1156, %f1126, %f1118;
	fma.rn.f32 	%f1163, %f1156, %f1127, %f1119;
	fma.rn.f32 	%f1164, %f1156, %f1128, %f1120;
	ld.shared.f32 	%f1165, [%r162+96];
	ld.shared.f32 	%f1166, [%r162+228];
	ld.shared.f32 	%f1167, [%r162+360];
	ld.shared.f32 	%f1168, [%r162+492];
	ld.shared.f32 	%f1169, [%r162+624];
	ld.shared.f32 	%f1170, [%r162+756];
	ld.shared.f32 	%f1171, [%r162+888];
	ld.shared.f32 	%f1172, [%r162+1020];
	ld.shared.f32 	%f1173, [%r10+-3612];
	fma.rn.f32 	%f1174, %f1173, %f1165, %f1130;
	fma.rn.f32 	%f1175, %f1173, %f1166, %f1131;
	fma.rn.f32 	%f1176, %f1173, %f1167, %f1132;
	fma.rn.f32 	%f1177, %f1173, %f1168, %f1133;
	fma.rn.f32 	%f1178, %f1173, %f1169, %f1134;
	fma.rn.f32 	%f1179, %f1173, %f1170, %f1135;
	fma.rn.f32 	%f1180, %f1173, %f1171, %f1136;
	fma.rn.f32 	%f1181, %f1173, %f1172, %f1137;
	ld.shared.f32 	%f1182, [%r10+-3608];
	fma.rn.f32 	%f1183, %f1182, %f1165, %f1139;
	fma.rn.f32 	%f1184, %f1182, %f1166, %f1140;
	fma.rn.f32 	%f1185, %f1182, %f1167, %f1141;
	fma.rn.f32 	%f1186, %f1182, %f1168, %f1142;
	fma.rn.f32 	%f1187, %f1182, %f1169, %f1143;
	fma.rn.f32 	%f1188, %f1182, %f1170, %f1144;
	fma.rn.f32 	%f1189, %f1182, %f1171, %f1145;
	fma.rn.f32 	%f1190, %f1182, %f1172, %f1146;
	ld.shared.f32 	%f1191, [%r10+-3604];
	fma.rn.f32 	%f1192, %f1191, %f1165, %f1148;
	fma.rn.f32 	%f1193, %f1191, %f1166, %f1149;
	fma.rn.f32 	%f1194, %f1191, %f1167, %f1150;
	fma.rn.f32 	%f1195, %f1191, %f1168, %f1151;
	fma.rn.f32 	%f1196, %f1191, %f1169, %f1152;
	fma.rn.f32 	%f1197, %f1191, %f1170, %f1153;
	fma.rn.f32 	%f1198, %f1191, %f1171, %f1154;
	fma.rn.f32 	%f1199, %f1191, %f1172, %f1155;
	ld.shared.f32 	%f1200, [%r10+-3600];
	fma.rn.f32 	%f1201, %f1200, %f1165, %f1157;
	fma.rn.f32 	%f1202, %f1200, %f1166, %f1158;
	fma.rn.f32 	%f1203, %f1200, %f1167, %f1159;
	fma.rn.f32 	%f1204, %f1200, %f1168, %f1160;
	fma.rn.f32 	%f1205, %f1200, %f1169, %f1161;
	fma.rn.f32 	%f1206, %f1200, %f1170, %f1162;
	fma.rn.f32 	%f1207, %f1200, %f1171, %f1163;
	fma.rn.f32 	%f1208, %f1200, %f1172, %f1164;
	ld.shared.f32 	%f1209, [%r162+100];
	ld.shared.f32 	%f1210, [%r162+232];
	ld.shared.f32 	%f1211, [%r162+364];
	ld.shared.f32 	%f1212, [%r162+496];
	ld.shared.f32 	%f1213, [%r162+628];
	ld.shared.f32 	%f1214, [%r162+760];
	ld.shared.f32 	%f1215, [%r162+892];
	ld.shared.f32 	%f1216, [%r162+1024];
	ld.shared.f32 	%f1217, [%r10+-3096];
	fma.rn.f32 	%f1218, %f1217, %f1209, %f1174;
	fma.rn.f32 	%f1219, %f1217, %f1210, %f1175;
	fma.rn.f32 	%f1220, %f1217, %f1211, %f1176;
	fma.rn.f32 	%f1221, %f1217, %f1212, %f1177;
	fma.rn.f32 	%f1222, %f1217, %f1213, %f1178;
	fma.rn.f32 	%f1223, %f1217, %f1214, %f1179;
	fma.rn.f32 	%f1224, %f1217, %f1215, %f1180;
	fma.rn.f32 	%f1225, %f1217, %f1216, %f1181;
	ld.shared.f32 	%f1226, [%r10+-3092];
	fma.rn.f32 	%f1227, %f1226, %f1209, %f1183;
	fma.rn.f32 	%f1228, %f1226, %f1210, %f1184;
	fma.rn.f32 	%f1229, %f1226, %f1211, %f1185;
	fma.rn.f32 	%f1230, %f1226, %f1212, %f1186;
	fma.rn.f32 	%f1231, %f1226, %f1213, %f1187;
	fma.rn.f32 	%f1232, %f1226, %f1214, %f1188;
	fma.rn.f32 	%f1233, %f1226, %f1215, %f1189;
	fma.rn.f32 	%f1234, %f1226, %f1216, %f1190;
	ld.shared.f32 	%f1235, [%r10+-3088];
	fma.rn.f32 	%f1236, %f1235, %f1209, %f1192;
	fma.rn.f32 	%f1237, %f1235, %f1210, %f1193;
	fma.rn.f32 	%f1238, %f1235, %f1211, %f1194;
	fma.rn.f32 	%f1239, %f1235, %f1212, %f1195;
	fma.rn.f32 	%f1240, %f1235, %f1213, %f1196;
	fma.rn.f32 	%f1241, %f1235, %f1214, %f1197;
	fma.rn.f32 	%f1242, %f1235, %f1215, %f1198;
	fma.rn.f32 	%f1243, %f1235, %f1216, %f1199;
	ld.shared.f32 	%f1244, [%r10+-3084];
	fma.rn.f32 	%f1245, %f1244, %f1209, %f1201;
	fma.rn.f32 	%f1246, %f1244, %f1210, %f1202;
	fma.rn.f32 	%f1247, %f1244, %f1211, %f1203;
	fma.rn.f32 	%f1248, %f1244, %f1212, %f1204;
	fma.rn.f32 	%f1249, %f1244, %f1213, %f1205;
	fma.rn.f32 	%f1250, %f1244, %f1214, %f1206;
	fma.rn.f32 	%f1251, %f1244, %f1215, %f1207;
	fma.rn.f32 	%f1252, %f1244, %f1216, %f1208;
	ld.shared.f32 	%f1253, [%r162+104];
	ld.shared.f32 	%f1254, [%r162+236];
	ld.shared.f32 	%f1255, [%r162+368];
	ld.shared.f32 	%f1256, [%r162+500];
	ld.shared.f32 	%f1257, [%r162+632];
	ld.shared.f32 	%f1258, [%r162+764];
	ld.shared.f32 	%f1259, [%r162+896];
	ld.shared.f32 	%f1260, [%r162+1028];
	ld.shared.f32 	%f1261, [%r10+-2580];
	fma.rn.f32 	%f1262, %f1261, %f1253, %f1218;
	fma.rn.f32 	%f1263, %f1261, %f1254, %f1219;
	fma.rn.f32 	%f1264, %f1261, %f1255, %f1220;
	fma.rn.f32 	%f1265, %f1261, %f1256, %f1221;
	fma.rn.f32 	%f1266, %f1261, %f1257, %f1222;
	fma.rn.f32 	%f1267, %f1261, %f1258, %f1223;
	fma.rn.f32 	%f1268, %f1261, %f1259, %f1224;
	fma.rn.f32 	%f1269, %f1261, %f1260, %f1225;
	ld.shared.f32 	%f1270, [%r10+-2576];
	fma.rn.f32 	%f1271, %f1270, %f1253, %f1227;
	fma.rn.f32 	%f1272, %f1270, %f1254, %f1228;
	fma.rn.f32 	%f1273, %f1270, %f1255, %f1229;
	fma.rn.f32 	%f1274, %f1270, %f1256, %f1230;
	fma.rn.f32 	%f1275, %f1270, %f1257, %f1231;
	fma.rn.f32 	%f1276, %f1270, %f1258, %f1232;
	fma.rn.f32 	%f1277, %f1270, %f1259, %f1233;
	fma.rn.f32 	%f1278, %f1270, %f1260, %f1234;
	ld.shared.f32 	%f1279, [%r10+-2572];
	fma.rn.f32 	%f1280, %f1279, %f1253, %f1236;
	fma.rn.f32 	%f1281, %f1279, %f1254, %f1237;
	fma.rn.f32 	%f1282, %f1279, %f1255, %f1238;
	fma.rn.f32 	%f1283, %f1279, %f1256, %f1239;
	fma.rn.f32 	%f1284, %f1279, %f1257, %f1240;
	fma.rn.f32 	%f1285, %f1279, %f1258, %f1241;
	fma.rn.f32 	%f1286, %f1279, %f1259, %f1242;
	fma.rn.f32 	%f1287, %f1279, %f1260, %f1243;
	ld.shared.f32 	%f1288, [%r10+-2568];
	fma.rn.f32 	%f1289, %f1288, %f1253, %f1245;
	fma.rn.f32 	%f1290, %f1288, %f1254, %f1246;
	fma.rn.f32 	%f1291, %f1288, %f1255, %f1247;
	fma.rn.f32 	%f1292, %f1288, %f1256, %f1248;
	fma.rn.f32 	%f1293, %f1288, %f1257, %f1249;
	fma.rn.f32 	%f1294, %f1288, %f1258, %f1250;
	fma.rn.f32 	%f1295, %f1288, %f1259, %f1251;
	fma.rn.f32 	%f1296, %f1288, %f1260, %f1252;
	ld.shared.f32 	%f1297, [%r162+108];
	ld.shared.f32 	%f1298, [%r162+240];
	ld.shared.f32 	%f1299, [%r162+372];
	ld.shared.f32 	%f1300, [%r162+504];
	ld.shared.f32 	%f1301, [%r162+636];
	ld.shared.f32 	%f1302, [%r162+768];
	ld.shared.f32 	%f1303, [%r162+900];
	ld.shared.f32 	%f1304, [%r162+1032];
	ld.shared.f32 	%f1305, [%r10+-2064];
	fma.rn.f32 	%f1306, %f1305, %f1297, %f1262;
	fma.rn.f32 	%f1307, %f1305, %f1298, %f1263;
	fma.rn.f32 	%f1308, %f1305, %f1299, %f1264;
	fma.rn.f32 	%f1309, %f1305, %f1300, %f1265;
	fma.rn.f32 	%f1310, %f1305, %f1301, %f1266;
	fma.rn.f32 	%f1311, %f1305, %f1302, %f1267;
	fma.rn.f32 	%f1312, %f1305, %f1303, %f1268;
	fma.rn.f32 	%f1313, %f1305, %f1304, %f1269;
	ld.shared.f32 	%f1314, [%r10+-2060];
	fma.rn.f32 	%f1315, %f1314, %f1297, %f1271;
	fma.rn.f32 	%f1316, %f1314, %f1298, %f1272;
	fma.rn.f32 	%f1317, %f1314, %f1299, %f1273;
	fma.rn.f32 	%f1318, %f1314, %f1300, %f1274;
	fma.rn.f32 	%f1319, %f1314, %f1301, %f1275;
	fma.rn.f32 	%f1320, %f1314, %f1302, %f1276;
	fma.rn.f32 	%f1321, %f1314, %f1303, %f1277;
	fma.rn.f32 	%f1322, %f1314, %f1304, %f1278;
	ld.shared.f32 	%f1323, [%r10+-2056];
	fma.rn.f32 	%f1324, %f1323, %f1297, %f1280;
	fma.rn.f32 	%f1325, %f1323, %f1298, %f1281;
	fma.rn.f32 	%f1326, %f1323, %f1299, %f1282;
	fma.rn.f32 	%f1327, %f1323, %f1300, %f1283;
	fma.rn.f32 	%f1328, %f1323, %f1301, %f1284;
	fma.rn.f32 	%f1329, %f1323, %f1302, %f1285;
	fma.rn.f32 	%f1330, %f1323, %f1303, %f1286;
	fma.rn.f32 	%f1331, %f1323, %f1304, %f1287;
	ld.shared.f32 	%f1332, [%r10+-2052];
	fma.rn.f32 	%f1333, %f1332, %f1297, %f1289;
	fma.rn.f32 	%f1334, %f1332, %f1298, %f1290;
	fma.rn.f32 	%f1335, %f1332, %f1299, %f1291;
	fma.rn.f32 	%f1336, %f1332, %f1300, %f1292;
	fma.rn.f32 	%f1337, %f1332, %f1301, %f1293;
	fma.rn.f32 	%f1338, %f1332, %f1302, %f1294;
	fma.rn.f32 	%f1339, %f1332, %f1303, %f1295;
	fma.rn.f32 	%f1340, %f1332, %f1304, %f1296;
	ld.shared.f32 	%f1341, [%r162+112];
	ld.shared.f32 	%f1342, [%r162+244];
	ld.shared.f32 	%f1343, [%r162+376];
	ld.shared.f32 	%f1344, [%r162+508];
	ld.shared.f32 	%f1345, [%r162+640];
	ld.shared.f32 	%f1346, [%r162+772];
	ld.shared.f32 	%f1347, [%r162+904];
	ld.shared.f32 	%f1348, [%r162+1036];
	ld.shared.f32 	%f1349, [%r10+-1548];
	fma.rn.f32 	%f1350, %f1349, %f1341, %f1306;
	fma.rn.f32 	%f1351, %f1349, %f1342, %f1307;
	fma.rn.f32 	%f1352, %f1349, %f1343, %f1308;
	fma.rn.f32 	%f1353, %f1349, %f1344, %f1309;
	fma.rn.f32 	%f1354, %f1349, %f1345, %f1310;
	fma.rn.f32 	%f1355, %f1349, %f1346, %f1311;
	fma.rn.f32 	%f1356, %f1349, %f1347, %f1312;
	fma.rn.f32 	%f1357, %f1349, %f1348, %f1313;
	ld.shared.f32 	%f1358, [%r10+-1544];
	fma.rn.f32 	%f1359, %f1358, %f1341, %f1315;
	fma.rn.f32 	%f1360, %f1358, %f1342, %f1316;
	fma.rn.f32 	%f1361, %f1358, %f1343, %f1317;
	fma.rn.f32 	%f1362, %f1358, %f1344, %f1318;
	fma.rn.f32 	%f1363, %f1358, %f1345, %f1319;
	fma.rn.f32 	%f1364, %f1358, %f1346, %f1320;
	fma.rn.f32 	%f1365, %f1358, %f1347, %f1321;
	fma.rn.f32 	%f1366, %f1358, %f1348, %f1322;
	ld.shared.f32 	%f1367, [%r10+-1540];
	fma.rn.f32 	%f1368, %f1367, %f1341, %f1324;
	fma.rn.f32 	%f1369, %f1367, %f1342, %f1325;
	fma.rn.f32 	%f1370, %f1367, %f1343, %f1326;
	fma.rn.f32 	%f1371, %f1367, %f1344, %f1327;
	fma.rn.f32 	%f1372, %f1367, %f1345, %f1328;
	fma.rn.f32 	%f1373, %f1367, %f1346, %f1329;
	fma.rn.f32 	%f1374, %f1367, %f1347, %f1330;
	fma.rn.f32 	%f1375, %f1367, %f1348, %f1331;
	ld.shared.f32 	%f1376, [%r10+-1536];
	fma.rn.f32 	%f1377, %f1376, %f1341, %f1333;
	fma.rn.f32 	%f1378, %f1376, %f1342, %f1334;
	fma.rn.f32 	%f1379, %f1376, %f1343, %f1335;
	fma.rn.f32 	%f1380, %f1376, %f1344, %f1336;
	fma.rn.f32 	%f1381, %f1376, %f1345, %f1337;
	fma.rn.f32 	%f1382, %f1376, %f1346, %f1338;
	fma.rn.f32 	%f1383, %f1376, %f1347, %f1339;
	fma.rn.f32 	%f1384, %f1376, %f1348, %f1340;
	ld.shared.f32 	%f1385, [%r162+116];
	ld.shared.f32 	%f1386, [%r162+248];
	ld.shared.f32 	%f1387, [%r162+380];
	ld.shared.f32 	%f1388, [%r162+512];
	ld.shared.f32 	%f1389, [%r162+644];
	ld.shared.f32 	%f1390, [%r162+776];
	ld.shared.f32 	%f1391, [%r162+908];
	ld.shared.f32 	%f1392, [%r162+1040];
	ld.shared.f32 	%f1393, [%r10+-1032];
	fma.rn.f32 	%f1394, %f1393, %f1385, %f1350;
	fma.rn.f32 	%f1395, %f1393, %f1386, %f1351;
	fma.rn.f32 	%f1396, %f1393, %f1387, %f1352;
	fma.rn.f32 	%f1397, %f1393, %f1388, %f1353;
	fma.rn.f32 	%f1398, %f1393, %f1389, %f1354;
	fma.rn.f32 	%f1399, %f1393, %f1390, %f1355;
	fma.rn.f32 	%f1400, %f1393, %f1391, %f1356;
	fma.rn.f32 	%f1401, %f1393, %f1392, %f1357;
	ld.shared.f32 	%f1402, [%r10+-1028];
	fma.rn.f32 	%f1403, %f1402, %f1385, %f1359;
	fma.rn.f32 	%f1404, %f1402, %f1386, %f1360;
	fma.rn.f32 	%f1405, %f1402, %f1387, %f1361;
	fma.rn.f32 	%f1406, %f1402, %f1388, %f1362;
	fma.rn.f32 	%f1407, %f1402, %f1389, %f1363;
	fma.rn.f32 	%f1408, %f1402, %f1390, %f1364;
	fma.rn.f32 	%f1409, %f1402, %f1391, %f1365;
	fma.rn.f32 	%f1410, %f1402, %f1392, %f1366;
	ld.shared.f32 	%f1411, [%r10+-1024];
	fma.rn.f32 	%f1412, %f1411, %f1385, %f1368;
	fma.rn.f32 	%f1413, %f1411, %f1386, %f1369;
	fma.rn.f32 	%f1414, %f1411, %f1387, %f1370;
	fma.rn.f32 	%f1415, %f1411, %f1388, %f1371;
	fma.rn.f32 	%f1416, %f1411, %f1389, %f1372;
	fma.rn.f32 	%f1417, %f1411, %f1390, %f1373;
	fma.rn.f32 	%f1418, %f1411, %f1391, %f1374;
	fma.rn.f32 	%f1419, %f1411, %f1392, %f1375;
	ld.shared.f32 	%f1420, [%r10+-1020];
	fma.rn.f32 	%f1421, %f1420, %f1385, %f1377;
	fma.rn.f32 	%f1422, %f1420, %f1386, %f1378;
	fma.rn.f32 	%f1423, %f1420, %f1387, %f1379;
	fma.rn.f32 	%f1424, %f1420, %f1388, %f1380;
	fma.rn.f32 	%f1425, %f1420, %f1389, %f1381;
	fma.rn.f32 	%f1426, %f1420, %f1390, %f1382;
	fma.rn.f32 	%f1427, %f1420, %f1391, %f1383;
	fma.rn.f32 	%f1428, %f1420, %f1392, %f1384;
	ld.shared.f32 	%f1429, [%r162+120];
	ld.shared.f32 	%f1430, [%r162+252];
	ld.shared.f32 	%f1431, [%r162+384];
	ld.shared.f32 	%f1432, [%r162+516];
	ld.shared.f32 	%f1433, [%r162+648];
	ld.shared.f32 	%f1434, [%r162+780];
	ld.shared.f32 	%f1435, [%r162+912];
	ld.shared.f32 	%f1436, [%r162+1044];
	ld.shared.f32 	%f1437, [%r10+-516];
	fma.rn.f32 	%f1438, %f1437, %f1429, %f1394;
	fma.rn.f32 	%f1439, %f1437, %f1430, %f1395;
	fma.rn.f32 	%f1440, %f1437, %f1431, %f1396;
	fma.rn.f32 	%f1441, %f1437, %f1432, %f1397;
	fma.rn.f32 	%f1442, %f1437, %f1433, %f1398;
	fma.rn.f32 	%f1443, %f1437, %f1434, %f1399;
	fma.rn.f32 	%f1444, %f1437, %f1435, %f1400;
	fma.rn.f32 	%f1445, %f1437, %f1436, %f1401;
	ld.shared.f32 	%f1446, [%r10+-512];
	fma.rn.f32 	%f1447, %f1446, %f1429, %f1403;
	fma.rn.f32 	%f1448, %f1446, %f1430, %f1404;
	fma.rn.f32 	%f1449, %f1446, %f1431, %f1405;
	fma.rn.f32 	%f1450, %f1446, %f1432, %f1406;
	fma.rn.f32 	%f1451, %f1446, %f1433, %f1407;
	fma.rn.f32 	%f1452, %f1446, %f1434, %f1408;
	fma.rn.f32 	%f1453, %f1446, %f1435, %f1409;
	fma.rn.f32 	%f1454, %f1446, %f1436, %f1410;
	ld.shared.f32 	%f1455, [%r10+-508];
	fma.rn.f32 	%f1456, %f1455, %f1429, %f1412;
	fma.rn.f32 	%f1457, %f1455, %f1430, %f1413;
	fma.rn.f32 	%f1458, %f1455, %f1431, %f1414;
	fma.rn.f32 	%f1459, %f1455, %f1432, %f1415;
	fma.rn.f32 	%f1460, %f1455, %f1433, %f1416;
	fma.rn.f32 	%f1461, %f1455, %f1434, %f1417;
	fma.rn.f32 	%f1462, %f1455, %f1435, %f1418;
	fma.rn.f32 	%f1463, %f1455, %f1436, %f1419;
	ld.shared.f32 	%f1464, [%r10+-504];
	fma.rn.f32 	%f1465, %f1464, %f1429, %f1421;
	fma.rn.f32 	%f1466, %f1464, %f1430, %f1422;
	fma.rn.f32 	%f1467, %f1464, %f1431, %f1423;
	fma.rn.f32 	%f1468, %f1464, %f1432, %f1424;
	fma.rn.f32 	%f1469, %f1464, %f1433, %f1425;
	fma.rn.f32 	%f1470, %f1464, %f1434, %f1426;
	fma.rn.f32 	%f1471, %f1464, %f1435, %f1427;
	fma.rn.f32 	%f1472, %f1464, %f1436, %f1428;
	ld.shared.f32 	%f1473, [%r162+124];
	ld.shared.f32 	%f1474, [%r162+256];
	ld.shared.f32 	%f1475, [%r162+388];
	ld.shared.f32 	%f1476, [%r162+520];
	ld.shared.f32 	%f1477, [%r162+652];
	ld.shared.f32 	%f1478, [%r162+784];
	ld.shared.f32 	%f1479, [%r162+916];
	ld.shared.f32 	%f1480, [%r162+1048];
	ld.shared.f32 	%f1481, [%r10];
	fma.rn.f32 	%f24, %f1481, %f1473, %f1438;
	fma.rn.f32 	%f2400, %f1481, %f1474, %f1439;
	fma.rn.f32 	%f2396, %f1481, %f1475, %f1440;
	fma.rn.f32 	%f2392, %f1481, %f1476, %f1441;
	fma.rn.f32 	%f2388, %f1481, %f1477, %f1442;
	fma.rn.f32 	%f2384, %f1481, %f1478, %f1443;
	fma.rn.f32 	%f2405, %f1481, %f1479, %f1444;
	fma.rn.f32 	%f2409, %f1481, %f1480, %f1445;
	ld.shared.f32 	%f1482, [%r10+4];
	fma.rn.f32 	%f23, %f1482, %f1473, %f1447;
	fma.rn.f32 	%f2399, %f1482, %f1474, %f1448;
	fma.rn.f32 	%f2395, %f1482, %f1475, %f1449;
	fma.rn.f32 	%f2391, %f1482, %f1476, %f1450;
	fma.rn.f32 	%f2387, %f1482, %f1477, %f1451;
	fma.rn.f32 	%f2383, %f1482, %f1478, %f1452;
	fma.rn.f32 	%f2406, %f1482, %f1479, %f1453;
	fma.rn.f32 	%f2410, %f1482, %f1480, %f1454;
	ld.shared.f32 	%f1483, [%r10+8];
	fma.rn.f32 	%f22, %f1483, %f1473, %f1456;
	fma.rn.f32 	%f2398, %f1483, %f1474, %f1457;
	fma.rn.f32 	%f2394, %f1483, %f1475, %f1458;
	fma.rn.f32 	%f2390, %f1483, %f1476, %f1459;
	fma.rn.f32 	%f2386, %f1483, %f1477, %f1460;
	fma.rn.f32 	%f2382, %f1483, %f1478, %f1461;
	fma.rn.f32 	%f2407, %f1483, %f1479, %f1462;
	fma.rn.f32 	%f2411, %f1483, %f1480, %f1463;
	ld.shared.f32 	%f1484, [%r10+12];
	fma.rn.f32 	%f21, %f1484, %f1473, %f1465;
	fma.rn.f32 	%f2397, %f1484, %f1474, %f1466;
	fma.rn.f32 	%f2393, %f1484, %f1475, %f1467;
	fma.rn.f32 	%f2389, %f1484, %f1476, %f1468;
	fma.rn.f32 	%f2385, %f1484, %f1477, %f1469;
	fma.rn.f32 	%f2381, %f1484, %f1478, %f1470;
	fma.rn.f32 	%f2408, %f1484, %f1479, %f1471;
	fma.rn.f32 	%f2412, %f1484, %f1480, %f1472;
	bar.sync 	0;
	add.s32 	%r204, %r204, 32;
	setp.lt.s32 	%p30, %r204, %r82;
	@%p30 bra 	$L__BB41_7;
	bra.uni 	$L__BB41_11;
$L__BB41_174:
	setp.ge.s32 	%p177, %r6, %r5;
	@%p177 bra 	$L__BB41_183;
	add.s32 	%r73, %r14, %r203;
	setp.le.s32 	%p178, %r27, %r7;
	@%p178 bra 	$L__BB41_177;
	max.f32 	%f2317, %f24, 0f00000000;
	add.s32 	%r189, %r73, %r7;
	mul.wide.s32 	%rd153, %r189, 4;
	add.s64 	%rd154, %rd2, %rd153;
	st.global.f32 	[%rd154], %f2317;
$L__BB41_177:
	setp.ge.s32 	%p179, %r15, %r28;
	cvt.u64.u32 	%rd155, %r7;
	cvt.s64.s32 	%rd156, %r73;
	add.s64 	%rd157, %rd156, %rd155;
	shl.b64 	%rd158, %rd157, 2;
	add.s64 	%rd22, %rd2, %rd158;
	@%p179 bra 	$L__BB41_179;
	max.f32 	%f2318, %f23, 0f00000000;
	st.global.f32 	[%rd22+4], %f2318;
$L__BB41_179:
	setp.ge.s32 	%p180, %r16, %r28;
	@%p180 bra 	$L__BB41_181;
	max.f32 	%f2319, %f22, 0f00000000;
	st.global.f32 	[%rd22+8], %f2319;
$L__BB41_181:
	setp.ge.s32 	%p181, %r9, %r28;
	@%p181 bra 	$L__BB41_183;
	max.f32 	%f2320, %f21, 0f00000000;
	st.global.f32 	[%rd22+12], %f2320;
$L__BB41_183:
	setp.ge.s32 	%p182, %r31, %r5;
	@%p182 bra 	$L__BB41_192;
	add.s32 	%r74, %r17, %r203;
	setp.le.s32 	%p183, %r27, %r7;
	@%p183 bra 	$L__BB41_186;
	max.f32 	%f2321, %f2400, 0f00000000;
	add.s32 	%r190, %r74, %r7;
	mul.wide.s32 	%rd159, %r190, 4;
	add.s64 	%rd160, %rd2, %rd159;
	st.global.f32 	[%rd160], %f2321;
$L__BB41_186:
	setp.ge.s32 	%p184, %r15, %r28;
	cvt.u64.u32 	%rd161, %r7;
	cvt.s64.s32 	%rd162, %r74;
	add.s64 	%rd163, %rd162, %rd161;
	shl.b64 	%rd164, %rd163, 2;
	add.s64 	%rd23, %rd2, %rd164;
	@%p184 bra 	$L__BB41_188;
	max.f32 	%f2322, %f2399, 0f00000000;
	st.global.f32 	[%rd23+4], %f2322;
$L__BB41_188:
	setp.ge.s32 	%p185, %r16, %r28;
	@%p185 bra 	$L__BB41_190;
	max.f32 	%f2323, %f2398, 0f00000000;
	st.global.f32 	[%rd23+8], %f2323;
$L__BB41_190:
	setp.ge.s32 	%p186, %r9, %r28;
	@%p186 bra 	$L__BB41_192;
	max.f32 	%f2324, %f2397, 0f00000000;
	st.global.f32 	[%rd23+12], %f2324;
$L__BB41_192:
	add.s32 	%r191, %r6, 2;
	setp.ge.s32 	%p187, %r191, %r5;
	@%p187 bra 	$L__BB41_201;
	add.s32 	%r75, %r18, %r203;
	setp.le.s32 	%p188, %r27, %r7;
	@%p188 bra 	$L__BB41_195;
	max.f32 	%f2325, %f2396, 0f00000000;
	add.s32 	%r192, %r75, %r7;
	mul.wide.s32 	%rd165, %r192, 4;
	add.s64 	%rd166, %rd2, %rd165;
	st.global.f32 	[%rd166], %f2325;
$L__BB41_195:
	setp.ge.s32 	%p189, %r15, %r28;
	cvt.u64.u32 	%rd167, %r7;
	cvt.s64.s32 	%rd168, %r75;
	add.s64 	%rd169, %rd168, %rd167;
	shl.b64 	%rd170, %rd169, 2;
	add.s64 	%rd24, %rd2, %rd170;
	@%p189 bra 	$L__BB41_197;
	max.f32 	%f2326, %f2395, 0f00000000;
	st.global.f32 	[%rd24+4], %f2326;
$L__BB41_197:
	setp.ge.s32 	%p190, %r16, %r28;
	@%p190 bra 	$L__BB41_199;
	max.f32 	%f2327, %f2394, 0f00000000;
	st.global.f32 	[%rd24+8], %f2327;
$L__BB41_199:
	setp.ge.s32 	%p191, %r9, %r28;
	@%p191 bra 	$L__BB41_201;
	max.f32 	%f2328, %f2393, 0f00000000;
	st.global.f32 	[%rd24+12], %f2328;
$L__BB41_201:
	setp.ge.s32 	%p192, %r30, %r5;
	@%p192 bra 	$L__BB41_210;
	add.s32 	%r76, %r19, %r203;
	setp.le.s32 	%p193, %r27, %r7;
	@%p193 bra 	$L__BB41_204;
	max.f32 	%f2329, %f2392, 0f00000000;
	add.s32 	%r193, %r76, %r7;
	mul.wide.s32 	%rd171, %r193, 4;
	add.s64 	%rd172, %rd2, %rd171;
	st.global.f32 	[%rd172], %f2329;
$L__BB41_204:
	setp.ge.s32 	%p194, %r15, %r28;
	cvt.u64.u32 	%rd173, %r7;
	cvt.s64.s32 	%rd174, %r76;
	add.s64 	%rd175, %rd174, %rd173;
	shl.b64 	%rd176, %rd175, 2;
	add.s64 	%rd25, %rd2, %rd176;
	@%p194 bra 	$L__BB41_206;
	max.f32 	%f2330, %f2391, 0f00000000;
	st.global.f32 	[%rd25+4], %f2330;
$L__BB41_206:
	setp.ge.s32 	%p195, %r16, %r28;
	@%p195 bra 	$L__BB41_208;
	max.f32 	%f2331, %f2390, 0f00000000;
	st.global.f32 	[%rd25+8], %f2331;
$L__BB41_208:
	setp.ge.s32 	%p196, %r9, %r28;
	@%p196 bra 	$L__BB41_210;
	max.f32 	%f2332, %f2389, 0f00000000;
	st.global.f32 	[%rd25+12], %f2332;
$L__BB41_210:
	setp.ge.s32 	%p197, %r20, %r5;
	@%p197 bra 	$L__BB41_219;
	add.s32 	%r77, %r21, %r203;
	setp.le.s32 	%p198, %r27, %r7;
	@%p198 bra 	$L__BB41_213;
	max.f32 	%f2333, %f2388, 0f00000000;
	add.s32 	%r194, %r77, %r7;
	mul.wide.s32 	%rd177, %r194, 4;
	add.s64 	%rd178, %rd2, %rd177;
	st.global.f32 	[%rd178], %f2333;
$L__BB41_213:
	setp.ge.s32 	%p199, %r15, %r28;
	cvt.u64.u32 	%rd179, %r7;
	cvt.s64.s32 	%rd180, %r77;
	add.s64 	%rd181, %rd180, %rd179;
	shl.b64 	%rd182, %rd181, 2;
	add.s64 	%rd26, %rd2, %rd182;
	@%p199 bra 	$L__BB41_215;
	max.f32 	%f2334, %f2387, 0f00000000;
	st.global.f32 	[%rd26+4], %f2334;
$L__BB41_215:
	setp.ge.s32 	%p200, %r16, %r28;
	@%p200 bra 	$L__BB41_217;
	max.f32 	%f2335, %f2386, 0f00000000;
	st.global.f32 	[%rd26+8], %f2335;
$L__BB41_217:
	setp.ge.s32 	%p201, %r9, %r28;
	@%p201 bra 	$L__BB41_219;
	max.f32 	%f2336, %f2385, 0f00000000;
	st.global.f32 	[%rd26+12], %f2336;
$L__BB41_219:
	add.s32 	%r195, %r6, 5;
	setp.ge.s32 	%p202, %r195, %r5;
	@%p202 bra 	$L__BB41_228;
	add.s32 	%r78, %r22, %r203;
	setp.le.s32 	%p203, %r27, %r7;
	@%p203 bra 	$L__BB41_222;
	max.f32 	%f2337, %f2384, 0f00000000;
	add.s32 	%r196, %r78, %r7;
	mul.wide.s32 	%rd183, %r196, 4;
	add.s64 	%rd184, %rd2, %rd183;
	st.global.f32 	[%rd184], %f2337;
$L__BB41_222:
	setp.ge.s32 	%p204, %r15, %r28;
	cvt.u64.u32 	%rd185, %r7;
	cvt.s64.s32 	%rd186, %r78;
	add.s64 	%rd187, %rd186, %rd185;
	shl.b64 	%rd188, %rd187, 2;
	add.s64 	%rd27, %rd2, %rd188;
	@%p204 bra 	$L__BB41_224;
	max.f32 	%f2338, %f2383, 0f00000000;
	st.global.f32 	[%rd27+4], %f2338;
$L__BB41_224:
	setp.ge.s32 	%p205, %r16, %r28;
	@%p205 bra 	$L__BB41_226;
	max.f32 	%f2339, %f2382, 0f00000000;
	st.global.f32 	[%rd27+8], %f2339;
$L__BB41_226:
	setp.ge.s32 	%p206, %r9, %r28;
	@%p206 bra 	$L__BB41_228;
	max.f32 	%f2340, %f2381, 0f00000000;
	st.global.f32 	[%rd27+12], %f2340;
$L__BB41_228:
	add.s32 	%r197, %r6, 6;
	setp.ge.s32 	%p207, %r197, %r5;
	@%p207 bra 	$L__BB41_237;
	add.s32 	%r79, %r23, %r203;
	setp.le.s32 	%p208, %r27, %r7;
	@%p208 bra 	$L__BB41_231;
	max.f32 	%f2341, %f2405, 0f00000000;
	add.s32 	%r198, %r79, %r7;
	mul.wide.s32 	%rd189, %r198, 4;
	add.s64 	%rd190, %rd2, %rd189;
	st.global.f32 	[%rd190], %f2341;
$L__BB41_231:
	setp.ge.s32 	%p209, %r15, %r28;
	cvt.u64.u32 	%rd191, %r7;
	cvt.s64.s32 	%rd192, %r79;
	add.s64 	%rd193, %rd192, %rd191;
	shl.b64 	%rd194, %rd193, 2;
	add.s64 	%rd28, %rd2, %rd194;
	@%p209 bra 	$L__BB41_233;
	max.f32 	%f2342, %f2406, 0f00000000;
	st.global.f32 	[%rd28+4], %f2342;
$L__BB41_233:
	setp.ge.s32 	%p210, %r16, %r28;
	@%p210 bra 	$L__BB41_235;
	max.f32 	%f2343, %f2407, 0f00000000;
	st.global.f32 	[%rd28+8], %f2343;
$L__BB41_235:
	setp.ge.s32 	%p211, %r9, %r28;
	@%p211 bra 	$L__BB41_237;
	max.f32 	%f2344, %f2408, 0f00000000;
	st.global.f32 	[%rd28+12], %f2344;
$L__BB41_237:
	add.s32 	%r199, %r6, 7;
	setp.ge.s32 	%p212, %r199, %r5;
	@%p212 bra 	$L__BB41_246;
	add.s32 	%r80, %r24, %r203;
	setp.le.s32 	%p213, %r27, %r7;
	@%p213 bra 	$L__BB41_240;
	max.f32 	%f2345, %f2409, 0f00000000;
	add.s32 	%r200, %r80, %r7;
	mul.wide.s32 	%rd195, %r200, 4;
	add.s64 	%rd196, %rd2, %rd195;
	st.global.f32 	[%rd196], %f2345;
$L__BB41_240:
	setp.ge.s32 	%p214, %r15, %r28;
	cvt.u64.u32 	%rd197, %r7;
	cvt.s64.s32 	%rd198, %r80;
	add.s64 	%rd199, %rd198, %rd197;
	shl.b64 	%rd200, %rd199, 2;
	add.s64 	%rd29, %rd2, %rd200;
	@%p214 bra 	$L__BB41_242;
	max.f32 	%f2346, %f2410, 0f00000000;
	st.global.f32 	[%rd29+4], %f2346;
$L__BB41_242:
	setp.ge.s32 	%p215, %r16, %r28;
	@%p215 bra 	$L__BB41_244;
	max.f32 	%f2347, %f2411, 0f00000000;
	st.global.f32 	[%rd29+8], %f2347;
$L__BB41_244:
	setp.ge.s32 	%p216, %r9, %r28;
	@%p216 bra 	$L__BB41_246;
	max.f32 	%f2348, %f2412, 0f00000000;
	st.global.f32 	[%rd29+12], %f2348;
$L__BB41_246:
	bar.sync 	0;
	add.s32 	%r203, %r203, 128;
	setp.lt.s32 	%p217, %r203, %r83;
	@%p217 bra 	$L__BB41_5;
$L__BB41_247:
	ret;
$L__BB41_248:
	add.s32 	%r155, %r65, %r204;
	mad.lo.s32 	%r156, %r155, %r83, %r29;
	mul.wide.u32 	%rd55, %r156, 4;
	add.s64 	%rd56, %rd4, %rd55;
	ld.global.nc.v4.f32 	{%f105, %f106, %f107, %f108}, [%rd56];
	mov.u32 	%r157, _ZZ28moe_gate_up_optimized_kernelIfLb0EEvPKT_S2_S2_PKiS4_PfiiiE9smem_gate;
	mad.lo.s32 	%r158, %r65, 516, %r157;
	shl.b32 	%r159, %r7, 2;
	add.s32 	%r160, %r158, %r159;
	st.shared.f32 	[%r160], %f105;
	st.shared.f32 	[%r160+4], %f106;
	st.shared.f32 	[%r160+8], %f107;
	st.shared.f32 	[%r160+12], %f108;
	bra.uni 	$L__BB41_172;

}
	// .globl	_Z27moe_output_optimized_kernelIfLb0EEvPKfPKT_PKiS6_S1_PS2_ii
.visible .entry _Z27moe_output_optimized_kernelIfLb0EEvPKfPKT_PKiS6_S1_PS2_ii(
	.param .u64 .ptr .align 1 _Z27moe_output_optimized_kernelIfLb0EEvPKfPKT_PKiS6_S1_PS2_ii_param_0,
	.param .u64 .ptr .align 1 _Z27moe_output_optimized_kernelIfLb0EEvPKfPKT_PKiS6_S1_PS2_ii_param_1,
	.param .u64 .ptr .align 1 _Z27moe_output_optimized_kernelIfLb0EEvPKfPKT_PKiS6_S1_PS2_ii_param_2,
	.param .u64 .ptr .align 1 _Z27moe_output_optimized_kernelIfLb0EEvPKfPKT_PKiS6_S1_PS2_ii_param_3,
	.param .u64 .ptr .align 1 _Z27moe_output_optimized_kernelIfLb0EEvPKfPKT_PKiS6_S1_PS2_ii_param_4,
	.param .u64 .ptr .align 1 _Z27moe_output_optimized_kernelIfLb0EEvPKfPKT_PKiS6_S1_PS2_ii_param_5,
	.param .u32 _Z27moe_output_optimized_kernelIfLb0EEvPKfPKT_PKiS6_S1_PS2_ii_param_6,
	.param .u32 _Z27moe_output_optimized_kernelIfLb0EEvPKfPKT_PKiS6_S1_PS2_ii_param_7
)
{
	.reg .pred 	%p<70>;
	.reg .b16 	%rs<3>;
	.reg .b32 	%r<141>;
	.reg .b32 	%f<1622>;
	.reg .b64 	%rd<76>;
	// demoted variable
	.shared .align 4 .b8 _ZZ27moe_output_optimized_kernelIfLb0EEvPKfPKT_PKiS6_S1_PS2_iiE10smem_inter[8448];
	// demoted variable
	.shared .align 4 .b8 _ZZ27moe_output_optimized_kernelIfLb0EEvPKfPKT_PKiS6_S1_PS2_iiE9smem_proj[16512];
	// demoted variable
	.shared .align 4 .b8 _ZZ27moe_output_optimized_kernelIfLb0EEvPKfPKT_PKiS6_S1_PS2_iiE14smem_token_ids[256];
	// demoted variable
	.shared .align 4 .b8 _ZZ27moe_output_optimized_kernelIfLb0EEvPKfPKT_PKiS6_S1_PS2_iiE12smem_routing[256];
	ld.param.u64 	%rd20, [_Z27moe_output_optimized_kernelIfLb0EEvPKfPKT_PKiS6_S1_PS2_ii_param_0];
	ld.param.u64 	%rd17, [_Z27moe_output_optimized_kernelIfLb0EEvPKfPKT_PKiS6_S1_PS2_ii_param_1];
	ld.param.u64 	%rd21, [_Z27moe_output_optimized_kernelIfLb0EEvPKfPKT_PKiS6_S1_PS2_ii_param_2];
	ld.param.u64 	%rd18, [_Z27moe_output_optimized_kernelIfLb0EEvPKfPKT_PKiS6_S1_PS2_ii_param_3];
	ld.param.u64 	%rd19, [_Z27moe_output_optimized_kernelIfLb0EEvPKfPKT_PKiS6_S1_PS2_ii_param_4];
	ld.param.u64 	%rd22, [_Z27moe_output_optimized_kernelIfLb0EEvPKfPKT_PKiS6_S1_PS2_ii_param_5];
	ld.param.u32 	%r55, [_Z27moe_output_optimized_kernelIfLb0EEvPKfPKT_PKiS6_S1_PS2_ii_param_6];
	ld.param.u32 	%r56, [_Z27moe_output_optimized_kernelIfLb0EEvPKfPKT_PKiS6_S1_PS2_ii_param_7];
	cvta.to.global.u64 	%rd1, %rd20;
	cvta.to.global.u64 	%rd2, %rd22;
	cvta.to.global.u64 	%rd23, %rd21;
	mov.u32 	%r57, %ctaid.y;
	mov.u32 	%r58, %ctaid.x;
	mov.u32 	%r1, %tid.x;
	cvt.u64.u32 	%rd3, %r57;
	mul.wide.u32 	%rd24, %r57, 4;
	add.s64 	%rd25, %rd23, %rd24;
	ld.global.nc.u32 	%r2, [%rd25];
	ld.global.nc.u32 	%r59, [%rd25+4];
	sub.s32 	%r3, %r59, %r2;
	shl.b32 	%r4, %r58, 6;
	setp.le.s32 	%p1, %r3, %r4;
	@%p1 bra 	$L__BB42_98;
	sub.s32 	%r61, %r3, %r4;
	min.s32 	%r5, %r61, 64;
	setp.gt.u32 	%p2, %r1, 63;
	setp.le.s32 	%p3, %r61, %r1;
	or.pred  	%p4, %p2, %p3;
	@%p4 bra 	$L__BB42_3;
	add.s32 	%r63, %r2, %r4;
	add.s32 	%r64, %r63, %r1;
	cvta.to.global.u64 	%rd26, %rd18;
	mul.wide.s32 	%rd27, %r64, 4;
	add.s64 	%rd28, %rd26, %rd27;
	ld.global.nc.u32 	%r65, [%rd28];
	shl.b32 	%r66, %r1, 2;
	mov.u32 	%r67, _ZZ27moe_output_optimized_kernelIfLb0EEvPKfPKT_PKiS6_S1_PS2_iiE14smem_token_ids;
	add.s32 	%r68, %r67, %r66;
	st.shared.u32 	[%r68], %r65;
	cvta.to.global.u64 	%rd29, %rd19;
	add.s64 	%rd30, %rd29, %rd27;
	ld.global.nc.f32 	%f105, [%rd30];
	mov.u32 	%r69, _ZZ27moe_output_optimized_kernelIfLb0EEvPKfPKT_PKiS6_S1_PS2_iiE12smem_routing;
	add.s32 	%r70, %r69, %r66;
	st.shared.f32 	[%r70], %f105;
$L__BB42_3:
	bar.sync 	0;
	mul.lo.s32 	%r71, %r56, %r55;
	cvt.s64.s32 	%rd31, %r71;
	mul.lo.s64 	%rd32, %rd31, %rd3;
	cvta.to.global.u64 	%rd33, %rd17;
	shl.b64 	%rd34, %rd32, 2;
	add.s64 	%rd4, %rd33, %rd34;
	shl.b32 	%r6, %r1, 2;
	and.b32  	%r7, %r6, 124;
	setp.lt.s32 	%p5, %r55, 1;
	@%p5 bra 	$L__BB42_98;
	shr.u32 	%r73, %r1, 2;
	and.b32  	%r8, %r73, 248;
	add.s32 	%r9, %r2, %r4;
	and.b32  	%r10, %r6, 28;
	shl.b32 	%r74, %r7, 2;
	mov.u32 	%r75, _ZZ27moe_output_optimized_kernelIfLb0EEvPKfPKT_PKiS6_S1_PS2_iiE9smem_proj;
	add.s32 	%r76, %r75, %r74;
	add.s32 	%r11, %r76, 15996;
	or.b32  	%r12, %r10, 3;
	sub.s32 	%r13, 32, %r10;
	mad.lo.s32 	%r14, %r10, 516, %r75;
	mov.u32 	%r77, _ZZ27moe_output_optimized_kernelIfLb0EEvPKfPKT_PKiS6_S1_PS2_iiE10smem_inter;
	mad.lo.s32 	%r15, %r8, 132, %r77;
	and.b32  	%r78, %r1, 992;
	mov.u32 	%r79, _ZZ27moe_output_optimized_kernelIfLb0EEvPKfPKT_PKiS6_S1_PS2_iiE14smem_token_ids;
	add.s32 	%r16, %r79, %r78;
	mov.u32 	%r80, _ZZ27moe_output_optimized_kernelIfLb0EEvPKfPKT_PKiS6_S1_PS2_iiE12smem_routing;
	add.s32 	%r17, %r80, %r78;
	cvt.u64.u32 	%rd5, %r7;
	add.s32 	%r18, %r7, 1;
	add.s32 	%r19, %r7, 2;
	add.s32 	%r20, %r7, 3;
	or.b32  	%r21, %r8, 5;
	or.b32  	%r22, %r8, 6;
	or.b32  	%r23, %r8, 7;
	cvt.u16.u32 	%rs1, %r1;
	and.b16  	%rs2, %rs1, 7;
	mul.wide.u16 	%r81, %rs2, 16;
	add.s32 	%r24, %r77, %r81;
	mov.b32 	%r132, 0;
$L__BB42_5:
	setp.lt.s32 	%p6, %r56, 1;
	sub.s32 	%r26, %r55, %r132;
	min.s32 	%r27, %r26, 128;
	mov.f32 	%f1590, 0f00000000;
	mov.f32 	%f1591, %f1590;
	mov.f32 	%f1592, %f1590;
	mov.f32 	%f1593, %f1590;
	mov.f32 	%f1594, %f1590;
	mov.f32 	%f1595, %f1590;
	mov.f32 	%f1596, %f1590;
	mov.f32 	%f1597, %f1590;
	mov.f32 	%f1598, %f1590;
	mov.f32 	%f1599, %f1590;
	mov.f32 	%f1600, %f1590;
	mov.f32 	%f1601, %f1590;
	mov.f32 	%f1602, %f1590;
	mov.f32 	%f1603, %f1590;
	mov.f32 	%f1604, %f1590;
	mov.f32 	%f1605, %f1590;
	mov.f32 	%f1606, %f1590;
	mov.f32 	%f1607, %f1590;
	mov.f32 	%f1608, %f1590;
	mov.f32 	%f1609, %f1590;
	mov.f32 	%f1610, %f1590;
	mov.f32 	%f1611, %f1590;
	mov.f32 	%f1612, %f1590;
	mov.f32 	%f1613, %f1590;
	mov.f32 	%f1614, %f1590;
	mov.f32 	%f1615, %f1590;
	mov.f32 	%f1616, %f1590;
	mov.f32 	%f1617, %f1590;
	mov.f32 	%f1618, %f1590;
	mov.f32 	%f1619, %f1590;
	mov.f32 	%f1620, %f1590;
	mov.f32 	%f1621, %f1590;
	@%p6 bra 	$L__BB42_25;
	mov.b32 	%r133, 0;
	mov.f32 	%f1590, 0f00000000;
$L__BB42_7:
	setp.gt.u32 	%p7, %r1, 511;
	sub.s32 	%r29, %r56, %r133;
	min.s32 	%r30, %r29, 32;
	@%p7 bra 	$L__BB42_16;
	add.s32 	%r83, %r10, %r133;
	cvt.u64.u32 	%rd7, %r83;
	mov.u32 	%r134, %r1;
$L__BB42_9:
	setp.lt.s32 	%p8, %r12, %r30;
	shr.u32 	%r33, %r134, 3;
	setp.lt.s32 	%p9, %r33, %r5;
	and.pred  	%p10, %p9, %p8;
	@%p10 bra 	$L__BB42_99;
	cvt.u32.u64 	%r86, %rd7;
	add.s32 	%r87, %r9, %r33;
	mad.lo.s32 	%r135, %r87, %r56, %r86;
	mad.lo.s32 	%r136, %r33, 132, %r24;
	mov.b32 	%r138, 1;
	mov.u32 	%r137, %r10;
$L__BB42_11:
	setp.ge.s32 	%p11, %r33, %r5;
	mul.wide.s32 	%rd35, %r135, 4;
	add.s64 	%rd8, %rd1, %rd35;
	setp.le.s32 	%p12, %r29, %r137;
	or.pred  	%p13, %p11, %p12;
	@%p13 bra 	$L__BB42_13;
	ld.global.nc.f32 	%f108, [%rd8];
	st.shared.f32 	[%r136], %f108;
	bra.uni 	$L__BB42_14;
$L__BB42_13:
	mov.b32 	%r88, 0;
	st.shared.u32 	[%r136], %r88;
$L__BB42_14:
	add.s32 	%r89, %r138, -1;
	setp.lt.u32 	%p14, %r89, 3;
	setp.lt.u32 	%p15, %r138, %r13;
	and.pred  	%p16, %p14, %p15;
	add.s32 	%r138, %r138, 1;
	add.s32 	%r137, %r137, 1;
	add.s32 	%r136, %r136, 4;
	add.s32 	%r135, %r135, 1;
	@%p16 bra 	$L__BB42_11;
$L__BB42_15:
	add.s32 	%r44, %r134, 256;
	setp.lt.u32 	%p17, %r134, 256;
	mov.u32 	%r134, %r44;
	@%p17 bra 	$L__BB42_9;
$L__BB42_16:
	add.s32 	%r31, %r10, %r133;
	mov.u32 	%r139, %r1;
$L__BB42_17:
	setp.lt.s32 	%p18, %r12, %r30;
	shr.u32 	%r46, %r139, 3;
	setp.lt.s32 	%p19, %r46, %r27;
	and.pred  	%p20, %p19, %p18;
	@%p20 bra 	$L__BB42_100;
	shl.b32 	%r99, %r46, 2;
	mov.u32 	%r100, _ZZ27moe_output_optimized_kernelIfLb0EEvPKfPKT_PKiS6_S1_PS2_iiE9smem_proj;
	add.s32 	%r47, %r100, %r99;
	add.s32 	%r101, %r46, %r132;
	mad.lo.s32 	%r48, %r101, %r56, %r31;
	mov.b32 	%r140, 0;
$L__BB42_19:
	setp.ge.s32 	%p21, %r46, %r27;
	add.s32 	%r50, %r140, %r10;
	setp.le.s32 	%p22, %r29, %r50;
	or.pred  	%p23, %p21, %p22;
	@%p23 bra 	$L__BB42_21;
	add.s32 	%r105, %r48, %r140;
	mul.wide.s32 	%rd40, %r105, 4;
	add.s64 	%rd41, %rd4, %rd40;
	ld.global.nc.f32 	%f113, [%rd41];
	mad.lo.s32 	%r106, %r50, 516, %r47;
	st.shared.f32 	[%r106], %f113;
	bra.uni 	$L__BB42_22;
$L__BB42_21:
	mad.lo.s32 	%r103, %r50, 516, %r47;
	mov.b32 	%r104, 0;
	st.shared.u32 	[%r103], %r104;
$L__BB42_22:
	add.s32 	%r51, %r140, 1;
	setp.lt.u32 	%p24, %r140, 3;
	setp.lt.u32 	%p25, %r51, %r13;
	and.pred  	%p26, %p24, %p25;
	mov.u32 	%r140, %r51;
	@%p26 bra 	$L__BB42_19;
$L__BB42_23:
	add.s32 	%r52, %r139, 256;
	setp.lt.u32 	%p27, %r139, 768;
	mov.u32 	%r139, %r52;
	@%p27 bra 	$L__BB42_17;
	bar.sync 	0;
	ld.shared.f32 	%f118, [%r15];
	ld.shared.f32 	%f119, [%r15+132];
	ld.shared.f32 	%f120, [%r15+264];
	ld.shared.f32 	%f121, [%r15+396];
	ld.shared.f32 	%f122, [%r15+528];
	ld.shared.f32 	%f123, [%r15+660];
	ld.shared.f32 	%f124, [%r15+792];
	ld.shared.f32 	%f125, [%r15+924];
	ld.shared.f32 	%f126, [%r11+-15996];
	fma.rn.f32 	%f127, %f126, %f118, %f1613;
	fma.rn.f32 	%f128, %f126, %f119, %f1609;
	fma.rn.f32 	%f129, %f126, %f120, %f1605;
	fma.rn.f32 	%f130, %f126, %f121, %f1601;
	fma.rn.f32 	%f131, %f126, %f122, %f1597;
	fma.rn.f32 	%f132, %f126, %f123, %f1593;
	fma.rn.f32 	%f133, %f126, %f124, %f1614;
	fma.rn.f32 	%f134, %f126, %f125, %f1618;
	ld.shared.f32 	%f135, [%r11+-15992];
	fma.rn.f32 	%f136, %f135, %f118, %f1612;
	fma.rn.f32 	%f137, %f135, %f119, %f1608;
	fma.rn.f32 	%f138, %f135, %f120, %f1604;
	fma.rn.f32 	%f139, %f135, %f121, %f1600;
	fma.rn.f32 	%f140, %f135, %f122, %f1596;
	fma.rn.f32 	%f141, %f135, %f123, %f1592;
	fma.rn.f32 	%f142, %f135, %f124, %f1615;
	fma.rn.f32 	%f143, %f135, %f125, %f1619;
	ld.shared.f32 	%f144, [%r11+-15988];
	fma.rn.f32 	%f145, %f144, %f118, %f1611;
	fma.rn.f32 	%f146, %f144, %f119, %f1607;
	fma.rn.f32 	%f147, %f144, %f120, %f1603;
	fma.rn.f32 	%f148, %f144, %f121, %f1599;
	fma.rn.f32 	%f149, %f144, %f122, %f1595;
	fma.rn.f32 	%f150, %f144, %f123, %f1591;
	fma.rn.f32 	%f151, %f144, %f124, %f1616;
	fma.rn.f32 	%f152, %f144, %f125, %f1620;
	ld.shared.f32 	%f153, [%r11+-15984];
	fma.rn.f32 	%f154, %f153, %f118, %f1610;
	fma.rn.f32 	%f155, %f153, %f119, %f1606;
	fma.rn.f32 	%f156, %f153, %f120, %f1602;
	fma.rn.f32 	%f157, %f153, %f121, %f1598;
	fma.rn.f32 	%f158, %f153, %f122, %f1594;
	fma.rn.f32 	%f159, %f153, %f123, %f1590;
	fma.rn.f32 	%f160, %f153, %f124, %f1617;
	fma.rn.f32 	%f161, %f153, %f125, %f1621;
	ld.shared.f32 	%f162, [%r15+4];
	ld.shared.f32 	%f163, [%r15+136];
	ld.shared.f32 	%f164, [%r15+268];
	ld.shared.f32 	%f165, [%r15+400];
	ld.shared.f32 	%f166, [%r15+532];
	ld.shared.f32 	%f167, [%r15+664];
	ld.shared.f32 	%f168, [%r15+796];
	ld.shared.f32 	%f169, [%r15+928];
	ld.shared.f32 	%f170, [%r11+-15480];
	fma.rn.f32 	%f171, %f170, %f162, %f127;
	fma.rn.f32 	%f172, %f170, %f163, %f128;
	fma.rn.f32 	%f173, %f170, %f164, %f129;
	fma.rn.f32 	%f174, %f170, %f165, %f130;
	fma.rn.f32 	%f175, %f170, %f166, %f131;
	fma.rn.f32 	%f176, %f170, %f167, %f132;
	fma.rn.f32 	%f177, %f170, %f168, %f133;
	fma.rn.f32 	%f178, %f170, %f169, %f134;
	ld.shared.f32 	%f179, [%r11+-15476];
	fma.rn.f32 	%f180, %f179, %f162, %f136;
	fma.rn.f32 	%f181, %f179, %f163, %f137;
	fma.rn.f32 	%f182, %f179, %f164, %f138;
	fma.rn.f32 	%f183, %f179, %f165, %f139;
	fma.rn.f32 	%f184, %f179, %f166, %f140;
	fma.rn.f32 	%f185, %f179, %f167, %f141;
	fma.rn.f32 	%f186, %f179, %f168, %f142;
	fma.rn.f32 	%f187, %f179, %f169, %f143;
	ld.shared.f32 	%f188, [%r11+-15472];
	fma.rn.f32 	%f189, %f188, %f162, %f145;
	fma.rn.f32 	%f190, %f188, %f163, %f146;
	fma.rn.f32 	%f191, %f188, %f164, %f147;
	fma.rn.f32 	%f192, %f188, %f165, %f148;
	fma.rn.f32 	%f193, %f188, %f166, %f149;
	fma.rn.f32 	%f194, %f188, %f167, %f150;
	fma.rn.f32 	%f195, %f188, %f168, %f151;
	fma.rn.f32 	%f196, %f188, %f169, %f152;
	ld.shared.f32 	%f197, [%r11+-15468];
	fma.rn.f32 	%f198, %f197, %f162, %f154;
	fma.rn.f32 	%f199, %f197, %f163, %f155;
	fma.rn.f32 	%f200, %f197, %f164, %f156;
	fma.rn.f32 	%f201, %f197, %f165, %f157;
	fma.rn.f32 	%f202, %f197, %f166, %f158;
	fma.rn.f32 	%f203, %f197, %f167, %f159;
	fma.rn.f32 	%f204, %f197, %f168, %f160;
	fma.rn.f32 	%f205, %f197, %f169, %f161;
	ld.shared.f32 	%f206, [%r15+8];
	ld.shared.f32 	%f207, [%r15+140];
	ld.shared.f32 	%f208, [%r15+272];
	ld.shared.f32 	%f209, [%r15+404];
	ld.shared.f32 	%f210, [%r15+536];
	ld.shared.f32 	%f211, [%r15+668];
	ld.shared.f32 	%f212, [%r15+800];
	ld.shared.f32 	%f213, [%r15+932];
	ld.shared.f32 	%f214, [%r11+-14964];
	fma.rn.f32 	%f215, %f214, %f206, %f171;
	fma.rn.f32 	%f216, %f214, %f207, %f172;
	fma.rn.f32 	%f217, %f214, %f208, %f173;
	fma.rn.f32 	%f218, %f214, %f209, %f174;
	fma.rn.f32 	%f219, %f214, %f210, %f175;
	fma.rn.f32 	%f220, %f214, %f211, %f176;
	fma.rn.f32 	%f221, %f214, %f212, %f177;
	fma.rn.f32 	%f222, %f214, %f213, %f178;
	ld.shared.f32 	%f223, [%r11+-14960];
	fma.rn.f32 	%f224, %f223, %f206, %f180;
	fma.rn.f32 	%f225, %f223, %f207, %f181;
	fma.rn.f32 	%f226, %f223, %f208, %f182;
	fma.rn.f32 	%f227, %f223, %f209, %f183;
	fma.rn.f32 	%f228, %f223, %f210, %f184;
	fma.rn.f32 	%f229, %f223, %f211, %f185;
	fma.rn.f32 	%f230, %f223, %f212, %f186;
	fma.rn.f32 	%f231, %f223, %f213, %f187;
	ld.shared.f32 	%f232, [%r11+-14956];
	fma.rn.f32 	%f233, %f232, %f206, %f189;
	fma.rn.f32 	%f234, %f232, %f207, %f190;
	fma.rn.f32 	%f235, %f232, %f208, %f191;
	fma.rn.f32 	%f236, %f232, %f209, %f192;
	fma.rn.f32 	%f237, %f232, %f210, %f193;
	fma.rn.f32 	%f238, %f232, %f211, %f194;
	fma.rn.f32 	%f239, %f232, %f212, %f195;
	fma.rn.f32 	%f240, %f232, %f213, %f196;
	ld.shared.f32 	%f241, [%r11+-14952];
	fma.rn.f32 	%f242, %f241, %f206, %f198;
	fma.rn.f32 	%f243, %f241, %f207, %f199;
	fma.rn.f32 	%f244, %f241, %f208, %f200;
	fma.rn.f32 	%f245, %f241, %f209, %f201;
	fma.rn.f32 	%f246, %f241, %f210, %f202;
	fma.rn.f32 	%f247, %f241, %f211, %f203;
	fma.rn.f32 	%f248, %f241, %f212, %f204;
	fma.rn.f32 	%f249, %f241, %f213, %f205;
	ld.shared.f32 	%f250, [%r15+12];
	ld.shared.f32 	%f251, [%r15+144];
	ld.shared.f32 	%f252, [%r15+276];
	ld.shared.f32 	%f253, [%r15+408];
	ld.shared.f32 	%f254, [%r15+540];
	ld.shared.f32 	%f255, [%r15+672];
	ld.shared.f32 	%f256, [%r15+804];
	ld.shared.f32 	%f257, [%r15+936];
	ld.shared.f32 	%f258, [%r11+-14448];
	fma.rn.f32 	%f259, %f258, %f250, %f215;
	fma.rn.f32 	%f260, %f258, %f251, %f216;
	fma.rn.f32 	%f261, %f258, %f252, %f217;
	fma.rn.f32 	%f262, %f258, %f253, %f218;
	fma.rn.f32 	%f263, %f258, %f254, %f219;
	fma.rn.f32 	%f264, %f258, %f255, %f220;
	fma.rn.f32 	%f265, %f258, %f256, %f221;
	fma.rn.f32 	%f266, %f258, %f257, %f222;
	ld.shared.f32 	%f267, [%r11+-14444];
	fma.rn.f32 	%f268, %f267, %f250, %f224;
	fma.rn.f32 	%f269, %f267, %f251, %f225;
	fma.rn.f32 	%f270, %f267, %f252, %f226;
	fma.rn.f32 	%f271, %f267, %f253, %f227;
	fma.rn.f32 	%f272, %f267, %f254, %f228;
	fma.rn.f32 	%f273, %f267, %f255, %f229;
	fma.rn.f32 	%f274, %f267, %f256, %f230;
	fma.rn.f32 	%f275, %f267, %f257, %f231;
	ld.shared.f32 	%f276, [%r11+-14440];
	fma.rn.f32 	%f277, %f276, %f250, %f233;
	fma.rn.f32 	%f278, %f276, %f251, %f234;
	fma.rn.f32 	%f279, %f276, %f252, %f235;
	fma.rn.f32 	%f280, %f276, %f253, %f236;
	fma.rn.f32 	%f281, %f276, %f254, %f237;
	fma.rn.f32 	%f282, %f276, %f255, %f238;
	fma.rn.f32 	%f283, %f276, %f256, %f239;
	fma.rn.f32 	%f284, %f276, %f257, %f240;
	ld.shared.f32 	%f285, [%r11+-14436];
	fma.rn.f32 	%f286, %f285, %f250, %f242;
	fma.rn.f32 	%f287, %f285, %f251, %f243;
	fma.rn.f32 	%f288, %f285, %f252, %f244;
	fma.rn.f32 	%f289, %f285, %f253, %f245;
	fma.rn.f32 	%f290, %f285, %f254, %f246;
	fma.rn.f32 	%f291, %f285, %f255, %f247;
	fma.rn.f32 	%f292, %f285, %f256, %f248;
	fma.rn.f32 	%f293, %f285, %f257, %f249;
	ld.shared.f32 	%f294, [%r15+16];
	ld.shared.f32 	%f295, [%r15+148];
	ld.shared.f32 	%f296, [%r15+280];
	ld.shared.f32 	%f297, [%r15+412];
	ld.shared.f32 	%f298, [%r15+544];
	ld.shared.f32 	%f299, [%r15+676];
	ld.shared.f32 	%f300, [%r15+808];
	ld.shared.f32 	%f301, [%r15+940];
	ld.shared.f32 	%f302, [%r11+-13932];
	fma.rn.f32 	%f303, %f302, %f294, %f259;
	fma.rn.f32 	%f304, %f302, %f295, %f260;
	fma.rn.f32 	%f305, %f302, %f296, %f261;
	fma.rn.f32 	%f306, %f302, %f297, %f262;
	fma.rn.f32 	%f307, %f302, %f298, %f263;
	fma.rn.f32 	%f308, %f302, %f299, %f264;
	fma.rn.f32 	%f309, %f302, %f300, %f265;
	fma.rn.f32 	%f310, %f302, %f301, %f266;
	ld.shared.f32 	%f311, [%r11+-13928];
	fma.rn.f32 	%f312, %f311, %f294, %f268;
	fma.rn.f32 	%f313, %f311, %f295, %f269;
	fma.rn.f32 	%f314, %f311, %f296, %f270;
	fma.rn.f32 	%f315, %f311, %f297, %f271;
	fma.rn.f32 	%f316, %f311, %f298, %f272;
	fma.rn.f32 	%f317, %f311, %f299, %f273;
	fma.rn.f32 	%f318, %f311, %f300, %f274;
	fma.rn.f32 	%f319, %f311, %f301, %f275;
	ld.shared.f32 	%f320, [%r11+-13924];
	fma.rn.f32 	%f321, %f320, %f294, %f277;
	fma.rn.f32 	%f322, %f320, %f295, %f278;
	fma.rn.f32 	%f323, %f320, %f296, %f279;
	fma.rn.f32 	%f324, %f320, %f297, %f280;
	fma.rn.f32 	%f325, %f320, %f298, %f281;
	fma.rn.f32 	%f326, %f320, %f299, %f282;
	fma.rn.f32 	%f327, %f320, %f300, %f283;
	fma.rn.f32 	%f328, %f320, %f301, %f284;
	ld.shared.f32 	%f329, [%r11+-13920];
	fma.rn.f32 	%f330, %f329, %f294, %f286;
	fma.rn.f32 	%f331, %f329, %f295, %f287;
	fma.rn.f32 	%f332, %f329, %f296, %f288;
	fma.rn.f32 	%f333, %f329, %f297, %f289;
	fma.rn.f32 	%f334, %f329, %f298, %f290;
	fma.rn.f32 	%f335, %f329, %f299, %f291;
	fma.rn.f32 	%f336, %f329, %f300, %f292;
	fma.rn.f32 	%f337, %f329, %f301, %f293;
	ld.shared.f32 	%f338, [%r15+20];
	ld.shared.f32 	%f339, [%r15+152];
	ld.shared.f32 	%f340, [%r15+284];
	ld.shared.f32 	%f341, [%r15+416];
	ld.shared.f32 	%f342, [%r15+548];
	ld.shared.f32 	%f343, [%r15+680];
	ld.shared.f32 	%f344, [%r15+812];
	ld.shared.f32 	%f345, [%r15+944];
	ld.shared.f32 	%f346, [%r11+-13416];
	fma.rn.f32 	%f347, %f346, %f338, %f303;
	fma.rn.f32 	%f348, %f346, %f339, %f304;
	fma.rn.f32 	%f349, %f346, %f340, %f305;
	fma.rn.f32 	%f350, %f346, %f341, %f306;
	fma.rn.f32 	%f351, %f346, %f342, %f307;
	fma.rn.f32 	%f352, %f346, %f343, %f308;
	fma.rn.f32 	%f353, %f346, %f344, %f309;
	fma.rn.f32 	%f354, %f346, %f345, %f310;
	ld.shared.f32 	%f355, [%r11+-13412];
	fma.rn.f32 	%f356, %f355, %f338, %f312;
	fma.rn.f32 	%f357, %f355, %f339, %f313;
	fma.rn.f32 	%f358, %f355, %f340, %f314;
	fma.rn.f32 	%f359, %f355, %f341, %f315;
	fma.rn.f32 	%f360, %f355, %f342, %f316;
	fma.rn.f32 	%f361, %f355, %f343, %f317;
	fma.rn.f32 	%f362, %f355, %f344, %f318;
	fma.rn.f32 	%f363, %f355, %f345, %f319;
	ld.shared.f32 	%f364, [%r11+-13408];
	fma.rn.f32 	%f365, %f364, %f338, %f321;
	fma.rn.f32 	%f366, %f364, %f339, %f322;
	fma.rn.f32 	%f367, %f364, %f340, %f323;
	fma.rn.f32 	%f368, %f364, %f341, %f324;
	fma.rn.f32 	%f369, %f364, %f342, %f325;
	fma.rn.f32 	%f370, %f364, %f343, %f326;
	fma.rn.f32 	%f371, %f364, %f344, %f327;
	fma.rn.f32 	%f372, %f364, %f345, %f328;
	ld.shared.f32 	%f373, [%r11+-13404];
	fma.rn.f32 	%f374, %f373, %f338, %f330;
	fma.rn.f32 	%f375, %f373, %f339, %f331;
	fma.rn.f32 	%f376, %f373, %f340, %f332;
	fma.rn.f32 	%f377, %f373, %f341, %f333;
	fma.rn.f32 	%f378, %f373, %f342, %f334;
	fma.rn.f32 	%f379, %f373, %f343, %f335;
	fma.rn.f32 	%f380, %f373, %f344, %f336;
	fma.rn.f32 	%f381, %f373, %f345, %f337;
	ld.shared.f32 	%f382, [%r15+24];
	ld.shared.f32 	%f383, [%r15+156];
	ld.shared.f32 	%f384, [%r15+288];
	ld.shared.f32 	%f385, [%r15+420];
	ld.shared.f32 	%f386, [%r15+552];
	ld.shared.f32 	%f387, [%r15+684];
	ld.shared.f32 	%f388, [%r15+816];
	ld.shared.f32 	%f389, [%r15+948];
	ld.shared.f32 	%f390, [%r11+-12900];
	fma.rn.f32 	%f391, %f390, %f382, %f347;
	fma.rn.f32 	%f392, %f390, %f383, %f348;
	fma.rn.f32 	%f393, %f390, %f384, %f349;
	fma.rn.f32 	%f394, %f390, %f385, %f350;
	fma.rn.f32 	%f395, %f390, %f386, %f351;
	fma.rn.f32 	%f396, %f390, %f387, %f352;
	fma.rn.f32 	%f397, %f390, %f388, %f353;
	fma.rn.f32 	%f398, %f390, %f389, %f354;
	ld.shared.f32 	%f399, [%r11+-12896];
	fma.rn.f32 	%f400, %f399, %f382, %f356;
	fma.rn.f32 	%f401, %f399, %f383, %f357;
	fma.rn.f32 	%f402, %f399, %f384, %f358;
	fma.rn.f32 	%f403, %f399, %f385, %f359;
	fma.rn.f32 	%f404, %f399, %f386, %f360;
	fma.rn.f32 	%f405, %f399, %f387, %f361;
	fma.rn.f32 	%f406, %f399, %f388, %f362;
	fma.rn.f32 	%f407, %f399, %f389, %f363;
	ld.shared.f32 	%f408, [%r11+-12892];
	fma.rn.f32 	%f409, %f408, %f382, %f365;
	fma.rn.f32 	%f410, %f408, %f383, %f366;
	fma.rn.f32 	%f411, %f408, %f384, %f367;
	fma.rn.f32 	%f412, %f408, %f385, %f368;
	fma.rn.f32 	%f413, %f408, %f386, %f369;
	fma.rn.f32 	%f414, %f408, %f387, %f370;
	fma.rn.f32 	%f415, %f408, %f388, %f371;
	fma.rn.f32 	%f416, %f408, %f389, %f372;
	ld.shared.f32 	%f417, [%r11+-12888];
	fma.rn.f32 	%f418, %f417, %f382, %f374;
	fma.rn.f32 	%f419, %f417, %f383, %f375;
	fma.rn.f32 	%f420, %f417, %f384, %f376;
	fma.rn.f32 	%f421, %f417, %f385, %f377;
	fma.rn.f32 	%f422, %f417, %f386, %f378;
	fma.rn.f32 	%f423, %f417, %f387, %f379;
	fma.rn.f32 	%f424, %f417, %f388, %f380;
	fma.rn.f32 	%f425, %f417, %f389, %f381;
	ld.shared.f32 	%f426, [%r15+28];
	ld.shared.f32 	%f427, [%r15+160];
	ld.shared.f32 	%f428, [%r15+292];
	ld.shared.f32 	%f429, [%r15+424];
	ld.shared.f32 	%f430, [%r15+556];
	ld.shared.f32 	%f431, [%r15+688];
	ld.shared.f32 	%f432, [%r15+820];
	ld.shared.f32 	%f433, [%r15+952];
	ld.shared.f32 	%f434, [%r11+-12384];
	fma.rn.f32 	%f435, %f434, %f426, %f391;
	fma.rn.f32 	%f436, %f434, %f427, %f392;
	fma.rn.f32 	%f437, %f434, %f428, %f393;
	fma.rn.f32 	%f438, %f434, %f429, %f394;
	fma.rn.f32 	%f439, %f434, %f430, %f395;
	fma.rn.f32 	%f440, %f434, %f431, %f396;
	fma.rn.f32 	%f441, %f434, %f432, %f397;
	fma.rn.f32 	%f442, %f434, %f433, %f398;
	ld.shared.f32 	%f443, [%r11+-12380];
	fma.rn.f32 	%f444, %f443, %f426, %f400;
	fma.rn.f32 	%f445, %f443, %f427, %f401;
	fma.rn.f32 	%f446, %f443, %f428, %f402;
	fma.rn.f32 	%f447, %f443, %f429, %f403;
	fma.rn.f32 	%f448, %f443, %f430, %f404;
	fma.rn.f32 	%f449, %f443, %f431, %f405;
	fma.rn.f32 	%f450, %f443, %f432, %f406;
	fma.rn.f32 	%f451, %f443, %f433, %f407;
	ld.shared.f32 	%f452, [%r11+-12376];
	fma.rn.f32 	%f453, %f452, %f426, %f409;
	fma.rn.f32 	%f454, %f452, %f427, %f410;
	fma.rn.f32 	%f455, %f452, %f428, %f411;
	fma.rn.f32 	%f456, %f452, %f429, %f412;
	fma.rn.f32 	%f457, %f452, %f430, %f413;
	fma.rn.f32 	%f458, %f452, %f431, %f414;
	fma.rn.f32 	%f459, %f452, %f432, %f415;
	fma.rn.f32 	%f460, %f452, %f433, %f416;
	ld.shared.f32 	%f461, [%r11+-12372];
	fma.rn.f32 	%f462, %f461, %f426, %f418;
	fma.rn.f32 	%f463, %f461, %f427, %f419;
	fma.rn.f32 	%f464, %f461, %f428, %f420;
	fma.rn.f32 	%f465, %f461, %f429, %f421;
	fma.rn.f32 	%f466, %f461, %f430, %f422;
	fma.rn.f32 	%f467, %f461, %f431, %f423;
	fma.rn.f32 	%f468, %f461, %f432, %f424;
	fma.rn.f32 	%f469, %f461, %f433, %f425;
	ld.shared.f32 	%f470, [%r15+32];
	ld.shared.f32 	%f471, [%r15+164];
	ld.shared.f32 	%f472, [%r15+296];
	ld.shared.f32 	%f473, [%r15+428];
	ld.shared.f32 	%f474, [%r15+560];
	ld.shared.f32 	%f475, [%r15+692];
	ld.shared.f32 	%f476, [%r15+824];
	ld.shared.f32 	%f477, [%r15+956];
	ld.shared.f32 	%f478, [%r11+-11868];
	fma.rn.f32 	%f479, %f478, %f470, %f435;
	fma.rn.f32 	%f480, %f478, %f471, %f436;
	fma.rn.f32 	%f481, %f478, %f472, %f437;
	fma.rn.f32 	%f482, %f478, %f473, %f438;
	fma.rn.f32 	%f483, %f478, %f474, %f439;
	fma.rn.f32 	%f484, %f478, %f475, %f440;
	fma.rn.f32 	%f485, %f478, %f476, %f441;
	fma.rn.f32 	%f486, %f478, %f477, %f442;
	ld.shared.f32 	%f487, [%r11+-11864];
	fma.rn.f32 	%f488, %f487, %f470, %f444;
	fma.rn.f32 	%f489, %f487, %f471, %f445;
	fma.rn.f32 	%f490, %f487, %f472, %f446;
	fma.rn.f32 	%f491, %f487, %f473, %f447;
	fma.rn.f32 	%f492, %f487, %f474, %f448;
	fma.rn.f32 	%f493, %f487, %f475, %f449;
	fma.rn.f32 	%f494, %f487, %f476, %f450;
	fma.rn.f32 	%f495, %f487, %f477, %f451;
	ld.shared.f32 	%f496, [%r11+-11860];
	fma.rn.f32 	%f497, %f496, %f470, %f453;
	fma.rn.f32 	%f498, %f496, %f471, %f454;
	fma.rn.f32 	%f499, %f496, %f472, %f455;
	fma.rn.f32 	%f500, %f496, %f473, %f456;
	fma.rn.f32 	%f501, %f496, %f474, %f457;
	fma.rn.f32 	%f502, %f496, %f475, %f458;
	fma.rn.f32 	%f503, %f496, %f476, %f459;
	fma.rn.f32 	%f504, %f496, %f477, %f460;
	ld.shared.f32 	%f505, [%r11+-11856];
	fma.rn.f32 	%f506, %f505, %f470, %f462;
	fma.rn.f32 	%f507, %f505, %f471, %f463;
	fma.rn.f32 	%f508, %f505, %f472, %f464;
	fma.rn.f32 	%f509, %f505, %f473, %f465;
	fma.rn.f32 	%f510, %f505, %f474, %f466;
	fma.rn.f32 	%f511, %f505, %f475, %f467;
	fma.rn.f32 	%f512, %f505, %f476, %f468;
	fma.rn.f32 	%f513, %f505, %f477, %f469;
	ld.shared.f32 	%f514, [%r15+36];
	ld.shared.f32 	%f515, [%r15+168];
	ld.shared.f32 	%f516, [%r15+300];
	ld.shared.f32 	%f517, [%r15+432];
	ld.shared.f32 	%f518, [%r15+564];
	ld.shared.f32 	%f519, [%r15+696];
	ld.shared.f32 	%f520, [%r15+828];
	ld.shared.f32 	%f521, [%r15+960];
	ld.shared.f32 	%f522, [%r11+-11352];
	fma.rn.f32 	%f523, %f522, %f514, %f479;
	fma.rn.f32 	%f524, %f522, %f515, %f480;
	fma.rn.f32 	%f525, %f522, %f516, %f481;
	fma.rn.f32 	%f526, %f522, %f517, %f482;
	fma.rn.f32 	%f527, %f522, %f518, %f483;
	fma.rn.f32 	%f528, %f522, %f519, %f484;
	fma.rn.f32 	%f529, %f522, %f520, %f485;
	fma.rn.f32 	%f530, %f522, %f521, %f486;
	ld.shared.f32 	%f531, [%r11+-11348];
	fma.rn.f32 	%f532, %f531, %f514, %f488;
	fma.rn.f32 	%f533, %f531, %f515, %f489;
	fma.rn.f32 	%f534, %f531, %f516, %f490;
	fma.rn.f32 	%f535, %f531, %f517, %f491;
	fma.rn.f32 	%f536, %f531, %f518, %f492;
	fma.rn.f32 	%f537, %f531, %f519, %f493;
	fma.rn.f32 	%f538, %f531, %f520, %f494;
	fma.rn.f32 	%f539, %f531, %f521, %f495;
	ld.shared.f32 	%f540, [%r11+-11344];
	fma.rn.f32 	%f541, %f540, %f514, %f497;
	fma.rn.f32 	%f542, %f540, %f515, %f498;
	fma.rn.f32 	%f543, %f540, %f516, %f499;
	fma.rn.f32 	%f544, %f540, %f517, %f500;
	fma.rn.f32 	%f545, %f540, %f518, %f501;
	fma.rn.f32 	%f546, %f540, %f519, %f502;
	fma.rn.f32 	%f547, %f540, %f520, %f503;
	fma.rn.f32 	%f548, %f540, %f521, %f504;
	ld.shared.f32 	%f549, [%r11+-11340];
	fma.rn.f32 	%f550, %f549, %f514, %f506;
	fma.rn.f32 	%f551, %f549, %f515, %f507;
	fma.rn.f32 	%f552, %f549, %f516, %f508;
	fma.rn.f32 	%f553, %f549, %f517, %f509;
	fma.rn.f32 	%f554, %f549, %f518, %f510;
	fma.rn.f32 	%f555, %f549, %f519, %f511;
	fma.rn.f32 	%f556, %f549, %f520, %f512;
	fma.rn.f32 	%f557, %f549, %f521, %f513;
	ld.shared.f32 	%f558, [%r15+40];
	ld.shared.f32 	%f559, [%r15+172];
	ld.shared.f32 	%f560, [%r15+304];
	ld.shared.f32 	%f561, [%r15+436];
	ld.shared.f32 	%f562, [%r15+568];
	ld.shared.f32 	%f563, [%r15+700];
	ld.shared.f32 	%f564, [%r15+832];
	ld.shared.f32 	%f565, [%r15+964];
	ld.shared.f32 	%f566, [%r11+-10836];
	fma.rn.f32 	%f567, %f566, %f558, %f523;
	fma.rn.f32 	%f568, %f566, %f559, %f524;
	fma.rn.f32 	%f569, %f566, %f560, %f525;
	fma.rn.f32 	%f570, %f566, %f561, %f526;
	fma.rn.f32 	%f571, %f566, %f562, %f527;
	fma.rn.f32 	%f572, %f566, %f563, %f528;
	fma.rn.f32 	%f573, %f566, %f564, %f529;
	fma.rn.f32 	%f574, %f566, %f565, %f530;
	ld.shared.f32 	%f575, [%r11+-10832];
	fma.rn.f32 	%f576, %f575, %f558, %f532;
	fma.rn.f32 	%f577, %f575, %f559, %f533;
	fma.rn.f32 	%f578, %f575, %f560, %f534;
	fma.rn.f32 	%f579, %f575, %f561, %f535;
	fma.rn.f32 	%f580, %f575, %f562, %f536;
	fma.rn.f32 	%f581, %f575, %f563, %f537;
	fma.rn.f32 	%f582, %f575, %f564, %f538;
	fma.rn.f32 	%f583, %f575, %f565, %f539;
	ld.shared.f32 	%f584, [%r11+-10828];
	fma.rn.f32 	%f585, %f584, %f558, %f541;
	fma.rn.f32 	%f586, %f584, %f559, %f542;
	fma.rn.f32 	%f587, %f584, %f560, %f543;
	fma.rn.f32 	%f588, %f584, %f561, %f544;
	fma.rn.f32 	%f589, %f584, %f562, %f545;
	fma.rn.f32 	%f590, %f584, %f563, %f546;
	fma.rn.f32 	%f591, %f584, %f564, %f547;
	fma.rn.f32 	%f592, %f584, %f565, %f548;
	ld.shared.f32 	%f593, [%r11+-10824];
	fma.rn.f32 	%f594, %f593, %f558, %f550;
	fma.rn.f32 	%f595, %f593, %f559, %f551;
	fma.rn.f32 	%f596, %f593, %f560, %f552;
	fma.rn.f32 	%f597, %f593, %f561, %f553;
	fma.rn.f32 	%f598, %f593, %f562, %f554;
	fma.rn.f32 	%f599, %f593, %f563, %f555;
	fma.rn.f32 	%f600, %f593, %f564, %f556;
	fma.rn.f32 	%f601, %f593, %f565, %f557;
	ld.shared.f32 	%f602, [%r15+44];
	ld.shared.f32 	%f603, [%r15+176];
	ld.shared.f32 	%f604, [%r15+308];
	ld.shared.f32 	%f605, [%r15+440];
	ld.shared.f32 	%f606, [%r15+572];
	ld.shared.f32 	%f607, [%r15+704];
	ld.shared.f32 	%f608, [%r15+836];
	ld.shared.f32 	%f609, [%r15+968];
	ld.shared.f32 	%f610, [%r11+-10320];
	fma.rn.f32 	%f611, %f610, %f602, %f567;
	fma.rn.f32 	%f612, %f610, %f603, %f568;
	fma.rn.f32 	%f613, %f610, %f604, %f569;
	fma.rn.f32 	%f614, %f610, %f605, %f570;
	fma.rn.f32 	%f615, %f610, %f606, %f571;
	fma.rn.f32 	%f616, %f610, %f607, %f572;
	fma.rn.f32 	%f617, %f610, %f608, %f573;
	fma.rn.f32 	%f618, %f610, %f609, %f574;
	ld.shared.f32 	%f619, [%r11+-10316];
	fma.rn.f32 	%f620, %f619, %f602, %f576;
	fma.rn.f32 	%f621, %f619, %f603, %f577;
	fma.rn.f32 	%f622, %f619, %f604, %f578;
	fma.rn.f32 	%f623, %f619, %f605, %f579;
	fma.rn.f32 	%f624, %f619, %f606, %f580;
	fma.rn.f32 	%f625, %f619, %f607, %f581;
	fma.rn.f32 	%f626, %f619, %f608, %f582;
	fma.rn.f32 	%f627, %f619, %f609, %f583;
	ld.shared.f32 	%f628, [%r11+-10312];
	fma.rn.f32 	%f629, %f628, %f602, %f585;
	fma.rn.f32 	%f630, %f628, %f603, %f586;
	fma.rn.f32 	%f631, %f628, %f604, %f587;
	fma.rn.f32 	%f632, %f628, %f605, %f588;
	fma.rn.f32 	%f633, %f628, %f606, %f589;
	fma.rn.f32 	%f634, %f628, %f607, %f590;
	fma.rn.f32 	%f635, %f628, %f608, %f591;
	fma.rn.f32 	%f636, %f628, %f609, %f592;
	ld.shared.f32 	%f637, [%r11+-10308];
	fma.rn.f32 	%f638, %f637, %f602, %f594;
	fma.rn.f32 	%f639, %f637, %f603, %f595;
	fma.rn.f32 	%f640, %f637, %f604, %f596;
	fma.rn.f32 	%f641, %f637, %f605, %f597;
	fma.rn.f32 	%f642, %f637, %f606, %f598;
	fma.rn.f32 	%f643, %f637, %f607, %f599;
	fma.rn.f32 	%f644, %f637, %f608, %f600;
	fma.rn.f32 	%f645, %f637, %f609, %f601;
	ld.shared.f32 	%f646, [%r15+48];
	ld.shared.f32 	%f647, [%r15+180];
	ld.shared.f32 	%f648, [%r15+312];
	ld.shared.f32 	%f649, [%r15+444];
	ld.shared.f32 	%f650, [%r15+576];
	ld.shared.f32 	%f651, [%r15+708];
	ld.shared.f32 	%f652, [%r15+840];
	ld.shared.f32 	%f653, [%r15+972];
	ld.shared.f32 	%f654, [%r11+-9804];
	fma.rn.f32 	%f655, %f654, %f646, %f611;
	fma.rn.f32 	%f656, %f654, %f647, %f612;
	fma.rn.f32 	%f657, %f654, %f648, %f613;
	fma.rn.f32 	%f658, %f654, %f649, %f614;
	fma.rn.f32 	%f659, %f654, %f650, %f615;
	fma.rn.f32 	%f660, %f654, %f651, %f616;
	fma.rn.f32 	%f661, %f654, %f652, %f617;
	fma.rn.f32 	%f662, %f654, %f653, %f618;
	ld.shared.f32 	%f663, [%r11+-9800];
	fma.rn.f32 	%f664, %f663, %f646, %f620;
	fma.rn.f32 	%f665, %f663, %f647, %f621;
	fma.rn.f32 	%f666, %f663, %f648, %f622;
	fma.rn.f32 	%f667, %f663, %f649, %f623;
	fma.rn.f32 	%f668, %f663, %f650, %f624;
	fma.rn.f32 	%f669, %f663, %f651, %f625;
	fma.rn.f32 	%f670, %f663, %f652, %f626;
	fma.rn.f32 	%f671, %f663, %f653, %f627;
	ld.shared.f32 	%f672, [%r11+-9796];
	fma.rn.f32 	%f673, %f672, %f646, %f629;
	fma.rn.f32 	%f674, %f672, %f647, %f630;
	fma.rn.f32 	%f675, %f672, %f648, %f631;
	fma.rn.f32 	%f676, %f672, %f649, %f632;
	fma.rn.f32 	%f677, %f672, %f650, %f633;
	fma.rn.f32 	%f678, %f672, %f651, %f634;
	fma.rn.f32 	%f679, %f672, %f652, %f635;
	fma.rn.f32 	%f680, %f672, %f653, %f636;
	ld.shared.f32 	%f681, [%r11+-9792];
	fma.rn.f32 	%f682, %f681, %f646, %f638;
	fma.rn.f32 	%f683, %f681, %f647, %f639;
	fma.rn.f32 	%f684, %f681, %f648, %f640;
	fma.rn.f32 	%f685, %f681, %f649, %f641;
	fma.rn.f32 	%f686, %f681, %f650, %f642;
	fma.rn.f32 	%f687, %f681, %f651, %f643;
	fma.rn.f32 	%f688, %f681, %f652, %f644;
	fma.rn.f32 	%f689, %f681, %f653, %f645;
	ld.shared.f32 	%f690, [%r15+52];
	ld.shared.f32 	%f691, [%r15+184];
	ld.shared.f32 	%f692, [%r15+316];
	ld.shared.f32 	%f693, [%r15+448];
	ld.shared.f32 	%f694, [%r15+580];
	ld.shared.f32 	%f695, [%r15+712];
	ld.shared.f32 	%f696, [%r15+844];
	ld.shared.f32 	%f697, [%r15+976];
	ld.shared.f32 	%f698, [%r11+-9288];
	fma.rn.f32 	%f699, %f698, %f690, %f655;
	fma.rn.f32 	%f700, %f698, %f691, %f656;
	fma.rn.f32 	%f701, %f698, %f692, %f657;
	fma.rn.f32 	%f702, %f698, %f693, %f658;
	fma.rn.f32 	%f703, %f698, %f694, %f659;
	fma.rn.f32 	%f704, %f698, %f695, %f660;
	fma.rn.f32 	%f705, %f698, %f696, %f661;
	fma.rn.f32 	%f706, %f698, %f697, %f662;
	ld.shared.f32 	%f707, [%r11+-9284];
	fma.rn.f32 	%f708, %f707, %f690, %f664;
	fma.rn.f32 	%f709, %f707, %f691, %f665;
	fma.rn.f32 	%f710, %f707, %f692, %f666;
	fma.rn.f32 	%f711, %f707, %f693, %f667;
	fma.rn.f32 	%f712, %f707, %f694, %f668;
	fma.rn.f32 	%f713, %f707, %f695, %f669;
	fma.rn.f32 	%f714, %f707, %f696, %f670;
	fma.rn.f32 	%f715, %f707, %f697, %f671;
	ld.shared.f32 	%f716, [%r11+-9280];
	fma.rn.f32 	%f717, %f716, %f690, %f673;
	fma.rn.f32 	%f718, %f716, %f691, %f674;
	fma.rn.f32 	%f719, %f716, %f692, %f675;
	fma.rn.f32 	%f720, %f716, %f693, %f676;
	fma.rn.f32 	%f721, %f716, %f694, %f677;
	fma.rn.f32 	%f722, %f716, %f695, %f678;
	fma.rn.f32 	%f723, %f716, %f696, %f679;
	fma.rn.f32 	%f724, %f716, %f697, %f680;
	ld.shared.f32 	%f725, [%r11+-9276];
	fma.rn.f32 	%f726, %f725, %f690, %f682;
	fma.rn.f32 	%f727, %f725, %f691, %f683;
	fma.rn.f32 	%f728, %f725, %f692, %f684;
	fma.rn.f32 	%f729, %f725, %f693, %f685;
	fma.rn.f32 	%f730, %f725, %f694, %f686;
	fma.rn.f32 	%f731, %f725, %f695, %f687;
	fma.rn.f32 	%f732, %f725, %f696, %f688;
	fma.rn.f32 	%f733, %f725, %f697, %f689;
	ld.shared.f32 	%f734, [%r15+56];
	ld.shared.f32 	%f735, [%r15+188];
	ld.shared.f32 	%f736, [%r15+320];
	ld.shared.f32 	%f737, [%r15+452];
	ld.shared.f32 	%f738, [%r15+584];
	ld.shared.f32 	%f739, [%r15+716];
	ld.shared.f32 	%f740, [%r15+848];
	ld.shared.f32 	%f741, [%r15+980];
	ld.shared.f32 	%f742, [%r11+-8772];
	fma.rn.f32 	%f743, %f742, %f734, %f699;
	fma.rn.f32 	%f744, %f742, %f735, %f700;
	fma.rn.f32 	%f745, %f742, %f736, %f701;
	fma.rn.f32 	%f746, %f742, %f737, %f702;
	fma.rn.f32 	%f747, %f742, %f738, %f703;
	fma.rn.f32 	%f748, %f742, %f739, %f704;
	fma.rn.f32 	%f749, %f742, %f740, %f705;
	fma.rn.f32 	%f750, %f742, %f741, %f706;
	ld.shared.f32 	%f751, [%r11+-8768];
	fma.rn.f32 	%f752, %f751, %f734, %f708;
	fma.rn.f32 	%f753, %f751, %f735, %f709;
	fma.rn.f32 	%f754, %f751, %f736, %f710;
	fma.rn.f32 	%f755, %f751, %f737, %f711;
	fma.rn.f32 	%f756, %f751, %f738, %f712;
	fma.rn.f32 	%f757, %f751, %f739, %f713;
	fma.rn.f32 	%f758, %f751, %f740, %f714;
	fma.rn.f32 	%f759, %f751, %f741, %f715;
	ld.shared.f32 	%f760, [%r11+-8764];
	fma.rn.f32 	%f761, %f760, %f734, %f717;
	fma.rn.f32 	%f762, %f760, %f735, %f718;
	fma.rn.f32 	%f763, %f760, %f736, %f719;
	fma.rn.f32 	%f764, %f760, %f737, %f720;
	fma.rn.f32 	%f765, %f760, %f738, %f721;
	fma.rn.f32 	%f766, %f760, %f739, %f722;
	fma.rn.f32 	%f767, %f760, %f740, %f723;
	fma.rn.f32 	%f768, %f760, %f741, %f724;
	ld.shared.f32 	%f769, [%r11+-8760];
	fma.rn.f32 	%f770, %f769, %f734, %f726;
	fma.rn.f32 	%f771, %f769, %f735, %f727;
	fma.rn.f32 	%f772, %f769, %f736, %f728;
	fma.rn.f32 	%f773, %f769, %f737, %f729;
	fma.rn.f32 	%f774, %f769, %f738, %f730;
	fma.rn.f32 	%f775, %f769, %f739, %f731;
	fma.rn.f32 	%f776, %f769, %f740, %f732;
	fma.rn.f32 	%f777, %f769, %f741, %f733;
	ld.shared.f32 	%f778, [%r15+60];
	ld.shared.f32 	%f779, [%r15+192];
	ld.shared.f32 	%f780, [%r15+324];
	ld.shared.f32 	%f781, [%r15+456];
	ld.shared.f32 	%f782, [%r15+588];
	ld.shared.f32 	%f783, [%r15+720];
	ld.shared.f32 	%f784, [%r15+852];
	ld.shared.f32 	%f785, [%r15+984];
	ld.shared.f32 	%f786, [%r11+-8256];
	fma.rn.f32 	%f787, %f786, %f778, %f743;
	fma.rn.f32 	%f788, %f786, %f779, %f744;
	fma.rn.f32 	%f789, %f786, %f780, %f745;
	fma.rn.f32 	%f790, %f786, %f781, %f746;
	fma.rn.f32 	%f791, %f786, %f782, %f747;
	fma.rn.f32 	%f792, %f786, %f783, %f748;
	fma.rn.f32 	%f793, %f786, %f784, %f749;
	fma.rn.f32 	%f794, %f786, %f785, %f750;
	ld.shared.f32 	%f795, [%r11+-8252];
	fma.rn.f32 	%f796, %f795, %f778, %f752;
	fma.rn.f32 	%f797, %f795, %f779, %f753;
	fma.rn.f32 	%f798, %f795, %f780, %f754;
	fma.rn.f32 	%f799, %f795, %f781, %f755;
	fma.rn.f32 	%f800, %f795, %f782, %f756;
	fma.rn.f32 	%f801, %f795, %f783, %f757;
	fma.rn.f32 	%f802, %f795, %f784, %f758;
	fma.rn.f32 	%f803, %f795, %f785, %f759;
	ld.shared.f32 	%f804, [%r11+-8248];
	fma.rn.f32 	%f805, %f804, %f778, %f761;
	fma.rn.f32 	%f806, %f804, %f779, %f762;
	fma.rn.f32 	%f807, %f804, %f780, %f763;
	fma.rn.f32 	%f808, %f804, %f781, %f764;
	fma.rn.f32 	%f809, %f804, %f782, %f765;
	fma.rn.f32 	%f810, %f804, %f783, %f766;
	fma.rn.f32 	%f811, %f804, %f784, %f767;
	fma.rn.f32 	%f812, %f804, %f785, %f768;
	ld.shared.f32 	%f813, [%r11+-8244];
	fma.rn.f32 	%f814, %f813, %f778, %f770;
	fma.rn.f32 	%f815, %f813, %f779, %f771;
	fma.rn.f32 	%f816, %f813, %f780, %f772;
	fma.rn.f32 	%f817, %f813, %f781, %f773;
	fma.rn.f32 	%f818, %f813, %f782, %f774;
	fma.rn.f32 	%f819, %f813, %f783, %f775;
	fma.rn.f32 	%f820, %f813, %f784, %f776;
	fma.rn.f32 	%f821, %f813, %f785, %f777;
	ld.shared.f32 	%f822, [%r15+64];
	ld.shared.f32 	%f823, [%r15+196];
	ld.shared.f32 	%f824, [%r15+328];
	ld.shared.f32 	%f825, [%r15+460];
	ld.shared.f32 	%f826, [%r15+592];
	ld.shared.f32 	%f827, [%r15+724];
	ld.shared.f32 	%f828, [%r15+856];
	ld.shared.f32 	%f829, [%r15+988];
	ld.shared.f32 	%f830, [%r11+-7740];
	fma.rn.f32 	%f831, %f830, %f822, %f787;
	fma.rn.f32 	%f832, %f830, %f823, %f788;
	fma.rn.f32 	%f833, %f830, %f824, %f789;
	fma.rn.f32 	%f834, %f830, %f825, %f790;
	fma.rn.f32 	%f835, %f830, %f826, %f791;
	fma.rn.f32 	%f836, %f830, %f827, %f792;
	fma.rn.f32 	%f837, %f830, %f828, %f793;
	fma.rn.f32 	%f838, %f830, %f829, %f794;
	ld.shared.f32 	%f839, [%r11+-7736];
	fma.rn.f32 	%f840, %f839, %f822, %f796;
	fma.rn.f32 	%f841, %f839, %f823, %f797;
	fma.rn.f32 	%f842, %f839, %f824, %f798;
	fma.rn.f32 	%f843, %f839, %f825, %f799;
	fma.rn.f32 	%f844, %f839, %f826, %f800;
	fma.rn.f32 	%f845, %f839, %f827, %f801;
	fma.rn.f32 	%f846, %f839, %f828, %f802;
	fma.rn.f32 	%f847, %f839, %f829, %f803;
	ld.shared.f32 	%f848, [%r11+-7732];
	fma.rn.f32 	%f849, %f848, %f822, %f805;
	fma.rn.f32 	%f850, %f848, %f823, %f806;
	fma.rn.f32 	%f851, %f848, %f824, %f807;
	fma.rn.f32 	%f852, %f848, %f825, %f808;
	fma.rn.f32 	%f853, %f848, %f826, %f809;
	fma.rn.f32 	%f854, %f848, %f827, %f810;
	fma.rn.f32 	%f855, %f848, %f828, %f811;
	fma.rn.f32 	%f856, %f848, %f829, %f812;
	ld.shared.f32 	%f857, [%r11+-7728];
	fma.rn.f32 	%f858, %f857, %f822, %f814;
	fma.rn.f32 	%f859, %f857, %f823, %f815;
	fma.rn.f32 	%f860, %f857, %f824, %f816;
	fma.rn.f32 	%f861, %f857, %f825, %f817;
	fma.rn.f32 	%f862, %f857, %f826, %f818;
	fma.rn.f32 	%f863, %f857, %f827, %f819;
	fma.rn.f32 	%f864, %f857, %f828, %f820;
	fma.rn.f32 	%f865, %f857, %f829, %f821;
	ld.shared.f32 	%f866, [%r15+68];
	ld.shared.f32 	%f867, [%r15+200];
	ld.shared.f32 	%f868, [%r15+332];
	ld.shared.f32 	%f869, [%r15+464];
	ld.shared.f32 	%f870, [%r15+596];
	ld.shared.f32 	%f871, [%r15+728];
	ld.shared.f32 	%f872, [%r15+860];
	ld.shared.f32 	%f873, [%r15+992];
	ld.shared.f32 	%f874, [%r11+-7224];
	fma.rn.f32 	%f875, %f874, %f866, %f831;
	fma.rn.f32 	%f876, %f874, %f867, %f832;
	fma.rn.f32 	%f877, %f874, %f868, %f833;
	fma.rn.f32 	%f878, %f874, %f869, %f834;
	fma.rn.f32 	%f879, %f874, %f870, %f835;
	fma.rn.f32 	%f880, %f874, %f871, %f836;
	fma.rn.f32 	%f881, %f874, %f872, %f837;
	fma.rn.f32 	%f882, %f874, %f873, %f838;
	ld.shared.f32 	%f883, [%r11+-7220];
	fma.rn.f32 	%f884, %f883, %f866, %f840;
	fma.rn.f32 	%f885, %f883, %f867, %f841;
	fma.rn.f32 	%f886, %f883, %f868, %f842;
	fma.rn.f32 	%f887, %f883, %f869, %f843;
	fma.rn.f32 	%f888, %f883, %f870, %f844;
	fma.rn.f32 	%f889, %f883, %f871, %f845;
	fma.rn.f32 	%f890, %f883, %f872, %f846;
	fma.rn.f32 	%f891, %f883, %f873, %f847;
	ld.shared.f32 	%f892, [%r11+-7216];
	fma.rn.f32 	%f893, %f892, %f866, %f849;
	fma.rn.f32 	%f894, %f892, %f867, %f850;
	fma.rn.f32 	%f895, %f892, %f868, %f851;
	fma.rn.f32 	%f896, %f892, %f869, %f852;
	fma.rn.f32 	%f897, %f892, %f870, %f853;
	fma.rn.f32 	%f898, %f892, %f871, %f854;
	fma.rn.f32 	%f899, %f892, %f872, %f855;
	fma.rn.f32 	%f900, %f892, %f873, %f856;
	ld.shared.f32 	%f901, [%r11+-7212];
	fma.rn.f32 	%f902, %f901, %f866, %f858;
	fma.rn.f32 	%f903, %f901, %f867, %f859;
	fma.rn.f32 	%f904, %f901, %f868, %f860;
	fma.rn.f32 	%f905, %f901, %f869, %f861;
	fma.rn.f32 	%f906, %f901, %f870, %f862;
	fma.rn.f32 	%f907, %f901, %f871, %f863;
	fma.rn.f32 	%f908, %f901, %f872, %f864;
	fma.rn.f32 	%f909, %f901, %f873, %f865;
	ld.shared.f32 	%f910, [%r15+72];
	ld.shared.f32 	%f911, [%r15+204];
	ld.shared.f32 	%f912, [%r15+336];
	ld.shared.f32 	%f913, [%r15+468];
	ld.shared.f32 	%f914, [%r15+600];
	ld.shared.f32 	%f915, [%r15+732];
	ld.shared.f32 	%f916, [%r15+864];
	ld.shared.f32 	%f917, [%r15+996];
	ld.shared.f32 	%f918, [%r11+-6708];
	fma.rn.f32 	%f919, %f918, %f910, %f875;
	fma.rn.f32 	%f920, %f918, %f911, %f876;
	fma.rn.f32 	%f921, %f918, %f912, %f877;
	fma.rn.f32 	%f922, %f918, %f913, %f878;
	fma.rn.f32 	%f923, %f918, %f914, %f879;
	fma.rn.f32 	%f924, %f918, %f915, %f880;
	fma.rn.f32 	%f925, %f918, %f916, %f881;
	fma.rn.f32 	%f926, %f918, %f917, %f882;
	ld.shared.f32 	%f927, [%r11+-6704];
	fma.rn.f32 	%f928, %f927, %f910, %f884;
	fma.rn.f32 	%f929, %f927, %f911, %f885;
	fma.rn.f32 	%f930, %f927, %f912, %f886;
	fma.rn.f32 	%f931, %f927, %f913, %f887;
	fma.rn.f32 	%f932, %f927, %f914, %f888;
	fma.rn.f32 	%f933, %f927, %f915, %f889;
	fma.rn.f32 	%f934, %f927, %f916, %f890;
	fma.rn.f32 	%f935, %f927, %f917, %f891;
	ld.shared.f32 	%f936, [%r11+-6700];
	fma.rn.f32 	%f937, %f936, %f910, %f893;
	fma.rn.f32 	%f938, %f936, %f911, %f894;
	fma.rn.f32 	%f939, %f936, %f912, %f895;
	fma.rn.f32 	%f940, %f936, %f913, %f896;
	fma.rn.f32 	%f941, %f936, %f914, %f897;
	fma.rn.f32 	%f942, %f936, %f915, %f898;
	fma.rn.f32 	%f943, %f936, %f916, %f899;
	fma.rn.f32 	%f944, %f936, %f917, %f900;
	ld.shared.f32 	%f945, [%r11+-6696];
	fma.rn.f32 	%f946, %f945, %f910, %f902;
	fma.rn.f32 	%f947, %f945, %f911, %f903;
	fma.rn.f32 	%f948, %f945, %f912, %f904;
	fma.rn.f32 	%f949, %f945, %f913, %f905;
	fma.rn.f32 	%f950, %f945, %f914, %f906;
	fma.rn.f32 	%f951, %f945, %f915, %f907;
	fma.rn.f32 	%f952, %f945, %f916, %f908;
	fma.rn.f32 	%f953, %f945, %f917, %f909;
	ld.shared.f32 	%f954, [%r15+76];
	ld.shared.f32 	%f955, [%r15+208];
	ld.shared.f32 	%f956, [%r15+340];
	ld.shared.f32 	%f957, [%r15+472];
	ld.shared.f32 	%f958, [%r15+604];
	ld.shared.f32 	%f959, [%r15+736];
	ld.shared.f32 	%f960, [%r15+868];
	ld.shared.f32 	%f961, [%r15+1000];
	ld.shared.f32 	%f962, [%r11+-6192];
	fma.rn.f32 	%f963, %f962, %f954, %f919;
	fma.rn.f32 	%f964, %f962, %f955, %f920;
	fma.rn.f32 	%f965, %f962, %f956, %f921;
	fma.rn.f32 	%f966, %f962, %f957, %f922;
	fma.rn.f32 	%f967, %f962, %f958, %f923;
	fma.rn.f32 	%f968, %f962, %f959, %f924;
	fma.rn.f32 	%f969, %f962, %f960, %f925;
	fma.rn.f32 	%f970, %f962, %f961, %f926;
	ld.shared.f32 	%f971, [%r11+-6188];
	fma.rn.f32 	%f972, %f971, %f954, %f928;
	fma.rn.f32 	%f973, %f971, %f955, %f929;
	fma.rn.f32 	%f974, %f971, %f956, %f930;
	fma.rn.f32 	%f975, %f971, %f957, %f931;
	fma.rn.f32 	%f976, %f971, %f958, %f932;
	fma.rn.f32 	%f977, %f971, %f959, %f933;
	fma.rn.f32 	%f978, %f971, %f960, %f934;
	fma.rn.f32 	%f979, %f971, %f961, %f935;
	ld.shared.f32 	%f980, [%r11+-6184];
	fma.rn.f32 	%f981, %f980, %f954, %f937;
	fma.rn.f32 	%f982, %f980, %f955, %f938;
	fma.rn.f32 	%f983, %f980, %f956, %f939;
	fma.rn.f32 	%f984, %f980, %f957, %f940;
	fma.rn.f32 	%f985, %f980, %f958, %f941;
	fma.rn.f32 	%f986, %f980, %f959, %f942;
	fma.rn.f32 	%f987, %f980, %f960, %f943;
	fma.rn.f32 	%f988, %f980, %f961, %f944;
	ld.shared.f32 	%f989, [%r11+-6180];
	fma.rn.f32 	%f990, %f989, %f954, %f946;
	fma.rn.f32 	%f991, %f989, %f955, %f947;
	fma.rn.f32 	%f992, %f989, %f956, %f948;
	fma.rn.f32 	%f993, %f989, %f957, %f949;
	fma.rn.f32 	%f994, %f989, %f958, %f950;
	fma.rn.f32 	%f995, %f989, %f959, %f951;
	fma.rn.f32 	%f996, %f989, %f960, %f952;
	fma.rn.f32 	%f997, %f989, %f961, %f953;
	ld.shared.f32 	%f998, [%r15+80];
	ld.shared.f32 	%f999, [%r15+212];
	ld.shared.f32 	%f1000, [%r15+344];
	ld.shared.f32 	%f1001, [%r15+476];
	ld.shared.f32 	%f1002, [%r15+608];
	ld.shared.f32 	%f1003, [%r15+740];
	ld.shared.f32 	%f1004, [%r15+872];
	ld.shared.f32 	%f1005, [%r15+1004];
	ld.shared.f32 	%f1006, [%r11+-5676];
	fma.rn.f32 	%f1007, %f1006, %f998, %f963;
	fma.rn.f32 	%f1008, %f1006, %f999, %f964;
	fma.rn.f32 	%f1009, %f1006, %f1000, %f965;
	fma.rn.f32 	%f1010, %f1006, %f1001, %f966;
	fma.rn.f32 	%f1011, %f1006, %f1002, %f967;
	fma.rn.f32 	%f1012, %f1006, %f1003, %f968;
	fma.rn.f32 	%f1013, %f1006, %f1004, %f969;
	fma.rn.f32 	%f1014, %f1006, %f1005, %f970;
	ld.shared.f32 	%f1015, [%r11+-5672];
	fma.rn.f32 	%f1016, %f1015, %f998, %f972;
	fma.rn.f32 	%f1017, %f1015, %f999, %f973;
	fma.rn.f32 	%f1018, %f1015, %f1000, %f974;
	fma.rn.f32 	%f1019, %f1015, %f1001, %f975;
	fma.rn.f32 	%f1020, %f1015, %f1002, %f976;
	fma.rn.f32 	%f1021, %f1015, %f1003, %f977;
	fma.rn.f32 	%f1022, %f1015, %f1004, %f978;
	fma.rn.f32 	%f1023, %f1015, %f1005, %f979;
	ld.shared.f32 	%f1024, [%r11+-5668];
	fma.rn.f32 	%f1025, %f1024, %f998, %f981;
	fma.rn.f32 	%f1026, %f1024, %f999, %f982;
	fma.rn.f32 	%f1027, %f1024, %f1000, %f983;
	fma.rn.f32 	%f1028, %f1024, %f1001, %f984;
	fma.rn.f32 	%f1029, %f1024, %f1002, %f985;
	fma.rn.f32 	%f1030, %f1024, %f1003, %f986;
	fma.rn.f32 	%f1031, %f1024, %f1004, %f987;
	fma.rn.f32 	%f1032, %f1024, %f1005, %f988;
	ld.shared.f32 	%f1033, [%r11+-5664];
	fma.rn.f32 	%f1034, %f1033, %f998, %f990;
	fma.rn.f32 	%f1035, %f1033, %f999, %f991;
	fma.rn.f32 	%f1036, %f1033, %f1000, %f992;
	fma.rn.f32 	%f1037, %f1033, %f1001, %f993;
	fma.rn.f32 	%f1038, %f1033, %f1002, %f994;
	fma.rn.f32 	%f1039, %f1033, %f1003, %f995;
	fma.rn.f32 	%f1040, %f1033, %f1004, %f996;
	fma.rn.f32 	%f1041, %f1033, %f1005, %f997;
	ld.shared.f32 	%f1042, [%r15+84];
	ld.shared.f32 	%f1043, [%r15+216];
	ld.shared.f32 	%f1044, [%r15+348];
	ld.shared.f32 	%f1045, [%r15+480];
	ld.shared.f32 	%f1046, [%r15+612];
	ld.shared.f32 	%f1047, [%r15+744];
	ld.shared.f32 	%f1048, [%r15+876];
	ld.shared.f32 	%f1049, [%r15+1008];
	ld.shared.f32 	%f1050, [%r11+-5160];
	fma.rn.f32 	%f1051, %f1050, %f1042, %f1007;
	fma.rn.f32 	%f1052, %f1050, %f1043, %f1008;
	fma.rn.f32 	%f1053, %f1050, %f1044, %f1009;
	fma.rn.f32 	%f1054, %f1050, %f1045, %f1010;
	fma.rn.f32 	%f1055, %f1050, %f1046, %f1011;
	fma.rn.f32 	%f1056, %f1050, %f1047, %f1012;
	fma.rn.f32 	%f1057, %f1050, %f1048, %f1013;
	fma.rn.f32 	%f1058, %f1050, %f1049, %f1014;
	ld.shared.f32 	%f1059, [%r11+-5156];
	fma.rn.f32 	%f1060, %f1059, %f1042, %f1016;
	fma.rn.f32 	%f1061, %f1059, %f1043, %f1017;
	fma.rn.f32 	%f1062, %f1059, %f1044, %f1018;
	fma.rn.f32 	%f1063, %f1059, %f1045, %f1019;
	fma.rn.f32 	%f1064, %f1059, %f1046, %f1020;
	fma.rn.f32 	%f1065, %f1059, %f1047, %f1021;
	fma.rn.f32 	%f1066, %f1059, %f1048, %f1022;
	fma.rn.f32 	%f1067, %f1059, %f1049, %f1023;
	ld.shared.f32 	%f1068, [%r11+-5152];
	fma.rn.f32 	%f1069, %f1068, %f1042, %f1025;
	fma.rn.f32 	%f1070, %f1068, %f1043, %f1026;
	fma.rn.f32 	%f1071, %f1068, %f1044, %f1027;
	fma.rn.f32 	%f1072, %f1068, %f1045, %f1028;
	fma.rn.f32 	%f1073, %f1068, %f1046, %f1029;
	fma.rn.f32 	%f1074, %f1068, %f1047, %f1030;
	fma.rn.f32 	%f1075, %f1068, %f1048, %f1031;
	fma.rn.f32 	%f1076, %f1068, %f1049, %f1032;
	ld.shared.f32 	%f1077, [%r11+-5148];
	fma.rn.f32 	%f1078, %f1077, %f1042, %f1034;
	fma.rn.f32 	%f1079, %f1077, %f1043, %f1035;
	fma.rn.f32 	%f1080, %f1077, %f1044, %f1036;
	fma.rn.f32 	%f1081, %f1077, %f1045, %f1037;
	fma.rn.f32 	%f1082, %f1077, %f1046, %f1038;
	fma.rn.f32 	%f1083, %f1077, %f1047, %f1039;
	fma.rn.f32 	%f1084, %f1077, %f1048, %f1040;
	fma.rn.f32 	%f1085, %f1077, %f1049, %f1041;
	ld.shared.f32 	%f1086, [%r15+88];
	ld.shared.f32 	%f1087, [%r15+220];
	ld.shared.f32 	%f1088, [%r15+352];
	ld.shared.f32 	%f1089, [%r15+484];
	ld.shared.f32 	%f1090, [%r15+616];
	ld.shared.f32 	%f1091, [%r15+748];
	ld.shared.f32 	%f1092, [%r15+880];
	ld.shared.f32 	%f1093, [%r15+1012];
	ld.shared.f32 	%f1094, [%r11+-4644];
	fma.rn.f32 	%f1095, %f1094, %f1086, %f1051;
	fma.rn.f32 	%f1096, %f1094, %f1087, %f1052;
	fma.rn.f32 	%f1097, %f1094, %f1088, %f1053;
	fma.rn.f32 	%f1098, %f1094, %f1089, %f1054;
	fma.rn.f32 	%f1099, %f1094, %f1090, %f1055;
	fma.rn.f32 	%f1100, %f1094, %f1091, %f1056;
	fma.rn.f32 	%f1101, %f1094, %f1092, %f1057;
	fma.rn.f32 	%f1102, %f1094, %f1093, %f1058;
	ld.shared.f32 	%f1103, [%r11+-4640];
	fma.rn.f32 	%f1104, %f1103, %f1086, %f1060;
	fma.rn.f32 	%f1105, %f1103, %f1087, %f1061;
	fma.rn.f32 	%f1106, %f1103, %f1088, %f1062;
	fma.rn.f32 	%f1107, %f1103, %f1089, %f1063;
	fma.rn.f32 	%f1108, %f1103, %f1090, %f1064;
	fma.rn.f32 	%f1109, %f1103, %f1091, %f1065;
	fma.rn.f32 	%f1110, %f1103, %f1092, %f1066;
	fma.rn.f32 	%f1111, %f1103, %f1093, %f1067;
	ld.shared.f32 	%f1112, [%r11+-4636];
	fma.rn.f32 	%f1113, %f1112, %f1086, %f1069;
	fma.rn.f32 	%f1114, %f1112, %f1087, %f1070;
	fma.rn.f32 	%f1115, %f1112, %f1088, %f1071;
	fma.rn.f32 	%f1116, %f1112, %f1089, %f1072;
	fma.rn.f32 	%f1117, %f1112, %f1090, %f1073;
	fma.rn.f32 	%f1118, %f1112, %f1091, %f1074;
	fma.rn.f32 	%f1119, %f1112, %f1092, %f1075;
	fma.rn.f32 	%f1120, %f1112, %f1093, %f1076;
	ld.shared.f32 	%f1121, [%r11+-4632];
	fma.rn.f32 	%f1122, %f1121, %f1086, %f1078;
	fma.rn.f32 	%f1123, %f1121, %f1087, %f1079;
	fma.rn.f32 	%f1124, %f1121, %f1088, %f1080;
	fma.rn.f32 	%f1125, %f1121, %f1089, %f1081;
	fma.rn.f32 	%f1126, %f1121, %f1090, %f1082;
	fma.rn.f32 	%f1127, %f1121, %f1091, %f1083;
	fma.rn.f32 	%f1128, %f1121, %f1092, %f1084;
	fma.rn.f32 	%f1129, %f1121, %f1093, %f1085;
	ld.shared.f32 	%f1130, [%r15+92];
	ld.shared.f32 	%f1131, [%r15+224];
	ld.shared.f32 	%f1132, [%r15+356];
	ld.shared.f32 	%f1133, [%r15+488];
	ld.shared.f32 	%f1134, [%r15+620];
	ld.shared.f32 	%f1135, [%r15+752];
	ld.shared.f32 	%f1136, [%r15+884];
	ld.shared.f32 	%f1137, [%r15+1016];
	ld.shared.f32 	%f1138, [%r11+-4128];
	fma.rn.f32 	%f1139, %f1138, %f1130, %f1095;
	fma.rn.f32 	%f1140, %f1138, %f1131, %f1096;
	fma.rn.f32 	%f1141, %f1138, %f1132, %f1097;
	fma.rn.f32 	%f1142, %f1138, %f1133, %f1098;
	fma.rn.f32 	%f1143, %f1138, %f1134, %f1099;
	fma.rn.f32 	%f1144, %f1138, %f1135, %f1100;
	fma.rn.f32 	%f1145, %f1138, %f1136, %f1101;
	fma.rn.f32 	%f1146, %f1138, %f1137, %f1102;
	ld.shared.f32 	%f1147, [%r11+-4124];
	fma.rn.f32 	%f1148, %f1147, %f1130, %f1104;
	fma.rn.f32 	%f1149, %f1147, %f1131, %f1105;
	fma.rn.f32 	%f1150, %f1147, %f1132, %f1106;
	fma.rn.f32 	%f1151, %f1147, %f1133, %f1107;
	fma.rn.f32 	%f1152, %f1147, %f1134, %f1108;
	fma.rn.f32 	%f1153, %f1147, %f1135, %f1109;
	fma.rn.f32 	%f1154, %f1147, %f1136, %f1110;
	fma.rn.f32 	%f1155, %f1147, %f1137, %f1111;
	ld.shared.f32 	%f1156, [%r11+-4120];
	fma.rn.f32 	%f1157, %f1156, %f1130, %f1113;
	fma.rn.f32 	%f1158, %f1156, %f1131, %f1114;
	fma.rn.f32 	%f1159, %f1156, %f1132, %f1115;
	fma.rn.f32 	%f1160, %f1156, %f1133, %f1116;
	fma.rn.f32 	%f1161, %f1156, %f1134, %f1117;
	fma.rn.f32 	%f1162, %f1156, %f1135, %f1118;
	fma.rn.f32 	%f1163, %f1156, %f1136, %f1119;
	fma.rn.f32 	%f1164, %f1156, %f1137, %f1120;
	ld.shared.f32 	%f1165, [%r11+-4116];
	fma.rn.f32 	%f1166, %f1165, %f1130, %f1122;
	fma.rn.f32 	%f1167, %f1165, %f1131, %f1123;
	fma.rn.f32 	%f1168, %f1165, %f1132, %f1124;
	fma.rn.f32 	%f1169, %f1165, %f1133, %f1125;
	fma.rn.f32 	%f1170, %f1165, %f1134, %f1126;
	fma.rn.f32 	%f1171, %f1165, %f1135, %f1127;
	fma.rn.f32 	%f1172, %f1165, %f1136, %f1128;
	fma.rn.f32 	%f1173, %f1165, %f1137, %f1129;
	ld.shared.f32 	%f1174, [%r15+96];
	ld.shared.f32 	%f1175, [%r15+228];
	ld.shared.f32 	%f1176, [%r15+360];
	ld.shared.f32 	%f1177, [%r15+492];
	ld.shared.f32 	%f1178, [%r15+624];
	ld.shared.f32 	%f1179, [%r15+756];
	ld.shared.f32 	%f1180, [%r15+888];
	ld.shared.f32 	%f1181, [%r15+1020];
	ld.shared.f32 	%f1182, [%r11+-3612];
	fma.rn.f32 	%f1183, %f1182, %f1174, %f1139;
	fma.rn.f32 	%f1184, %f1182, %f1175, %f1140;
	fma.rn.f32 	%f1185, %f1182, %f1176, %f1141;
	fma.rn.f32 	%f1186, %f1182, %f1177, %f1142;
	fma.rn.f32 	%f1187, %f1182, %f1178, %f1143;
	fma.rn.f32 	%f1188, %f1182, %f1179, %f1144;
	fma.rn.f32 	%f1189, %f1182, %f1180, %f1145;
	fma.rn.f32 	%f1190, %f1182, %f1181, %f1146;
	ld.shared.f32 	%f1191, [%r11+-3608];
	fma.rn.f32 	%f1192, %f1191, %f1174, %f1148;
	fma.rn.f32 	%f1193, %f1191, %f1175, %f1149;
	fma.rn.f32 	%f1194, %f1191, %f1176, %f1150;
	fma.rn.f32 	%f1195, %f1191, %f1177, %f1151;
	fma.rn.f32 	%f1196, %f1191, %f1178, %f1152;
	fma.rn.f32 	%f1197, %f1191, %f1179, %f1153;
	fma.rn.f32 	%f1198, %f1191, %f1180, %f1154;
	fma.rn.f32 	%f1199, %f1191, %f1181, %f1155;
	ld.shared.f32 	%f1200, [%r11+-3604];
	fma.rn.f32 	%f1201, %f1200, %f1174, %f1157;
	fma.rn.f32 	%f1202, %f1200, %f1175, %f1158;
	fma.rn.f32 	%f1203, %f1200, %f1176, %f1159;
	fma.rn.f32 	%f1204, %f1200, %f1177, %f1160;
	fma.rn.f32 	%f1205, %f1200, %f1178, %f1161;
	fma.rn.f32 	%f1206, %f1200, %f1179, %f1162;
	fma.rn.f32 	%f1207, %f1200, %f1180, %f1163;
	fma.rn.f32 	%f1208, %f1200, %f1181, %f1164;
	ld.shared.f32 	%f1209, [%r11+-3600];
	fma.rn.f32 	%f1210, %f1209, %f1174, %f1166;
	fma.rn.f32 	%f1211, %f1209, %f1175, %f1167;
	fma.rn.f32 	%f1212, %f1209, %f1176, %f1168;
	fma.rn.f32 	%f1213, %f1209, %f1177, %f1169;
	fma.rn.f32 	%f1214, %f1209, %f1178, %f1170;
	fma.rn.f32 	%f1215, %f1209, %f1179, %f1171;
	fma.rn.f32 	%f1216, %f1209, %f1180, %f1172;
	fma.rn.f32 	%f1217, %f1209, %f1181, %f1173;
	ld.shared.f32 	%f1218, [%r15+100];
	ld.shared.f32 	%f1219, [%r15+232];
	ld.shared.f32 	%f1220, [%r15+364];
	ld.shared.f32 	%f1221, [%r15+496];
	ld.shared.f32 	%f1222, [%r15+628];
	ld.shared.f32 	%f1223, [%r15+760];
	ld.shared.f32 	%f1224, [%r15+892];
	ld.shared.f32 	%f1225, [%r15+1024];
	ld.shared.f32 	%f1226, [%r11+-3096];
	fma.rn.f32 	%f1227, %f1226, %f1218, %f1183;
	fma.rn.f32 	%f1228, %f1226, %f1219, %f1184;
	fma.rn.f32 	%f1229, %f1226, %f1220, %f1185;
	fma.rn.f32 	%f1230, %f1226, %f1221, %f1186;
	fma.rn.f32 	%f1231, %f1226, %f1222, %f1187;
	fma.rn.f32 	%f1232, %f1226, %f1223, %f1188;
	fma.rn.f32 	%f1233, %f1226, %f1224, %f1189;
	fma.rn.f32 	%f1234, %f1226, %f1225, %f1190;
	ld.shared.f32 	%f1235, [%r11+-3092];
	fma.rn.f32 	%f1236, %f1235, %f1218, %f1192;
	fma.rn.f32 	%f1237, %f1235, %f1219, %f1193;
	fma.rn.f32 	%f1238, %f1235, %f1220, %f1194;
	fma.rn.f32 	%f1239, %f1235, %f1221, %f1195;
	fma.rn.f32 	%f1240, %f1235, %f1222, %f1196;
	fma.rn.f32 	%f1241, %f1235, %f1223, %f1197;
	fma.rn.f32 	%f1242, %f1235, %f1224, %f1198;
	fma.rn.f32 	%f1243, %f1235, %f1225, %f1199;
	ld.shared.f32 	%f1244, [%r11+-3088];
	fma.rn.f32 	%f1245, %f1244, %f1218, %f1201;
	fma.rn.f32 	%f1246, %f1244, %f1219, %f1202;
	fma.rn.f32 	%f1247, %f1244, %f1220, %f1203;
	fma.rn.f32 	%f1248, %f1244, %f1221, %f1204;
	fma.rn.f32 	%f1249, %f1244, %f1222, %f1205;
	fma.rn.f32 	%f1250, %f1244, %f1223, %f1206;
	fma.rn.f32 	%f1251, %f1244, %f1224, %f1207;
	fma.rn.f32 	%f1252, %f1244, %f1225, %f1208;
	ld.shared.f32 	%f1253, [%r11+-3084];
	fma.rn.f32 	%f1254, %f1253, %f1218, %f1210;
	fma.rn.f32 	%f1255, %f1253, %f1219, %f1211;
	fma.rn.f32 	%f1256, %f1253, %f1220, %f1212;
	fma.rn.f32 	%f1257, %f1253, %f1221, %f1213;
	fma.rn.f32 	%f1258, %f1253, %f1222, %f1214;
	fma.rn.f32 	%f1259, %f1253, %f1223, %f1215;
	fma.rn.f32 	%f1260, %f1253, %f1224, %f1216;
	fma.rn.f32 	%f1261, %f1253, %f1225, %f1217;
	ld.shared.f32 	%f1262, [%r15+104];
	ld.shared.f32 	%f1263, [%r15+236];
	ld.shared.f32 	%f1264, [%r15+368];
	ld.shared.f32 	%f1265, [%r15+500];
	ld.shared.f32 	%f1266, [%r15+632];
	ld.shared.f32 	%f1267, [%r15+764];
	ld.shared.f32 	%f1268, [%r15+896];
	ld.shared.f32 	%f1269, [%r15+1028];
	ld.shared.f32 	%f1270, [%r11+-2580];
	fma.rn.f32 	%f1271, %f1270, %f1262, %f1227;
	fma.rn.f32 	%f1272, %f1270, %f1263, %f1228;
	fma.rn.f32 	%f1273, %f1270, %f1264, %f1229;
	fma.rn.f32 	%f1274, %f1270, %f1265, %f1230;
	fma.rn.f32 	%f1275, %f1270, %f1266, %f1231;
	fma.rn.f32 	%f1276, %f1270, %f1267, %f1232;
	fma.rn.f32 	%f1277, %f1270, %f1268, %f1233;
	fma.rn.f32 	%f1278, %f1270, %f1269, %f1234;
	ld.shared.f32 	%f1279, [%r11+-2576];
	fma.rn.f32 	%f1280, %f1279, %f1262, %f1236;
	fma.rn.f32 	%f1281, %f1279, %f1263, %f1237;
	fma.rn.f32 	%f1282, %f1279, %f1264, %f1238;
	fma.rn.f32 	%f1283, %f1279, %f1265, %f1239;
	fma.rn.f32 	%f1284, %f1279, %f1266, %f1240;
	fma.rn.f32 	%f1285, %f1279, %f1267, %f1241;
	fma.rn.f32 	%f1286, %f1279, %f1268, %f1242;
	fma.rn.f32 	%f1287, %f1279, %f1269, %f1243;
	ld.shared.f32 	%f1288, [%r11+-2572];
	fma.rn.f32 	%f1289, %f1288, %f1262, %f1245;
	fma.rn.f32 	%f1290, %f1288, %f1263, %f1246;
	fma.rn.f32 	%f1291, %f1288, %f1264, %f1247;
	fma.rn.f32 	%f1292, %f1288, %f1265, %f1248;
	fma.rn.f32 	%f1293, %f1288, %f1266, %f1249;
	fma.rn.f32 	%f1294, %f1288, %f1267, %f1250;
	fma.rn.f32 	%f1295, %f1288, %f1268, %f1251;
	fma.rn.f32 	%f1296, %f1288, %f1269, %f1252;
	ld.shared.f32 	%f1297, [%r11+-2568];
	fma.rn.f32 	%f1298, %f1297, %f1262, %f1254;
	fma.rn.f32 	%f1299, %f1297, %f1263, %f1255;
	fma.rn.f32 	%f1300, %f1297, %f1264, %f1256;
	fma.rn.f32 	%f1301, %f1297, %f1265, %f1257;
	fma.rn.f32 	%f1302, %f1297, %f1266, %f1258;
	fma.rn.f32 	%f1303, %f1297, %f1267, %f1259;
	fma.rn.f32 	%f1304, %f1297, %f1268, %f1260;
	fma.rn.f32 	%f1305, %f1297, %f1269, %f1261;
	ld.shared.f32 	%f1306, [%r15+108];
	ld.shared.f32 	%f1307, [%r15+240];
	ld.shared.f32 	%f1308, [%r15+372];
	ld.shared.f32 	%f1309, [%r15+504];
	ld.shared.f32 	%f1310, [%r15+636];
	ld.shared.f32 	%f1311, [%r15+768];
	ld.shared.f32 	%f1312, [%r15+900];
	ld.shared.f32 	%f1313, [%r15+1032];
	ld.shared.f32 	%f1314, [%r11+-2064];
	fma.rn.f32 	%f1315, %f1314, %f1306, %f1271;
	fma.rn.f32 	%f1316, %f1314, %f1307, %f1272;
	fma.rn.f32 	%f1317, %f1314, %f1308, %f1273;
	fma.rn.f32 	%f1318, %f1314, %f1309, %f1274;
	fma.rn.f32 	%f1319, %f1314, %f1310, %f1275;
	fma.rn.f32 	%f1320, %f1314, %f1311, %f1276;
	fma.rn.f32 	%f1321, %f1314, %f1312, %f1277;
	fma.rn.f32 	%f1322, %f1314, %f1313, %f1278;
	ld.shared.f32 	%f1323, [%r11+-2060];
	fma.rn.f32 	%f1324, %f1323, %f1306, %f1280;
	fma.rn.f32 	%f1325, %f1323, %f1307, %f1281;
	fma.rn.f32 	%f1326, %f1323, %f1308, %f1282;
	fma.rn.f32 	%f1327, %f1323, %f1309, %f1283;
	fma.rn.f32 	%f1328, %f1323, %f1310, %f1284;
	fma.rn.f32 	%f1329, %f1323, %f1311, %f1285;
	fma.rn.f32 	%f1330, %f1323, %f1312, %f1286;
	fma.rn.f32 	%f1331, %f1323, %f1313, %f1287;
	ld.shared.f32 	%f1332, [%r11+-2056];
	fma.rn.f32 	%f1333, %f1332, %f1306, %f1289;
	fma.rn.f32 	%f1334, %f1332, %f1307, %f1290;
	fma.rn.f32 	%f1335, %f1332, %f1308, %f1291;
	fma.rn.f32 	%f1336, %f1332, %f1309, %f1292;
	fma.rn.f32 	%f1337, %f1332, %f1310, %f1293;
	fma.rn.f32 	%f1338, %f1332, %f1311, %f1294;
	fma.rn.f32 	%f1339, %f1332, %f1312, %f1295;
	fma.rn.f32 	%f1340, %f1332, %f1313, %f1296;
	ld.shared.f32 	%f1341, [%r11+-2052];
	fma.rn.f32 	%f1342, %f1341, %f1306, %f1298;
	fma.rn.f32 	%f1343, %f1341, %f1307, %f1299;
	fma.rn.f32 	%f1344, %f1341, %f1308, %f1300;
	fma.rn.f32 	%f1345, %f1341, %f1309, %f1301;
	fma.rn.f32 	%f1346, %f1341, %f1310, %f1302;
	fma.rn.f32 	%f1347, %f1341, %f1311, %f1303;
	fma.rn.f32 	%f1348, %f1341, %f1312, %f1304;
	fma.rn.f32 	%f1349, %f1341, %f1313, %f1305;
	ld.shared.f32 	%f1350, [%r15+112];
	ld.shared.f32 	%f1351, [%r15+244];
	ld.shared.f32 	%f1352, [%r15+376];
	ld.shared.f32 	%f1353, [%r15+508];
	ld.shared.f32 	%f1354, [%r15+640];
	ld.shared.f32 	%f1355, [%r15+772];
	ld.shared.f32 	%f1356, [%r15+904];
	ld.shared.f32 	%f1357, [%r15+1036];
	ld.shared.f32 	%f1358, [%r11+-1548];
	fma.rn.f32 	%f1359, %f1358, %f1350, %f1315;
	fma.rn.f32 	%f1360, %f1358, %f1351, %f1316;
	fma.rn.f32 	%f1361, %f1358, %f1352, %f1317;
	fma.rn.f32 	%f1362, %f1358, %f1353, %f1318;
	fma.rn.f32 	%f1363, %f1358, %f1354, %f1319;
	fma.rn.f32 	%f1364, %f1358, %f1355, %f1320;
	fma.rn.f32 	%f1365, %f1358, %f1356, %f1321;
	fma.rn.f32 	%f1366, %f1358, %f1357, %f1322;
	ld.shared.f32 	%f1367, [%r11+-1544];
	fma.rn.f32 	%f1368, %f1367, %f1350, %f1324;
	fma.rn.f32 	%f1369, %f1367, %f1351, %f1325;
	fma.rn.f32 	%f1370, %f1367, %f1352, %f1326;
	fma.rn.f32 	%f1371, %f1367, %f1353, %f1327;
	fma.rn.f32 	%f1372, %f1367, %f1354, %f1328;
	fma.rn.f32 	%f1373, %f1367, %f1355, %f1329;
	fma.rn.f32 	%f1374, %f1367, %f1356, %f1330;
	fma.rn.f32 	%f1375, %f1367, %f1357, %f1331;
	ld.shared.f32 	%f1376, [%r11+-1540];
	fma.rn.f32 	%f1377, %f1376, %f1350, %f1333;
	fma.rn.f32 	%f1378, %f1376, %f1351, %f1334;
	fma.rn.f32 	%f1379, %f1376, %f1352, %f1335;
	fma.rn.f32 	%f1380, %f1376, %f1353, %f1336;
	fma.rn.f32 	%f1381, %f1376, %f1354, %f1337;
	fma.rn.f32 	%f1382, %f1376, %f1355, %f1338;
	fma.rn.f32 	%f1383, %f1376, %f1356, %f1339;
	fma.rn.f32 	%f1384, %f1376, %f1357, %f1340;
	ld.shared.f32 	%f1385, [%r11+-1536];
	fma.rn.f32 	%f1386, %f1385, %f1350, %f1342;
	fma.rn.f32 	%f1387, %f1385, %f1351, %f1343;
	fma.rn.f32 	%f1388, %f1385, %f1352, %f1344;
	fma.rn.f32 	%f1389, %f1385, %f1353, %f1345;
	fma.rn.f32 	%f1390, %f1385, %f1354, %f1346;
	fma.rn.f32 	%f1391, %f1385, %f1355, %f1347;
	fma.rn.f32 	%f1392, %f1385, %f1356, %f1348;
	fma.rn.f32 	%f1393, %f1385, %f1357, %f1349;
	ld.shared.f32 	%f1394, [%r15+116];
	ld.shared.f32 	%f1395, [%r15+248];
	ld.shared.f32 	%f1396, [%r15+380];
	ld.shared.f32 	%f1397, [%r15+512];
	ld.shared.f32 	%f1398, [%r15+644];
	ld.shared.f32 	%f1399, [%r15+776];
	ld.shared.f32 	%f1400, [%r15+908];
	ld.shared.f32 	%f1401, [%r15+1040];
	ld.shared.f32 	%f1402, [%r11+-1032];
	fma.rn.f32 	%f1403, %f1402, %f1394, %f1359;
	fma.rn.f32 	%f1404, %f1402, %f1395, %f1360;
	fma.rn.f32 	%f1405, %f1402, %f1396, %f1361;
	fma.rn.f32 	%f1406, %f1402, %f1397, %f1362;
	fma.rn.f32 	%f1407, %f1402, %f1398, %f1363;
	fma.rn.f32 	%f1408, %f1402, %f1399, %f1364;
	fma.rn.f32 	%f1409, %f1402, %f1400, %f1365;
	fma.rn.f32 	%f1410, %f1402, %f1401, %f1366;
	ld.shared.f32 	%f1411, [%r11+-1028];
	fma.rn.f32 	%f1412, %f1411, %f1394, %f1368;
	fma.rn.f32 	%f1413, %f1411, %f1395, %f1369;
	fma.rn.f32 	%f1414, %f1411, %f1396, %f1370;
	fma.rn.f32 	%f1415, %f1411, %f1397, %f1371;
	fma.rn.f32 	%f1416, %f1411, %f1398, %f1372;
	fma.rn.f32 	%f1417, %f1411, %f1399, %f1373;
	fma.rn.f32 	%f1418, %f1411, %f1400, %f1374;
	fma.rn.f32 	%f1419, %f1411, %f1401, %f1375;
	ld.shared.f32 	%f1420, [%r11+-1024];
	fma.rn.f32 	%f1421, %f1420, %f1394, %f1377;
	fma.rn.f32 	%f1422, %f1420, %f1395, %f1378;
	fma.rn.f32 	%f1423, %f1420, %f1396, %f1379;
	fma.rn.f32 	%f1424, %f1420, %f1397, %f1380;
	fma.rn.f32 	%f1425, %f1420, %f1398, %f1381;
	fma.rn.f32 	%f1426, %f1420, %f1399, %f1382;
	fma.rn.f32 	%f1427, %f1420, %f1400, %f1383;
	fma.rn.f32 	%f1428, %f1420, %f1401, %f1384;
	ld.shared.f32 	%f1429, [%r11+-1020];
	fma.rn.f32 	%f1430, %f1429, %f1394, %f1386;
	fma.rn.f32 	%f1431, %f1429, %f1395, %f1387;
	fma.rn.f32 	%f1432, %f1429, %f1396, %f1388;
	fma.rn.f32 	%f1433, %f1429, %f1397, %f1389;
	fma.rn.f32 	%f1434, %f1429, %f1398, %f1390;
	fma.rn.f32 	%f1435, %f1429, %f1399, %f1391;
	fma.rn.f32 	%f1436, %f1429, %f1400, %f1392;
	fma.rn.f32 	%f1437, %f1429, %f1401, %f1393;
	ld.shared.f32 	%f1438, [%r15+120];
	ld.shared.f32 	%f1439, [%r15+252];
	ld.shared.f32 	%f1440, [%r15+384];
	ld.shared.f32 	%f1441, [%r15+516];
	ld.shared.f32 	%f1442, [%r15+648];
	ld.shared.f32 	%f1443, [%r15+780];
	ld.shared.f32 	%f1444, [%r15+912];
	ld.shared.f32 	%f1445, [%r15+1044];
	ld.shared.f32 	%f1446, [%r11+-516];
	fma.rn.f32 	%f1447, %f1446, %f1438, %f1403;
	fma.rn.f32 	%f1448, %f1446, %f1439, %f1404;
	fma.rn.f32 	%f1449, %f1446, %f1440, %f1405;
	fma.rn.f32 	%f1450, %f1446, %f1441, %f1406;
	fma.rn.f32 	%f1451, %f1446, %f1442, %f1407;
	fma.rn.f32 	%f1452, %f1446, %f1443, %f1408;
	fma.rn.f32 	%f1453, %f1446, %f1444, %f1409;
	fma.rn.f32 	%f1454, %f1446, %f1445, %f1410;
	ld.shared.f32 	%f1455, [%r11+-512];
	fma.rn.f32 	%f1456, %f1455, %f1438, %f1412;
	fma.rn.f32 	%f1457, %f1455, %f1439, %f1413;
	fma.rn.f32 	%f1458, %f1455, %f1440, %f1414;
	fma.rn.f32 	%f1459, %f1455, %f1441, %f1415;
	fma.rn.f32 	%f1460, %f1455, %f1442, %f1416;
	fma.rn.f32 	%f1461, %f1455, %f1443, %f1417;
	fma.rn.f32 	%f1462, %f1455, %f1444, %f1418;
	fma.rn.f32 	%f1463, %f1455, %f1445, %f1419;
	ld.shared.f32 	%f1464, [%r11+-508];
	fma.rn.f32 	%f1465, %f1464, %f1438, %f1421;
	fma.rn.f32 	%f1466, %f1464, %f1439, %f1422;
	fma.rn.f32 	%f1467, %f1464, %f1440, %f1423;
	fma.rn.f32 	%f1468, %f1464, %f1441, %f1424;
	fma.rn.f32 	%f1469, %f1464, %f1442, %f1425;
	fma.rn.f32 	%f1470, %f1464, %f1443, %f1426;
	fma.rn.f32 	%f1471, %f1464, %f1444, %f1427;
	fma.rn.f32 	%f1472, %f1464, %f1445, %f1428;
	ld.shared.f32 	%f1473, [%r11+-504];
	fma.rn.f32 	%f1474, %f1473, %f1438, %f1430;
	fma.rn.f32 	%f1475, %f1473, %f1439, %f1431;
	fma.rn.f32 	%f1476, %f1473, %f1440, %f1432;
	fma.rn.f32 	%f1477, %f1473, %f1441, %f1433;
	fma.rn.f32 	%f1478, %f1473, %f1442, %f1434;
	fma.rn.f32 	%f1479, %f1473, %f1443, %f1435;
	fma.rn.f32 	%f1480, %f1473, %f1444, %f1436;
	fma.rn.f32 	%f1481, %f1473, %f1445, %f1437;
	ld.shared.f32 	%f1482, [%r15+124];
	ld.shared.f32 	%f1483, [%r15+256];
	ld.shared.f32 	%f1484, [%r15+388];
	ld.shared.f32 	%f1485, [%r15+520];
	ld.shared.f32 	%f1486, [%r15+652];
	ld.shared.f32 	%f1487, [%r15+784];
	ld.shared.f32 	%f1488, [%r15+916];
	ld.shared.f32 	%f1489, [%r15+1048];
	ld.shared.f32 	%f1490, [%r11];
	fma.rn.f32 	%f1613, %f1490, %f1482, %f1447;
	fma.rn.f32 	%f1609, %f1490, %f1483, %f1448;
	fma.rn.f32 	%f1605, %f1490, %f1484, %f1449;
	fma.rn.f32 	%f1601, %f1490, %f1485, %f1450;
	fma.rn.f32 	%f1597, %f1490, %f1486, %f1451;
	fma.rn.f32 	%f1593, %f1490, %f1487, %f1452;
	fma.rn.f32 	%f1614, %f1490, %f1488, %f1453;
	fma.rn.f32 	%f1618, %f1490, %f1489, %f1454;
	ld.shared.f32 	%f1491, [%r11+4];
	fma.rn.f32 	%f1612, %f1491, %f1482, %f1456;
	fma.rn.f32 	%f1608, %f1491, %f1483, %f1457;
	fma.rn.f32 	%f1604, %f1491, %f1484, %f1458;
	fma.rn.f32 	%f1600, %f1491, %f1485, %f1459;
	fma.rn.f32 	%f1596, %f1491, %f1486, %f1460;
	fma.rn.f32 	%f1592, %f1491, %f1487, %f1461;
	fma.rn.f32 	%f1615, %f1491, %f1488, %f1462;
	fma.rn.f32 	%f1619, %f1491, %f1489, %f1463;
	ld.shared.f32 	%f1492, [%r11+8];
	fma.rn.f32 	%f1611, %f1492, %f1482, %f1465;
	fma.rn.f32 	%f1607, %f1492, %f1483, %f1466;
	fma.rn.f32 	%f1603, %f1492, %f1484, %f1467;
	fma.rn.f32 	%f1599, %f1492, %f1485, %f1468;
	fma.rn.f32 	%f1595, %f1492, %f1486, %f1469;
	fma.rn.f32 	%f1591, %f1492, %f1487, %f1470;
	fma.rn.f32 	%f1616, %f1492, %f1488, %f1471;
	fma.rn.f32 	%f1620, %f1492, %f1489, %f1472;
	ld.shared.f32 	%f1493, [%r11+12];
	fma.rn.f32 	%f1610, %f1493, %f1482, %f1474;
	fma.rn.f32 	%f1606, %f1493, %f1483, %f1475;
	fma.rn.f32 	%f1602, %f1493, %f1484, %f1476;
	fma.rn.f32 	%f1598, %f1493, %f1485, %f1477;
	fma.rn.f32 	%f1594, %f1493, %f1486, %f1478;
	fma.rn.f32 	%f1590, %f1493, %f1487, %f1479;
	fma.rn.f32 	%f1617, %f1493, %f1488, %f1480;
	fma.rn.f32 	%f1621, %f1493, %f1489, %f1481;
	bar.sync 	0;
	add.s32 	%r133, %r133, 32;
	setp.lt.s32 	%p28, %r133, %r56;
	@%p28 bra 	$L__BB42_7;
$L__BB42_25:
	setp.lt.s32 	%p29, %r8, %r5;
	cvt.u64.u32 	%rd6, %r132;
	@%p29 bra 	$L__BB42_26;
	bra.uni 	$L__BB42_34;
$L__BB42_26:
	ld.shared.u32 	%r112, [%r16];
	ld.shared.f32 	%f97, [%r17];
	mul.lo.s32 	%r113, %r112, %r55;
	cvt.s64.s32 	%rd44, %r113;
	add.s64 	%rd45, %rd44, %rd6;
	setp.le.s32 	%p30, %r26, %r7;
	add.s64 	%rd46, %rd45, %rd5;
	shl.b64 	%rd47, %rd46, 2;
	add.s64 	%rd9, %rd2, %rd47;
	@%p30 bra 	$L__BB42_28;
	mul.f32 	%f1494, %f97, %f1613;
	atom.global.add.f32 	%f1495, [%rd9], %f1494;
$L__BB42_28:
	setp.ge.s32 	%p31, %r18, %r27;
	@%p31 bra 	$L__BB42_30;
	mul.f32 	%f1496, %f97, %f1612;
	atom.global.add.f32 	%f1497, [%rd9+4], %f1496;
$L__BB42_30:
	setp.ge.s32 	%p32, %r19, %r27;
	@%p32 bra 	$L__BB42_32;
	mul.f32 	%f1498, %f97, %f1611;
	atom.global.add.f32 	%f1499, [%rd9+8], %f1498;
$L__BB42_32:
	setp.ge.s32 	%p33, %r20, %r27;
	@%p33 bra 	$L__BB42_34;
	mul.f32 	%f1500, %f97, %f1610;
	atom.global.add.f32 	%f1501, [%rd9+12], %f1500;
$L__BB42_34:
	add.s32 	%r114, %r8, 1;
	setp.ge.s32 	%p34, %r114, %r5;
	@%p34 bra 	$L__BB42_43;
	ld.shared.u32 	%r115, [%r16+4];
	ld.shared.f32 	%f98, [%r17+4];
	mul.lo.s32 	%r116, %r115, %r55;
	cvt.s64.s32 	%rd48, %r116;
	add.s64 	%rd49, %rd48, %rd6;
	setp.le.s32 	%p35, %r26, %r7;
	add.s64 	%rd50, %rd49, %rd5;
	shl.b64 	%rd51, %rd50, 2;
	add.s64 	%rd10, %rd2, %rd51;
	@%p35 bra 	$L__BB42_37;
	mul.f32 	%f1502, %f98, %f1609;
	atom.global.add.f32 	%f1503, [%rd10], %f1502;
$L__BB42_37:
	setp.ge.s32 	%p36, %r18, %r27;
	@%p36 bra 	$L__BB42_39;
	mul.f32 	%f1504, %f98, %f1608;
	atom.global.add.f32 	%f1505, [%rd10+4], %f1504;
$L__BB42_39:
	setp.ge.s32 	%p37, %r19, %r27;
	@%p37 bra 	$L__BB42_41;
	mul.f32 	%f1506, %f98, %f1607;
	atom.global.add.f32 	%f1507, [%rd10+8], %f1506;
$L__BB42_41:
	setp.ge.s32 	%p38, %r20, %r27;
	@%p38 bra 	$L__BB42_43;
	mul.f32 	%f1508, %f98, %f1606;
	atom.global.add.f32 	%f1509, [%rd10+12], %f1508;
$L__BB42_43:
	add.s32 	%r117, %r8, 2;
	setp.ge.s32 	%p39, %r117, %r5;
	@%p39 bra 	$L__BB42_52;
	ld.shared.u32 	%r118, [%r16+8];
	ld.shared.f32 	%f99, [%r17+8];
	mul.lo.s32 	%r119, %r118, %r55;
	cvt.s64.s32 	%rd52, %r119;
	add.s64 	%rd53, %rd52, %rd6;
	setp.le.s32 	%p40, %r26, %r7;
	add.s64 	%rd54, %rd53, %rd5;
	shl.b64 	%rd55, %rd54, 2;
	add.s64 	%rd11, %rd2, %rd55;
	@%p40 bra 	$L__BB42_46;
	mul.f32 	%f1510, %f99, %f1605;
	atom.global.add.f32 	%f1511, [%rd11], %f1510;
$L__BB42_46:
	setp.ge.s32 	%p41, %r18, %r27;
	@%p41 bra 	$L__BB42_48;
	mul.f32 	%f1512, %f99, %f1604;
	atom.global.add.f32 	%f1513, [%rd11+4], %f1512;
$L__BB42_48:
	setp.ge.s32 	%p42, %r19, %r27;
	@%p42 bra 	$L__BB42_50;
	mul.f32 	%f1514, %f99, %f1603;
	atom.global.add.f32 	%f1515, [%rd11+8], %f1514;
$L__BB42_50:
	setp.ge.s32 	%p43, %r20, %r27;
	@%p43 bra 	$L__BB42_52;
	mul.f32 	%f1516, %f99, %f1602;
	atom.global.add.f32 	%f1517, [%rd11+12], %f1516;
$L__BB42_52:
	add.s32 	%r120, %r8, 3;
	setp.ge.s32 	%p44, %r120, %r5;
	@%p44 bra 	$L__BB42_61;
	ld.shared.u32 	%r121, [%r16+12];
	ld.shared.f32 	%f100, [%r17+12];
	mul.lo.s32 	%r122, %r121, %r55;
	cvt.s64.s32 	%rd56, %r122;
	add.s64 	%rd57, %rd56, %rd6;
	setp.le.s32 	%p45, %r26, %r7;
	add.s64 	%rd58, %rd57, %rd5;
	shl.b64 	%rd59, %rd58, 2;
	add.s64 	%rd12, %rd2, %rd59;
	@%p45 bra 	$L__BB42_55;
	mul.f32 	%f1518, %f100, %f1601;
	atom.global.add.f32 	%f1519, [%rd12], %f1518;
$L__BB42_55:
	setp.ge.s32 	%p46, %r18, %r27;
	@%p46 bra 	$L__BB42_57;
	mul.f32 	%f1520, %f100, %f1600;
	atom.global.add.f32 	%f1521, [%rd12+4], %f1520;
$L__BB42_57:
	setp.ge.s32 	%p47, %r19, %r27;
	@%p47 bra 	$L__BB42_59;
	mul.f32 	%f1522, %f100, %f1599;
	atom.global.add.f32 	%f1523, [%rd12+8], %f1522;
$L__BB42_59:
	setp.ge.s32 	%p48, %r20, %r27;
	@%p48 bra 	$L__BB42_61;
	mul.f32 	%f1524, %f100, %f1598;
	atom.global.add.f32 	%f1525, [%rd12+12], %f1524;
$L__BB42_61:
	add.s32 	%r123, %r8, 4;
	setp.ge.s32 	%p49, %r123, %r5;
	@%p49 bra 	$L__BB42_70;
	ld.shared.u32 	%r124, [%r16+16];
	ld.shared.f32 	%f101, [%r17+16];
	mul.lo.s32 	%r125, %r124, %r55;
	cvt.s64.s32 	%rd60, %r125;
	add.s64 	%rd61, %rd60, %rd6;
	setp.le.s32 	%p50, %r26, %r7;
	add.s64 	%rd62, %rd61, %rd5;
	shl.b64 	%rd63, %rd62, 2;
	add.s64 	%rd13, %rd2, %rd63;
	@%p50 bra 	$L__BB42_64;
	mul.f32 	%f1526, %f101, %f1597;
	atom.global.add.f32 	%f1527, [%rd13], %f1526;
$L__BB42_64:
	setp.ge.s32 	%p51, %r18, %r27;
	@%p51 bra 	$L__BB42_66;
	mul.f32 	%f1528, %f101, %f1596;
	atom.global.add.f32 	%f1529, [%rd13+4], %f1528;
$L__BB42_66:
	setp.ge.s32 	%p52, %r19, %r27;
	@%p52 bra 	$L__BB42_68;
	mul.f32 	%f1530, %f101, %f1595;
	atom.global.add.f32 	%f1531, [%rd13+8], %f1530;
$L__BB42_68:
	setp.ge.s32 	%p53, %r20, %r27;
	@%p53 bra 	$L__BB42_70;
	mul.f32 	%f1532, %f101, %f1594;
	atom.global.add.f32 	%f1533, [%rd13+12], %f1532;
$L__BB42_70:
	setp.ge.s32 	%p54, %r21, %r5;
	@%p54 bra 	$L__BB42_79;
	ld.shared.u32 	%r126, [%r16+20];
	ld.shared.f32 	%f102, [%r17+20];
	mul.lo.s32 	%r127, %r126, %r55;
	cvt.s64.s32 	%rd64, %r127;
	add.s64 	%rd65, %rd64, %rd6;
	setp.le.s32 	%p55, %r26, %r7;
	add.s64 	%rd66, %rd65, %rd5;
	shl.b64 	%rd67, %rd66, 2;
	add.s64 	%rd14, %rd2, %rd67;
	@%p55 bra 	$L__BB42_73;
	mul.f32 	%f1534, %f102, %f1593;
	atom.global.add.f32 	%f1535, [%rd14], %f1534;
$L__BB42_73:
	setp.ge.s32 	%p56, %r18, %r27;
	@%p56 bra 	$L__BB42_75;
	mul.f32 	%f1536, %f102, %f1592;
	atom.global.add.f32 	%f1537, [%rd14+4], %f1536;
$L__BB42_75:
	setp.ge.s32 	%p57, %r19, %r27;
	@%p57 bra 	$L__BB42_77;
	mul.f32 	%f1538, %f102, %f1591;
	atom.global.add.f32 	%f1539, [%rd14+8], %f1538;
$L__BB42_77:
	setp.ge.s32 	%p58, %r20, %r27;
	@%p58 bra 	$L__BB42_79;
	mul.f32 	%f1540, %f102, %f1590;
	atom.global.add.f32 	%f1541, [%rd14+12], %f1540;
$L__BB42_79:
	setp.ge.s32 	%p59, %r22, %r5;
	@%p59 bra 	$L__BB42_88;
	ld.shared.u32 	%r128, [%r16+24];
	ld.shared.f32 	%f103, [%r17+24];
	mul.lo.s32 	%r129, %r128, %r55;
	cvt.s64.s32 	%rd68, %r129;
	add.s64 	%rd69, %rd68, %rd6;
	setp.le.s32 	%p60, %r26, %r7;
	add.s64 	%rd70, %rd69, %rd5;
	shl.b64 	%rd71, %rd70, 2;
	add.s64 	%rd15, %rd2, %rd71;
	@%p60 bra 	$L__BB42_82;
	mul.f32 	%f1542, %f103, %f1614;
	atom.global.add.f32 	%f1543, [%rd15], %f1542;
$L__BB42_82:
	setp.ge.s32 	%p61, %r18, %r27;
	@%p61 bra 	$L__BB42_84;
	mul.f32 	%f1544, %f103, %f1615;
	atom.global.add.f32 	%f1545, [%rd15+4], %f1544;
$L__BB42_84:
	setp.ge.s32 	%p62, %r19, %r27;
	@%p62 bra 	$L__BB42_86;
	mul.f32 	%f1546, %f103, %f1616;
	atom.global.add.f32 	%f1547, [%rd15+8], %f1546;
$L__BB42_86:
	setp.ge.s32 	%p63, %r20, %r27;
	@%p63 bra 	$L__BB42_88;
	mul.f32 	%f1548, %f103, %f1617;
	atom.global.add.f32 	%f1549, [%rd15+12], %f1548;
$L__BB42_88:
	setp.ge.s32 	%p64, %r23, %r5;
	@%p64 bra 	$L__BB42_97;
	ld.shared.u32 	%r130, [%r16+28];
	ld.shared.f32 	%f104, [%r17+28];
	mul.lo.s32 	%r131, %r130, %r55;
	cvt.s64.s32 	%rd72, %r131;
	add.s64 	%rd73, %rd72, %rd6;
	setp.le.s32 	%p65, %r26, %r7;
	add.s64 	%rd74, %rd73, %rd5;
	shl.b64 	%rd75, %rd74, 2;
	add.s64 	%rd16, %rd2, %rd75;
	@%p65 bra 	$L__BB42_91;
	mul.f32 	%f1550, %f104, %f1618;
	atom.global.add.f32 	%f1551, [%rd16], %f1550;
$L__BB42_91:
	setp.ge.s32 	%p66, %r18, %r27;
	@%p66 bra 	$L__BB42_93;
	mul.f32 	%f1552, %f104, %f1619;
	atom.global.add.f32 	%f1553, [%rd16+4], %f1552;
$L__BB42_93:
	setp.ge.s32 	%p67, %r19, %r27;
	@%p67 bra 	$L__BB42_95;
	mul.f32 	%f1554, %f104, %f1620;
	atom.global.add.f32 	%f1555, [%rd16+8], %f1554;
$L__BB42_95:
	setp.ge.s32 	%p68, %r20, %r27;
	@%p68 bra 	$L__BB42_97;
	mul.f32 	%f1556, %f104, %f1621;
	atom.global.add.f32 	%f1557, [%rd16+12], %f1556;
$L__BB42_97:
	bar.sync 	0;
	add.s32 	%r132, %r132, 128;
	setp.lt.s32 	%p69, %r132, %r55;
	@%p69 bra 	$L__BB42_5;
$L__BB42_98:
	ret;
$L__BB42_99:
	add.s32 	%r91, %r9, %r33;
	mul.lo.s32 	%r92, %r91, %r56;
	cvt.s64.s32 	%rd36, %r92;
	add.s64 	%rd37, %rd7, %rd36;
	shl.b64 	%rd38, %rd37, 2;
	add.s64 	%rd39, %rd1, %rd38;
	ld.global.nc.v4.f32 	{%f109, %f110, %f111, %f112}, [%rd39];
	mov.u32 	%r93, _ZZ27moe_output_optimized_kernelIfLb0EEvPKfPKT_PKiS6_S1_PS2_iiE10smem_inter;
	mad.lo.s32 	%r94, %r33, 132, %r93;
	shl.b32 	%r95, %r10, 2;
	add.s32 	%r96, %r94, %r95;
	st.shared.f32 	[%r96], %f109;
	st.shared.f32 	[%r96+4], %f110;
	st.shared.f32 	[%r96+8], %f111;
	st.shared.f32 	[%r96+12], %f112;
	bra.uni 	$L__BB42_15;
$L__BB42_100:
	add.s32 	%r108, %r46, %r132;
	mad.lo.s32 	%r109, %r108, %r56, %r31;
	mul.wide.u32 	%rd42, %r109, 4;
	add.s64 	%rd43, %rd4, %rd42;
	ld.global.nc.v4.f32 	{%f114, %f115, %f116, %f117}, [%rd43];
	shl.b32 	%r110, %r46, 2;
	add.s32 	%r111, %r14, %r110;
	st.shared.f32 	[%r111], %f114;
	st.shared.f32 	[%r111+516], %f115;
	st.shared.f32 	[%r111+1032], %f116;
	st.shared.f32 	[%r111+1548], %f117;
	bra.uni 	$L__BB42_23;

}
	// .globl	_ZN3cub18CUB_300001_SM_10006detail11EmptyKernelIvEEvv
.visible .entry _ZN3cub18CUB_300001_SM_10006detail11EmptyKernelIvEEvv()
{


	ret;

}
	// .globl	_ZN3cub18CUB_300001_SM_10006detail4scan20DeviceScanInitKernelINS0_13ScanTileStateIiLb1EEEEEvT_i
.visible .entry _ZN3cub18CUB_300001_SM_10006detail4scan20DeviceScanInitKernelINS0_13ScanTileStateIiLb1EEEEEvT_i(
	.param .align 8 .b8 _ZN3cub18CUB_300001_SM_10006detail4scan20DeviceScanInitKernelINS0_13ScanTileStateIiLb1EEEEEvT_i_param_0[8],
	.param .u32 _ZN3cub18CUB_300001_SM_10006detail4scan20DeviceScanInitKernelINS0_13ScanTileStateIiLb1EEEEEvT_i_param_1
)
{
	.reg .pred 	%p<5>;
	.reg .b32 	%r<10>;
	.reg .b64 	%rd<7>;

	ld.param.u64 	%rd2, [_ZN3cub18CUB_300001_SM_10006detail4scan20DeviceScanInitKernelINS0_13ScanTileStateIiLb1EEEEEvT_i_param_0];
	ld.param.u32 	%r4, [_ZN3cub18CUB_300001_SM_10006detail4scan20DeviceScanInitKernelINS0_13ScanTileStateIiLb1EEEEEvT_i_param_1];
	cvta.to.global.u64 	%rd1, %rd2;
	mov.u32 	%r1, %ctaid.x;
	mov.u32 	%r5, %ntid.x;
	mov.u32 	%r2, %tid.x;
	mad.lo.s32 	%r3, %r1, %r5, %r2;
	setp.ge.s32 	%p1, %r3, %r4;
	@%p1 bra 	$L__BB44_2;
	mul.wide.s32 	%rd3, %r3, 8;
	add.s64 	%rd4, %rd1, %rd3;
	mov.b32 	%r6, 0;
	mov.b32 	%r7, 99;
	st.global.v2.u32 	[%rd4+256], {%r7, %r6};
$L__BB44_2:
	setp.ne.s32 	%p2, %r1, 0;
	setp.gt.u32 	%p3, %r2, 31;
	or.pred  	%p4, %p2, %p3;
	@%p4 bra 	$L__BB44_4;
	mul.wide.u32 	%rd5, %r2, 8;
	add.s64 	%rd6, %rd1, %rd5;
	mov.b32 	%r9, 0;
	st.global.v2.u32 	[%rd6], {%r9, %r9};
$L__BB44_4:
	ret;

}
	// .globl	_ZN3cub18CUB_300001_SM_10006detail4scan16DeviceScanKernelINS2_10policy_hubIiiijN4cuda3std3__44plusIvEEE10Policy1000EPiSC_NS0_13ScanTileStateIiLb1EEES9_NS1_10InputValueIiSC_EEjiLb0EiEEvT0_T1_T2_iT3_T4_T5_
.visible .entry _ZN3cub18CUB_300001_SM_10006detail4scan16DeviceScanKernelINS2_10policy_hubIiiijN4cuda3std3__44plusIvEEE10Policy1000EPiSC_NS0_13ScanTileStateIiLb1EEES9_NS1_10InputValueIiSC_EEjiLb0EiEEvT0_T1_T2_iT3_T4_T5_(
	.param .u64 .ptr .align 1 _ZN3cub18CUB_300001_SM_10006detail4scan16DeviceScanKernelINS2_10policy_hubIiiijN4cuda3std3__44plusIvEEE10Policy1000EPiSC_NS0_13ScanTileStateIiLb1EEES9_NS1_10InputValueIiSC_EEjiLb0EiEEvT0_T1_T2_iT3_T4_T5__param_0,
	.param .u64 .ptr .align 1 _ZN3cub18CUB_300001_SM_10006detail4scan16DeviceScanKernelINS2_10policy_hubIiiijN4cuda3std3__44plusIvEEE10Policy1000EPiSC_NS0_13ScanTileStateIiLb1EEES9_NS1_10InputValueIiSC_EEjiLb0EiEEvT0_T1_T2_iT3_T4_T5__param_1,
	.param .align 8 .b8 _ZN3cub18CUB_300001_SM_10006detail4scan16DeviceScanKernelINS2_10policy_hubIiiijN4cuda3std3__44plusIvEEE10Policy1000EPiSC_NS0_13ScanTileStateIiLb1EEES9_NS1_10InputValueIiSC_EEjiLb0EiEEvT0_T1_T2_iT3_T4_T5__param_2[8],
	.param .u32 _ZN3cub18CUB_300001_SM_10006detail4scan16DeviceScanKernelINS2_10policy_hubIiiijN4cuda3std3__44plusIvEEE10Policy1000EPiSC_NS0_13ScanTileStateIiLb1EEES9_NS1_10InputValueIiSC_EEjiLb0EiEEvT0_T1_T2_iT3_T4_T5__param_3,
	.param .align 1 .b8 _ZN3cub18CUB_300001_SM_10006detail4scan16DeviceScanKernelINS2_10policy_hubIiiijN4cuda3std3__44plusIvEEE10Policy1000EPiSC_NS0_13ScanTileStateIiLb1EEES9_NS1_10InputValueIiSC_EEjiLb0EiEEvT0_T1_T2_iT3_T4_T5__param_4[1],
	.param .align 8 .b8 _ZN3cub18CUB_300001_SM_10006detail4scan16DeviceScanKernelINS2_10policy_hubIiiijN4cuda3std3__44plusIvEEE10Policy1000EPiSC_NS0_13ScanTileStateIiLb1EEES9_NS1_10InputValueIiSC_EEjiLb0EiEEvT0_T1_T2_iT3_T4_T5__param_5[16],
	.param .u32 _ZN3cub18CUB_300001_SM_10006detail4scan16DeviceScanKernelINS2_10policy_hubIiiijN4cuda3std3__44plusIvEEE10Policy1000EPiSC_NS0_13ScanTileStateIiLb1EEES9_NS1_10InputValueIiSC_EEjiLb0EiEEvT0_T1_T2_iT3_T4_T5__param_6
)
.maxntid 384
{
	.reg .pred 	%p<160>;
	.reg .b16 	%rs<3>;
	.reg .b32 	%r<1038>;
	.reg .b64 	%rd<61>;
	// demoted variable
	.shared .align 16 .b8 _ZZN3cub18CUB_300001_SM_10006detail4scan16DeviceScanKernelINS2_10policy_hubIiiijN4cuda3std3__44plusIvEEE10Policy1000EPiSC_NS0_13ScanTileStateIiLb1EEES9_NS1_10InputValueIiSC_EEjiLb0EiEEvT0_T1_T2_iT3_T4_T5_E12temp_storage[33808];
	ld.param.u32 	%r241, [_ZN3cub18CUB_300001_SM_10006detail4scan16DeviceScanKernelINS2_10policy_hubIiiijN4cuda3std3__44plusIvEEE10Policy1000EPiSC_NS0_13ScanTileStateIiLb1EEES9_NS1_10InputValueIiSC_EEjiLb0EiEEvT0_T1_T2_iT3_T4_T5__param_5];
	bfe.u32 	%r242, %r241, 0, 8;
	cvt.u16.u32 	%rs1, %r242;
	and.b16  	%rs2, %rs1, 255;
	ld.param.u64 	%rd14, [_ZN3cub18CUB_300001_SM_10006detail4scan16DeviceScanKernelINS2_10policy_hubIiiijN4cuda3std3__44plusIvEEE10Policy1000EPiSC_NS0_13ScanTileStateIiLb1EEES9_NS1_10InputValueIiSC_EEjiLb0EiEEvT0_T1_T2_iT3_T4_T5__param_2];
	ld.param.u64 	%rd2, [_ZN3cub18CUB_300001_SM_10006detail4scan16DeviceScanKernelINS2_10policy_hubIiiijN4cuda3std3__44plusIvEEE10Policy1000EPiSC_NS0_13ScanTileStateIiLb1EEES9_NS1_10InputValueIiSC_EEjiLb0EiEEvT0_T1_T2_iT3_T4_T5__param_5+8];
	ld.param.u64 	%rd15, [_ZN3cub18CUB_300001_SM_10006detail4scan16DeviceScanKernelINS2_10policy_hubIiiijN4cuda3std3__44plusIvEEE10Policy1000EPiSC_NS0_13ScanTileStateIiLb1EEES9_NS1_10InputValueIiSC_EEjiLb0EiEEvT0_T1_T2_iT3_T4_T5__param_0];
	ld.param.u32 	%r240, [_ZN3cub18CUB_300001_SM_10006detail4scan16DeviceScanKernelINS2_10policy_hubIiiijN4cuda3std3__44plusIvEEE10Policy1000EPiSC_NS0_13ScanTileStateIiLb1EEES9_NS1_10InputValueIiSC_EEjiLb0EiEEvT0_T1_T2_iT3_T4_T5__param_6];
	cvta.to.global.u64 	%rd1, %rd15;
	setp.eq.s16 	%p1, %rs2, 0;
	@%p1 bra 	$L__BB45_2;
	cvta.to.global.u64 	%rd16, %rd2;
	ld.global.u32 	%r985, [%rd16];
	bra.uni 	$L__BB45_3;
$L__BB45_2:
	cvt.u32.u64 	%r985, %rd2;
$L__BB45_3:
	ld.param.u32 	%r983, [_ZN3cub18CUB_300001_SM_10006detail4scan16DeviceScanKernelINS2_10policy_hubIiiijN4cuda3std3__44plusIvEEE10Policy1000EPiSC_NS0_13ScanTileStateIiLb1EEES9_NS1_10InputValueIiSC_EEjiLb0EiEEvT0_T1_T2_iT3_T4_T5__param_3];
	mov.u32 	%r243, %ctaid.x;
	add.s32 	%r986, %r983, %r243;
	mul.lo.s32 	%r5, %r986, 8448;
	sub.s32 	%r6, %r240, %r5;
	setp.lt.u32 	%p2, %r6, 8449;
	@%p2 bra 	$L__BB45_29;
	cvt.u64.u32 	%rd40, %r5;
	mov.u32 	%r7, %tid.x;
	and.b32  	%r628, %r7, 31;
	and.b32  	%r629, %r7, 992;
	mul.lo.s32 	%r630, %r629, 22;
	or.b32  	%r631, %r630, %r628;
	cvt.u64.u32 	%rd41, %r631;
	add.s64 	%rd4, %rd41, %rd40;
	shl.b64 	%rd42, %rd4, 2;
	add.s64 	%rd43, %rd1, %rd42;
	ld.global.u32 	%r632, [%rd43];
	ld.global.u32 	%r633, [%rd43+128];
	ld.global.u32 	%r634, [%rd43+256];
	ld.global.u32 	%r635, [%rd43+384];
	ld.global.u32 	%r636, [%rd43+512];
	ld.global.u32 	%r637, [%rd43+640];
	ld.global.u32 	%r638, [%rd43+768];
	ld.global.u32 	%r639, [%rd43+896];
	ld.global.u32 	%r640, [%rd43+1024];
	ld.global.u32 	%r641, [%rd43+1152];
	ld.global.u32 	%r642, [%rd43+1280];
	ld.global.u32 	%r643, [%rd43+1408];
	ld.global.u32 	%r644, [%rd43+1536];
	ld.global.u32 	%r645, [%rd43+1664];
	ld.global.u32 	%r646, [%rd43+1792];
	ld.global.u32 	%r647, [%rd43+1920];
	ld.global.u32 	%r648, [%rd43+2048];
	ld.global.u32 	%r649, [%rd43+2176];
	ld.global.u32 	%r650, [%rd43+2304];
	ld.global.u32 	%r651, [%rd43+2432];
	ld.global.u32 	%r652, [%rd43+2560];
	ld.global.u32 	%r653, [%rd43+2688];
	// begin inline asm
	mov.u32 %r627, %laneid;
	// end inline asm
	shr.u32 	%r9, %r7, 5;
	mad.lo.s32 	%r654, %r9, 704, %r627;
	shl.b32 	%r655, %r654, 2;
	mov.u32 	%r656, _ZZN3cub18CUB_300001_SM_10006detail4scan16DeviceScanKernelINS2_10policy_hubIiiijN4cuda3std3__44plusIvEEE10Policy1000EPiSC_NS0_13ScanTileStateIiLb1EEES9_NS1_10InputValueIiSC_EEjiLb0EiEEvT0_T1_T2_iT3_T4_T5_E12temp_storage;
	add.s32 	%r10, %r656, %r655;
	st.shared.u32 	[%r10], %r632;
	st.shared.u32 	[%r10+128], %r633;
	st.shared.u32 	[%r10+256], %r634;
	st.shared.u32 	[%r10+384], %r635;
	st.shared.u32 	[%r10+512], %r636;
	st.shared.u32 	[%r10+640], %r637;
	st.shared.u32 	[%r10+768], %r638;
	st.shared.u32 	[%r10+896], %r639;
	st.shared.u32 	[%r10+1024], %r640;
	st.shared.u32 	[%r10+1152], %r641;
	st.shared.u32 	[%r10+1280], %r642;
	st.shared.u32 	[%r10+1408], %r643;
	st.shared.u32 	[%r10+1536], %r644;
	st.shared.u32 	[%r10+1664], %r645;
	st.shared.u32 	[%r10+1792], %r646;
	st.shared.u32 	[%r10+1920], %r647;
	st.shared.u32 	[%r10+2048], %r648;
	st.shared.u32 	[%r10+2176], %r649;
	st.shared.u32 	[%r10+2304], %r650;
	st.shared.u32 	[%r10+2432], %r651;
	st.shared.u32 	[%r10+2560], %r652;
	st.shared.u32 	[%r10+2688], %r653;
	bar.warp.sync 	-1;
	mad.lo.s32 	%r11, %r627, 84, %r10;
	ld.shared.v2.u32 	{%r12, %r13}, [%r11];
	ld.shared.v2.u32 	{%r14, %r15}, [%r11+8];
	ld.shared.v2.u32 	{%r16, %r17}, [%r11+16];
	ld.shared.v2.u32 	{%r18, %r19}, [%r11+24];
	ld.shared.v2.u32 	{%r20, %r21}, [%r11+32];
	ld.shared.v2.u32 	{%r22, %r23}, [%r11+40];
	ld.shared.v2.u32 	{%r24, %r25}, [%r11+48];
	ld.shared.v2.u32 	{%r26, %r27}, [%r11+56];
	ld.shared.v2.u32 	{%r28, %r29}, [%r11+64];
	ld.shared.v2.u32 	{%r30, %r31}, [%r11+72];
	ld.shared.v2.u32 	{%r32, %r33}, [%r11+80];
	bar.sync 	0;
	setp.ne.s32 	%p104, %r986, 0;
	@%p104 bra 	$L__BB45_9;
	add.s32 	%r878, %r13, %r12;
	add.s32 	%r879, %r14, %r878;
	add.s32 	%r880, %r15, %r879;
	add.s32 	%r881, %r16, %r880;
	add.s32 	%r882, %r17, %r881;
	add.s32 	%r883, %r18, %r882;
	add.s32 	%r884, %r19, %r883;
	add.s32 	%r885, %r20, %r884;
	add.s32 	%r886, %r21, %r885;
	add.s32 	%r887, %r22, %r886;
	add.s32 	%r888, %r23, %r887;
	add.s32 	%r889, %r24, %r888;
	add.s32 	%r890, %r25, %r889;
	add.s32 	%r891, %r26, %r890;
	add.s32 	%r892, %r27, %r891;
	add.s32 	%r893, %r28, %r892;
	add.s32 	%r894, %r29, %r893;
	add.s32 	%r895, %r30, %r894;
	add.s32 	%r896, %r31, %r895;
	add.s32 	%r897, %r32, %r896;
	add.s32 	%r852, %r33, %r897;
	mov.b32 	%r850, 1;
	mov.b32 	%r875, 0;
	mov.b32 	%r877, -1;
	// begin inline asm
	{  .reg .s32 r0;  .reg .pred p;  shfl.sync.up.b32 r0|p, %r852, %r850, %r875, %r877;  @p add.s32 r0, r0, %r852;  mov.s32 %r848, r0;}
	// end inline asm
	mov.b32 	%r856, 2;
	// begin inline asm
	{  .reg .s32 r0;  .reg .pred p;  shfl.sync.up.b32 r0|p, %r848, %r856, %r875, %r877;  @p add.s32 r0, r0, %r848;  mov.s32 %r854, r0;}
	// end inline asm
	mov.b32 	%r862, 4;
	// begin inline asm
	{  .reg .s32 r0;  .reg .pred p;  shfl.sync.up.b32 r0|p, %r854, %r862, %r875, %r877;  @p add.s32 r0, r0, %r854;  mov.s32 %r860, r0;}
	// end inline asm
	mov.b32 	%r868, 8;
	// begin inline asm
	{  .reg .s32 r0;  .reg .pred p;  shfl.sync.up.b32 r0|p, %r860, %r868, %r875, %r877;  @p add.s32 r0, r0, %r860;  mov.s32 %r866, r0;}
	// end inline asm
	mov.b32 	%r874, 16;
	// begin inline asm
	{  .reg .s32 r0;  .reg .pred p;  shfl.sync.up.b32 r0|p, %r866, %r874, %r875, %r877;  @p add.s32 r0, r0, %r866;  mov.s32 %r872, r0;}
	// end inline asm
	setp.ne.s32 	%p146, %r627, 31;
	@%p146 bra 	$L__BB45_7;
	shl.b32 	%r898, %r9, 2;
	add.s32 	%r900, %r656, %r898;
	st.shared.u32 	[%r900+16], %r872;
$L__BB45_7:
	bar.sync 	0;
	ld.shared.v4.u32 	{%r901, %r902, %r903, %r904}, [_ZZN3cub18CUB_300001_SM_10006detail4scan16DeviceScanKernelINS2_10policy_hubIiiijN4cuda3std3__44plusIvEEE10Policy1000EPiSC_NS0_13ScanTileStateIiLb1EEES9_NS1_10InputValueIiSC_EEjiLb0EiEEvT0_T1_T2_iT3_T4_T5_E12temp_storage+16];
	add.s32 	%r905, %r902, %r901;
	setp.eq.s32 	%p147, %r9, 2;
	selp.b32 	%r906, %r905, %r901, %p147;
	add.s32 	%r907, %r905, %r903;
	setp.eq.s32 	%p148, %r9, 3;
	selp.b32 	%r908, %r907, %r906, %p148;
	add.s32 	%r909, %r907, %r904;
	setp.eq.s32 	%p149, %r9, 4;
	selp.b32 	%r910, %r909, %r908, %p149;
	ld.shared.v4.u32 	{%r911, %r912, %r913, %r914}, [_ZZN3cub18CUB_300001_SM_10006detail4scan16DeviceScanKernelINS2_10policy_hubIiiijN4cuda3std3__44plusIvEEE10Policy1000EPiSC_NS0_13ScanTileStateIiLb1EEES9_NS1_10InputValueIiSC_EEjiLb0EiEEvT0_T1_T2_iT3_T4_T5_E12temp_storage+32];
	add.s32 	%r915, %r909, %r911;
	setp.eq.s32 	%p150, %r9, 5;
	selp.b32 	%r916, %r915, %r910, %p150;
	add.s32 	%r917, %r915, %r912;
	setp.eq.s32 	%p151, %r9, 6;
	selp.b32 	%r918, %r917, %r916, %p151;
	add.s32 	%r919, %r917, %r913;
	setp.eq.s32 	%p152, %r9, 7;
	selp.b32 	%r920, %r919, %r918, %p152;
	add.s32 	%r921, %r919, %r914;
	setp.eq.s32 	%p153, %r9, 8;
	selp.b32 	%r922, %r921, %r920, %p153;
	ld.shared.v4.u32 	{%r923, %r924, %r925, %r926}, [_ZZN3cub18CUB_300001_SM_10006detail4scan16DeviceScanKernelINS2_10policy_hubIiiijN4cuda3std3__44plusIvEEE10Policy1000EPiSC_NS0_13ScanTileStateIiLb1EEES9_NS1_10InputValueIiSC_EEjiLb0EiEEvT0_T1_T2_iT3_T4_T5_E12temp_storage+48];
	add.s32 	%r927, %r921, %r923;
	setp.eq.s32 	%p154, %r9, 9;
	selp.b32 	%r928, %r927, %r922, %p154;
	add.s32 	%r929, %r927, %r924;
	setp.eq.s32 	%p155, %r9, 10;
	selp.b32 	%r930, %r929, %r928, %p155;
	add.s32 	%r931, %r929, %r925;
	setp.eq.s32 	%p156, %r9, 11;
	selp.b32 	%r932, %r931, %r930, %p156;
	setp.lt.u32 	%p157, %r7, 32;
	selp.b32 	%r933, 0, %r932, %p157;
	setp.eq.s32 	%p158, %r627, 0;
	sub.s32 	%r934, %r872, %r852;
	selp.b32 	%r935, 0, %r934, %p158;
	add.s32 	%r936, %r935, %r985;
	add.s32 	%r1000, %r936, %r933;
	add.s32 	%r937, %r926, %r985;
	add.s32 	%r37, %r937, %r931;
	setp.ne.s32 	%p159, %r7, 0;
	@%p159 bra 	$L__BB45_28;
	add.s64 	%rd55, %rd14, 256;
	mov.b32 	%r938, 101;
	// begin inline asm
	st.relaxed.gpu.v2.u32 [%rd55], {%r938, %r37};
	// end inline asm
	bra.uni 	$L__BB45_28;
$L__BB45_9:
	add.s32 	%r687, %r13, %r12;
	add.s32 	%r688, %r14, %r687;
	add.s32 	%r689, %r15, %r688;
	add.s32 	%r690, %r16, %r689;
	add.s32 	%r691, %r17, %r690;
	add.s32 	%r692, %r18, %r691;
	add.s32 	%r693, %r19, %r692;
	add.s32 	%r694, %r20, %r693;
	add.s32 	%r695, %r21, %r694;
	add.s32 	%r696, %r22, %r695;
	add.s32 	%r697, %r23, %r696;
	add.s32 	%r698, %r24, %r697;
	add.s32 	%r699, %r25, %r698;
	add.s32 	%r700, %r26, %r699;
	add.s32 	%r701, %r27, %r700;
	add.s32 	%r702, %r28, %r701;
	add.s32 	%r703, %r29, %r702;
	add.s32 	%r704, %r30, %r703;
	add.s32 	%r705, %r31, %r704;
	add.s32 	%r706, %r32, %r705;
	add.s32 	%r661, %r33, %r706;
	mov.b32 	%r659, 1;
	mov.b32 	%r684, 0;
	mov.b32 	%r686, -1;
	// begin inline asm
	{  .reg .s32 r0;  .reg .pred p;  shfl.sync.up.b32 r0|p, %r661, %r659, %r684, %r686;  @p add.s32 r0, r0, %r661;  mov.s32 %r657, r0;}
	// end inline asm
	mov.b32 	%r665, 2;
	// begin inline asm
	{  .reg .s32 r0;  .reg .pred p;  shfl.sync.up.b32 r0|p, %r657, %r665, %r684, %r686;  @p add.s32 r0, r0, %r657;  mov.s32 %r663, r0;}
	// end inline asm
	mov.b32 	%r671, 4;
	// begin inline asm
	{  .reg .s32 r0;  .reg .pred p;  shfl.sync.up.b32 r0|p, %r663, %r671, %r684, %r686;  @p add.s32 r0, r0, %r663;  mov.s32 %r669, r0;}
	// end inline asm
	mov.b32 	%r677, 8;
	// begin inline asm
	{  .reg .s32 r0;  .reg .pred p;  shfl.sync.up.b32 r0|p, %r669, %r677, %r684, %r686;  @p add.s32 r0, r0, %r669;  mov.s32 %r675, r0;}
	// end inline asm
	mov.b32 	%r683, 16;
	// begin inline asm
	{  .reg .s32 r0;  .reg .pred p;  shfl.sync.up.b32 r0|p, %r675, %r683, %r684, %r686;  @p add.s32 r0, r0, %r675;  mov.s32 %r681, r0;}
	// end inline asm
	setp.ne.s32 	%p105, %r627, 31;
	@%p105 bra 	$L__BB45_11;
	shl.b32 	%r707, %r9, 2;
	add.s32 	%r709, %r656, %r707;
	st.shared.u32 	[%r709+16], %r681;
$L__BB45_11:
	sub.s32 	%r710, %r681, %r661;
	bar.sync 	0;
	ld.shared.v4.u32 	{%r711, %r712, %r713, %r714}, [_ZZN3cub18CUB_300001_SM_10006detail4scan16DeviceScanKernelINS2_10policy_hubIiiijN4cuda3std3__44plusIvEEE10Policy1000EPiSC_NS0_13ScanTileStateIiLb1EEES9_NS1_10InputValueIiSC_EEjiLb0EiEEvT0_T1_T2_iT3_T4_T5_E12temp_storage+16];
	add.s32 	%r715, %r712, %r711;
	setp.eq.s32 	%p106, %r9, 2;
	selp.b32 	%r716, %r715, %r711, %p106;
	add.s32 	%r717, %r715, %r713;
	setp.eq.s32 	%p107, %r9, 3;
	selp.b32 	%r718, %r717, %r716, %p107;
	add.s32 	%r719, %r717, %r714;
	setp.eq.s32 	%p108, %r9, 4;
	selp.b32 	%r720, %r719, %r718, %p108;
	ld.shared.v4.u32 	{%r721, %r722, %r723, %r724}, [_ZZN3cub18CUB_300001_SM_10006detail4scan16DeviceScanKernelINS2_10policy_hubIiiijN4cuda3std3__44plusIvEEE10Policy1000EPiSC_NS0_13ScanTileStateIiLb1EEES9_NS1_10InputValueIiSC_EEjiLb0EiEEvT0_T1_T2_iT3_T4_T5_E12temp_storage+32];
	add.s32 	%r725, %r719, %r721;
	setp.eq.s32 	%p109, %r9, 5;
	selp.b32 	%r726, %r725, %r720, %p109;
	add.s32 	%r727, %r725, %r722;
	setp.eq.s32 	%p110, %r9, 6;
	selp.b32 	%r728, %r727, %r726, %p110;
	add.s32 	%r729, %r727, %r723;
	setp.eq.s32 	%p111, %r9, 7;
	selp.b32 	%r730, %r729, %r728, %p111;
	add.s32 	%r731, %r729, %r724;
	setp.eq.s32 	%p112, %r9, 8;
	selp.b32 	%r732, %r731, %r730, %p112;
	ld.shared.v4.u32 	{%r733, %r734, %r735, %r736}, [_ZZN3cub18CUB_300001_SM_10006detail4scan16DeviceScanKernelINS2_10policy_hubIiiijN4cuda3std3__44plusIvEEE10Policy1000EPiSC_NS0_13ScanTileStateIiLb1EEES9_NS1_10InputValueIiSC_EEjiLb0EiEEvT0_T1_T2_iT3_T4_T5_E12temp_storage+48];
	add.s32 	%r737, %r731, %r733;
	setp.eq.s32 	%p113, %r9, 9;
	selp.b32 	%r738, %r737, %r732, %p113;
	add.s32 	%r739, %r737, %r734;
	setp.eq.s32 	%p114, %r9, 10;
	selp.b32 	%r740, %r739, %r738, %p114;
	add.s32 	%r741, %r739, %r735;
	setp.eq.s32 	%p115, %r9, 11;
	selp.b32 	%r742, %r741, %r740, %p115;
	add.s32 	%r40, %r741, %r736;
	setp.gt.u32 	%p116, %r7, 31;
	setp.lt.u32 	%p117, %r7, 32;
	setp.eq.s32 	%p118, %r627, 0;
	selp.b32 	%r743, 0, %r710, %p118;
	add.s32 	%r999, %r742, %r743;
	selp.b32 	%r42, %r710, %r999, %p117;
	@%p116 bra 	$L__BB45_27;
	setp.ne.s32 	%p119, %r7, 0;
	mul.wide.s32 	%rd44, %r986, 8;
	add.s64 	%rd5, %rd14, %rd44;
	@%p119 bra 	$L__BB45_14;
	st.shared.u32 	[_ZZN3cub18CUB_300001_SM_10006detail4scan16DeviceScanKernelINS2_10policy_hubIiiijN4cuda3std3__44plusIvEEE10Policy1000EPiSC_NS0_13ScanTileStateIiLb1EEES9_NS1_10InputValueIiSC_EEjiLb0EiEEvT0_T1_T2_iT3_T4_T5_E12temp_storage+12], %r40;
	add.s64 	%rd45, %rd5, 256;
	mov.b32 	%r744, 100;
	// begin inline asm
	st.relaxed.gpu.v2.u32 [%rd45], {%r744, %r40};
	// end inline asm
$L__BB45_14:
	not.b32 	%r750, %r7;
	add.s32 	%r994, %r986, %r750;
	mov.b32 	%r746, 830;
	// begin inline asm
	nanosleep.u32 %r746;
	// end inline asm
	mul.wide.s32 	%rd47, %r994, 8;
	add.s64 	%rd48, %rd14, %rd47;
	add.s64 	%rd46, %rd48, 256;
	// begin inline asm
	ld.relaxed.gpu.v2.u32 {%r996, %r988}, [%rd46];
	// end inline asm
	mov.b32 	%r989, 952;
$L__BB45_15:
	setp.eq.s32 	%p120, %r996, 99;
	mov.b32 	%r751, -1;
	vote.sync.any.pred 	%p121, %p120, %r751;
	not.pred 	%p122, %p121;
	@%p122 bra 	$L__BB45_17;
	mul.lo.s32 	%r846, %r986, 16807;
	and.b32  	%r986, %r846, 2147483647;
	add.s32 	%r847, %r989, 1;
	rem.u32 	%r843, %r986, %r847;
	// begin inline asm
	nanosleep.u32 %r843;
	// end inline asm
	shr.u32 	%r989, %r989, 1;
	// begin inline asm
	ld.relaxed.gpu.v2.u32 {%r996, %r988}, [%rd46];
	// end inline asm
	bra.uni 	$L__BB45_15;
$L__BB45_17:
	setp.eq.s32 	%p123, %r996, 101;
	mov.b32 	%r778, -1;
	vote.sync.ballot.b32 	%r780, %p123, %r778;
	// begin inline asm
	mov.u32 %r753, %lanemask_ge;
	// end inline asm
	and.b32  	%r781, %r780, %r753;
	or.b32  	%r782, %r781, -2147483648;
	add.s32 	%r783, %r782, -1;
	not.b32 	%r784, %r782;
	and.b32  	%r785, %r784, %r783;
	popc.b32 	%r757, %r785;
	mov.b32 	%r756, 1;
	// begin inline asm
	shfl.sync.down.b32 %r754, %r988, %r756, %r757, %r778;
	// end inline asm
	setp.lt.s32 	%p125, %r627, %r757;
	selp.b32 	%r786, %r754, 0, %p125;
	add.s32 	%r760, %r786, %r988;
	mov.b32 	%r761, 2;
	// begin inline asm
	shfl.sync.down.b32 %r759, %r760, %r761, %r757, %r778;
	// end inline asm
	add.s32 	%r57, %r627, 2;
	setp.gt.s32 	%p126, %r57, %r757;
	selp.b32 	%r787, 0, %r759, %p126;
	add.s32 	%r765, %r760, %r787;
	mov.b32 	%r766, 4;
	// begin inline asm
	shfl.sync.down.b32 %r764, %r765, %r766, %r757, %r778;
	// end inline asm
	add.s32 	%r58, %r627, 4;
	setp.gt.s32 	%p127, %r58, %r757;
	selp.b32 	%r788, 0, %r764, %p127;
	add.s32 	%r770, %r765, %r788;
	mov.b32 	%r771, 8;
	// begin inline asm
	shfl.sync.down.b32 %r769, %r770, %r771, %r757, %r778;
	// end inline asm
	add.s32 	%r59, %r627, 8;
	setp.gt.s32 	%p128, %r59, %r757;
	selp.b32 	%r789, 0, %r769, %p128;
	add.s32 	%r775, %r770, %r789;
	mov.b32 	%r776, 16;
	// begin inline asm
	shfl.sync.down.b32 %r774, %r775, %r776, %r757, %r778;
	// end inline asm
	add.s32 	%r60, %r627, 16;
	setp.gt.s32 	%p129, %r60, %r757;
	selp.b32 	%r790, 0, %r774, %p129;
	add.s32 	%r993, %r775, %r790;
	add.s64 	%rd7, %rd14, 256;
	mov.b32 	%r990, 952;
$L__BB45_18:
	setp.ne.s32 	%p130, %r996, 101;
	mov.b32 	%r791, -1;
	vote.sync.all.pred 	%p131, %p130, %r791;
	not.pred 	%p132, %p131;
	@%p132 bra 	$L__BB45_23;
	shr.u32 	%r990, %r990, 1;
	mul.wide.s32 	%rd51, %r994, 8;
	add.s64 	%rd52, %rd7, %rd51;
	add.s64 	%rd50, %rd52, -256;
	// begin inline asm
	ld.relaxed.gpu.v2.u32 {%r996, %r997}, [%rd50];
	// end inline asm
	mov.u32 	%r998, %r990;
$L__BB45_20:
	setp.eq.s32 	%p136, %r996, 99;
	mov.b32 	%r799, -1;
	vote.sync.any.pred 	%p137, %p136, %r799;
	not.pred 	%p138, %p137;
	@%p138 bra 	$L__BB45_22;
	mul.lo.s32 	%r841, %r986, 16807;
	and.b32  	%r986, %r841, 2147483647;
	add.s32 	%r842, %r998, 1;
	rem.u32 	%r838, %r986, %r842;
	// begin inline asm
	nanosleep.u32 %r838;
	// end inline asm
	shr.u32 	%r998, %r998, 1;
	// begin inline asm
	ld.relaxed.gpu.v2.u32 {%r996, %r997}, [%rd50];
	// end inline asm
	bra.uni 	$L__BB45_20;
$L__BB45_22:
	setp.eq.s32 	%p139, %r996, 101;
	mov.b32 	%r825, -1;
	vote.sync.ballot.b32 	%r826, %p139, %r825;
	and.b32  	%r827, %r826, %r753;
	or.b32  	%r828, %r827, -2147483648;
	add.s32 	%r829, %r828, -1;
	not.b32 	%r830, %r828;
	and.b32  	%r831, %r830, %r829;
	popc.b32 	%r804, %r831;
	mov.b32 	%r803, 1;
	// begin inline asm
	shfl.sync.down.b32 %r801, %r997, %r803, %r804, %r825;
	// end inline asm
	setp.lt.s32 	%p141, %r627, %r804;
	selp.b32 	%r832, %r801, 0, %p141;
	add.s32 	%r807, %r832, %r997;
	mov.b32 	%r808, 2;
	// begin inline asm
	shfl.sync.down.b32 %r806, %r807, %r808, %r804, %r825;
	// end inline asm
	setp.gt.s32 	%p142, %r57, %r804;
	selp.b32 	%r833, 0, %r806, %p142;
	add.s32 	%r812, %r807, %r833;
	mov.b32 	%r813, 4;
	// begin inline asm
	shfl.sync.down.b32 %r811, %r812, %r813, %r804, %r825;
	// end inline asm
	setp.gt.s32 	%p143, %r58, %r804;
	selp.b32 	%r834, 0, %r811, %p143;
	add.s32 	%r817, %r812, %r834;
	mov.b32 	%r818, 8;
	// begin inline asm
	shfl.sync.down.b32 %r816, %r817, %r818, %r804, %r825;
	// end inline asm
	setp.gt.s32 	%p144, %r59, %r804;
	selp.b32 	%r835, 0, %r816, %p144;
	add.s32 	%r822, %r817, %r835;
	mov.b32 	%r823, 16;
	// begin inline asm
	shfl.sync.down.b32 %r821, %r822, %r823, %r804, %r825;
	// end inline asm
	setp.gt.s32 	%p145, %r60, %r804;
	selp.b32 	%r836, 0, %r821, %p145;
	add.s32 	%r837, %r836, %r993;
	add.s32 	%r993, %r837, %r822;
	add.s32 	%r994, %r994, -32;
	bra.uni 	$L__BB45_18;
$L__BB45_23:
	@%p119 bra 	$L__BB45_25;
	add.s32 	%r794, %r993, %r40;
	add.s64 	%rd49, %rd5, 256;
	mov.b32 	%r793, 101;
	// begin inline asm
	st.relaxed.gpu.v2.u32 [%rd49], {%r793, %r794};
	// end inline asm
	st.shared.u32 	[_ZZN3cub18CUB_300001_SM_10006detail4scan16DeviceScanKernelINS2_10policy_hubIiiijN4cuda3std3__44plusIvEEE10Policy1000EPiSC_NS0_13ScanTileStateIiLb1EEES9_NS1_10InputValueIiSC_EEjiLb0EiEEvT0_T1_T2_iT3_T4_T5_E12temp_storage+4], %r993;
	st.shared.u32 	[_ZZN3cub18CUB_300001_SM_10006detail4scan16DeviceScanKernelINS2_10policy_hubIiiijN4cuda3std3__44plusIvEEE10Policy1000EPiSC_NS0_13ScanTileStateIiLb1EEES9_NS1_10InputValueIiSC_EEjiLb0EiEEvT0_T1_T2_iT3_T4_T5_E12temp_storage+8], %r794;
$L__BB45_25:
	setp.ne.s32 	%p134, %r627, 0;
	mov.u32 	%r999, %r42;
	@%p134 bra 	$L__BB45_27;
	st.shared.u32 	[_ZZN3cub18CUB_300001_SM_10006detail4scan16DeviceScanKernelINS2_10policy_hubIiiijN4cuda3std3__44plusIvEEE10Policy1000EPiSC_NS0_13ScanTileStateIiLb1EEES9_NS1_10InputValueIiSC_EEjiLb0EiEEvT0_T1_T2_iT3_T4_T5_E12temp_storage+76], %r993;
	mov.u32 	%r999, %r993;
$L__BB45_27:
	bar.sync 	0;
	setp.eq.s32 	%p135, %r7, 0;
	ld.shared.u32 	%r795, [_ZZN3cub18CUB_300001_SM_10006detail4scan16DeviceScanKernelINS2_10policy_hubIiiijN4cuda3std3__44plusIvEEE10Policy1000EPiSC_NS0_13ScanTileStateIiLb1EEES9_NS1_10InputValueIiSC_EEjiLb0EiEEvT0_T1_T2_iT3_T4_T5_E12temp_storage+76];
	selp.b32 	%r796, 0, %r795, %p135;
	add.s32 	%r1000, %r796, %r999;
$L__BB45_28:
	ld.param.u64 	%rd60, [_ZN3cub18CUB_300001_SM_10006detail4scan16DeviceScanKernelINS2_10policy_hubIiiijN4cuda3std3__44plusIvEEE10Policy1000EPiSC_NS0_13ScanTileStateIiLb1EEES9_NS1_10InputValueIiSC_EEjiLb0EiEEvT0_T1_T2_iT3_T4_T5__param_1];
	add.s32 	%r940, %r1000, %r12;
	add.s32 	%r941, %r13, %r940;
	add.s32 	%r942, %r14, %r941;
	add.s32 	%r943, %r15, %r942;
	add.s32 	%r944, %r16, %r943;
	add.s32 	%r945, %r17, %r944;
	add.s32 	%r946, %r18, %r945;
	add.s32 	%r947, %r19, %r946;
	add.s32 	%r948, %r20, %r947;
	add.s32 	%r949, %r21, %r948;
	add.s32 	%r950, %r22, %r949;
	add.s32 	%r951, %r23, %r950;
	add.s32 	%r952, %r24, %r951;
	add.s32 	%r953, %r25, %r952;
	add.s32 	%r954, %r26, %r953;
	add.s32 	%r955, %r27, %r954;
	add.s32 	%r956, %r28, %r955;
	add.s32 	%r957, %r29, %r956;
	add.s32 	%r958, %r30, %r957;
	add.s32 	%r959, %r31, %r958;
	add.s32 	%r960, %r32, %r959;
	bar.sync 	0;
	st.shared.v2.u32 	[%r11], {%r1000, %r940};
	st.shared.v2.u32 	[%r11+8], {%r941, %r942};
	st.shared.v2.u32 	[%r11+16], {%r943, %r944};
	st.shared.v2.u32 	[%r11+24], {%r945, %r946};
	st.shared.v2.u32 	[%r11+32], {%r947, %r948};
	st.shared.v2.u32 	[%r11+40], {%r949, %r950};
	st.shared.v2.u32 	[%r11+48], {%r951, %r952};
	st.shared.v2.u32 	[%r11+56], {%r953, %r954};
	st.shared.v2.u32 	[%r11+64], {%r955, %r956};
	st.shared.v2.u32 	[%r11+72], {%r957, %r958};
	st.shared.v2.u32 	[%r11+80], {%r959, %r960};
	bar.warp.sync 	-1;
	ld.shared.u32 	%r961, [%r10];
	ld.shared.u32 	%r962, [%r10+128];
	ld.shared.u32 	%r963, [%r10+256];
	ld.shared.u32 	%r964, [%r10+384];
	ld.shared.u32 	%r965, [%r10+512];
	ld.shared.u32 	%r966, [%r10+640];
	ld.shared.u32 	%r967, [%r10+768];
	ld.shared.u32 	%r968, [%r10+896];
	ld.shared.u32 	%r969, [%r10+1024];
	ld.shared.u32 	%r970, [%r10+1152];
	ld.shared.u32 	%r971, [%r10+1280];
	ld.shared.u32 	%r972, [%r10+1408];
	ld.shared.u32 	%r973, [%r10+1536];
	ld.shared.u32 	%r974, [%r10+1664];
	ld.shared.u32 	%r975, [%r10+1792];
	ld.shared.u32 	%r976, [%r10+1920];
	ld.shared.u32 	%r977, [%r10+2048];
	ld.shared.u32 	%r978, [%r10+2176];
	ld.shared.u32 	%r979, [%r10+2304];
	ld.shared.u32 	%r980, [%r10+2432];
	ld.shared.u32 	%r981, [%r10+2560];
	ld.shared.u32 	%r982, [%r10+2688];
	cvta.to.global.u64 	%rd56, %rd60;
	add.s64 	%rd58, %rd56, %rd42;
	st.global.u32 	[%rd58], %r961;
	st.global.u32 	[%rd58+128], %r962;
	st.global.u32 	[%rd58+256], %r963;
	st.global.u32 	[%rd58+384], %r964;
	st.global.u32 	[%rd58+512], %r965;
	st.global.u32 	[%rd58+640], %r966;
	st.global.u32 	[%rd58+768], %r967;
	st.global.u32 	[%rd58+896], %r968;
	st.global.u32 	[%rd58+1024], %r969;
	st.global.u32 	[%rd58+1152], %r970;
	st.global.u32 	[%rd58+1280], %r971;
	st.global.u32 	[%rd58+1408], %r972;
	st.global.u32 	[%rd58+1536], %r973;
	st.global.u32 	[%rd58+1664], %r974;
	st.global.u32 	[%rd58+1792], %r975;
	st.global.u32 	[%rd58+1920], %r976;
	st.global.u32 	[%rd58+2048], %r977;
	st.global.u32 	[%rd58+2176], %r978;
	st.global.u32 	[%rd58+2304], %r979;
	st.global.u32 	[%rd58+2432], %r980;
	st.global.u32 	[%rd58+2560], %r981;
	st.global.u32 	[%rd58+2688], %r982;
	bra.uni 	$L__BB45_143;
$L__BB45_29:
	setp.eq.s32 	%p3, %r6, 0;
	@%p3 bra 	$L__BB45_143;
	mul.wide.u32 	%rd17, %r5, 4;
	add.s64 	%rd18, %rd1, %rd17;
	mov.u32 	%r85, %tid.x;
	ld.global.u32 	%r1022, [%rd18];
	and.b32  	%r244, %r85, 31;
	and.b32  	%r245, %r85, 992;
	mul.lo.s32 	%r246, %r245, 22;
	or.b32  	%r87, %r246, %r244;
	setp.ge.u32 	%p4, %r87, %r6;
	shl.b32 	%r247, %r87, 2;
	cvt.u64.u32 	%rd19, %r247;
	add.s64 	%rd9, %rd18, %rd19;
	mov.u32 	%r1001, %r1022;
	@%p4 bra 	$L__BB45_32;
	ld.global.u32 	%r1001, [%rd9];
$L__BB45_32:
	add.s32 	%r90, %r87, 32;
	setp.ge.u32 	%p5, %r90, %r6;
	mov.u32 	%r1002, %r1022;
	@%p5 bra 	$L__BB45_34;
	ld.global.u32 	%r1002, [%rd9+128];
$L__BB45_34:
	add.s32 	%r93, %r87, 64;
	setp.ge.u32 	%p6, %r93, %r6;
	mov.u32 	%r1003, %r1022;
	@%p6 bra 	$L__BB45_36;
	ld.global.u32 	%r1003, [%rd9+256];
$L__BB45_36:
	add.s32 	%r96, %r87, 96;
	setp.ge.u32 	%p7, %r96, %r6;
	mov.u32 	%r1004, %r1022;
	@%p7 bra 	$L__BB45_38;
	ld.global.u32 	%r1004, [%rd9+384];
$L__BB45_38:
	add.s32 	%r248, %r87, 128;
	setp.ge.u32 	%p8, %r248, %r6;
	mov.u32 	%r1005, %r1022;
	@%p8 bra 	$L__BB45_40;
	ld.global.u32 	%r1005, [%rd9+512];
$L__BB45_40:
	add.s32 	%r249, %r87, 160;
	setp.ge.u32 	%p9, %r249, %r6;
	mov.u32 	%r1006, %r1022;
	@%p9 bra 	$L__BB45_42;
	ld.global.u32 	%r1006, [%rd9+640];
$L__BB45_42:
	add.s32 	%r103, %r87, 192;
	setp.ge.u32 	%p10, %r103, %r6;
	mov.u32 	%r1007, %r1022;
	@%p10 bra 	$L__BB45_44;
	ld.global.u32 	%r1007, [%rd9+768];
$L__BB45_44:
	add.s32 	%r250, %r87, 224;
	setp.ge.u32 	%p11, %r250, %r6;
	mov.u32 	%r1008, %r1022;
	@%p11 bra 	$L__BB45_46;
	ld.global.u32 	%r1008, [%rd9+896];
$L__BB45_46:
	add.s32 	%r108, %r87, 256;
	setp.ge.u32 	%p12, %r108, %r6;
	mov.u32 	%r1009, %r1022;
	@%p12 bra 	$L__BB45_48;
	ld.global.u32 	%r1009, [%rd9+1024];
$L__BB45_48:
	add.s32 	%r251, %r87, 288;
	setp.ge.u32 	%p13, %r251, %r6;
	mov.u32 	%r1010, %r1022;
	@%p13 bra 	$L__BB45_50;
	ld.global.u32 	%r1010, [%rd9+1152];
$L__BB45_50:
	add.s32 	%r113, %r87, 320;
	setp.ge.u32 	%p14, %r113, %r6;
	mov.u32 	%r1011, %r1022;
	@%p14 bra 	$L__BB45_52;
	ld.global.u32 	%r1011, [%rd9+1280];
$L__BB45_52:
	add.s32 	%r116, %r87, 352;
	setp.ge.u32 	%p15, %r116, %r6;
	mov.u32 	%r1012, %r1022;
	@%p15 bra 	$L__BB45_54;
	ld.global.u32 	%r1012, [%rd9+1408];
$L__BB45_54:
	add.s32 	%r119, %r87, 384;
	setp.ge.u32 	%p16, %r119, %r6;
	mov.u32 	%r1013, %r1022;
	@%p16 bra 	$L__BB45_56;
	ld.global.u32 	%r1013, [%rd9+1536];
$L__BB45_56:
	add.s32 	%r122, %r87, 416;
	setp.ge.u32 	%p17, %r122, %r6;
	mov.u32 	%r1014, %r1022;
	@%p17 bra 	$L__BB45_58;
	ld.global.u32 	%r1014, [%rd9+1664];
$L__BB45_58:
	add.s32 	%r252, %r87, 448;
	setp.ge.u32 	%p18, %r252, %r6;
	mov.u32 	%r1015, %r1022;
	@%p18 bra 	$L__BB45_60;
	ld.global.u32 	%r1015, [%rd9+1792];
$L__BB45_60:
	add.s32 	%r127, %r87, 480;
	setp.ge.u32 	%p19, %r127, %r6;
	mov.u32 	%r1016, %r1022;
	@%p19 bra 	$L__BB45_62;
	ld.global.u32 	%r1016, [%rd9+1920];
$L__BB45_62:
	add.s32 	%r253, %r87, 512;
	setp.ge.u32 	%p20, %r253, %r6;
	mov.u32 	%r1017, %r1022;
	@%p20 bra 	$L__BB45_64;
	ld.global.u32 	%r1017, [%rd9+2048];
$L__BB45_64:
	add.s32 	%r254, %r87, 544;
	setp.ge.u32 	%p21, %r254, %r6;
	mov.u32 	%r1018, %r1022;
	@%p21 bra 	$L__BB45_66;
	ld.global.u32 	%r1018, [%rd9+2176];
$L__BB45_66:
	add.s32 	%r134, %r87, 576;
	setp.ge.u32 	%p22, %r134, %r6;
	mov.u32 	%r1019, %r1022;
	@%p22 bra 	$L__BB45_68;
	ld.global.u32 	%r1019, [%rd9+2304];
$L__BB45_68:
	add.s32 	%r255, %r87, 608;
	setp.ge.u32 	%p23, %r255, %r6;
	mov.u32 	%r1020, %r1022;
	@%p23 bra 	$L__BB45_70;
	ld.global.u32 	%r1020, [%rd9+2432];
$L__BB45_70:
	add.s32 	%r256, %r87, 640;
	setp.ge.u32 	%p24, %r256, %r6;
	mov.u32 	%r1021, %r1022;
	@%p24 bra 	$L__BB45_72;
	ld.global.u32 	%r1021, [%rd9+2560];
$L__BB45_72:
	add.s32 	%r141, %r87, 672;
	setp.ge.u32 	%p25, %r141, %r6;
	@%p25 bra 	$L__BB45_74;
	ld.global.u32 	%r1022, [%rd9+2688];
$L__BB45_74:
	// begin inline asm
	mov.u32 %r257, %laneid;
	// end inline asm
	shr.u32 	%r145, %r85, 5;
	mad.lo.s32 	%r258, %r145, 704, %r257;
	shl.b32 	%r259, %r258, 2;
	mov.u32 	%r260, _ZZN3cub18CUB_300001_SM_10006detail4scan16DeviceScanKernelINS2_10policy_hubIiiijN4cuda3std3__44plusIvEEE10Policy1000EPiSC_NS0_13ScanTileStateIiLb1EEES9_NS1_10InputValueIiSC_EEjiLb0EiEEvT0_T1_T2_iT3_T4_T5_E12temp_storage;
	add.s32 	%r146, %r260, %r259;
	st.shared.u32 	[%r146], %r1001;
	st.shared.u32 	[%r146+128], %r1002;
	st.shared.u32 	[%r146+256], %r1003;
	st.shared.u32 	[%r146+384], %r1004;
	st.shared.u32 	[%r146+512], %r1005;
	st.shared.u32 	[%r146+640], %r1006;
	st.shared.u32 	[%r146+768], %r1007;
	st.shared.u32 	[%r146+896], %r1008;
	st.shared.u32 	[%r146+1024], %r1009;
	st.shared.u32 	[%r146+1152], %r1010;
	st.shared.u32 	[%r146+1280], %r1011;
	st.shared.u32 	[%r146+1408], %r1012;
	st.shared.u32 	[%r146+1536], %r1013;
	st.shared.u32 	[%r146+1664], %r1014;
	st.shared.u32 	[%r146+1792], %r1015;
	st.shared.u32 	[%r146+1920], %r1016;
	st.shared.u32 	[%r146+2048], %r1017;
	st.shared.u32 	[%r146+2176], %r1018;
	st.shared.u32 	[%r146+2304], %r1019;
	st.shared.u32 	[%r146+2432], %r1020;
	st.shared.u32 	[%r146+2560], %r1021;
	st.shared.u32 	[%r146+2688], %r1022;
	bar.warp.sync 	-1;
	mad.lo.s32 	%r147, %r257, 84, %r146;
	ld.shared.v2.u32 	{%r148, %r149}, [%r147];
	ld.shared.v2.u32 	{%r150, %r151}, [%r147+8];
	ld.shared.v2.u32 	{%r152, %r153}, [%r147+16];
	ld.shared.v2.u32 	{%r154, %r155}, [%r147+24];
	ld.shared.v2.u32 	{%r156, %r157}, [%r147+32];
	ld.shared.v2.u32 	{%r158, %r159}, [%r147+40];
	ld.shared.v2.u32 	{%r160, %r161}, [%r147+48];
	ld.shared.v2.u32 	{%r162, %r163}, [%r147+56];
	ld.shared.v2.u32 	{%r164, %r165}, [%r147+64];
	ld.shared.v2.u32 	{%r166, %r167}, [%r147+72];
	ld.shared.v2.u32 	{%r168, %r169}, [%r147+80];
	bar.sync 	0;
	setp.ne.s32 	%p26, %r986, 0;
	@%p26 bra 	$L__BB45_78;
	add.s32 	%r490, %r149, %r148;
	add.s32 	%r491, %r150, %r490;
	add.s32 	%r492, %r151, %r491;
	add.s32 	%r493, %r152, %r492;
	add.s32 	%r494, %r153, %r493;
	add.s32 	%r495, %r154, %r494;
	add.s32 	%r496, %r155, %r495;
	add.s32 	%r497, %r156, %r496;
	add.s32 	%r498, %r157, %r497;
	add.s32 	%r499, %r158, %r498;
	add.s32 	%r500, %r159, %r499;
	add.s32 	%r501, %r160, %r500;
	add.s32 	%r502, %r161, %r501;
	add.s32 	%r503, %r162, %r502;
	add.s32 	%r504, %r163, %r503;
	add.s32 	%r505, %r164, %r504;
	add.s32 	%r506, %r165, %r505;
	add.s32 	%r507, %r166, %r506;
	add.s32 	%r508, %r167, %r507;
	add.s32 	%r509, %r168, %r508;
	add.s32 	%r464, %r169, %r509;
	mov.b32 	%r462, 1;
	mov.b32 	%r487, 0;
	mov.b32 	%r489, -1;
	// begin inline asm
	{  .reg .s32 r0;  .reg .pred p;  shfl.sync.up.b32 r0|p, %r464, %r462, %r487, %r489;  @p add.s32 r0, r0, %r464;  mov.s32 %r460, r0;}
	// end inline asm
	mov.b32 	%r468, 2;
	// begin inline asm
	{  .reg .s32 r0;  .reg .pred p;  shfl.sync.up.b32 r0|p, %r460, %r468, %r487, %r489;  @p add.s32 r0, r0, %r460;  mov.s32 %r466, r0;}
	// end inline asm
	mov.b32 	%r474, 4;
	// begin inline asm
	{  .reg .s32 r0;  .reg .pred p;  shfl.sync.up.b32 r0|p, %r466, %r474, %r487, %r489;  @p add.s32 r0, r0, %r466;  mov.s32 %r472, r0;}
	// end inline asm
	mov.b32 	%r480, 8;
	// begin inline asm
	{  .reg .s32 r0;  .reg .pred p;  shfl.sync.up.b32 r0|p, %r472, %r480, %r487, %r489;  @p add.s32 r0, r0, %r472;  mov.s32 %r478, r0;}
	// end inline asm
	mov.b32 	%r486, 16;
	// begin inline asm
	{  .reg .s32 r0;  .reg .pred p;  shfl.sync.up.b32 r0|p, %r478, %r486, %r487, %r489;  @p add.s32 r0, r0, %r478;  mov.s32 %r484, r0;}
	// end inline asm
	setp.ne.s32 	%p68, %r257, 31;
	@%p68 bra 	$L__BB45_77;
	shl.b32 	%r510, %r145, 2;
	mov.u32 	%r511, _ZZN3cub18CUB_300001_SM_10006detail4scan16DeviceScanKernelINS2_10policy_hubIiiijN4cuda3std3__44plusIvEEE10Policy1000EPiSC_NS0_13ScanTileStateIiLb1EEES9_NS1_10InputValueIiSC_EEjiLb0EiEEvT0_T1_T2_iT3_T4_T5_E12temp_storage;
	add.s32 	%r512, %r511, %r510;
	st.shared.u32 	[%r512+16], %r484;
$L__BB45_77:
	bar.sync 	0;
	ld.shared.v4.u32 	{%r513, %r514, %r515, %r516}, [_ZZN3cub18CUB_300001_SM_10006detail4scan16DeviceScanKernelINS2_10policy_hubIiiijN4cuda3std3__44plusIvEEE10Policy1000EPiSC_NS0_13ScanTileStateIiLb1EEES9_NS1_10InputValueIiSC_EEjiLb0EiEEvT0_T1_T2_iT3_T4_T5_E12temp_storage+16];
	add.s32 	%r517, %r514, %r513;
	setp.eq.s32 	%p69, %r145, 2;
	selp.b32 	%r518, %r517, %r513, %p69;
	add.s32 	%r519, %r517, %r515;
	setp.eq.s32 	%p70, %r145, 3;
	selp.b32 	%r520, %r519, %r518, %p70;
	add.s32 	%r521, %r519, %r516;
	setp.eq.s32 	%p71, %r145, 4;
	selp.b32 	%r522, %r521, %r520, %p71;
	ld.shared.v4.u32 	{%r523, %r524, %r525, %r526}, [_ZZN3cub18CUB_300001_SM_10006detail4scan16DeviceScanKernelINS2_10policy_hubIiiijN4cuda3std3__44plusIvEEE10Policy1000EPiSC_NS0_13ScanTileStateIiLb1EEES9_NS1_10InputValueIiSC_EEjiLb0EiEEvT0_T1_T2_iT3_T4_T5_E12temp_storage+32];
	add.s32 	%r527, %r521, %r523;
	setp.eq.s32 	%p72, %r145, 5;
	selp.b32 	%r528, %r527, %r522, %p72;
	add.s32 	%r529, %r527, %r524;
	setp.eq.s32 	%p73, %r145, 6;
	selp.b32 	%r530, %r529, %r528, %p73;
	add.s32 	%r531, %r529, %r525;
	setp.eq.s32 	%p74, %r145, 7;
	selp.b32 	%r532, %r531, %r530, %p74;
	add.s32 	%r533, %r531, %r526;
	setp.eq.s32 	%p75, %r145, 8;
	selp.b32 	%r534, %r533, %r532, %p75;
	.pragma "used_bytes_mask 4095";
	ld.shared.v4.u32 	{%r535, %r536, %r537, %r538}, [_ZZN3cub18CUB_300001_SM_10006detail4scan16DeviceScanKernelINS2_10policy_hubIiiijN4cuda3std3__44plusIvEEE10Policy1000EPiSC_NS0_13ScanTileStateIiLb1EEES9_NS1_10InputValueIiSC_EEjiLb0EiEEvT0_T1_T2_iT3_T4_T5_E12temp_storage+48];
	add.s32 	%r539, %r533, %r535;
	setp.eq.s32 	%p76, %r145, 9;
	selp.b32 	%r540, %r539, %r534, %p76;
	add.s32 	%r541, %r539, %r536;
	setp.eq.s32 	%p77, %r145, 10;
	selp.b32 	%r542, %r541, %r540, %p77;
	add.s32 	%r543, %r541, %r537;
	setp.eq.s32 	%p78, %r145, 11;
	selp.b32 	%r544, %r543, %r542, %p78;
	setp.lt.u32 	%p79, %r85, 32;
	selp.b32 	%r545, 0, %r544, %p79;
	setp.eq.s32 	%p80, %r257, 0;
	sub.s32 	%r546, %r484, %r464;
	selp.b32 	%r547, 0, %r546, %p80;
	add.s32 	%r548, %r547, %r985;
	add.s32 	%r1037, %r548, %r545;
	bra.uni 	$L__BB45_97;
$L__BB45_78:
	add.s32 	%r291, %r149, %r148;
	add.s32 	%r292, %r150, %r291;
	add.s32 	%r293, %r151, %r292;
	add.s32 	%r294, %r152, %r293;
	add.s32 	%r295, %r153, %r294;
	add.s32 	%r296, %r154, %r295;
	add.s32 	%r297, %r155, %r296;
	add.s32 	%r298, %r156, %r297;
	add.s32 	%r299, %r157, %r298;
	add.s32 	%r300, %r158, %r299;
	add.s32 	%r301, %r159, %r300;
	add.s32 	%r302, %r160, %r301;
	add.s32 	%r303, %r161, %r302;
	add.s32 	%r304, %r162, %r303;
	add.s32 	%r305, %r163, %r304;
	add.s32 	%r306, %r164, %r305;
	add.s32 	%r307, %r165, %r306;
	add.s32 	%r308, %r166, %r307;
	add.s32 	%r309, %r167, %r308;
	add.s32 	%r310, %r168, %r309;
	add.s32 	%r265, %r169, %r310;
	mov.b32 	%r263, 1;
	mov.b32 	%r288, 0;
	mov.b32 	%r290, -1;
	// begin inline asm
	{  .reg .s32 r0;  .reg .pred p;  shfl.sync.up.b32 r0|p, %r265, %r263, %r288, %r290;  @p add.s32 r0, r0, %r265;  mov.s32 %r261, r0;}
	// end inline asm
	mov.b32 	%r269, 2;
	// begin inline asm
	{  .reg .s32 r0;  .reg .pred p;  shfl.sync.up.b32 r0|p, %r261, %r269, %r288, %r290;  @p add.s32 r0, r0, %r261;  mov.s32 %r267, r0;}
	// end inline asm
	mov.b32 	%r275, 4;
	// begin inline asm
	{  .reg .s32 r0;  .reg .pred p;  shfl.sync.up.b32 r0|p, %r267, %r275, %r288, %r290;  @p add.s32 r0, r0, %r267;  mov.s32 %r273, r0;}
	// end inline asm
	mov.b32 	%r281, 8;
	// begin inline asm
	{  .reg .s32 r0;  .reg .pred p;  shfl.sync.up.b32 r0|p, %r273, %r281, %r288, %r290;  @p add.s32 r0, r0, %r273;  mov.s32 %r279, r0;}
	// end inline asm
	mov.b32 	%r287, 16;
	// begin inline asm
	{  .reg .s32 r0;  .reg .pred p;  shfl.sync.up.b32 r0|p, %r279, %r287, %r288, %r290;  @p add.s32 r0, r0, %r279;  mov.s32 %r285, r0;}
	// end inline asm
	setp.ne.s32 	%p27, %r257, 31;
	@%p27 bra 	$L__BB45_80;
	shl.b32 	%r311, %r145, 2;
	mov.u32 	%r312, _ZZN3cub18CUB_300001_SM_10006detail4scan16DeviceScanKernelINS2_10policy_hubIiiijN4cuda3std3__44plusIvEEE10Policy1000EPiSC_NS0_13ScanTileStateIiLb1EEES9_NS1_10InputValueIiSC_EEjiLb0EiEEvT0_T1_T2_iT3_T4_T5_E12temp_storage;
	add.s32 	%r313, %r312, %r311;
	st.shared.u32 	[%r313+16], %r285;
$L__BB45_80:
	sub.s32 	%r314, %r285, %r265;
	bar.sync 	0;
	ld.shared.v4.u32 	{%r315, %r316, %r317, %r318}, [_ZZN3cub18CUB_300001_SM_10006detail4scan16DeviceScanKernelINS2_10policy_hubIiiijN4cuda3std3__44plusIvEEE10Policy1000EPiSC_NS0_13ScanTileStateIiLb1EEES9_NS1_10InputValueIiSC_EEjiLb0EiEEvT0_T1_T2_iT3_T4_T5_E12temp_storage+16];
	add.s32 	%r319, %r316, %r315;
	setp.eq.s32 	%p28, %r145, 2;
	selp.b32 	%r320, %r319, %r315, %p28;
	add.s32 	%r321, %r319, %r317;
	setp.eq.s32 	%p29, %r145, 3;
	selp.b32 	%r322, %r321, %r320, %p29;
	add.s32 	%r323, %r321, %r318;
	setp.eq.s32 	%p30, %r145, 4;
	selp.b32 	%r324, %r323, %r322, %p30;
	ld.shared.v4.u32 	{%r325, %r326, %r327, %r328}, [_ZZN3cub18CUB_300001_SM_10006detail4scan16DeviceScanKernelINS2_10policy_hubIiiijN4cuda3std3__44plusIvEEE10Policy1000EPiSC_NS0_13ScanTileStateIiLb1EEES9_NS1_10InputValueIiSC_EEjiLb0EiEEvT0_T1_T2_iT3_T4_T5_E12temp_storage+32];
	add.s32 	%r329, %r323, %r325;
	setp.eq.s32 	%p31, %r145, 5;
	selp.b32 	%r330, %r329, %r324, %p31;
	add.s32 	%r331, %r329, %r326;
	setp.eq.s32 	%p32, %r145, 6;
	selp.b32 	%r332, %r331, %r330, %p32;
	add.s32 	%r333, %r331, %r327;
	setp.eq.s32 	%p33, %r145, 7;
	selp.b32 	%r334, %r333, %r332, %p33;
	add.s32 	%r335, %r333, %r328;
	setp.eq.s32 	%p34, %r145, 8;
	selp.b32 	%r336, %r335, %r334, %p34;
	ld.shared.v4.u32 	{%r337, %r338, %r339, %r340}, [_ZZN3cub18CUB_300001_SM_10006detail4scan16DeviceScanKernelINS2_10policy_hubIiiijN4cuda3std3__44plusIvEEE10Policy1000EPiSC_NS0_13ScanTileStateIiLb1EEES9_NS1_10InputValueIiSC_EEjiLb0EiEEvT0_T1_T2_iT3_T4_T5_E12temp_storage+48];
	add.s32 	%r341, %r335, %r337;
	setp.eq.s32 	%p35, %r145, 9;
	selp.b32 	%r342, %r341, %r336, %p35;
	add.s32 	%r343, %r341, %r338;
	setp.eq.s32 	%p36, %r145, 10;
	selp.b32 	%r344, %r343, %r342, %p36;
	add.s32 	%r345, %r343, %r339;
	setp.eq.s32 	%p37, %r145, 11;
	selp.b32 	%r346, %r345, %r344, %p37;
	add.s32 	%r175, %r345, %r340;
	setp.gt.u32 	%p38, %r85, 31;
	setp.lt.u32 	%p39, %r85, 32;
	setp.eq.s32 	%p40, %r257, 0;
	selp.b32 	%r347, 0, %r314, %p40;
	add.s32 	%r1036, %r346, %r347;
	selp.b32 	%r177, %r314, %r1036, %p39;
	@%p38 bra 	$L__BB45_96;
	setp.ne.s32 	%p41, %r85, 0;
	mul.wide.s32 	%rd20, %r986, 8;
	add.s64 	%rd10, %rd14, %rd20;
	@%p41 bra 	$L__BB45_83;
	st.shared.u32 	[_ZZN3cub18CUB_300001_SM_10006detail4scan16DeviceScanKernelINS2_10policy_hubIiiijN4cuda3std3__44plusIvEEE10Policy1000EPiSC_NS0_13ScanTileStateIiLb1EEES9_NS1_10InputValueIiSC_EEjiLb0EiEEvT0_T1_T2_iT3_T4_T5_E12temp_storage+12], %r175;
	add.s64 	%rd21, %rd10, 256;
	mov.b32 	%r348, 100;
	// begin inline asm
	st.relaxed.gpu.v2.u32 [%rd21], {%r348, %r175};
	// end inline asm
$L__BB45_83:
	not.b32 	%r354, %r85;
	add.s32 	%r1031, %r986, %r354;
	mov.b32 	%r350, 830;
	// begin inline asm
	nanosleep.u32 %r350;
	// end inline asm
	mul.wide.s32 	%rd23, %r1031, 8;
	add.s64 	%rd24, %rd14, %rd23;
	add.s64 	%rd22, %rd24, 256;
	// begin inline asm
	ld.relaxed.gpu.v2.u32 {%r1033, %r1025}, [%rd22];
	// end inline asm
	mov.b32 	%r1026, 952;
$L__BB45_84:
	setp.eq.s32 	%p42, %r1033, 99;
	mov.b32 	%r355, -1;
	vote.sync.any.pred 	%p43, %p42, %r355;
	not.pred 	%p44, %p43;
	@%p44 bra 	$L__BB45_86;
	mul.lo.s32 	%r458, %r986, 16807;
	and.b32  	%r986, %r458, 2147483647;
	add.s32 	%r459, %r1026, 1;
	rem.u32 	%r455, %r986, %r459;
	// begin inline asm
	nanosleep.u32 %r455;
	// end inline asm
	shr.u32 	%r1026, %r1026, 1;
	// begin inline asm
	ld.relaxed.gpu.v2.u32 {%r1033, %r1025}, [%rd22];
	// end inline asm
	bra.uni 	$L__BB45_84;
$L__BB45_86:
	setp.eq.s32 	%p45, %r1033, 101;
	mov.b32 	%r382, -1;
	vote.sync.ballot.b32 	%r384, %p45, %r382;
	// begin inline asm
	mov.u32 %r357, %lanemask_ge;
	// end inline asm
	and.b32  	%r385, %r384, %r357;
	or.b32  	%r386, %r385, -2147483648;
	add.s32 	%r387, %r386, -1;
	not.b32 	%r388, %r386;
	and.b32  	%r389, %r388, %r387;
	popc.b32 	%r361, %r389;
	mov.b32 	%r360, 1;
	// begin inline asm
	shfl.sync.down.b32 %r358, %r1025, %r360, %r361, %r382;
	// end inline asm
	setp.lt.s32 	%p47, %r257, %r361;
	selp.b32 	%r390, %r358, 0, %p47;
	add.s32 	%r364, %r390, %r1025;
	mov.b32 	%r365, 2;
	// begin inline asm
	shfl.sync.down.b32 %r363, %r364, %r365, %r361, %r382;
	// end inline asm
	add.s32 	%r391, %r257, 2;
	setp.gt.s32 	%p48, %r391, %r361;
	selp.b32 	%r392, 0, %r363, %p48;
	add.s32 	%r369, %r364, %r392;
	mov.b32 	%r370, 4;
	// begin inline asm
	shfl.sync.down.b32 %r368, %r369, %r370, %r361, %r382;
	// end inline asm
	add.s32 	%r393, %r257, 4;
	setp.gt.s32 	%p49, %r393, %r361;
	selp.b32 	%r394, 0, %r368, %p49;
	add.s32 	%r374, %r369, %r394;
	mov.b32 	%r375, 8;
	// begin inline asm
	shfl.sync.down.b32 %r373, %r374, %r375, %r361, %r382;
	// end inline asm
	add.s32 	%r395, %r257, 8;
	setp.gt.s32 	%p50, %r395, %r361;
	selp.b32 	%r396, 0, %r373, %p50;
	add.s32 	%r379, %r374, %r396;
	mov.b32 	%r380, 16;
	// begin inline asm
	shfl.sync.down.b32 %r378, %r379, %r380, %r361, %r382;
	// end inline asm
	add.s32 	%r397, %r257, 16;
	setp.gt.s32 	%p51, %r397, %r361;
	selp.b32 	%r398, 0, %r378, %p51;
	add.s32 	%r1029, %r379, %r398;
	add.s64 	%rd11, %rd14, 256;
	mov.b32 	%r1027, 952;
$L__BB45_87:
	setp.ne.s32 	%p52, %r1033, 101;
	mov.b32 	%r399, -1;
	vote.sync.all.pred 	%p53, %p52, %r399;
	not.pred 	%p54, %p53;
	@%p54 bra 	$L__BB45_92;
	shr.u32 	%r1027, %r1027, 1;
	mul.wide.s32 	%rd27, %r1031, 8;
	add.s64 	%rd28, %rd11, %rd27;
	add.s64 	%rd26, %rd28, -256;
	// begin inline asm
	ld.relaxed.gpu.v2.u32 {%r1033, %r1034}, [%rd26];
	// end inline asm
	mov.u32 	%r1035, %r1027;
$L__BB45_89:
	setp.eq.s32 	%p58, %r1033, 99;
	mov.b32 	%r407, -1;
	vote.sync.any.pred 	%p59, %p58, %r407;
	not.pred 	%p60, %p59;
	@%p60 bra 	$L__BB45_91;
	mul.lo.s32 	%r453, %r986, 16807;
	and.b32  	%r986, %r453, 2147483647;
	add.s32 	%r454, %r1035, 1;
	rem.u32 	%r450, %r986, %r454;
	// begin inline asm
	nanosleep.u32 %r450;
	// end inline asm
	shr.u32 	%r1035, %r1035, 1;
	// begin inline asm
	ld.relaxed.gpu.v2.u32 {%r1033, %r1034}, [%rd26];
	// end inline asm
	bra.uni 	$L__BB45_89;
$L__BB45_91:
	setp.eq.s32 	%p61, %r1033, 101;
	mov.b32 	%r433, -1;
	vote.sync.ballot.b32 	%r434, %p61, %r433;
	and.b32  	%r435, %r434, %r357;
	or.b32  	%r436, %r435, -2147483648;
	add.s32 	%r437, %r436, -1;
	not.b32 	%r438, %r436;
	and.b32  	%r439, %r438, %r437;
	popc.b32 	%r412, %r439;
	mov.b32 	%r411, 1;
	// begin inline asm
	shfl.sync.down.b32 %r409, %r1034, %r411, %r412, %r433;
	// end inline asm
	setp.lt.s32 	%p63, %r257, %r412;
	selp.b32 	%r440, %r409, 0, %p63;
	add.s32 	%r415, %r440, %r1034;
	mov.b32 	%r416, 2;
	// begin inline asm
	shfl.sync.down.b32 %r414, %r415, %r416, %r412, %r433;
	// end inline asm
	add.s32 	%r441, %r257, 2;
	setp.gt.s32 	%p64, %r441, %r412;
	selp.b32 	%r442, 0, %r414, %p64;
	add.s32 	%r420, %r415, %r442;
	mov.b32 	%r421, 4;
	// begin inline asm
	shfl.sync.down.b32 %r419, %r420, %r421, %r412, %r433;
	// end inline asm
	add.s32 	%r443, %r257, 4;
	setp.gt.s32 	%p65, %r443, %r412;
	selp.b32 	%r444, 0, %r419, %p65;
	add.s32 	%r425, %r420, %r444;
	mov.b32 	%r426, 8;
	// begin inline asm
	shfl.sync.down.b32 %r424, %r425, %r426, %r412, %r433;
	// end inline asm
	add.s32 	%r445, %r257, 8;
	setp.gt.s32 	%p66, %r445, %r412;
	selp.b32 	%r446, 0, %r424, %p66;
	add.s32 	%r430, %r425, %r446;
	mov.b32 	%r431, 16;
	// begin inline asm
	shfl.sync.down.b32 %r429, %r430, %r431, %r412, %r433;
	// end inline asm
	add.s32 	%r447, %r257, 16;
	setp.gt.s32 	%p67, %r447, %r412;
	selp.b32 	%r448, 0, %r429, %p67;
	add.s32 	%r449, %r448, %r1029;
	add.s32 	%r1029, %r449, %r430;
	add.s32 	%r1031, %r1031, -32;
	bra.uni 	$L__BB45_87;
$L__BB45_92:
	@%p41 bra 	$L__BB45_94;
	add.s32 	%r402, %r1029, %r175;
	add.s64 	%rd25, %rd10, 256;
	mov.b32 	%r401, 101;
	// begin inline asm
	st.relaxed.gpu.v2.u32 [%rd25], {%r401, %r402};
	// end inline asm
	st.shared.u32 	[_ZZN3cub18CUB_300001_SM_10006detail4scan16DeviceScanKernelINS2_10policy_hubIiiijN4cuda3std3__44plusIvEEE10Policy1000EPiSC_NS0_13ScanTileStateIiLb1EEES9_NS1_10InputValueIiSC_EEjiLb0EiEEvT0_T1_T2_iT3_T4_T5_E12temp_storage+4], %r1029;
	st.shared.u32 	[_ZZN3cub18CUB_300001_SM_10006detail4scan16DeviceScanKernelINS2_10policy_hubIiiijN4cuda3std3__44plusIvEEE10Policy1000EPiSC_NS0_13ScanTileStateIiLb1EEES9_NS1_10InputValueIiSC_EEjiLb0EiEEvT0_T1_T2_iT3_T4_T5_E12temp_storage+8], %r402;
$L__BB45_94:
	setp.ne.s32 	%p56, %r257, 0;
	mov.u32 	%r1036, %r177;
	@%p56 bra 	$L__BB45_96;
	st.shared.u32 	[_ZZN3cub18CUB_300001_SM_10006detail4scan16DeviceScanKernelINS2_10policy_hubIiiijN4cuda3std3__44plusIvEEE10Policy1000EPiSC_NS0_13ScanTileStateIiLb1EEES9_NS1_10InputValueIiSC_EEjiLb0EiEEvT0_T1_T2_iT3_T4_T5_E12temp_storage+76], %r1029;
	mov.u32 	%r1036, %r1029;
$L__BB45_96:
	bar.sync 	0;
	setp.eq.s32 	%p57, %r85, 0;
	ld.shared.u32 	%r403, [_ZZN3cub18CUB_300001_SM_10006detail4scan16DeviceScanKernelINS2_10policy_hubIiiijN4cuda3std3__44plusIvEEE10Policy1000EPiSC_NS0_13ScanTileStateIiLb1EEES9_NS1_10InputValueIiSC_EEjiLb0EiEEvT0_T1_T2_iT3_T4_T5_E12temp_storage+76];
	selp.b32 	%r404, 0, %r403, %p57;
	add.s32 	%r1037, %r404, %r1036;
$L__BB45_97:
	add.s32 	%r549, %r1037, %r148;
	add.s32 	%r550, %r149, %r549;
	add.s32 	%r551, %r150, %r550;
	add.s32 	%r552, %r151, %r551;
	add.s32 	%r553, %r152, %r552;
	add.s32 	%r554, %r153, %r553;
	add.s32 	%r555, %r154, %r554;
	add.s32 	%r556, %r155, %r555;
	add.s32 	%r557, %r156, %r556;
	add.s32 	%r558, %r157, %r557;
	add.s32 	%r559, %r158, %r558;
	add.s32 	%r560, %r159, %r559;
	add.s32 	%r561, %r160, %r560;
	add.s32 	%r562, %r161, %r561;
	add.s32 	%r563, %r162, %r562;
	add.s32 	%r564, %r163, %r563;
	add.s32 	%r565, %r164, %r564;
	add.s32 	%r566, %r165, %r565;
	add.s32 	%r567, %r166, %r566;
	add.s32 	%r568, %r167, %r567;
	add.s32 	%r569, %r168, %r568;
	bar.sync 	0;
	st.shared.v2.u32 	[%r147], {%r1037, %r549};
	st.shared.v2.u32 	[%r147+8], {%r550, %r551};
	st.shared.v2.u32 	[%r147+16], {%r552, %r553};
	st.shared.v2.u32 	[%r147+24], {%r554, %r555};
	st.shared.v2.u32 	[%r147+32], {%r556, %r557};
	st.shared.v2.u32 	[%r147+40], {%r558, %r559};
	st.shared.v2.u32 	[%r147+48], {%r560, %r561};
	st.shared.v2.u32 	[%r147+56], {%r562, %r563};
	st.shared.v2.u32 	[%r147+64], {%r564, %r565};
	st.shared.v2.u32 	[%r147+72], {%r566, %r567};
	st.shared.v2.u32 	[%r147+80], {%r568, %r569};
	bar.warp.sync 	-1;
	ld.shared.u32 	%r216, [%r146];
	ld.shared.u32 	%r217, [%r146+128];
	ld.shared.u32 	%r218, [%r146+256];
	ld.shared.u32 	%r219, [%r146+384];
	ld.shared.u32 	%r220, [%r146+512];
	ld.shared.u32 	%r221, [%r146+640];
	ld.shared.u32 	%r222, [%r146+768];
	ld.shared.u32 	%r223, [%r146+896];
	ld.shared.u32 	%r224, [%r146+1024];
	ld.shared.u32 	%r225, [%r146+1152];
	ld.shared.u32 	%r226, [%r146+1280];
	ld.shared.u32 	%r227, [%r146+1408];
	ld.shared.u32 	%r228, [%r146+1536];
	ld.shared.u32 	%r229, [%r146+1664];
	ld.shared.u32 	%r230, [%r146+1792];
	ld.shared.u32 	%r231, [%r146+1920];
	ld.shared.u32 	%r232, [%r146+2048];
	ld.shared.u32 	%r233, [%r146+2176];
	ld.shared.u32 	%r234, [%r146+2304];
	ld.shared.u32 	%r235, [%r146+2432];
	ld.shared.u32 	%r236, [%r146+2560];
	ld.shared.u32 	%r237, [%r146+2688];
	setp.ne.s32 	%p81, %r85, 0;
	@%p81 bra 	$L__BB45_99;
	st.volatile.shared.u32 	[_ZZN3cub18CUB_300001_SM_10006detail4scan16DeviceScanKernelINS2_10policy_hubIiiijN4cuda3std3__44plusIvEEE10Policy1000EPiSC_NS0_13ScanTileStateIiLb1EEES9_NS1_10InputValueIiSC_EEjiLb0EiEEvT0_T1_T2_iT3_T4_T5_E12temp_storage+33792], %r6;
$L__BB45_99:
	ld.param.u32 	%r984, [_ZN3cub18CUB_300001_SM_10006detail4scan16DeviceScanKernelINS2_10policy_hubIiiijN4cuda3std3__44plusIvEEE10Policy1000EPiSC_NS0_13ScanTileStateIiLb1EEES9_NS1_10InputValueIiSC_EEjiLb0EiEEvT0_T1_T2_iT3_T4_T5__param_3];
	ld.param.u64 	%rd59, [_ZN3cub18CUB_300001_SM_10006detail4scan16DeviceScanKernelINS2_10policy_hubIiiijN4cuda3std3__44plusIvEEE10Policy1000EPiSC_NS0_13ScanTileStateIiLb1EEES9_NS1_10InputValueIiSC_EEjiLb0EiEEvT0_T1_T2_iT3_T4_T5__param_1];
	bar.sync 	0;
	ld.volatile.shared.u32 	%r238, [_ZZN3cub18CUB_300001_SM_10006detail4scan16DeviceScanKernelINS2_10policy_hubIiiijN4cuda3std3__44plusIvEEE10Policy1000EPiSC_NS0_13ScanTileStateIiLb1EEES9_NS1_10InputValueIiSC_EEjiLb0EiEEvT0_T1_T2_iT3_T4_T5_E12temp_storage+33792];
	setp.ge.s32 	%p82, %r87, %r238;
	cvt.u64.u32 	%rd35, %r87;
	mov.u32 	%r570, %ctaid.x;
	add.s32 	%r571, %r984, %r570;
	mul.lo.s32 	%r572, %r571, 8448;
	cvt.u64.u32 	%rd36, %r572;
	add.s64 	%rd37, %rd35, %rd36;
	cvta.to.global.u64 	%rd38, %rd59;
	shl.b64 	%rd39, %rd37, 2;
	add.s64 	%rd12, %rd38, %rd39;
	@%p82 bra 	$L__BB45_101;
	st.global.u32 	[%rd12], %r216;
$L__BB45_101:
	setp.ge.s32 	%p83, %r90, %r238;
	@%p83 bra 	$L__BB45_103;
	st.global.u32 	[%rd12+128], %r217;
$L__BB45_103:
	setp.ge.s32 	%p84, %r93, %r238;
	@%p84 bra 	$L__BB45_105;
	st.global.u32 	[%rd12+256], %r218;
$L__BB45_105:
	setp.ge.s32 	%p85, %r96, %r238;
	@%p85 bra 	$L__BB45_107;
	st.global.u32 	[%rd12+384], %r219;
$L__BB45_107:
	mov.u32 	%r573, %tid.x;
	and.b32  	%r574, %r573, 992;
	mul.lo.s32 	%r575, %r574, 22;
	and.b32  	%r576, %r573, 31;
	or.b32  	%r577, %r575, %r576;
	add.s32 	%r578, %r577, 128;
	setp.ge.s32 	%p86, %r578, %r238;
	@%p86 bra 	$L__BB45_109;
	st.global.u32 	[%rd12+512], %r220;
$L__BB45_109:
	add.s32 	%r584, %r577, 160;
	setp.ge.s32 	%p87, %r584, %r238;
	@%p87 bra 	$L__BB45_111;
	st.global.u32 	[%rd12+640], %r221;
$L__BB45_111:
	setp.ge.s32 	%p88, %r103, %r238;
	@%p88 bra 	$L__BB45_113;
	st.global.u32 	[%rd12+768], %r222;
$L__BB45_113:
	add.s32 	%r590, %r577, 224;
	setp.ge.s32 	%p89, %r590, %r238;
	@%p89 bra 	$L__BB45_115;
	st.global.u32 	[%rd12+896], %r223;
$L__BB45_115:
	setp.ge.s32 	%p90, %r108, %r238;
	@%p90 bra 	$L__BB45_117;
	st.global.u32 	[%rd12+1024], %r224;
$L__BB45_117:
	add.s32 	%r596, %r577, 288;
	setp.ge.s32 	%p91, %r596, %r238;
	@%p91 bra 	$L__BB45_119;
	st.global.u32 	[%rd12+1152], %r225;
$L__BB45_119:
	setp.ge.s32 	%p92, %r113, %r238;
	@%p92 bra 	$L__BB45_121;
	st.global.u32 	[%rd12+1280], %r226;
$L__BB45_121:
	setp.ge.s32 	%p93, %r116, %r238;
	@%p93 bra 	$L__BB45_123;
	st.global.u32 	[%rd12+1408], %r227;
$L__BB45_123:
	setp.ge.s32 	%p94, %r119, %r238;
	@%p94 bra 	$L__BB45_125;
	st.global.u32 	[%rd12+1536], %r228;
$L__BB45_125:
	setp.ge.s32 	%p95, %r122, %r238;
	@%p95 bra 	$L__BB45_127;
	st.global.u32 	[%rd12+1664], %r229;
$L__BB45_127:
	add.s32 	%r602, %r577, 448;
	setp.ge.s32 	%p96, %r602, %r238;
	@%p96 bra 	$L__BB45_129;
	st.global.u32 	[%rd12+1792], %r230;
$L__BB45_129:
	setp.ge.s32 	%p97, %r127, %r238;
	@%p97 bra 	$L__BB45_131;
	st.global.u32 	[%rd12+1920], %r231;
$L__BB45_131:
	add.s32 	%r608, %r577, 512;
	setp.ge.s32 	%p98, %r608, %r238;
	@%p98 bra 	$L__BB45_133;
	st.global.u32 	[%rd12+2048], %r232;
$L__BB45_133:
	add.s32 	%r614, %r577, 544;
	setp.ge.s32 	%p99, %r614, %r238;
	@%p99 bra 	$L__BB45_135;
	st.global.u32 	[%rd12+2176], %r233;
$L__BB45_135:
	setp.ge.s32 	%p100, %r134, %r238;
	@%p100 bra 	$L__BB45_137;
	st.global.u32 	[%rd12+2304], %r234;
$L__BB45_137:
	add.s32 	%r620, %r577, 608;
	setp.ge.s32 	%p101, %r620, %r238;
	@%p101 bra 	$L__BB45_139;
	st.global.u32 	[%rd12+2432], %r235;
$L__BB45_139:
	add.s32 	%r626, %r577, 640;
	setp.ge.s32 	%p102, %r626, %r238;
	@%p102 bra 	$L__BB45_141;
	st.global.u32 	[%rd12+2560], %r236;
$L__BB45_141:
	setp.ge.s32 	%p103, %r141, %r238;
	@%p103 bra 	$L__BB45_143;
	st.global.u32 	[%rd12+2688], %r237;
$L__BB45_143:
	ret;

}


// ===== COMPILED SASS (sm_100) =====

	.target	sm_100

	.elftype	@"ET_EXEC"


//--------------------- .note.nv.tkinfo           --------------------------
	.section	.note.nv.tkinfo,"",@"SHT_NOTE"
	.sectionflags	@"SHF_NOTE_NV_TKINFO"
	.tkinfo
        /*0018*/ 	.word	0x00000002
        /*0030*/ 	.string	""
        /*0030*/ 	.string	"ptxas"
        /*0030*/ 	.string	"Cuda compilation tools, release 13.0, V13.0.88"
        /*0030*/ 	.string	"Build cuda_13.0.r13.0/compiler.36424714_0"
        /*0030*/ 	.string	"-arch sm_100 -m 64 "



//--------------------- .note.nv.cuinfo           --------------------------
	.section	.note.nv.cuinfo,"",@"SHT_NOTE"
	.sectionflags	@"SHF_NOTE_NV_CUINFO"
        /*0018*/ 	.short	0x0002
        /*001a*/ 	.short	0x0064
        /*001c*/ 	.short	0x0082
	.zero		2


//--------------------- .nv.info                  --------------------------
	.section	.nv.info,"",@"SHT_CUDA_INFO"
	.align	4


	//----- nvinfo : EIATTR_REGCOUNT
	.align		4
        /*0000*/ 	.byte	0x04, 0x2f
        /*0002*/ 	.short	(.L_41 - .L_40)
	.align		4
.L_40:
        /*0004*/ 	.word	index@(_Z20count_experts_kernelPKjPii)
        /*0008*/ 	.word	0x0000000a


	//----- nvinfo : EIATTR_FRAME_SIZE
	.align		4
.L_41:
        /*000c*/ 	.byte	0x04, 0x11
        /*000e*/ 	.short	(.L_43 - .L_42)
	.align		4
.L_42:
        /*0010*/ 	.word	index@(_Z20count_experts_kernelPKjPii)
        /*0014*/ 	.word	0x00000000


	//----- nvinfo : EIATTR_REGCOUNT
	.align		4
.L_43:
        /*0018*/ 	.byte	0x04, 0x2f
        /*001a*/ 	.short	(.L_45 - .L_44)
	.align		4
.L_44:
        /*001c*/ 	.word	index@(_Z22compute_offsets_kernelPiS_i)
        /*0020*/ 	.word	0x0000001b


	//----- nvinfo : EIATTR_FRAME_SIZE
	.align		4
.L_45:
        /*0024*/ 	.byte	0x04, 0x11
        /*0026*/ 	.short	(.L_47 - .L_46)
	.align		4
.L_46:
        /*0028*/ 	.word	index@(_Z22compute_offsets_kernelPiS_i)
        /*002c*/ 	.word	0x00000000


	//----- nvinfo : EIATTR_REGCOUNT
	.align		4
.L_47:
        /*0030*/ 	.byte	0x04, 0x2f
        /*0032*/ 	.short	(.L_49 - .L_48)
	.align		4
.L_48:
        /*0034*/ 	.word	index@(_Z27build_sorted_indices_kernelPKjPKfPKiPiPfS5_ii)
        /*0038*/ 	.word	0x00000014


	//----- nvinfo : EIATTR_FRAME_SIZE
	.align		4
.L_49:
        /*003c*/ 	.byte	0x04, 0x11
        /*003e*/ 	.short	(.L_51 - .L_50)
	.align		4
.L_50:
        /*0040*/ 	.word	index@(_Z27build_sorted_indices_kernelPKjPKfPKiPiPfS5_ii)
        /*0044*/ 	.word	0x00000000


	//----- nvinfo : EIATTR_REGCOUNT
	.align		4
.L_51:
        /*0048*/ 	.byte	0x04, 0x2f
        /*004a*/ 	.short	(.L_53 - .L_52)
	.align		4
.L_52:
        /*004c*/ 	.word	index@(_Z16moe_token_kernelI6__halfLb1EEvPKT_S3_S3_S3_PKfPKjPS1_iiii)
        /*0050*/ 	.word	0x00000020


	//----- nvinfo : EIATTR_FRAME_SIZE
	.align		4
.L_53:
        /*0054*/ 	.byte	0x04, 0x11
        /*0056*/ 	.short	(.L_55 - .L_54)
	.align		4
.L_54:
        /*0058*/ 	.word	index@($__internal_25_$__cuda_sm3x_div_rn_noftz_f32_slowpath)
        /*005c*/ 	.word	0x00000000


	//----- nvinfo : EIATTR_FRAME_SIZE
	.align		4
.L_55:
        /*0060*/ 	.byte	0x04, 0x11
        /*0062*/ 	.short	(.L_57 - .L_56)
	.align		4
.L_56:
        /*0064*/ 	.word	index@(_Z16moe_token_kernelI6__halfLb1EEvPKT_S3_S3_S3_PKfPKjPS1_iiii)
        /*0068*/ 	.word	0x00000000


	//----- nvinfo : EIATTR_REGCOUNT
	.align		4
.L_57:
        /*006c*/ 	.byte	0x04, 0x2f
        /*006e*/ 	.short	(.L_59 - .L_58)
	.align		4
.L_58:
        /*0070*/ 	.word	index@(_Z16moe_token_kernelI6__halfLb0EEvPKT_S3_S3_S3_PKfPKjPS1_iiii)
        /*0074*/ 	.word	0x00000020


	//----- nvinfo : EIATTR_FRAME_SIZE
	.align		4
.L_59:
        /*0078*/ 	.byte	0x04, 0x11
        /*007a*/ 	.short	(.L_61 - .L_60)
	.align		4
.L_60:
        /*007c*/ 	.word	index@($__internal_24_$__cuda_sm3x_div_rn_noftz_f32_slowpath)
        /*0080*/ 	.word	0x00000000


	//----- nvinfo : EIATTR_FRAME_SIZE
	.align		4
.L_61:
        /*0084*/ 	.byte	0x04, 0x11
        /*0086*/ 	.short	(.L_63 - .L_62)
	.align		4
.L_62:
        /*0088*/ 	.word	index@(_Z16moe_token_kernelI6__halfLb0EEvPKT_S3_S3_S3_PKfPKjPS1_iiii)
        /*008c*/ 	.word	0x00000000


	//----- nvinfo : EIATTR_REGCOUNT
	.align		4
.L_63:
        /*0090*/ 	.byte	0x04, 0x2f
        /*0092*/ 	.short	(.L_65 - .L_64)
	.align		4
.L_64:
        /*0094*/ 	.word	index@(_Z16moe_token_kernelI13__nv_bfloat16Lb1EEvPKT_S3_S3_S3_PKfPKjPS1_iiii)
        /*0098*/ 	.word	0x00000020


	//----- nvinfo : EIATTR_FRAME_SIZE
	.align		4
.L_65:
        /*009c*/ 	.byte	0x04, 0x11
        /*009e*/ 	.short	(.L_67 - .L_66)
	.align		4
.L_66:
        /*00a0*/ 	.word	index@($__internal_23_$__cuda_sm3x_div_rn_noftz_f32_slowpath)
        /*00a4*/ 	.word	0x00000000


	//----- nvinfo : EIATTR_FRAME_SIZE
	.align		4
.L_67:
        /*00a8*/ 	.byte	0x04, 0x11
        /*00aa*/ 	.short	(.L_69 - .L_68)
	.align		4
.L_68:
        /*00ac*/ 	.word	index@(_Z16moe_token_kernelI13__nv_bfloat16Lb1EEvPKT_S3_S3_S3_PKfPKjPS1_iiii)
        /*00b0*/ 	.word	0x00000000


	//----- nvinfo : EIATTR_REGCOUNT
	.align		4
.L_69:
        /*00b4*/ 	.byte	0x04, 0x2f
        /*00b6*/ 	.short	(.L_71 - .L_70)
	.align		4
.L_70:
        /*00b8*/ 	.word	index@(_Z16moe_token_kernelI13__nv_bfloat16Lb0EEvPKT_S3_S3_S3_PKfPKjPS1_iiii)
        /*00bc*/ 	.word	0x00000020


	//----- nvinfo : EIATTR_FRAME_SIZE
	.align		4
.L_71:
        /*00c0*/ 	.byte	0x04, 0x11
        /*00c2*/ 	.short	(.L_73 - .L_72)
	.align		4
.L_72:
        /*00c4*/ 	.word	index@($__internal_22_$__cuda_sm3x_div_rn_noftz_f32_slowpath)
        /*00c8*/ 	.word	0x00000000


	//----- nvinfo : EIATTR_FRAME_SIZE
	.align		4
.L_73:
        /*00cc*/ 	.byte	0x04, 0x11
        /*00ce*/ 	.short	(.L_75 - .L_74)
	.align		4
.L_74:
        /*00d0*/ 	.word	index@(_Z16moe_token_kernelI13__nv_bfloat16Lb0EEvPKT_S3_S3_S3_PKfPKjPS1_iiii)
        /*00d4*/ 	.word	0x00000000


	//----- nvinfo : EIATTR_REGCOUNT
	.align		4
.L_75:
        /*00d8*/ 	.byte	0x04, 0x2f
        /*00da*/ 	.short	(.L_77 - .L_76)
	.align		4
.L_76:
        /*00dc*/ 	.word	index@(_Z16moe_token_kernelIfLb1EEvPKT_S2_S2_S2_PKfPKjPS0_iiii)
        /*00e0*/ 	.word	0x00000020


	//----- nvinfo : EIATTR_FRAME_SIZE
	.align		4
.L_77:
        /*00e4*/ 	.byte	0x04, 0x11
        /*00e6*/ 	.short	(.L_79 - .L_78)
	.align		4
.L_78:
        /*00e8*/ 	.word	index@($__internal_21_$__cuda_sm3x_div_rn_noftz_f32_slowpath)
        /*00ec*/ 	.word	0x00000000


	//----- nvinfo : EIATTR_FRAME_SIZE
	.align		4
.L_79:
        /*00f0*/ 	.byte	0x04, 0x11
        /*00f2*/ 	.short	(.L_81 - .L_80)
	.align		4
.L_80:
        /*00f4*/ 	.word	index@(_Z16moe_token_kernelIfLb1EEvPKT_S2_S2_S2_PKfPKjPS0_iiii)
        /*00f8*/ 	.word	0x00000000


	//----- nvinfo : EIATTR_REGCOUNT
	.align		4
.L_81:
        /*00fc*/ 	.byte	0x04, 0x2f
        /*00fe*/ 	.short	(.L_83 - .L_82)
	.align		4
.L_82:
        /*0100*/ 	.word	index@(_Z16moe_token_kernelIfLb0EEvPKT_S2_S2_S2_PKfPKjPS0_iiii)
        /*0104*/ 	.word	0x00000020


	//----- nvinfo : EIATTR_FRAME_SIZE
	.align		4
.L_83:
        /*0108*/ 	.byte	0x04, 0x11
        /*010a*/ 	.short	(.L_85 - .L_84)
	.align		4
.L_84:
        /*010c*/ 	.word	index@($__internal_20_$__cuda_sm3x_div_rn_noftz_f32_slowpath)
        /*0110*/ 	.word	0x00000000


	//----- nvinfo : EIATTR_FRAME_SIZE
	.align		4
.L_85:
        /*0114*/ 	.byte	0x04, 0x11
        /*0116*/ 	.short	(.L_87 - .L_86)
	.align		4
.L_86:
        /*0118*/ 	.word	index@(_Z16moe_token_kernelIfLb0EEvPKT_S2_S2_S2_PKfPKjPS0_iiii)
        /*011c*/ 	.word	0x00000000


	//----- nvinfo : EIATTR_REGCOUNT
	.align		4
.L_87:
        /*0120*/ 	.byte	0x04, 0x2f
        /*0122*/ 	.short	(.L_89 - .L_88)
	.align		4
.L_88:
        /*0124*/ 	.word	index@(_Z30moe_gate_up_tensor_core_kernelILb1EEvPK6__halfS2_S2_PKiS4_Pfiii)
        /*0128*/ 	.word	0x0000003e


	//----- nvinfo : EIATTR_FRAME_SIZE
	.align		4
.L_89:
        /*012c*/ 	.byte	0x04, 0x11
        /*012e*/ 	.short	(.L_91 - .L_90)
	.align		4
.L_90:
        /*0130*/ 	.word	index@($__internal_19_$__cuda_sm3x_div_rn_noftz_f32_slowpath)
        /*0134*/ 	.word	0x00000000


	//----- nvinfo : EIATTR_FRAME_SIZE
	.align		4
.L_91:
        /*0138*/ 	.byte	0x04, 0x11
        /*013a*/ 	.short	(.L_93 - .L_92)
	.align		4
.L_92:
        /*013c*/ 	.word	index@(_Z30moe_gate_up_tensor_core_kernelILb1EEvPK6__halfS2_S2_PKiS4_Pfiii)
        /*0140*/ 	.word	0x00000000


	//----- nvinfo : EIATTR_REGCOUNT
	.align		4
.L_93:
        /*0144*/ 	.byte	0x04, 0x2f
        /*0146*/ 	.short	(.L_95 - .L_94)
	.align		4
.L_94:
        /*0148*/ 	.word	index@(_Z30moe_gate_up_tensor_core_kernelILb0EEvPK6__halfS2_S2_PKiS4_Pfiii)
        /*014c*/ 	.word	0x00000030


	//----- nvinfo : EIATTR_FRAME_SIZE
	.align		4
.L_95:
        /*0150*/ 	.byte	0x04, 0x11
        /*0152*/ 	.short	(.L_97 - .L_96)
	.align		4
.L_96:
        /*0154*/ 	.word	index@($__internal_18_$__cuda_sm3x_div_rn_noftz_f32_slowpath)
        /*0158*/ 	.word	0x00000000


	//----- nvinfo : EIATTR_FRAME_SIZE
	.align		4
.L_97:
        /*015c*/ 	.byte	0x04, 0x11
        /*015e*/ 	.short	(.L_99 - .L_98)
	.align		4
.L_98:
        /*0160*/ 	.word	index@(_Z30moe_gate_up_tensor_core_kernelILb0EEvPK6__halfS2_S2_PKiS4_Pfiii)
        /*0164*/ 	.word	0x00000000


	//----- nvinfo : EIATTR_REGCOUNT
	.align		4
.L_99:
        /*0168*/ 	.byte	0x04, 0x2f
        /*016a*/ 	.short	(.L_101 - .L_100)
	.align		4
.L_100:
        /*016c*/ 	.word	index@(_Z29moe_output_tensor_core_kernelILb1EEvPKfPK6__halfPKiS6_S1_PS2_ii)
        /*0170*/ 	.word	0x00000038


	//----- nvinfo : EIATTR_FRAME_SIZE
	.align		4
.L_101:
        /*0174*/ 	.byte	0x04, 0x11
        /*0176*/ 	.short	(.L_103 - .L_102)
	.align		4
.L_102:
        /*0178*/ 	.word	index@(_Z29moe_output_tensor_core_kernelILb1EEvPKfPK6__halfPKiS6_S1_PS2_ii)
        /*017c*/ 	.word	0x00000000


	//----- nvinfo : EIATTR_REGCOUNT
	.align		4
.L_103:
        /*0180*/ 	.byte	0x04, 0x2f
        /*0182*/ 	.short	(.L_105 - .L_104)
	.align		4
.L_104:
        /*0184*/ 	.word	index@(_Z29moe_output_tensor_core_kernelILb0EEvPKfPK6__halfPKiS6_S1_PS2_ii)
        /*0188*/ 	.word	0x00000037


	//----- nvinfo : EIATTR_FRAME_SIZE
	.align		4
.L_105:
        /*018c*/ 	.byte	0x04, 0x11
        /*018e*/ 	.short	(.L_107 - .L_106)
	.align		4
.L_106:
        /*0190*/ 	.word	index@(_Z29moe_output_tensor_core_kernelILb0EEvPKfPK6__halfPKiS6_S1_PS2_ii)
        /*0194*/ 	.word	0x00000000


	//----- nvinfo : EIATTR_REGCOUNT
	.align		4
.L_107:
        /*0198*/ 	.byte	0x04, 0x2f
        /*019a*/ 	.short	(.L_109 - .L_108)
	.align		4
.L_108:
        /*019c*/ 	.word	index@(_Z28moe_fused_single_pass_kernelI6__halfLb1EEvPKT_S3_S3_S3_PKiS5_PKfPS1_iii)
        /*01a0*/ 	.word	0x00000020


	//----- nvinfo : EIATTR_FRAME_SIZE
	.align		4
.L_109:
        /*01a4*/ 	.byte	0x04, 0x11
        /*01a6*/ 	.short	(.L_111 - .L_110)
	.align		4
.L_110:
        /*01a8*/ 	.word	index@($__internal_17_$__cuda_sm3x_div_rn_noftz_f32_slowpath)
        /*01ac*/ 	.word	0x00000000


	//----- nvinfo : EIATTR_FRAME_SIZE
	.align		4
.L_111:
        /*01b0*/ 	.byte	0x04, 0x11
        /*01b2*/ 	.short	(.L_113 - .L_112)
	.align		4
.L_112:
        /*01b4*/ 	.word	index@(_Z28moe_fused_single_pass_kernelI6__halfLb1EEvPKT_S3_S3_S3_PKiS5_PKfPS1_iii)
        /*01b8*/ 	.word	0x00000000


	//----- nvinfo : EIATTR_REGCOUNT
	.align		4
.L_113:
        /*01bc*/ 	.byte	0x04, 0x2f
        /*01be*/ 	.short	(.L_115 - .L_114)
	.align		4
.L_114:
        /*01c0*/ 	.word	index@(_Z28moe_fused_single_pass_kernelI6__halfLb0EEvPKT_S3_S3_S3_PKiS5_PKfPS1_iii)
        /*01c4*/ 	.word	0x00000020


	//----- nvinfo : EIATTR_FRAME_SIZE
	.align		4
.L_115:
        /*01c8*/ 	.byte	0x04, 0x11
        /*01ca*/ 	.short	(.L_117 - .L_116)
	.align		4
.L_116:
        /*01cc*/ 	.word	index@($__internal_16_$__cuda_sm3x_div_rn_noftz_f32_slowpath)
        /*01d0*/ 	.word	0x00000000


	//----- nvinfo : EIATTR_FRAME_SIZE
	.align		4
.L_117:
        /*01d4*/ 	.byte	0x04, 0x11
        /*01d6*/ 	.short	(.L_119 - .L_118)
	.align		4
.L_118:
        /*01d8*/ 	.word	index@(_Z28moe_fused_single_pass_kernelI6__halfLb0EEvPKT_S3_S3_S3_PKiS5_PKfPS1_iii)
        /*01dc*/ 	.word	0x00000000


	//----- nvinfo : EIATTR_REGCOUNT
	.align		4
.L_119:
        /*01e0*/ 	.byte	0x04, 0x2f
        /*01e2*/ 	.short	(.L_121 - .L_120)
	.align		4
.L_120:
        /*01e4*/ 	.word	index@(_Z28moe_fused_single_pass_kernelI13__nv_bfloat16Lb1EEvPKT_S3_S3_S3_PKiS5_PKfPS1_iii)
        /*01e8*/ 	.word	0x00000020


	//----- nvinfo : EIATTR_FRAME_SIZE
	.align		4
.L_121:
        /*01ec*/ 	.byte	0x04, 0x11
        /*01ee*/ 	.short	(.L_123 - .L_122)
	.align		4
.L_122:
        /*01f0*/ 	.word	index@($__internal_15_$__cuda_sm3x_div_rn_noftz_f32_slowpath)
        /*01f4*/ 	.word	0x00000000


	//----- nvinfo : EIATTR_FRAME_SIZE
	.align		4
.L_123:
        /*01f8*/ 	.byte	0x04, 0x11
        /*01fa*/ 	.short	(.L_125 - .L_124)
	.align		4
.L_124:
        /*01fc*/ 	.word	index@(_Z28moe_fused_single_pass_kernelI13__nv_bfloat16Lb1EEvPKT_S3_S3_S3_PKiS5_PKfPS1_iii)
        /*0200*/ 	.word	0x00000000


	//----- nvinfo : EIATTR_REGCOUNT
	.align		4
.L_125:
        /*0204*/ 	.byte	0x04, 0x2f
        /*0206*/ 	.short	(.L_127 - .L_126)
	.align		4
.L_126:
        /*0208*/ 	.word	index@(_Z28moe_fused_single_pass_kernelI13__nv_bfloat16Lb0EEvPKT_S3_S3_S3_PKiS5_PKfPS1_iii)
        /*020c*/ 	.word	0x00000020


	//----- nvinfo : EIATTR_FRAME_SIZE
	.align		4
.L_127:
        /*0210*/ 	.byte	0x04, 0x11
        /*0212*/ 	.short	(.L_129 - .L_128)
	.align		4
.L_128:
        /*0214*/ 	.word	index@($__internal_14_$__cuda_sm3x_div_rn_noftz_f32_slowpath)
        /*0218*/ 	.word	0x00000000


	//----- nvinfo : EIATTR_FRAME_SIZE
	.align		4
.L_129:
        /*021c*/ 	.byte	0x04, 0x11
        /*021e*/ 	.short	(.L_131 - .L_130)
	.align		4
.L_130:
        /*0220*/ 	.word	index@(_Z28moe_fused_single_pass_kernelI13__nv_bfloat16Lb0EEvPKT_S3_S3_S3_PKiS5_PKfPS1_iii)
        /*0224*/ 	.word	0x00000000


	//----- nvinfo : EIATTR_REGCOUNT
	.align		4
.L_131:
        /*0228*/ 	.byte	0x04, 0x2f
        /*022a*/ 	.short	(.L_133 - .L_132)
	.align		4
.L_132:
        /*022c*/ 	.word	index@(_Z28moe_fused_single_pass_kernelIfLb1EEvPKT_S2_S2_S2_PKiS4_PKfPS0_iii)
        /*0230*/ 	.word	0x00000020


	//----- nvinfo : EIATTR_FRAME_SIZE
	.align		4
.L_133:
        /*0234*/ 	.byte	0x04, 0x11
        /*0236*/ 	.short	(.L_135 - .L_134)
	.align		4
.L_134:
        /*0238*/ 	.word	index@($__internal_13_$__cuda_sm3x_div_rn_noftz_f32_slowpath)
        /*023c*/ 	.word	0x00000000


	//----- nvinfo : EIATTR_FRAME_SIZE
	.align		4
.L_135:
        /*0240*/ 	.byte	0x04, 0x11
        /*0242*/ 	.short	(.L_137 - .L_136)
	.align		4
.L_136:
        /*0244*/ 	.word	index@(_Z28moe_fused_single_pass_kernelIfLb1EEvPKT_S2_S2_S2_PKiS4_PKfPS0_iii)
        /*0248*/ 	.word	0x00000000


	//----- nvinfo : EIATTR_REGCOUNT
	.align		4
.L_137:
        /*024c*/ 	.byte	0x04, 0x2f
        /*024e*/ 	.short	(.L_139 - .L_138)
	.align		4
.L_138:
        /*0250*/ 	.word	index@(_Z28moe_fused_single_pass_kernelIfLb0EEvPKT_S2_S2_S2_PKiS4_PKfPS0_iii)
        /*0254*/ 	.word	0x00000020


	//----- nvinfo : EIATTR_FRAME_SIZE
	.align		4
.L_139:
        /*0258*/ 	.byte	0x04, 0x11
        /*025a*/ 	.short	(.L_141 - .L_140)
	.align		4
.L_140:
        /*025c*/ 	.word	index@($__internal_12_$__cuda_sm3x_div_rn_noftz_f32_slowpath)
        /*0260*/ 	.word	0x00000000


	//----- nvinfo : EIATTR_FRAME_SIZE
	.align		4
.L_141:
        /*0264*/ 	.byte	0x04, 0x11
        /*0266*/ 	.short	(.L_143 - .L_142)
	.align		4
.L_142:
        /*0268*/ 	.word	index@(_Z28moe_fused_single_pass_kernelIfLb0EEvPKT_S2_S2_S2_PKiS4_PKfPS0_iii)
        /*026c*/ 	.word	0x00000000


	//----- nvinfo : EIATTR_REGCOUNT
	.align		4
.L_143:
        /*0270*/ 	.byte	0x04, 0x2f
        /*0272*/ 	.short	(.L_145 - .L_144)
	.align		4
.L_144:
        /*0274*/ 	.word	index@(_Z24moe_gate_up_small_kernelI6__halfLb1EEvPKT_S3_S3_PKiS5_Pfiii)
        /*0278*/ 	.word	0x00000028


	//----- nvinfo : EIATTR_FRAME_SIZE
	.align		4
.L_145:
        /*027c*/ 	.byte	0x04, 0x11
        /*027e*/ 	.short	(.L_147 - .L_146)
	.align		4
.L_146:
        /*0280*/ 	.word	index@($__internal_11_$__cuda_sm3x_div_rn_noftz_f32_slowpath)
        /*0284*/ 	.word	0x00000000


	//----- nvinfo : EIATTR_FRAME_SIZE
	.align		4
.L_147:
        /*0288*/ 	.byte	0x04, 0x11
        /*028a*/ 	.short	(.L_149 - .L_148)
	.align		4
.L_148:
        /*028c*/ 	.word	index@(_Z24moe_gate_up_small_kernelI6__halfLb1EEvPKT_S3_S3_PKiS5_Pfiii)
        /*0290*/ 	.word	0x00000000


	//----- nvinfo : EIATTR_REGCOUNT
	.align		4
.L_149:
        /*0294*/ 	.byte	0x04, 0x2f
        /*0296*/ 	.short	(.L_151 - .L_150)
	.align		4
.L_150:
        /*0298*/ 	.word	index@(_Z23moe_output_small_kernelI6__halfLb1EEvPKfPKT_PKiS7_S2_PS3_ii)
        /*029c*/ 	.word	0x00000022


	//----- nvinfo : EIATTR_FRAME_SIZE
	.align		4
.L_151:
        /*02a0*/ 	.byte	0x04, 0x11
        /*02a2*/ 	.short	(.L_153 - .L_152)
	.align		4
.L_152:
        /*02a4*/ 	.word	index@(_Z23moe_output_small_kernelI6__halfLb1EEvPKfPKT_PKiS7_S2_PS3_ii)
        /*02a8*/ 	.word	0x00000000


	//----- nvinfo : EIATTR_REGCOUNT
	.align		4
.L_153:
        /*02ac*/ 	.byte	0x04, 0x2f
        /*02ae*/ 	.short	(.L_155 - .L_154)
	.align		4
.L_154:
        /*02b0*/ 	.word	index@(_Z24moe_gate_up_small_kernelI6__halfLb0EEvPKT_S3_S3_PKiS5_Pfiii)
        /*02b4*/ 	.word	0x00000020


	//----- nvinfo : EIATTR_FRAME_SIZE
	.align		4
.L_155:
        /*02b8*/ 	.byte	0x04, 0x11
        /*02ba*/ 	.short	(.L_157 - .L_156)
	.align		4
.L_156:
        /*02bc*/ 	.word	index@($__internal_10_$__cuda_sm3x_div_rn_noftz_f32_slowpath)
        /*02c0*/ 	.word	0x00000000


	//----- nvinfo : EIATTR_FRAME_SIZE
	.align		4
.L_157:
        /*02c4*/ 	.byte	0x04, 0x11
        /*02c6*/ 	.short	(.L_159 - .L_158)
	.align		4
.L_158:
        /*02c8*/ 	.word	index@(_Z24moe_gate_up_small_kernelI6__halfLb0EEvPKT_S3_S3_PKiS5_Pfiii)
        /*02cc*/ 	.word	0x00000000


	//----- nvinfo : EIATTR_REGCOUNT
	.align		4
.L_159:
        /*02d0*/ 	.byte	0x04, 0x2f
        /*02d2*/ 	.short	(.L_161 - .L_160)
	.align		4
.L_160:
        /*02d4*/ 	.word	index@(_Z23moe_output_small_kernelI6__halfLb0EEvPKfPKT_PKiS7_S2_PS3_ii)
        /*02d8*/ 	.word	0x00000022


	//----- nvinfo : EIATTR_FRAME_SIZE
	.align		4
.L_161:
        /*02dc*/ 	.byte	0x04, 0x11
        /*02de*/ 	.short	(.L_163 - .L_162)
	.align		4
.L_162:
        /*02e0*/ 	.word	index@(_Z23moe_output_small_kernelI6__halfLb0EEvPKfPKT_PKiS7_S2_PS3_ii)
        /*02e4*/ 	.word	0x00000000


	//----- nvinfo : EIATTR_REGCOUNT
	.align		4
.L_163:
        /*02e8*/ 	.byte	0x04, 0x2f
        /*02ea*/ 	.short	(.L_165 - .L_164)
	.align		4
.L_164:
        /*02ec*/ 	.word	index@(_Z24moe_gate_up_small_kernelI13__nv_bfloat16Lb1EEvPKT_S3_S3_PKiS5_Pfiii)
        /*02f0*/ 	.word	0x00000028


	//----- nvinfo : EIATTR_FRAME_SIZE
	.align		4
.L_165:
        /*02f4*/ 	.byte	0x04, 0x11
        /*02f6*/ 	.short	(.L_167 - .L_166)
	.align		4
.L_166:
        /*02f8*/ 	.word	index@($__internal_9_$__cuda_sm3x_div_rn_noftz_f32_slowpath)
        /*02fc*/ 	.word	0x00000000


	//----- nvinfo : EIATTR_FRAME_SIZE
	.align		4
.L_167:
        /*0300*/ 	.byte	0x04, 0x11
        /*0302*/ 	.short	(.L_169 - .L_168)
	.align		4
.L_168:
        /*0304*/ 	.word	index@(_Z24moe_gate_up_small_kernelI13__nv_bfloat16Lb1EEvPKT_S3_S3_PKiS5_Pfiii)
        /*0308*/ 	.word	0x00000000


	//----- nvinfo : EIATTR_REGCOUNT
	.align		4
.L_169:
        /*030c*/ 	.byte	0x04, 0x2f
        /*030e*/ 	.short	(.L_171 - .L_170)
	.align		4
.L_170:
        /*0310*/ 	.word	index@(_Z23moe_output_small_kernelI13__nv_bfloat16Lb1EEvPKfPKT_PKiS7_S2_PS3_ii)
        /*0314*/ 	.word	0x00000022


	//----- nvinfo : EIATTR_FRAME_SIZE
	.align		4
.L_171:
        /*0318*/ 	.byte	0x04, 0x11
        /*031a*/ 	.short	(.L_173 - .L_172)
	.align		4
.L_172:
        /*031c*/ 	.word	index@(_Z23moe_output_small_kernelI13__nv_bfloat16Lb1EEvPKfPKT_PKiS7_S2_PS3_ii)
        /*0320*/ 	.word	0x00000000


	//----- nvinfo : EIATTR_REGCOUNT
	.align		4
.L_173:
        /*0324*/ 	.byte	0x04, 0x2f
        /*0326*/ 	.short	(.L_175 - .L_174)
	.align		4
.L_174:
        /*0328*/ 	.word	index@(_Z24moe_gate_up_small_kernelI13__nv_bfloat16Lb0EEvPKT_S3_S3_PKiS5_Pfiii)
        /*032c*/ 	.word	0x00000020


	//----- nvinfo : EIATTR_FRAME_SIZE
	.align		4
.L_175:
        /*0330*/ 	.byte	0x04, 0x11
        /*0332*/ 	.short	(.L_177 - .L_176)
	.align		4
.L_176:
        /*0334*/ 	.word	index@($__internal_8_$__cuda_sm3x_div_rn_noftz_f32_slowpath)
        /*0338*/ 	.word	0x00000000


	//----- nvinfo : EIATTR_FRAME_SIZE
	.align		4
.L_177:
        /*033c*/ 	.byte	0x04, 0x11
        /*033e*/ 	.short	(.L_179 - .L_178)
	.align		4
.L_178:
        /*0340*/ 	.word	index@(_Z24moe_gate_up_small_kernelI13__nv_bfloat16Lb0EEvPKT_S3_S3_PKiS5_Pfiii)
        /*0344*/ 	.word	0x00000000


	//----- nvinfo : EIATTR_REGCOUNT
	.align		4
.L_179:
        /*0348*/ 	.byte	0x04, 0x2f
        /*034a*/ 	.short	(.L_181 - .L_180)
	.align		4
.L_180:
        /*034c*/ 	.word	index@(_Z23moe_output_small_kernelI13__nv_bfloat16Lb0EEvPKfPKT_PKiS7_S2_PS3_ii)
        /*0350*/ 	.word	0x00000022


	//----- nvinfo : EIATTR_FRAME_SIZE
	.align		4
.L_181:
        /*0354*/ 	.byte	0x04, 0x11
        /*0356*/ 	.short	(.L_183 - .L_182)
	.align		4
.L_182:
        /*0358*/ 	.word	index@(_Z23moe_output_small_kernelI13__nv_bfloat16Lb0EEvPKfPKT_PKiS7_S2_PS3_ii)
        /*035c*/ 	.word	0x00000000


	//----- nvinfo : EIATTR_REGCOUNT
	.align		4
.L_183:
        /*0360*/ 	.byte	0x04, 0x2f
        /*0362*/ 	.short	(.L_185 - .L_184)
	.align		4
.L_184:
        /*0364*/ 	.word	index@(_Z24moe_gate_up_small_kernelIfLb1EEvPKT_S2_S2_PKiS4_Pfiii)
        /*0368*/ 	.word	0x00000028


	//----- nvinfo : EIATTR_FRAME_SIZE
	.align		4
.L_185:
        /*036c*/ 	.byte	0x04, 0x11
        /*036e*/ 	.short	(.L_187 - .L_186)
	.align		4
.L_186:
        /*0370*/ 	.word	index@($__internal_7_$__cuda_sm3x_div_rn_noftz_f32_slowpath)
        /*0374*/ 	.word	0x00000000


	//----- nvinfo : EIATTR_FRAME_SIZE
	.align		4
.L_187:
        /*0378*/ 	.byte	0x04, 0x11
        /*037a*/ 	.short	(.L_189 - .L_188)
	.align		4
.L_188:
        /*037c*/ 	.word	index@(_Z24moe_gate_up_small_kernelIfLb1EEvPKT_S2_S2_PKiS4_Pfiii)
        /*0380*/ 	.word	0x00000000


	//----- nvinfo : EIATTR_REGCOUNT
	.align		4
.L_189:
        /*0384*/ 	.byte	0x04, 0x2f
        /*0386*/ 	.short	(.L_191 - .L_190)
	.align		4
.L_190:
        /*0388*/ 	.word	index@(_Z23moe_output_small_kernelIfLb1EEvPKfPKT_PKiS6_S1_PS2_ii)
        /*038c*/ 	.word	0x0000001f


	//----- nvinfo : EIATTR_FRAME_SIZE
	.align		4
.L_191:
        /*0390*/ 	.byte	0x04, 0x11
        /*0392*/ 	.short	(.L_193 - .L_192)
	.align		4
.L_192:
        /*0394*/ 	.word	index@(_Z23moe_output_small_kernelIfLb1EEvPKfPKT_PKiS6_S1_PS2_ii)
        /*0398*/ 	.word	0x00000000


	//----- nvinfo : EIATTR_REGCOUNT
	.align		4
.L_193:
        /*039c*/ 	.byte	0x04, 0x2f
        /*039e*/ 	.short	(.L_195 - .L_194)
	.align		4
.L_194:
        /*03a0*/ 	.word	index@(_Z24moe_gate_up_small_kernelIfLb0EEvPKT_S2_S2_PKiS4_Pfiii)
        /*03a4*/ 	.word	0x00000020


	//----- nvinfo : EIATTR_FRAME_SIZE
	.align		4
.L_195:
        /*03a8*/ 	.byte	0x04, 0x11
        /*03aa*/ 	.short	(.L_197 - .L_196)
	.align		4
.L_196:
        /*03ac*/ 	.word	index@($__internal_6_$__cuda_sm3x_div_rn_noftz_f32_slowpath)
        /*03b0*/ 	.word	0x00000000


	//----- nvinfo : EIATTR_FRAME_SIZE
	.align		4
.L_197:
        /*03b4*/ 	.byte	0x04, 0x11
        /*03b6*/ 	.short	(.L_199 - .L_198)
	.align		4
.L_198:
        /*03b8*/ 	.word	index@(_Z24moe_gate_up_small_kernelIfLb0EEvPKT_S2_S2_PKiS4_Pfiii)
        /*03bc*/ 	.word	0x00000000


	//----- nvinfo : EIATTR_REGCOUNT
	.align		4
.L_199:
        /*03c0*/ 	.byte	0x04, 0x2f
        /*03c2*/ 	.short	(.L_201 - .L_200)
	.align		4
.L_200:
        /*03c4*/ 	.word	index@(_Z23moe_output_small_kernelIfLb0EEvPKfPKT_PKiS6_S1_PS2_ii)
        /*03c8*/ 	.word	0x0000001f


	//----- nvinfo : EIATTR_FRAME_SIZE
	.align		4
.L_201:
        /*03cc*/ 	.byte	0x04, 0x11
        /*03ce*/ 	.short	(.L_203 - .L_202)
	.align		4
.L_202:
        /*03d0*/ 	.word	index@(_Z23moe_output_small_kernelIfLb0EEvPKfPKT_PKiS6_S1_PS2_ii)
        /*03d4*/ 	.word	0x00000000


	//----- nvinfo : EIATTR_REGCOUNT
	.align		4
.L_203:
        /*03d8*/ 	.byte	0x04, 0x2f
        /*03da*/ 	.short	(.L_205 - .L_204)
	.align		4
.L_204:
        /*03dc*/ 	.word	index@(_Z28moe_gate_up_optimized_kernelI6__halfLb1EEvPKT_S3_S3_PKiS5_Pfiii)
        /*03e0*/ 	.word	0x0000007f


	//----- nvinfo : EIATTR_FRAME_SIZE
	.align		4
.L_205:
        /*03e4*/ 	.byte	0x04, 0x11
        /*03e6*/ 	.short	(.L_207 - .L_206)
	.align		4
.L_206:
        /*03e8*/ 	.word	index@($__internal_5_$__cuda_sm3x_div_rn_noftz_f32_slowpath)
        /*03ec*/ 	.word	0x00000000


	//----- nvinfo : EIATTR_FRAME_SIZE
	.align		4
.L_207:
        /*03f0*/ 	.byte	0x04, 0x11
        /*03f2*/ 	.short	(.L_209 - .L_208)
	.align		4
.L_208:
        /*03f4*/ 	.word	index@(_Z28moe_gate_up_optimized_kernelI6__halfLb1EEvPKT_S3_S3_PKiS5_Pfiii)
        /*03f8*/ 	.word	0x00000000


	//----- nvinfo : EIATTR_REGCOUNT
	.align		4
.L_209:
        /*03fc*/ 	.byte	0x04, 0x2f
        /*03fe*/ 	.short	(.L_211 - .L_210)
	.align		4
.L_210:
        /*0400*/ 	.word	index@(_Z27moe_output_optimized_kernelI6__halfLb1EEvPKfPKT_PKiS7_S2_PS3_ii)
        /*0404*/ 	.word	0x00000050


	//----- nvinfo : EIATTR_FRAME_SIZE
	.align		4
.L_211:
        /*0408*/ 	.byte	0x04, 0x11
        /*040a*/ 	.short	(.L_213 - .L_212)
	.align		4
.L_212:
        /*040c*/ 	.word	index@(_Z27moe_output_optimized_kernelI6__halfLb1EEvPKfPKT_PKiS7_S2_PS3_ii)
        /*0410*/ 	.word	0x00000000


	//----- nvinfo : EIATTR_REGCOUNT
	.align		4
.L_213:
        /*0414*/ 	.byte	0x04, 0x2f
        /*0416*/ 	.short	(.L_215 - .L_214)
	.align		4
.L_214:
        /*0418*/ 	.word	index@(_Z28moe_gate_up_optimized_kernelI6__halfLb0EEvPKT_S3_S3_PKiS5_Pfiii)
        /*041c*/ 	.word	0x00000060


	//----- nvinfo : EIATTR_FRAME_SIZE
	.align		4
.L_215:
        /*0420*/ 	.byte	0x04, 0x11
        /*0422*/ 	.short	(.L_217 - .L_216)
	.align		4
.L_216:
        /*0424*/ 	.word	index@($__internal_4_$__cuda_sm3x_div_rn_noftz_f32_slowpath)
        /*0428*/ 	.word	0x00000000


	//----- nvinfo : EIATTR_FRAME_SIZE
	.align		4
.L_217:
        /*042c*/ 	.byte	0x04, 0x11
        /*042e*/ 	.short	(.L_219 - .L_218)
	.align		4
.L_218:
        /*0430*/ 	.word	index@(_Z28moe_gate_up_optimized_kernelI6__halfLb0EEvPKT_S3_S3_PKiS5_Pfiii)
        /*0434*/ 	.word	0x00000000


	//----- nvinfo : EIATTR_REGCOUNT
	.align		4
.L_219:
        /*0438*/ 	.byte	0x04, 0x2f
        /*043a*/ 	.short	(.L_221 - .L_220)
	.align		4
.L_220:
        /*043c*/ 	.word	index@(_Z27moe_output_optimized_kernelI6__halfLb0EEvPKfPKT_PKiS7_S2_PS3_ii)
        /*0440*/ 	.word	0x00000050


	//----- nvinfo : EIATTR_FRAME_SIZE
	.align		4
.L_221:
        /*0444*/ 	.byte	0x04, 0x11
        /*0446*/ 	.short	(.L_223 - .L_222)
	.align		4
.L_222:
        /*0448*/ 	.word	index@(_Z27moe_output_optimized_kernelI6__halfLb0EEvPKfPKT_PKiS7_S2_PS3_ii)
        /*044c*/ 	.word	0x00000000


	//----- nvinfo : EIATTR_REGCOUNT
	.align		4
.L_223:
        /*0450*/ 	.byte	0x04, 0x2f
        /*0452*/ 	.short	(.L_225 - .L_224)
	.align		4
.L_224:
        /*0454*/ 	.word	index@(_Z28moe_gate_up_optimized_kernelI13__nv_bfloat16Lb1EEvPKT_S3_S3_PKiS5_Pfiii)
        /*0458*/ 	.word	0x0000007f


	//----- nvinfo : EIATTR_FRAME_SIZE
	.align		4
.L_225:
        /*045c*/ 	.byte	0x04, 0x11
        /*045e*/ 	.short	(.L_227 - .L_226)
	.align		4
.L_226:
        /*0460*/ 	.word	index@($__internal_3_$__cuda_sm3x_div_rn_noftz_f32_slowpath)
        /*0464*/ 	.word	0x00000000


	//----- nvinfo : EIATTR_FRAME_SIZE
	.align		4
.L_227:
        /*0468*/ 	.byte	0x04, 0x11
        /*046a*/ 	.short	(.L_229 - .L_228)
	.align		4
.L_228:
        /*046c*/ 	.word	index@(_Z28moe_gate_up_optimized_kernelI13__nv_bfloat16Lb1EEvPKT_S3_S3_PKiS5_Pfiii)
        /*0470*/ 	.word	0x00000000


	//----- nvinfo : EIATTR_REGCOUNT
	.align		4
.L_229:
        /*0474*/ 	.byte	0x04, 0x2f
        /*0476*/ 	.short	(.L_231 - .L_230)
	.align		4
.L_230:
        /*0478*/ 	.word	index@(_Z27moe_output_optimized_kernelI13__nv_bfloat16Lb1EEvPKfPKT_PKiS7_S2_PS3_ii)
        /*047c*/ 	.word	0x00000050


	//----- nvinfo : EIATTR_FRAME_SIZE
	.align		4
.L_231:
        /*0480*/ 	.byte	0x04, 0x11
        /*0482*/ 	.short	(.L_233 - .L_232)
	.align		4
.L_232:
        /*0484*/ 	.word	index@(_Z27moe_output_optimized_kernelI13__nv_bfloat16Lb1EEvPKfPKT_PKiS7_S2_PS3_ii)
        /*0488*/ 	.word	0x00000000


	//----- nvinfo : EIATTR_REGCOUNT
	.align		4
.L_233:
        /*048c*/ 	.byte	0x04, 0x2f
        /*048e*/ 	.short	(.L_235 - .L_234)
	.align		4
.L_234:
        /*0490*/ 	.word	index@(_Z28moe_gate_up_optimized_kernelI13__nv_bfloat16Lb0EEvPKT_S3_S3_PKiS5_Pfiii)
        /*0494*/ 	.word	0x00000060


	//----- nvinfo : EIATTR_FRAME_SIZE
	.align		4
.L_235:
        /*0498*/ 	.byte	0x04, 0x11
        /*049a*/ 	.short	(.L_237 - .L_236)
	.align		4
.L_236:
        /*049c*/ 	.word	index@($__internal_2_$__cuda_sm3x_div_rn_noftz_f32_slowpath)
        /*04a0*/ 	.word	0x00000000


	//----- nvinfo : EIATTR_FRAME_SIZE
	.align		4
.L_237:
        /*04a4*/ 	.byte	0x04, 0x11
        /*04a6*/ 	.short	(.L_239 - .L_238)
	.align		4
.L_238:
        /*04a8*/ 	.word	index@(_Z28moe_gate_up_optimized_kernelI13__nv_bfloat16Lb0EEvPKT_S3_S3_PKiS5_Pfiii)
        /*04ac*/ 	.word	0x00000000


	//----- nvinfo : EIATTR_REGCOUNT
	.align		4
.L_239:
        /*04b0*/ 	.byte	0x04, 0x2f
        /*04b2*/ 	.short	(.L_241 - .L_240)
	.align		4
.L_240:
        /*04b4*/ 	.word	index@(_Z27moe_output_optimized_kernelI13__nv_bfloat16Lb0EEvPKfPKT_PKiS7_S2_PS3_ii)
        /*04b8*/ 	.word	0x00000050


	//----- nvinfo : EIATTR_FRAME_SIZE
	.align		4
.L_241:
        /*04bc*/ 	.byte	0x04, 0x11
        /*04be*/ 	.short	(.L_243 - .L_242)
	.align		4
.L_242:
        /*04c0*/ 	.word	index@(_Z27moe_output_optimized_kernelI13__nv_bfloat16Lb0EEvPKfPKT_PKiS7_S2_PS3_ii)
        /*04c4*/ 	.word	0x00000000


	//----- nvinfo : EIATTR_REGCOUNT
	.align		4
.L_243:
        /*04c8*/ 	.byte	0x04, 0x2f
        /*04ca*/ 	.short	(.L_245 - .L_244)
	.align		4
.L_244:
        /*04cc*/ 	.word	index@(_Z28moe_gate_up_optimized_kernelIfLb1EEvPKT_S2_S2_PKiS4_Pfiii)
        /*04d0*/ 	.word	0x00000080


	//----- nvinfo : EIATTR_FRAME_SIZE
	.align		4
.L_245:
        /*04d4*/ 	.byte	0x04, 0x11
        /*04d6*/ 	.short	(.L_247 - .L_246)
	.align		4
.L_246:
        /*04d8*/ 	.word	index@($__internal_1_$__cuda_sm3x_div_rn_noftz_f32_slowpath)
        /*04dc*/ 	.word	0x00000000


	//----- nvinfo : EIATTR_FRAME_SIZE
	.align		4
.L_247:
        /*04e0*/ 	.byte	0x04, 0x11
        /*04e2*/ 	.short	(.L_249 - .L_248)
	.align		4
.L_248:
        /*04e4*/ 	.word	index@(_Z28moe_gate_up_optimized_kernelIfLb1EEvPKT_S2_S2_PKiS4_Pfiii)
        /*04e8*/ 	.word	0x00000000


	//----- nvinfo : EIATTR_REGCOUNT
	.align		4
.L_249:
        /*04ec*/ 	.byte	0x04, 0x2f
        /*04ee*/ 	.short	(.L_251 - .L_250)
	.align		4
.L_250:
        /*04f0*/ 	.word	index@(_Z27moe_output_optimized_kernelIfLb1EEvPKfPKT_PKiS6_S1_PS2_ii)
        /*04f4*/ 	.word	0x00000050


	//----- nvinfo : EIATTR_FRAME_SIZE
	.align		4
.L_251:
        /*04f8*/ 	.byte	0x04, 0x11
        /*04fa*/ 	.short	(.L_253 - .L_252)
	.align		4
.L_252:
        /*04fc*/ 	.word	index@(_Z27moe_output_optimized_kernelIfLb1EEvPKfPKT_PKiS6_S1_PS2_ii)
        /*0500*/ 	.word	0x00000000


	//----- nvinfo : EIATTR_REGCOUNT
	.align		4
.L_253:
        /*0504*/ 	.byte	0x04, 0x2f
        /*0506*/ 	.short	(.L_255 - .L_254)
	.align		4
.L_254:
        /*0508*/ 	.word	index@(_Z28moe_gate_up_optimized_kernelIfLb0EEvPKT_S2_S2_PKiS4_Pfiii)
        /*050c*/ 	.word	0x00000060


	//----- nvinfo : EIATTR_FRAME_SIZE
	.align		4
.L_255:
        /*0510*/ 	.byte	0x04, 0x11
        /*0512*/ 	.short	(.L_257 - .L_256)
	.align		4
.L_256:
        /*0514*/ 	.word	index@($__internal_0_$__cuda_sm3x_div_rn_noftz_f32_slowpath)
        /*0518*/ 	.word	0x00000000


	//----- nvinfo : EIATTR_FRAME_SIZE
	.align		4
.L_257:
        /*051c*/ 	.byte	0x04, 0x11
        /*051e*/ 	.short	(.L_259 - .L_258)
	.align		4
.L_258:
        /*0520*/ 	.word	index@(_Z28moe_gate_up_optimized_kernelIfLb0EEvPKT_S2_S2_PKiS4_Pfiii)
        /*0524*/ 	.word	0x00000000


	//----- nvinfo : EIATTR_REGCOUNT
	.align		4
.L_259:
        /*0528*/ 	.byte	0x04, 0x2f
        /*052a*/ 	.short	(.L_261 - .L_260)
	.align		4
.L_260:
        /*052c*/ 	.word	index@(_Z27moe_output_optimized_kernelIfLb0EEvPKfPKT_PKiS6_S1_PS2_ii)
        /*0530*/ 	.word	0x00000050


	//----- nvinfo : EIATTR_FRAME_SIZE
	.align		4
.L_261:
        /*0534*/ 	.byte	0x04, 0x11
        /*0536*/ 	.short	(.L_263 - .L_262)
	.align		4
.L_262:
        /*0538*/ 	.word	index@(_Z27moe_output_optimized_kernelIfLb0EEvPKfPKT_PKiS6_S1_PS2_ii)
        /*053c*/ 	.word	0x00000000


	//----- nvinfo : EIATTR_REGCOUNT
	.align		4
.L_263:
        /*0540*/ 	.byte	0x04, 0x2f
        /*0542*/ 	.short	(.L_265 - .L_264)
	.align		4
.L_264:
        /*0544*/ 	.word	index@(_ZN3cub18CUB_300001_SM_10006detail11EmptyKernelIvEEvv)
        /*0548*/ 	.word	0x00000004


	//----- nvinfo : EIATTR_FRAME_SIZE
	.align		4
.L_265:
        /*054c*/ 	.byte	0x04, 0x11
        /*054e*/ 	.short	(.L_267 - .L_266)
	.align		4
.L_266:
        /*0550*/ 	.word	index@(_ZN3cub18CUB_300001_SM_10006detail11EmptyKernelIvEEvv)
        /*0554*/ 	.word	0x00000000


	//----- nvinfo : EIATTR_REGCOUNT
	.align		4
.L_267:
        /*0558*/ 	.byte	0x04, 0x2f
        /*055a*/ 	.short	(.L_269 - .L_268)
	.align		4
.L_268:
        /*055c*/ 	.word	index@(_ZN3cub18CUB_300001_SM_10006detail4scan20DeviceScanInitKernelINS0_13ScanTileStateIiLb1EEEEEvT_i)
        /*0560*/ 	.word	0x00000008


	//----- nvinfo : EIATTR_FRAME_SIZE
	.align		4
.L_269:
        /*0564*/ 	.byte	0x04, 0x11
        /*0566*/ 	.short	(.L_271 - .L_270)
	.align		4
.L_270:
        /*0568*/ 	.word	index@(_ZN3cub18CUB_300001_SM_10006detail4scan20DeviceScanInitKernelINS0_13ScanTileStateIiLb1EEEEEvT_i)
        /*056c*/ 	.word	0x00000000


	//----- nvinfo : EIATTR_REGCOUNT
	.align		4
.L_271:
        /*0570*/ 	.byte	0x04, 0x2f
        /*0572*/ 	.short	(.L_273 - .L_272)
	.align		4
.L_272:
        /*0574*/ 	.word	index@(_ZN3cub18CUB_300001_SM_10006detail4scan16DeviceScanKernelINS2_10policy_hubIiiijN4cuda3std3__44plusIvEEE10Policy1000EPiSC_NS0_13ScanTileStateIiLb1EEES9_NS1_10InputValueIiSC_EEjiLb0EiEEvT0_T1_T2_iT3_T4_T5_)
        /*0578*/ 	.word	0x00000038


	//----- nvinfo : EIATTR_FRAME_SIZE
	.align		4
.L_273:
        /*057c*/ 	.byte	0x04, 0x11
        /*057e*/ 	.short	(.L_275 - .L_274)
	.align		4
.L_274:
        /*0580*/ 	.word	index@(_ZN3cub18CUB_300001_SM_10006detail4scan16DeviceScanKernelINS2_10policy_hubIiiijN4cuda3std3__44plusIvEEE10Policy1000EPiSC_NS0_13ScanTileStateIiLb1EEES9_NS1_10InputValueIiSC_EEjiLb0EiEEvT0_T1_T2_iT3_T4_T5_)
        /*0584*/ 	.word	0x00000000


	//----- nvinfo : EIATTR_MIN_STACK_SIZE
	.align		4
.L_275:
        /*0588*/ 	.byte	0x04, 0x12
        /*058a*/ 	.short	(.L_277 - .L_276)
	.align		4
.L_276:
        /*058c*/ 	.word	index@(_ZN3cub18CUB_300001_SM_10006detail4scan16DeviceScanKernelINS2_10policy_hubIiiijN4cuda3std3__44plusIvEEE10Policy1000EPiSC_NS0_13ScanTileStateIiLb1EEES9_NS1_10InputValueIiSC_EEjiLb0EiEEvT0_T1_T2_iT3_T4_T5_)
        /*0590*/ 	.word	0x00000000


	//----- nvinfo : EIATTR_MIN_STACK_SIZE
	.align		4
.L_277:
        /*0594*/ 	.byte	0x04, 0x12
        /*0596*/ 	.short	(.L_279 - .L_278)
	.align		4
.L_278:
        /*0598*/ 	.word	index@(_ZN3cub18CUB_300001_SM_10006detail4scan20DeviceScanInitKernelINS0_13ScanTileStateIiLb1EEEEEvT_i)
        /*059c*/ 	.word	0x00000000


	//----- nvinfo : EIATTR_MIN_STACK_SIZE
	.align		4
.L_279:
        /*05a0*/ 	.byte	0x04, 0x12
        /*05a2*/ 	.short	(.L_281 - .L_280)
	.align		4
.L_280:
        /*05a4*/ 	.word	index@(_ZN3cub18CUB_300001_SM_10006detail11EmptyKernelIvEEvv)
        /*05a8*/ 	.word	0x00000000


	//----- nvinfo : EIATTR_MIN_STACK_SIZE
	.align		4
.L_281:
        /*05ac*/ 	.byte	0x04, 0x12
        /*05ae*/ 	.short	(.L_283 - .L_282)
	.align		4
.L_282:
        /*05b0*/ 	.word	index@(_Z27moe_output_optimized_kernelIfLb0EEvPKfPKT_PKiS6_S1_PS2_ii)
        /*05b4*/ 	.word	0x00000000


	//----- nvinfo : EIATTR_MIN_STACK_SIZE
	.align		4
.L_283:
        /*05b8*/ 	.byte	0x04, 0x12
        /*05ba*/ 	.short	(.L_285 - .L_284)
	.align		4
.L_284:
        /*05bc*/ 	.word	index@(_Z28moe_gate_up_optimized_kernelIfLb0EEvPKT_S2_S2_PKiS4_Pfiii)
        /*05c0*/ 	.word	0x00000000


	//----- nvinfo : EIATTR_MIN_STACK_SIZE
	.align		4
.L_285:
        /*05c4*/ 	.byte	0x04, 0x12
        /*05c6*/ 	.short	(.L_287 - .L_286)
	.align		4
.L_286:
        /*05c8*/ 	.word	index@(_Z27moe_output_optimized_kernelIfLb1EEvPKfPKT_PKiS6_S1_PS2_ii)
        /*05cc*/ 	.word	0x00000000


	//----- nvinfo : EIATTR_MIN_STACK_SIZE
	.align		4
.L_287:
        /*05d0*/ 	.byte	0x04, 0x12
        /*05d2*/ 	.short	(.L_289 - .L_288)
	.align		4
.L_288:
        /*05d4*/ 	.word	index@(_Z28moe_gate_up_optimized_kernelIfLb1EEvPKT_S2_S2_PKiS4_Pfiii)
        /*05d8*/ 	.word	0x00000000


	//----- nvinfo : EIATTR_MIN_STACK_SIZE
	.align		4
.L_289:
        /*05dc*/ 	.byte	0x04, 0x12
        /*05de*/ 	.short	(.L_291 - .L_290)
	.align		4
.L_290:
        /*05e0*/ 	.word	index@(_Z27moe_output_optimized_kernelI13__nv_bfloat16Lb0EEvPKfPKT_PKiS7_S2_PS3_ii)
        /*05e4*/ 	.word	0x00000000


	//----- nvinfo : EIATTR_MIN_STACK_SIZE
	.align		4
.L_291:
        /*05e8*/ 	.byte	0x04, 0x12
        /*05ea*/ 	.short	(.L_293 - .L_292)
	.align		4
.L_292:
        /*05ec*/ 	.word	index@(_Z28moe_gate_up_optimized_kernelI13__nv_bfloat16Lb0EEvPKT_S3_S3_PKiS5_Pfiii)
        /*05f0*/ 	.word	0x00000000


	//----- nvinfo : EIATTR_MIN_STACK_SIZE
	.align		4
.L_293:
        /*05f4*/ 	.byte	0x04, 0x12
        /*05f6*/ 	.short	(.L_295 - .L_294)
	.align		4
.L_294:
        /*05f8*/ 	.word	index@(_Z27moe_output_optimized_kernelI13__nv_bfloat16Lb1EEvPKfPKT_PKiS7_S2_PS3_ii)
        /*05fc*/ 	.word	0x00000000


	//----- nvinfo : EIATTR_MIN_STACK_SIZE
	.align		4
.L_295:
        /*0600*/ 	.byte	0x04, 0x12
        /*0602*/ 	.short	(.L_297 - .L_296)
	.align		4
.L_296:
        /*0604*/ 	.word	index@(_Z28moe_gate_up_optimized_kernelI13__nv_bfloat16Lb1EEvPKT_S3_S3_PKiS5_Pfiii)
        /*0608*/ 	.word	0x00000000


	//----- nvinfo : EIATTR_MIN_STACK_SIZE
	.align		4
.L_297:
        /*060c*/ 	.byte	0x04, 0x12
        /*060e*/ 	.short	(.L_299 - .L_298)
	.align		4
.L_298:
        /*0610*/ 	.word	index@(_Z27moe_output_optimized_kernelI6__halfLb0EEvPKfPKT_PKiS7_S2_PS3_ii)
        /*0614*/ 	.word	0x00000000


	//----- nvinfo : EIATTR_MIN_STACK_SIZE
	.align		4
.L_299:
        /*0618*/ 	.byte	0x04, 0x12
        /*061a*/ 	.short	(.L_301 - .L_300)
	.align		4
.L_300:
        /*061c*/ 	.word	index@(_Z28moe_gate_up_optimized_kernelI6__halfLb0EEvPKT_S3_S3_PKiS5_Pfiii)
        /*0620*/ 	.word	0x00000000


	//----- nvinfo : EIATTR_MIN_STACK_SIZE
	.align		4
.L_301:
        /*0624*/ 	.byte	0x04, 0x12
        /*0626*/ 	.short	(.L_303 - .L_302)
	.align		4
.L_302:
        /*0628*/ 	.word	index@(_Z27moe_output_optimized_kernelI6__halfLb1EEvPKfPKT_PKiS7_S2_PS3_ii)
        /*062c*/ 	.word	0x00000000


	//----- nvinfo : EIATTR_MIN_STACK_SIZE
	.align		4
.L_303:
        /*0630*/ 	.byte	0x04, 0x12
        /*0632*/ 	.short	(.L_305 - .L_304)
	.align		4
.L_304:
        /*0634*/ 	.word	index@(_Z28moe_gate_up_optimized_kernelI6__halfLb1EEvPKT_S3_S3_PKiS5_Pfiii)
        /*0638*/ 	.word	0x00000000


	//----- nvinfo : EIATTR_MIN_STACK_SIZE
	.align		4
.L_305:
        /*063c*/ 	.byte	0x04, 0x12
        /*063e*/ 	.short	(.L_307 - .L_306)
	.align		4
.L_306:
        /*0640*/ 	.word	index@(_Z23moe_output_small_kernelIfLb0EEvPKfPKT_PKiS6_S1_PS2_ii)
        /*0644*/ 	.word	0x00000000


	//----- nvinfo : EIATTR_MIN_STACK_SIZE
	.align		4
.L_307:
        /*0648*/ 	.byte	0x04, 0x12
        /*064a*/ 	.short	(.L_309 - .L_308)
	.align		4
.L_308:
        /*064c*/ 	.word	index@(_Z24moe_gate_up_small_kernelIfLb0EEvPKT_S2_S2_PKiS4_Pfiii)
        /*0650*/ 	.word	0x00000000


	//----- nvinfo : EIATTR_MIN_STACK_SIZE
	.align		4
.L_309:
        /*0654*/ 	.byte	0x04, 0x12
        /*0656*/ 	.short	(.L_311 - .L_310)
	.align		4
.L_310:
        /*0658*/ 	.word	index@(_Z23moe_output_small_kernelIfLb1EEvPKfPKT_PKiS6_S1_PS2_ii)
        /*065c*/ 	.word	0x00000000


	//----- nvinfo : EIATTR_MIN_STACK_SIZE
	.align		4
.L_311:
        /*0660*/ 	.byte	0x04, 0x12
        /*0662*/ 	.short	(.L_313 - .L_312)
	.align		4
.L_312:
        /*0664*/ 	.word	index@(_Z24moe_gate_up_small_kernelIfLb1EEvPKT_S2_S2_PKiS4_Pfiii)
        /*0668*/ 	.word	0x00000000


	//----- nvinfo : EIATTR_MIN_STACK_SIZE
	.align		4
.L_313:
        /*066c*/ 	.byte	0x04, 0x12
        /*066e*/ 	.short	(.L_315 - .L_314)
	.align		4
.L_314:
        /*0670*/ 	.word	index@(_Z23moe_output_small_kernelI13__nv_bfloat16Lb0EEvPKfPKT_PKiS7_S2_PS3_ii)
        /*0674*/ 	.word	0x00000000


	//----- nvinfo : EIATTR_MIN_STACK_SIZE
	.align		4
.L_315:
        /*0678*/ 	.byte	0x04, 0x12
        /*067a*/ 	.short	(.L_317 - .L_316)
	.align		4
.L_316:
        /*067c*/ 	.word	index@(_Z24moe_gate_up_small_kernelI13__nv_bfloat16Lb0EEvPKT_S3_S3_PKiS5_Pfiii)
        /*0680*/ 	.word	0x00000000


	//----- nvinfo : EIATTR_MIN_STACK_SIZE
	.align		4
.L_317:
        /*0684*/ 	.byte	0x04, 0x12
        /*0686*/ 	.short	(.L_319 - .L_318)
	.align		4
.L_318:
        /*0688*/ 	.word	index@(_Z23moe_output_small_kernelI13__nv_bfloat16Lb1EEvPKfPKT_PKiS7_S2_PS3_ii)
        /*068c*/ 	.word	0x00000000


	//----- nvinfo : EIATTR_MIN_STACK_SIZE
	.align		4
.L_319:
        /*0690*/ 	.byte	0x04, 0x12
        /*0692*/ 	.short	(.L_321 - .L_320)
	.align		4
.L_320:
        /*0694*/ 	.word	index@(_Z24moe_gate_up_small_kernelI13__nv_bfloat16Lb1EEvPKT_S3_S3_PKiS5_Pfiii)
        /*0698*/ 	.word	0x00000000


	//----- nvinfo : EIATTR_MIN_STACK_SIZE
	.align		4
.L_321:
        /*069c*/ 	.byte	0x04, 0x12
        /*069e*/ 	.short	(.L_323 - .L_322)
	.align		4
.L_322:
        /*06a0*/ 	.word	index@(_Z23moe_output_small_kernelI6__halfLb0EEvPKfPKT_PKiS7_S2_PS3_ii)
        /*06a4*/ 	.word	0x00000000


	//----- nvinfo : EIATTR_MIN_STACK_SIZE
	.align		4
.L_323:
        /*06a8*/ 	.byte	0x04, 0x12
        /*06aa*/ 	.short	(.L_325 - .L_324)
	.align		4
.L_324:
        /*06ac*/ 	.word	index@(_Z24moe_gate_up_small_kernelI6__halfLb0EEvPKT_S3_S3_PKiS5_Pfiii)
        /*06b0*/ 	.word	0x00000000


	//----- nvinfo : EIATTR_MIN_STACK_SIZE
	.align		4
.L_325:
        /*06b4*/ 	.byte	0x04, 0x12
        /*06b6*/ 	.short	(.L_327 - .L_326)
	.align		4
.L_326:
        /*06b8*/ 	.word	index@(_Z23moe_output_small_kernelI6__halfLb1EEvPKfPKT_PKiS7_S2_PS3_ii)
        /*06bc*/ 	.word	0x00000000


	//----- nvinfo : EIATTR_MIN_STACK_SIZE
	.align		4
.L_327:
        /*06c0*/ 	.byte	0x04, 0x12
        /*06c2*/ 	.short	(.L_329 - .L_328)
	.align		4
.L_328:
        /*06c4*/ 	.word	index@(_Z24moe_gate_up_small_kernelI6__halfLb1EEvPKT_S3_S3_PKiS5_Pfiii)
        /*06c8*/ 	.word	0x00000000


	//----- nvinfo : EIATTR_MIN_STACK_SIZE
	.align		4
.L_329:
        /*06cc*/ 	.byte	0x04, 0x12
        /*06ce*/ 	.short	(.L_331 - .L_330)
	.align		4
.L_330:
        /*06d0*/ 	.word	index@(_Z28moe_fused_single_pass_kernelIfLb0EEvPKT_S2_S2_S2_PKiS4_PKfPS0_iii)
        /*06d4*/ 	.word	0x00000000


	//----- nvinfo : EIATTR_MIN_STACK_SIZE
	.align		4
.L_331:
        /*06d8*/ 	.byte	0x04, 0x12
        /*06da*/ 	.short	(.L_333 - .L_332)
	.align		4
.L_332:
        /*06dc*/ 	.word	index@(_Z28moe_fused_single_pass_kernelIfLb1EEvPKT_S2_S2_S2_PKiS4_PKfPS0_iii)
        /*06e0*/ 	.word	0x00000000


	//----- nvinfo : EIATTR_MIN_STACK_SIZE
	.align		4
.L_333:
        /*06e4*/ 	.byte	0x04, 0x12
        /*06e6*/ 	.short	(.L_335 - .L_334)
	.align		4
.L_334:
        /*06e8*/ 	.word	index@(_Z28moe_fused_single_pass_kernelI13__nv_bfloat16Lb0EEvPKT_S3_S3_S3_PKiS5_PKfPS1_iii)
        /*06ec*/ 	.word	0x00000000


	//----- nvinfo : EIATTR_MIN_STACK_SIZE
	.align		4
.L_335:
        /*06f0*/ 	.byte	0x04, 0x12
        /*06f2*/ 	.short	(.L_337 - .L_336)
	.align		4
.L_336:
        /*06f4*/ 	.word	index@(_Z28moe_fused_single_pass_kernelI13__nv_bfloat16Lb1EEvPKT_S3_S3_S3_PKiS5_PKfPS1_iii)
        /*06f8*/ 	.word	0x00000000


	//----- nvinfo : EIATTR_MIN_STACK_SIZE
	.align		4
.L_337:
        /*06fc*/ 	.byte	0x04, 0x12
        /*06fe*/ 	.short	(.L_339 - .L_338)
	.align		4
.L_338:
        /*0700*/ 	.word	index@(_Z28moe_fused_single_pass_kernelI6__halfLb0EEvPKT_S3_S3_S3_PKiS5_PKfPS1_iii)
        /*0704*/ 	.word	0x00000000


	//----- nvinfo : EIATTR_MIN_STACK_SIZE
	.align		4
.L_339:
        /*0708*/ 	.byte	0x04, 0x12
        /*070a*/ 	.short	(.L_341 - .L_340)
	.align		4
.L_340:
        /*070c*/ 	.word	index@(_Z28moe_fused_single_pass_kernelI6__halfLb1EEvPKT_S3_S3_S3_PKiS5_PKfPS1_iii)
        /*0710*/ 	.word	0x00000000


	//----- nvinfo : EIATTR_MIN_STACK_SIZE
	.align		4
.L_341:
        /*0714*/ 	.byte	0x04, 0x12
        /*0716*/ 	.short	(.L_343 - .L_342)
	.align		4
.L_342:
        /*0718*/ 	.word	index@(_Z29moe_output_tensor_core_kernelILb0EEvPKfPK6__halfPKiS6_S1_PS2_ii)
        /*071c*/ 	.word	0x00000000


	//----- nvinfo : EIATTR_MIN_STACK_SIZE
	.align		4
.L_343:
        /*0720*/ 	.byte	0x04, 0x12
        /*0722*/ 	.short	(.L_345 - .L_344)
	.align		4
.L_344:
        /*0724*/ 	.word	index@(_Z29moe_output_tensor_core_kernelILb1EEvPKfPK6__halfPKiS6_S1_PS2_ii)
        /*0728*/ 	.word	0x00000000


	//----- nvinfo : EIATTR_MIN_STACK_SIZE
	.align		4
.L_345:
        /*072c*/ 	.byte	0x04, 0x12
        /*072e*/ 	.short	(.L_347 - .L_346)
	.align		4
.L_346:
        /*0730*/ 	.word	index@(_Z30moe_gate_up_tensor_core_kernelILb0EEvPK6__halfS2_S2_PKiS4_Pfiii)
        /*0734*/ 	.word	0x00000000


	//----- nvinfo : EIATTR_MIN_STACK_SIZE
	.align		4
.L_347:
        /*0738*/ 	.byte	0x04, 0x12
        /*073a*/ 	.short	(.L_349 - .L_348)
	.align		4
.L_348:
        /*073c*/ 	.word	index@(_Z30moe_gate_up_tensor_core_kernelILb1EEvPK6__halfS2_S2_PKiS4_Pfiii)
        /*0740*/ 	.word	0x00000000


	//----- nvinfo : EIATTR_MIN_STACK_SIZE
	.align		4
.L_349:
        /*0744*/ 	.byte	0x04, 0x12
        /*0746*/ 	.short	(.L_351 - .L_350)
	.align		4
.L_350:
        /*0748*/ 	.word	index@(_Z16moe_token_kernelIfLb0EEvPKT_S2_S2_S2_PKfPKjPS0_iiii)
        /*074c*/ 	.word	0x00000000


	//----- nvinfo : EIATTR_MIN_STACK_SIZE
	.align		4
.L_351:
        /*0750*/ 	.byte	0x04, 0x12
        /*0752*/ 	.short	(.L_353 - .L_352)
	.align		4
.L_352:
        /*0754*/ 	.word	index@(_Z16moe_token_kernelIfLb1EEvPKT_S2_S2_S2_PKfPKjPS0_iiii)
        /*0758*/ 	.word	0x00000000


	//----- nvinfo : EIATTR_MIN_STACK_SIZE
	.align		4
.L_353:
        /*075c*/ 	.byte	0x04, 0x12
        /*075e*/ 	.short	(.L_355 - .L_354)
	.align		4
.L_354:
        /*0760*/ 	.word	index@(_Z16moe_token_kernelI13__nv_bfloat16Lb0EEvPKT_S3_S3_S3_PKfPKjPS1_iiii)
        /*0764*/ 	.word	0x00000000


	//----- nvinfo : EIATTR_MIN_STACK_SIZE
	.align		4
.L_355:
        /*0768*/ 	.byte	0x04, 0x12
        /*076a*/ 	.short	(.L_357 - .L_356)
	.align		4
.L_356:
        /*076c*/ 	.word	index@(_Z16moe_token_kernelI13__nv_bfloat16Lb1EEvPKT_S3_S3_S3_PKfPKjPS1_iiii)
        /*0770*/ 	.word	0x00000000


	//----- nvinfo : EIATTR_MIN_STACK_SIZE
	.align		4
.L_357:
        /*0774*/ 	.byte	0x04, 0x12
        /*0776*/ 	.short	(.L_359 - .L_358)
	.align		4
.L_358:
        /*0778*/ 	.word	index@(_Z16moe_token_kernelI6__halfLb0EEvPKT_S3_S3_S3_PKfPKjPS1_iiii)
        /*077c*/ 	.word	0x00000000


	//----- nvinfo : EIATTR_MIN_STACK_SIZE
	.align		4
.L_359:
        /*0780*/ 	.byte	0x04, 0x12
        /*0782*/ 	.short	(.L_361 - .L_360)
	.align		4
.L_360:
        /*0784*/ 	.word	index@(_Z16moe_token_kernelI6__halfLb1EEvPKT_S3_S3_S3_PKfPKjPS1_iiii)
        /*0788*/ 	.word	0x00000000


	//----- nvinfo : EIATTR_MIN_STACK_SIZE
	.align		4
.L_361:
        /*078c*/ 	.byte	0x04, 0x12
        /*078e*/ 	.short	(.L_363 - .L_362)
	.align		4
.L_362:
        /*0790*/ 	.word	index@(_Z27build_sorted_indices_kernelPKjPKfPKiPiPfS5_ii)
        /*0794*/ 	.word	0x00000000


	//----- nvinfo : EIATTR_MIN_STACK_SIZE
	.align		4
.L_363:
        /*0798*/ 	.byte	0x04, 0x12
        /*079a*/ 	.short	(.L_365 - .L_364)
	.align		4
.L_364:
        /*079c*/ 	.word	index@(_Z22compute_offsets_kernelPiS_i)
        /*07a0*/ 	.word	0x00000000


	//----- nvinfo : EIATTR_MIN_STACK_SIZE
	.align		4
.L_365:
        /*07a4*/ 	.byte	0x04, 0x12
        /*07a6*/ 	.short	(.L_367 - .L_366)
	.align		4
.L_366:
        /*07a8*/ 	.word	index@(_Z20count_experts_kernelPKjPii)
        /*07ac*/ 	.word	0x00000000
.L_367:


//--------------------- .nv.compat                --------------------------
	.section	.nv.compat,"",@"SHT_CUDA_COMPAT_INFO"
	.align	4
        /*0000*/ 	.byte	0x02, 0x09, 0x00, 0x00, 0x02, 0x02, 0x01, 0x00, 0x02, 0x05, 0x05, 0x00, 0x03, 0x07, 0x01, 0x01
        /*0010*/ 	.byte	0x02, 0x03, 0x00, 0x00, 0x02, 0x06, 0x01, 0x00, 0x04, 0x0b, 0x08, 0x00, 0x01, 0x00, 0x00, 0x00
        /*0020*/ 	.byte	0x00, 0x00, 0x00, 0x00


//--------------------- .nv.info._ZN3cub18CUB_300001_SM_10006detail4scan16DeviceScanKernelINS2_10policy_hubIiiijN4cuda3std3__44plusIvEEE10Policy1000EPiSC_NS0_13ScanTileStateIiLb1EEES9_NS1_10InputValueIiSC_EEjiLb0EiEEvT0_T1_T2_iT3_T4_T5_ --------------------------
	.section	.nv.info._ZN3cub18CUB_300001_SM_10006detail4scan16DeviceScanKernelINS2_10policy_hubIiiijN4cuda3std3__44plusIvEEE10Policy1000EPiSC_NS0_13ScanTileStateIiLb1EEES9_NS1_10InputValueIiSC_EEjiLb0EiEEvT0_T1_T2_iT3_T4_T5_,"",@"SHT_CUDA_INFO"
	.sectionflags	@""
	.align	4


	//----- nvinfo : EIATTR_CUDA_API_VERSION
	.align		4
        /*0000*/ 	.byte	0x04, 0x37
        /*0002*/ 	.short	(.L_369 - .L_368)
.L_368:
        /*0004*/ 	.word	0x00000082


	//----- nvinfo : EIATTR_KPARAM_INFO
	.align		4
.L_369:
        /*0008*/ 	.byte	0x04, 0x17
        /*000a*/ 	.short	(.L_371 - .L_370)
.L_370:
        /*000c*/ 	.word	0x00000000
        /*0010*/ 	.short	0x0006
        /*0012*/ 	.short	0x0030
        /*0014*/ 	.byte	0x00, 0xf0, 0x11, 0x00


	//----- nvinfo : EIATTR_KPARAM_INFO
	.align		4
.L_371:
        /*0018*/ 	.byte	0x04, 0x17
        /*001a*/ 	.short	(.L_373 - .L_372)
.L_372:
        /*001c*/ 	.word	0x00000000
        /*0020*/ 	.short	0x0005
        /*0022*/ 	.short	0x0020
        /*0024*/ 	.byte	0x00, 0xf0, 0x41, 0x00


	//----- nvinfo : EIATTR_KPARAM_INFO
	.align		4
.L_373:
        /*0028*/ 	.byte	0x04, 0x17
        /*002a*/ 	.short	(.L_375 - .L_374)
.L_374:
        /*002c*/ 	.word	0x00000000
        /*0030*/ 	.short	0x0004
        /*0032*/ 	.short	0x001c
        /*0034*/ 	.byte	0x00, 0xf0, 0x05, 0x00


	//----- nvinfo : EIATTR_KPARAM_INFO
	.align		4
.L_375:
        /*0038*/ 	.byte	0x04, 0x17
        /*003a*/ 	.short	(.L_377 - .L_376)
.L_376:
        /*003c*/ 	.word	0x00000000
        /*0040*/ 	.short	0x0003
        /*0042*/ 	.short	0x0018
        /*0044*/ 	.byte	0x00, 0xf0, 0x11, 0x00


	//----- nvinfo : EIATTR_KPARAM_INFO
	.align		4
.L_377:
        /*0048*/ 	.byte	0x04, 0x17
        /*004a*/ 	.short	(.L_379 - .L_378)
.L_378:
        /*004c*/ 	.word	0x00000000
        /*0050*/ 	.short	0x0002
        /*0052*/ 	.short	0x0010
        /*0054*/ 	.byte	0x00, 0xf0, 0x21, 0x00


	//----- nvinfo : EIATTR_KPARAM_INFO
	.align		4
.L_379:
        /*0058*/ 	.byte	0x04, 0x17
        /*005a*/ 	.short	(.L_381 - .L_380)
.L_380:
        /*005c*/ 	.word	0x00000000
        /*0060*/ 	.short	0x0001
        /*0062*/ 	.short	0x0008
        /*0064*/ 	.byte	0x00, 0xf5, 0x21, 0x00


	//----- nvinfo : EIATTR_KPARAM_INFO
	.align		4
.L_381:
        /*0068*/ 	.byte	0x04, 0x17
        /*006a*/ 	.short	(.L_383 - .L_382)
.L_382:
        /*006c*/ 	.word	0x00000000
        /*0070*/ 	.short	0x0000
        /*0072*/ 	.short	0x0000
        /*0074*/ 	.byte	0x00, 0xf5, 0x21, 0x00


	//----- nvinfo : EIATTR_SPARSE_MMA_MASK
	.align		4
.L_383:
        /*0078*/ 	.byte	0x03, 0x50
        /*007a*/ 	.short	0x0000


	//----- nvinfo : EIATTR_MAXREG_COUNT
	.align		4
        /*007c*/ 	.byte	0x03, 0x1b
        /*007e*/ 	.short	0x00a8


	//----- nvinfo : EIATTR_NUM_BARRIERS
	.align		4
        /*0080*/ 	.byte	0x02, 0x4c
        /*0082*/ 	.byte	0x01
	.zero		1


	//----- nvinfo : EIATTR_MERCURY_ISA_VERSION
	.align		4
        /*0084*/ 	.byte	0x03, 0x5f
        /*0086*/ 	.short	0x0101


	//----- nvinfo : EIATTR_UNUSED_LOAD_BYTE_OFFSET
	.align		4
        /*0088*/ 	.byte	0x04, 0x44
        /*008a*/ 	.short	(.L_385 - .L_384)


	//   ....[0]....
.L_384:
        /*008c*/ 	.word	0x000029f0
        /*0090*/ 	.word	0x00000fff


	//----- nvinfo : EIATTR_COOP_GROUP_MASK_REGIDS
	.align		4
.L_385:
        /*0094*/ 	.byte	0x04, 0x29
        /*0096*/ 	.short	(.L_387 - .L_386)


	//   ....[0]....
.L_386:
        /*0098*/ 	.word	0xffffffff


	//   ....[1]....
        /*009c*/ 	.word	0xffffffff


	//   ....[2]....
        /*00a0*/ 	.word	0xffffffff


	//   ....[3]....
        /*00a4*/ 	.word	0xffffffff


	//   ....[4]....
        /*00a8*/ 	.word	0xffffffff


	//   ....[5]....
        /*00ac*/ 	.word	0xffffffff


	//   ....[6]....
        /*00b0*/ 	.word	0xffffffff


	//   ....[7]....
        /*00b4*/ 	.word	0xffffffff


	//   ....[8]....
        /*00b8*/ 	.word	0xffffffff


	//   ....[9]....
        /*00bc*/ 	.word	0xffffffff


	//   ....[10]....
        /*00c0*/ 	.word	0xffffffff


	//   ....[11]....
        /*00c4*/ 	.word	0xffffffff


	//   ....[12]....
        /*00c8*/ 	.word	0xffffffff


	//   ....[13]....
        /*00cc*/ 	.word	0xffffffff


	//   ....[14]....
        /*00d0*/ 	.word	0xffffffff


	//   ....[15]....
        /*00d4*/ 	.word	0xffffffff


	//   ....[16]....
        /*00d8*/ 	.word	0xffffffff


	//   ....[17]....
        /*00dc*/ 	.word	0xffffffff


	//   ....[18]....
        /*00e0*/ 	.word	0xffffffff


	//   ....[19]....
        /*00e4*/ 	.word	0xffffffff


	//   ....[20]....
        /*00e8*/ 	.word	0xffffffff


	//   ....[21]....
        /*00ec*/ 	.word	0xffffffff


	//   ....[22]....
        /*00f0*/ 	.word	0xffffffff


	//   ....[23]....
        /*00f4*/ 	.word	0xffffffff


	//   ....[24]....
        /*00f8*/ 	.word	0xffffffff


	//   ....[25]....
        /*00fc*/ 	.word	0xffffffff


	//   ....[26]....
        /*0100*/ 	.word	0xffffffff


	//   ....[27]....
        /*0104*/ 	.word	0xffffffff


	//   ....[28]....
        /*0108*/ 	.word	0xffffffff


	//   ....[29]....
        /*010c*/ 	.word	0xffffffff


	//   ....[30]....
        /*0110*/ 	.word	0xffffffff


	//   ....[31]....
        /*0114*/ 	.word	0xffffffff


	//   ....[32]....
        /*0118*/ 	.word	0xffffffff


	//   ....[33]....
        /*011c*/ 	.word	0xffffffff


	//   ....[34]....
        /*0120*/ 	.word	0xffffffff


	//   ....[35]....
        /*0124*/ 	.word	0xffffffff


	//   ....[36]....
        /*0128*/ 	.word	0xffffffff


	//   ....[37]....
        /*012c*/ 	.word	0xffffffff


	//   ....[38]....
        /*0130*/ 	.word	0xffffffff


	//   ....[39]....
        /*0134*/ 	.word	0xffffffff


	//   ....[40]....
        /*0138*/ 	.word	0xffffffff


	//   ....[41]....
        /*013c*/ 	.word	0xffffffff


	//   ....[42]....
        /*0140*/ 	.word	0xffffffff


	//   ....[43]....
        /*0144*/ 	.word	0xffffffff


	//   ....[44]....
        /*0148*/ 	.word	0xffffffff


	//   ....[45]....
        /*014c*/ 	.word	0xffffffff


	//   ....[46]....
        /*0150*/ 	.word	0xffffffff


	//   ....[47]....
        /*0154*/ 	.word	0xffffffff


	//   ....[48]....
        /*0158*/ 	.word	0xffffffff


	//   ....[49]....
        /*015c*/ 	.word	0xffffffff


	//   ....[50]....
        /*0160*/ 	.word	0xffffffff


	//   ....[51]....
        /*0164*/ 	.word	0xffffffff


	//   ....[52]....
        /*0168*/ 	.word	0xffffffff


	//   ....[53]....
        /*016c*/ 	.word	0xffffffff


	//   ....[54]....
        /*0170*/ 	.word	0xffffffff


	//   ....[55]....
        /*0174*/ 	.word	0xffffffff


	//   ....[56]....
        /*0178*/ 	.word	0xffffffff


	//   ....[57]....
        /*017c*/ 	.word	0xffffffff


	//   ....[58]....
        /*0180*/ 	.word	0xffffffff


	//   ....[59]....
        /*0184*/ 	.word	0xffffffff


	//   ....[60]....
        /*0188*/ 	.word	0x05000013


	//   ....[61]....
        /*018c*/ 	.word	0x05000013


	//   ....[62]....
        /*0190*/ 	.word	0x05000013


	//   ....[63]....
        /*0194*/ 	.word	0x05000013


	//   ....[64]....
        /*0198*/ 	.word	0x05000013


	//   ....[65]....
        /*019c*/ 	.word	0x05000013


	//   ....[66]....
        /*01a0*/ 	.word	0x05000013


	//   ....[67]....
        /*01a4*/ 	.word	0x05000013


	//   ....[68]....
        /*01a8*/ 	.word	0x05000013


	//   ....[69]....
        /*01ac*/ 	.word	0x05000013


	//   ....[70]....
        /*01b0*/ 	.word	0x05000013


	//   ....[71]....
        /*01b4*/ 	.word	0x05000013


	//   ....[72]....
        /*01b8*/ 	.word	0x05000013


	//   ....[73]....
        /*01bc*/ 	.word	0x05000013


	//   ....[74]....
        /*01c0*/ 	.word	0x05000013


	//   ....[75]....
        /*01c4*/ 	.word	0x05000013


	//   ....[76]....
        /*01c8*/ 	.word	0x05000013


	//   ....[77]....
        /*01cc*/ 	.word	0x05000013


	//   ....[78]....
        /*01d0*/ 	.word	0x05000013


	//   ....[79]....
        /*01d4*/ 	.word	0x05000013


	//   ....[80]....
        /*01d8*/ 	.word	0x05000013


	//   ....[81]....
        /*01dc*/ 	.word	0x05000013


	//   ....[82]....
        /*01e0*/ 	.word	0x05000013


	//   ....[83]....
        /*01e4*/ 	.word	0x05000013


	//   ....[84]....
        /*01e8*/ 	.word	0x05000013


	//   ....[85]....
        /*01ec*/ 	.word	0x05000013


	//   ....[86]....
        /*01f0*/ 	.word	0x05000013


	//   ....[87]....
        /*01f4*/ 	.word	0x05000013


	//   ....[88]....
        /*01f8*/ 	.word	0x05000013


	//   ....[89]....
        /*01fc*/ 	.word	0x05000013


	//   ....[90]....
        /*0200*/ 	.word	0x05000013


	//   ....[91]....
        /*0204*/ 	.word	0x05000013


	//   ....[92]....
        /*0208*/ 	.word	0x05000013


	//   ....[93]....
        /*020c*/ 	.word	0x05000013


	//   ....[94]....
        /*0210*/ 	.word	0x05000013


	//   ....[95]....
        /*0214*/ 	.word	0x05000013


	//----- nvinfo : EIATTR_COOP_GROUP_INSTR_OFFSETS
	.align		4
.L_387:
        /*0218*/ 	.byte	0x04, 0x28
        /*021a*/ 	.short	(.L_389 - .L_388)


	//   ....[0]....
.L_388:
        /*021c*/ 	.word	0x00000510


	//   ....[1]....
        /*0220*/ 	.word	0x000006d0


	//   ....[2]....
        /*0224*/ 	.word	0x000006f0


	//   ....[3]....
        /*0228*/ 	.word	0x00000710


	//   ....[4]....
        /*022c*/ 	.word	0x00000730


	//   ....[5]....
        /*0230*/ 	.word	0x00000750


	//   ....[6]....
        /*0234*/ 	.word	0x00000b40


	//   ....[7]....
        /*0238*/ 	.word	0x00000b60


	//   ....[8]....
        /*023c*/ 	.word	0x00000b80


	//   ....[9]....
        /*0240*/ 	.word	0x00000ba0


	//   ....[10]....
        /*0244*/ 	.word	0x00000bc0


	//   ....[11]....
        /*0248*/ 	.word	0x00000f70


	//   ....[12]....
        /*024c*/ 	.word	0x00001140


	//   ....[13]....
        /*0250*/ 	.word	0x000011a0


	//   ....[14]....
        /*0254*/ 	.word	0x00001250


	//   ....[15]....
        /*0258*/ 	.word	0x000012a0


	//   ....[16]....
        /*025c*/ 	.word	0x000012f0


	//   ....[17]....
        /*0260*/ 	.word	0x00001340


	//   ....[18]....
        /*0264*/ 	.word	0x00001380


	//   ....[19]....
        /*0268*/ 	.word	0x00001390


	//   ....[20]....
        /*026c*/ 	.word	0x00001470


	//   ....[21]....
        /*0270*/ 	.word	0x00001640


	//   ....[22]....
        /*0274*/ 	.word	0x00001690


	//   ....[23]....
        /*0278*/ 	.word	0x000016f0


	//   ....[24]....
        /*027c*/ 	.word	0x00001750


	//   ....[25]....
        /*0280*/ 	.word	0x00001790


	//   ....[26]....
        /*0284*/ 	.word	0x000017d0


	//   ....[27]....
        /*0288*/ 	.word	0x00001810


	//   ....[28]....
        /*028c*/ 	.word	0x00001820


	//   ....[29]....
        /*0290*/ 	.word	0x00001c30


	//   ....[30]....
        /*0294*/ 	.word	0x00002710


	//   ....[31]....
        /*0298*/ 	.word	0x000028d0


	//   ....[32]....
        /*029c*/ 	.word	0x000028f0


	//   ....[33]....
        /*02a0*/ 	.word	0x00002910


	//   ....[34]....
        /*02a4*/ 	.word	0x00002930


	//   ....[35]....
        /*02a8*/ 	.word	0x00002950


	//   ....[36]....
        /*02ac*/ 	.word	0x00002ce0


	//   ....[37]....
        /*02b0*/ 	.word	0x00002d00


	//   ....[38]....
        /*02b4*/ 	.word	0x00002d20


	//   ....[39]....
        /*02b8*/ 	.word	0x00002d40


	//   ....[40]....
        /*02bc*/ 	.word	0x00002d60


	//   ....[41]....
        /*02c0*/ 	.word	0x00003120


	//   ....[42]....
        /*02c4*/ 	.word	0x000032f0


	//   ....[43]....
        /*02c8*/ 	.word	0x00003350


	//   ....[44]....
        /*02cc*/ 	.word	0x000033c0


	//   ....[45]....
        /*02d0*/ 	.word	0x00003430


	//   ....[46]....
        /*02d4*/ 	.word	0x00003480


	//   ....[47]....
        /*02d8*/ 	.word	0x000034d0


	//   ....[48]....
        /*02dc*/ 	.word	0x00003530


	//   ....[49]....
        /*02e0*/ 	.word	0x00003540


	//   ....[50]....
        /*02e4*/ 	.word	0x00003620


	//   ....[51]....
        /*02e8*/ 	.word	0x000037f0


	//   ....[52]....
        /*02ec*/ 	.word	0x00003840


	//   ....[53]....
        /*02f0*/ 	.word	0x000038b0


	//   ....[54]....
        /*02f4*/ 	.word	0x00003910


	//   ....[55]....
        /*02f8*/ 	.word	0x00003960


	//   ....[56]....
        /*02fc*/ 	.word	0x000039c0


	//   ....[57]....
        /*0300*/ 	.word	0x00003a00


	//   ....[58]....
        /*0304*/ 	.word	0x00003a10


	//   ....[59]....
        /*0308*/ 	.word	0x00003e90


	//   ....[60]....
        /*030c*/ 	.word	0x000044a0


	//   ....[61]....
        /*0310*/ 	.word	0x00004520


	//   ....[62]....
        /*0314*/ 	.word	0x000045b0


	//   ....[63]....
        /*0318*/ 	.word	0x000046b0


	//   ....[64]....
        /*031c*/ 	.word	0x00004750


	//   ....[65]....
        /*0320*/ 	.word	0x000047e0


	//   ....[66]....
        /*0324*/ 	.word	0x00004860


	//   ....[67]....
        /*0328*/ 	.word	0x000048e0


	//   ....[68]....
        /*032c*/ 	.word	0x00004910


	//   ....[69]....
        /*0330*/ 	.word	0x000049b0


	//   ....[70]....
        /*0334*/ 	.word	0x00004a30


	//   ....[71]....
        /*0338*/ 	.word	0x00004ab0


	//   ....[72]....
        /*033c*/ 	.word	0x00004b70


	//   ....[73]....
        /*0340*/ 	.word	0x00004c00


	//   ....[74]....
        /*0344*/ 	.word	0x00004c80


	//   ....[75]....
        /*0348*/ 	.word	0x00004d00


	//   ....[76]....
        /*034c*/ 	.word	0x00004d80


	//   ....[77]....
        /*0350*/ 	.word	0x00004db0


	//   ....[78]....
        /*0354*/ 	.word	0x00004e50


	//   ....[79]....
        /*0358*/ 	.word	0x00004ed0


	//   ....[80]....
        /*035c*/ 	.word	0x00004f60


	//   ....[81]....
        /*0360*/ 	.word	0x00005030


	//   ....[82]....
        /*0364*/ 	.word	0x000050d0


	//   ....[83]....
        /*0368*/ 	.word	0x00005160


	//   ....[84]....
        /*036c*/ 	.word	0x000051e0


	//   ....[85]....
        /*0370*/ 	.word	0x00005280


	//   ....[86]....
        /*0374*/ 	.word	0x000052b0


	//   ....[87]....
        /*0378*/ 	.word	0x00005370


	//   ....[88]....
        /*037c*/ 	.word	0x000053f0


	//   ....[89]....
        /*0380*/ 	.word	0x00005470


	//   ....[90]....
        /*0384*/ 	.word	0x00005530


	//   ....[91]....
        /*0388*/ 	.word	0x000055d0


	//   ....[92]....
        /*038c*/ 	.word	0x00005660


	//   ....[93]....
        /*0390*/ 	.word	0x000056f0


	//   ....[94]....
        /*0394*/ 	.word	0x00005760


	//   ....[95]....
        /*0398*/ 	.word	0x000057e0


	//----- nvinfo : EIATTR_VRC_CTA_INIT_COUNT
	.align		4
.L_389:
        /*039c*/ 	.byte	0x02, 0x4a
	.zero		1
	.zero		1


	//----- nvinfo : EIATTR_EXIT_INSTR_OFFSETS
	.align		4
        /*03a0*/ 	.byte	0x04, 0x1c
        /*03a2*/ 	.short	(.L_391 - .L_390)


	//   ....[0]....
.L_390:
        /*03a4*/ 	.word	0x00001f00


	//   ....[1]....
        /*03a8*/ 	.word	0x00001f20


	//   ....[2]....
        /*03ac*/ 	.word	0x00004430


	//   ....[3]....
        /*03b0*/ 	.word	0x00004450


	//----- nvinfo : EIATTR_MAX_THREADS
	.align		4
.L_391:
        /*03b4*/ 	.byte	0x04, 0x05
        /*03b6*/ 	.short	(.L_393 - .L_392)
.L_392:
        /*03b8*/ 	.word	0x00000180
        /*03bc*/ 	.word	0x00000001
        /*03c0*/ 	.word	0x00000001


	//----- nvinfo : EIATTR_CRS_STACK_SIZE
	.align		4
.L_393:
        /*03c4*/ 	.byte	0x04, 0x1e
        /*03c6*/ 	.short	(.L_395 - .L_394)
.L_394:
        /*03c8*/ 	.word	0x00000000


	//----- nvinfo : EIATTR_CBANK_PARAM_SIZE
	.align		4
.L_395:
        /*03cc*/ 	.byte	0x03, 0x19
        /*03ce*/ 	.short	0x0034


	//----- nvinfo : EIATTR_PARAM_CBANK
	.align		4
        /*03d0*/ 	.byte	0x04, 0x0a
        /*03d2*/ 	.short	(.L_397 - .L_396)
	.align		4
.L_396:
        /*03d4*/ 	.word	index@(.nv.constant0._ZN3cub18CUB_300001_SM_10006detail4scan16DeviceScanKernelINS2_10policy_hubIiiijN4cuda3std3__44plusIvEEE10Policy1000EPiSC_NS0_13ScanTileStateIiLb1EEES9_NS1_10InputValueIiSC_EEjiLb0EiEEvT0_T1_T2_iT3_T4_T5_)
        /*03d8*/ 	.short	0x0380
        /*03da*/ 	.short	0x0034


	//----- nvinfo : EIATTR_SW_WAR
	.align		4
.L_397:
        /*03dc*/ 	.byte	0x04, 0x36
        /*03de*/ 	.short	(.L_399 - .L_398)
.L_398:
        /*03e0*/ 	.word	0x00000008
.L_399:


//--------------------- .nv.info._ZN3cub18CUB_300001_SM_10006detail4scan20DeviceScanInitKernelINS0_13ScanTileStateIiLb1EEEEEvT_i --------------------------
	.section	.nv.info._ZN3cub18CUB_300001_SM_10006detail4scan20DeviceScanInitKernelINS0_13ScanTileStateIiLb1EEEEEvT_i,"",@"SHT_CUDA_INFO"
	.sectionflags	@""
	.align	4


	//----- nvinfo : EIATTR_CUDA_API_VERSION
	.align		4
        /*0000*/ 	.byte	0x04, 0x37
        /*0002*/ 	.short	(.L_401 - .L_400)
.L_400:
        /*0004*/ 	.word	0x00000082


	//----- nvinfo : EIATTR_KPARAM_INFO
	.align		4
.L_401:
        /*0008*/ 	.byte	0x04, 0x17
        /*000a*/ 	.short	(.L_403 - .L_402)
.L_402:
        /*000c*/ 	.word	0x00000000
        /*0010*/ 	.short	0x0001
        /*0012*/ 	.short	0x0008
        /*0014*/ 	.byte	0x00, 0xf0, 0x11, 0x00


	//----- nvinfo : EIATTR_KPARAM_INFO
	.align		4
.L_403:
        /*0018*/ 	.byte	0x04, 0x17
        /*001a*/ 	.short	(.L_405 - .L_404)
.L_404:
        /*001c*/ 	.word	0x00000000
        /*0020*/ 	.short	0x0000
        /*0022*/ 	.short	0x0000
        /*0024*/ 	.byte	0x00, 0xf0, 0x21, 0x00


	//----- nvinfo : EIATTR_SPARSE_MMA_MASK
	.align		4
.L_405:
        /*0028*/ 	.byte	0x03, 0x50
        /*002a*/ 	.short	0x0000


	//----- nvinfo : EIATTR_MAXREG_COUNT
	.align		4
        /*002c*/ 	.byte	0x03, 0x1b
        /*002e*/ 	.short	0x00ff


	//----- nvinfo : EIATTR_MERCURY_ISA_VERSION
	.align		4
        /*0030*/ 	.byte	0x03, 0x5f
        /*0032*/ 	.short	0x0101


	//----- nvinfo : EIATTR_VRC_CTA_INIT_COUNT
	.align		4
        /*0034*/ 	.byte	0x02, 0x4a
	.zero		1
	.zero		1


	//----- nvinfo : EIATTR_EXIT_INSTR_OFFSETS
	.align		4
        /*0038*/ 	.byte	0x04, 0x1c
        /*003a*/ 	.short	(.L_407 - .L_406)


	//   ....[0]....
.L_406:
        /*003c*/ 	.word	0x000000f0


	//   ....[1]....
        /*0040*/ 	.word	0x00000130


	//----- nvinfo : EIATTR_CBANK_PARAM_SIZE
	.align		4
.L_407:
        /*0044*/ 	.byte	0x03, 0x19
        /*0046*/ 	.short	0x000c


	//----- nvinfo : EIATTR_PARAM_CBANK
	.align		4
        /*0048*/ 	.byte	0x04, 0x0a
        /*004a*/ 	.short	(.L_409 - .L_408)
	.align		4
.L_408:
        /*004c*/ 	.word	index@(.nv.constant0._ZN3cub18CUB_300001_SM_10006detail4scan20DeviceScanInitKernelINS0_13ScanTileStateIiLb1EEEEEvT_i)
        /*0050*/ 	.short	0x0380
        /*0052*/ 	.short	0x000c


	//----- nvinfo : EIATTR_SW_WAR
	.align		4
.L_409:
        /*0054*/ 	.byte	0x04, 0x36
        /*0056*/ 	.short	(.L_411 - .L_410)
.L_410:
        /*0058*/ 	.word	0x00000008
.L_411:


//--------------------- .nv.info._ZN3cub18CUB_300001_SM_10006detail11EmptyKernelIvEEvv --------------------------
	.section	.nv.info._ZN3cub18CUB_300001_SM_10006detail11EmptyKernelIvEEvv,"",@"SHT_CUDA_INFO"
	.sectionflags	@""
	.align	4


	//----- nvinfo : EIATTR_CUDA_API_VERSION
	.align		4
        /*0000*/ 	.byte	0x04, 0x37
        /*0002*/ 	.short	(.L_413 - .L_412)
.L_412:
        /*0004*/ 	.word	0x00000082


	//----- nvinfo : EIATTR_SPARSE_MMA_MASK
	.align		4
.L_413:
        /*0008*/ 	.byte	0x03, 0x50
        /*000a*/ 	.short	0x0000


	//----- nvinfo : EIATTR_MAXREG_COUNT
	.align		4
        /*000c*/ 	.byte	0x03, 0x1b
        /*000e*/ 	.short	0x00ff


	//----- nvinfo : EIATTR_MERCURY_ISA_VERSION
	.align		4
        /*0010*/ 	.byte	0x03, 0x5f
        /*0012*/ 	.short	0x0101


	//----- nvinfo : EIATTR_VRC_CTA_INIT_COUNT
	.align		4
        /*0014*/ 	.byte	0x02, 0x4a
	.zero		1
	.zero		1


	//----- nvinfo : EIATTR_EXIT_INSTR_OFFSETS
	.align		4
        /*0018*/ 	.byte	0x04, 0x1c
        /*001a*/ 	.short	(.L_415 - .L_414)


	//   ....[0]....
.L_414:
        /*001c*/ 	.word	0x00000010


	//----- nvinfo : EIATTR_SW_WAR
	.align		4
.L_415:
        /*0020*/ 	.byte	0x04, 0x36
        /*0022*/ 	.short	(.L_417 - .L_416)
.L_416:
        /*0024*/ 	.word	0x00000008
.L_417:


//--------------------- .nv.info._Z27moe_output_optimized_kernelIfLb0EEvPKfPKT_PKiS6_S1_PS2_ii --------------------------
	.section	.nv.info._Z27moe_output_optimized_kernelIfLb0EEvPKfPKT_PKiS6_S1_PS2_ii,"",@"SHT_CUDA_INFO"
	.sectionflags	@""
	.align	4


	//----- nvinfo : EIATTR_CUDA_API_VERSION
	.align		4
        /*0000*/ 	.byte	0x04, 0x37
        /*0002*/ 	.short	(.L_419 - .L_418)
.L_418:
        /*0004*/ 	.word	0x00000082


	//----- nvinfo : EIATTR_KPARAM_INFO
	.align		4
.L_419:
        /*0008*/ 	.byte	0x04, 0x17
        /*000a*/ 	.short	(.L_421 - .L_420)
.L_420:
        /*000c*/ 	.word	0x00000000
        /*0010*/ 	.short	0x0007
        /*0012*/ 	.short	0x0034
        /*0014*/ 	.byte	0x00, 0xf0, 0x11, 0x00


	//----- nvinfo : EIATTR_KPARAM_INFO
	.align		4
.L_421:
        /*0018*/ 	.byte	0x04, 0x17
        /*001a*/ 	.short	(.L_423 - .L_422)
.L_422:
        /*001c*/ 	.word	0x00000000
        /*0020*/ 	.short	0x0006
        /*0022*/ 	.short	0x0030
        /*0024*/ 	.byte	0x00, 0xf0, 0x11, 0x00


	//----- nvinfo : EIATTR_KPARAM_INFO
	.align		4
.L_423:
        /*0028*/ 	.byte	0x04, 0x17
        /*002a*/ 	.short	(.L_425 - .L_424)
.L_424:
        /*002c*/ 	.word	0x00000000
        /*0030*/ 	.short	0x0005
        /*0032*/ 	.short	0x0028
        /*0034*/ 	.byte	0x00, 0xf5, 0x21, 0x00


	//----- nvinfo : EIATTR_KPARAM_INFO
	.align		4
.L_425:
        /*0038*/ 	.byte	0x04, 0x17
        /*003a*/ 	.short	(.L_427 - .L_426)
.L_426:
        /*003c*/ 	.word	0x00000000
        /*0040*/ 	.short	0x0004
        /*0042*/ 	.short	0x0020
        /*0044*/ 	.byte	0x00, 0xf5, 0x21, 0x00


	//----- nvinfo : EIATTR_KPARAM_INFO
	.align		4
.L_427:
        /*0048*/ 	.byte	0x04, 0x17
        /*004a*/ 	.short	(.L_429 - .L_428)
.L_428:
        /*004c*/ 	.word	0x00000000
        /*0050*/ 	.short	0x0003
        /*0052*/ 	.short	0x0018
        /*0054*/ 	.byte	0x00, 0xf5, 0x21, 0x00


	//----- nvinfo : EIATTR_KPARAM_INFO
	.align		4
.L_429:
        /*0058*/ 	.byte	0x04, 0x17
        /*005a*/ 	.short	(.L_431 - .L_430)
.L_430:
        /*005c*/ 	.word	0x00000000
        /*0060*/ 	.short	0x0002
        /*0062*/ 	.short	0x0010
        /*0064*/ 	.byte	0x00, 0xf5, 0x21, 0x00


	//----- nvinfo : EIATTR_KPARAM_INFO
	.align		4
.L_431:
        /*0068*/ 	.byte	0x04, 0x17
        /*006a*/ 	.short	(.L_433 - .L_432)
.L_432:
        /*006c*/ 	.word	0x00000000
        /*0070*/ 	.short	0x0001
        /*0072*/ 	.short	0x0008
        /*0074*/ 	.byte	0x00, 0xf5, 0x21, 0x00


	//----- nvinfo : EIATTR_KPARAM_INFO
	.align		4
.L_433:
        /*0078*/ 	.byte	0x04, 0x17
        /*007a*/ 	.short	(.L_435 - .L_434)
.L_434:
        /*007c*/ 	.word	0x00000000
        /*0080*/ 	.short	0x0000
        /*0082*/ 	.short	0x0000
        /*0084*/ 	.byte	0x00, 0xf5, 0x21, 0x00


	//----- nvinfo : EIATTR_SPARSE_MMA_MASK
	.align		4
.L_435:
        /*0088*/ 	.byte	0x03, 0x50
        /*008a*/ 	.short	0x0000


	//----- nvinfo : EIATTR_MAXREG_COUNT
	.align		4
        /*008c*/ 	.byte	0x03, 0x1b
        /*008e*/ 	.short	0x00ff


	//----- nvinfo : EIATTR_NUM_BARRIERS
	.align		4
        /*0090*/ 	.byte	0x02, 0x4c
        /*0092*/ 	.byte	0x01
	.zero		1


	//----- nvinfo : EIATTR_MERCURY_ISA_VERSION
	.align		4
        /*0094*/ 	.byte	0x03, 0x5f
        /*0096*/ 	.short	0x0101


	//----- nvinfo : EIATTR_UNUSED_LOAD_BYTE_OFFSET
	.align		4
        /*0098*/ 	.byte	0x04, 0x44
        /*009a*/ 	.short	(.L_437 - .L_436)


	//   ....[0]....
.L_436:
        /*009c*/ 	.word	0x00000e40
        /*00a0*/ 	.word	0x0000fff0


	//   ....[1]....
        /*00a4*/ 	.word	0x00000e50
        /*00a8*/ 	.word	0x0000fff0


	//   ....[2]....
        /*00ac*/ 	.word	0x00000ea0
        /*00b0*/ 	.word	0x0000fff0


	//   ....[3]....
        /*00b4*/ 	.word	0x00000eb0
        /*00b8*/ 	.word	0x0000ff0f


	//   ....[4]....
        /*00bc*/ 	.word	0x000010c0
        /*00c0*/ 	.word	0x0000ff0f


	//   ....[5]....
        /*00c4*/ 	.word	0x00001100
        /*00c8*/ 	.word	0x0000f0ff


	//   ....[6]....
        /*00cc*/ 	.word	0x00001140
        /*00d0*/ 	.word	0x0000f0ff


	//   ....[7]....
        /*00d4*/ 	.word	0x00001340
        /*00d8*/ 	.word	0x00000fff


	//   ....[8]....
        /*00dc*/ 	.word	0x000018b0
        /*00e0*/ 	.word	0x0000fff0


	//   ....[9]....
        /*00e4*/ 	.word	0x00001d90
        /*00e8*/ 	.word	0x00000fff


	//   ....[10]....
        /*00ec*/ 	.word	0x00002190
        /*00f0*/ 	.word	0x0000fff0


	//   ....[11]....
        /*00f4*/ 	.word	0x00002610
        /*00f8*/ 	.word	0x00000fff


	//   ....[12]....
        /*00fc*/ 	.word	0x00002a90
        /*0100*/ 	.word	0x0000fff0


	//   ....[13]....
        /*0104*/ 	.word	0x00002f20
        /*0108*/ 	.word	0x00000fff


	//   ....[14]....
        /*010c*/ 	.word	0x00003380
        /*0110*/ 	.word	0x0000fff0


	//   ....[15]....
        /*0114*/ 	.word	0x00003800
        /*0118*/ 	.word	0x00000fff


	//   ....[16]....
        /*011c*/ 	.word	0x00003c70
        /*0120*/ 	.word	0x0000fff0


	//   ....[17]....
        /*0124*/ 	.word	0x000040c0
        /*0128*/ 	.word	0x00000fff


	//   ....[18]....
        /*012c*/ 	.word	0x00004540
        /*0130*/ 	.word	0x0000fff0


	//   ....[19]....
        /*0134*/ 	.word	0x000049b0
        /*0138*/ 	.word	0x00000fff


	//   ....[20]....
        /*013c*/ 	.word	0x00004e30
        /*0140*/ 	.word	0x0000fff0


	//   ....[21]....
        /*0144*/ 	.word	0x00004ed0
        /*0148*/ 	.word	0x00000fff


	//   ....[22]....
        /*014c*/ 	.word	0x00004f90
        /*0150*/ 	.word	0x00000fff


	//   ....[23]....
        /*0154*/ 	.word	0x00005170
        /*0158*/ 	.word	0x00000fff


	//----- nvinfo : EIATTR_VRC_CTA_INIT_COUNT
	.align		4
.L_437:
        /*015c*/ 	.byte	0x02, 0x4a
	.zero		1
	.zero		1


	//----- nvinfo : EIATTR_EXIT_INSTR_OFFSETS
	.align		4
        /*0160*/ 	.byte	0x04, 0x1c
        /*0162*/ 	.short	(.L_439 - .L_438)


	//   ....[0]....
.L_438:
        /*0164*/ 	.word	0x00000100


	//   ....[1]....
        /*0168*/ 	.word	0x000002f0


	//   ....[2]....
        /*016c*/ 	.word	0x00006940


	//----- nvinfo : EIATTR_CRS_STACK_SIZE
	.align		4
.L_439:
        /*0170*/ 	.byte	0x04, 0x1e
        /*0172*/ 	.short	(.L_441 - .L_440)
.L_440:
        /*0174*/ 	.word	0x00000000


	//----- nvinfo : EIATTR_CBANK_PARAM_SIZE
	.align		4
.L_441:
        /*0178*/ 	.byte	0x03, 0x19
        /*017a*/ 	.short	0x0038


	//----- nvinfo : EIATTR_PARAM_CBANK
	.align		4
        /*017c*/ 	.byte	0x04, 0x0a
        /*017e*/ 	.short	(.L_443 - .L_442)
	.align		4
.L_442:
        /*0180*/ 	.word	index@(.nv.constant0._Z27moe_output_optimized_kernelIfLb0EEvPKfPKT_PKiS6_S1_PS2_ii)
        /*0184*/ 	.short	0x0380
        /*0186*/ 	.short	0x0038


	//----- nvinfo : EIATTR_SW_WAR
	.align		4
.L_443:
        /*0188*/ 	.byte	0x04, 0x36
        /*018a*/ 	.short	(.L_445 - .L_444)
.L_444:
        /*018c*/ 	.word	0x00000008
.L_445:


//--------------------- .nv.info._Z28moe_gate_up_optimized_kernelIfLb0EEvPKT_S2_S2_PKiS4_Pfiii --------------------------
	.section	.nv.info._Z28moe_gate_up_optimized_kernelIfLb0EEvPKT_S2_S2_PKiS4_Pfiii,"",@"SHT_CUDA_INFO"
	.sectionflags	@""
	.align	4


	//----- nvinfo : EIATTR_CUDA_API_VERSION
	.align		4
        /*0000*/ 	.byte	0x04, 0x37
        /*0002*/ 	.short	(.L_447 - .L_446)
.L_446:
        /*0004*/ 	.word	0x00000082


	//----- nvinfo : EIATTR_KPARAM_INFO
	.align		4
.L_447:
        /*0008*/ 	.byte	0x04, 0x17
        /*000a*/ 	.short	(.L_449 - .L_448)
.L_448:
        /*000c*/ 	.word	0x00000000
        /*0010*/ 	.short	0x0008
        /*0012*/ 	.short	0x0038
        /*0014*/ 	.byte	0x00, 0xf0, 0x11, 0x00


	//----- nvinfo : EIATTR_KPARAM_INFO
	.align		4
.L_449:
        /*0018*/ 	.byte	0x04, 0x17
        /*001a*/ 	.short	(.L_451 - .L_450)
.L_450:
        /*001c*/ 	.word	0x00000000
        /*0020*/ 	.short	0x0007
        /*0022*/ 	.short	0x0034
        /*0024*/ 	.byte	0x00, 0xf0, 0x11, 0x00


	//----- nvinfo : EIATTR_KPARAM_INFO
	.align		4
.L_451:
        /*0028*/ 	.byte	0x04, 0x17
        /*002a*/ 	.short	(.L_453 - .L_452)
.L_452:
        /*002c*/ 	.word	0x00000000
        /*0030*/ 	.short	0x0006
        /*0032*/ 	.short	0x0030
        /*0034*/ 	.byte	0x00, 0xf0, 0x11, 0x00


	//----- nvinfo : EIATTR_KPARAM_INFO
	.align		4
.L_453:
        /*0038*/ 	.byte	0x04, 0x17
        /*003a*/ 	.short	(.L_455 - .L_454)
.L_454:
        /*003c*/ 	.word	0x00000000
        /*0040*/ 	.short	0x0005
        /*0042*/ 	.short	0x0028
        /*0044*/ 	.byte	0x00, 0xf5, 0x21, 0x00


	//----- nvinfo : EIATTR_KPARAM_INFO
	.align		4
.L_455:
        /*0048*/ 	.byte	0x04, 0x17
        /*004a*/ 	.short	(.L_457 - .L_456)
.L_456:
        /*004c*/ 	.word	0x00000000
        /*0050*/ 	.short	0x0004
        /*0052*/ 	.short	0x0020
        /*0054*/ 	.byte	0x00, 0xf5, 0x21, 0x00


	//----- nvinfo : EIATTR_KPARAM_INFO
	.align		4
.L_457:
        /*0058*/ 	.byte	0x04, 0x17
        /*005a*/ 	.short	(.L_459 - .L_458)
.L_458:
        /*005c*/ 	.word	0x00000000
        /*0060*/ 	.short	0x0003
        /*0062*/ 	.short	0x0018
        /*0064*/ 	.byte	0x00, 0xf5, 0x21, 0x00


	//----- nvinfo : EIATTR_KPARAM_INFO
	.align		4
.L_459:
        /*0068*/ 	.byte	0x04, 0x17
        /*006a*/ 	.short	(.L_461 - .L_460)
.L_460:
        /*006c*/ 	.word	0x00000000
        /*0070*/ 	.short	0x0002
        /*0072*/ 	.short	0x0010
        /*0074*/ 	.byte	0x00, 0xf5, 0x21, 0x00


	//----- nvinfo : EIATTR_KPARAM_INFO
	.align		4
.L_461:
        /*0078*/ 	.byte	0x04, 0x17
        /*007a*/ 	.short	(.L_463 - .L_462)
.L_462:
        /*007c*/ 	.word	0x00000000
        /*0080*/ 	.short	0x0001
        /*0082*/ 	.short	0x0008
        /*0084*/ 	.byte	0x00, 0xf5, 0x21, 0x00


	//----- nvinfo : EIATTR_KPARAM_INFO
	.align		4
.L_463:
        /*0088*/ 	.byte	0x04, 0x17
        /*008a*/ 	.short	(.L_465 - .L_464)
.L_464:
        /*008c*/ 	.word	0x00000000
        /*0090*/ 	.short	0x0000
        /*0092*/ 	.short	0x0000
        /*0094*/ 	.byte	0x00, 0xf5, 0x21, 0x00


	//----- nvinfo : EIATTR_SPARSE_MMA_MASK
	.align		4
.L_465:
        /*0098*/ 	.byte	0x03, 0x50
        /*009a*/ 	.short	0x0000


	//----- nvinfo : EIATTR_MAXREG_COUNT
	.align		4
        /*009c*/ 	.byte	0x03, 0x1b
        /*009e*/ 	.short	0x00ff


	//----- nvinfo : EIATTR_NUM_BARRIERS
	.align		4
        /*00a0*/ 	.byte	0x02, 0x4c
        /*00a2*/ 	.byte	0x01
	.zero		1


	//----- nvinfo : EIATTR_MERCURY_ISA_VERSION
	.align		4
        /*00a4*/ 	.byte	0x03, 0x5f
        /*00a6*/ 	.short	0x0101


	//----- nvinfo : EIATTR_UNUSED_LOAD_BYTE_OFFSET
	.align		4
        /*00a8*/ 	.byte	0x04, 0x44
        /*00aa*/ 	.short	(.L_467 - .L_466)


	//   ....[0]....
.L_466:
        /*00ac*/ 	.word	0x00000fb0
        /*00b0*/ 	.word	0x0000fff0


	//   ....[1]....
        /*00b4*/ 	.word	0x00000fc0
        /*00b8*/ 	.word	0x0000ff0f


	//   ....[2]....
        /*00bc*/ 	.word	0x00000fd0
        /*00c0*/ 	.word	0x0000ff0f


	//   ....[3]....
        /*00c4*/ 	.word	0x00000fe0
        /*00c8*/ 	.word	0x0000f0ff


	//   ....[4]....
        /*00cc*/ 	.word	0x00001000
        /*00d0*/ 	.word	0x0000fff0


	//   ....[5]....
        /*00d4*/ 	.word	0x00001010
        /*00d8*/ 	.word	0x0000f0ff


	//   ....[6]....
        /*00dc*/ 	.word	0x00001020
        /*00e0*/ 	.word	0x0000fff0


	//   ....[7]....
        /*00e4*/ 	.word	0x00001490
        /*00e8*/ 	.word	0x00000fff


	//   ....[8]....
        /*00ec*/ 	.word	0x00001970
        /*00f0*/ 	.word	0x0000fff0


	//   ....[9]....
        /*00f4*/ 	.word	0x00001dc0
        /*00f8*/ 	.word	0x00000fff


	//   ....[10]....
        /*00fc*/ 	.word	0x00002230
        /*0100*/ 	.word	0x0000fff0


	//   ....[11]....
        /*0104*/ 	.word	0x000026d0
        /*0108*/ 	.word	0x00000fff


	//   ....[12]....
        /*010c*/ 	.word	0x00002b30
        /*0110*/ 	.word	0x0000fff0


	//   ....[13]....
        /*0114*/ 	.word	0x00002fa0
        /*0118*/ 	.word	0x00000fff


	//   ....[14]....
        /*011c*/ 	.word	0x00003430
        /*0120*/ 	.word	0x0000fff0


	//   ....[15]....
        /*0124*/ 	.word	0x00003870
        /*0128*/ 	.word	0x00000fff


	//   ....[16]....
        /*012c*/ 	.word	0x00003d50
        /*0130*/ 	.word	0x0000fff0


	//   ....[17]....
        /*0134*/ 	.word	0x000041b0
        /*0138*/ 	.word	0x00000fff


	//   ....[18]....
        /*013c*/ 	.word	0x000045e0
        /*0140*/ 	.word	0x0000fff0


	//   ....[19]....
        /*0144*/ 	.word	0x00004a60
        /*0148*/ 	.word	0x00000fff


	//   ....[20]....
        /*014c*/ 	.word	0x00004f10
        /*0150*/ 	.word	0x0000fff0


	//   ....[21]....
        /*0154*/ 	.word	0x00005010
        /*0158*/ 	.word	0x00000fff


	//   ....[22]....
        /*015c*/ 	.word	0x000050b0
        /*0160*/ 	.word	0x00000fff


	//   ....[23]....
        /*0164*/ 	.word	0x000052d0
        /*0168*/ 	.word	0x00000fff


	//----- nvinfo : EIATTR_VRC_CTA_INIT_COUNT
	.align		4
.L_467:
        /*016c*/ 	.byte	0x02, 0x4a
	.zero		1
	.zero		1


	//----- nvinfo : EIATTR_EXIT_INSTR_OFFSETS
	.align		4
        /*0170*/ 	.byte	0x04, 0x1c
        /*0172*/ 	.short	(.L_469 - .L_468)


	//   ....[0]....
.L_468:
        /*0174*/ 	.word	0x00000100


	//   ....[1]....
        /*0178*/ 	.word	0x00000300


	//   ....[2]....
        /*017c*/ 	.word	0x0000dda0


	//----- nvinfo : EIATTR_CRS_STACK_SIZE
	.align		4
.L_469:
        /*0180*/ 	.byte	0x04, 0x1e
        /*0182*/ 	.short	(.L_471 - .L_470)
.L_470:
        /*0184*/ 	.word	0x00000000


	//----- nvinfo : EIATTR_CBANK_PARAM_SIZE
	.align		4
.L_471:
        /*0188*/ 	.byte	0x03, 0x19
        /*018a*/ 	.short	0x003c


	//----- nvinfo : EIATTR_PARAM_CBANK
	.align		4
        /*018c*/ 	.byte	0x04, 0x0a
        /*018e*/ 	.short	(.L_473 - .L_472)
	.align		4
.L_472:
        /*0190*/ 	.word	index@(.nv.constant0._Z28moe_gate_up_optimized_kernelIfLb0EEvPKT_S2_S2_PKiS4_Pfiii)
        /*0194*/ 	.short	0x0380
        /*0196*/ 	.short	0x003c


	//----- nvinfo : EIATTR_SW_WAR
	.align		4
.L_473:
        /*0198*/ 	.byte	0x04, 0x36
        /*019a*/ 	.short	(.L_475 - .L_474)
.L_474:
        /*019c*/ 	.word	0x00000008
.L_475:


//--------------------- .nv.info._Z27moe_output_optimized_kernelIfLb1EEvPKfPKT_PKiS6_S1_PS2_ii --------------------------
	.section	.nv.info._Z27moe_output_optimized_kernelIfLb1EEvPKfPKT_PKiS6_S1_PS2_ii,"",@"SHT_CUDA_INFO"
	.sectionflags	@""
	.align	4


	//----- nvinfo : EIATTR_CUDA_API_VERSION
	.align		4
        /*0000*/ 	.byte	0x04, 0x37
        /*0002*/ 	.short	(.L_477 - .L_476)
.L_476:
        /*0004*/ 	.word	0x00000082


	//----- nvinfo : EIATTR_KPARAM_INFO
	.align		4
.L_477:
        /*0008*/ 	.byte	0x04, 0x17
        /*000a*/ 	.short	(.L_479 - .L_478)
.L_478:
        /*000c*/ 	.word	0x00000000
        /*0010*/ 	.short	0x0007
        /*0012*/ 	.short	0x0034
        /*0014*/ 	.byte	0x00, 0xf0, 0x11, 0x00


	//----- nvinfo : EIATTR_KPARAM_INFO
	.align		4
.L_479:
        /*0018*/ 	.byte	0x04, 0x17
        /*001a*/ 	.short	(.L_481 - .L_480)
.L_480:
        /*001c*/ 	.word	0x00000000
        /*0020*/ 	.short	0x0006
        /*0022*/ 	.short	0x0030
        /*0024*/ 	.byte	0x00, 0xf0, 0x11, 0x00


	//----- nvinfo : EIATTR_KPARAM_INFO
	.align		4
.L_481:
        /*0028*/ 	.byte	0x04, 0x17
        /*002a*/ 	.short	(.L_483 - .L_482)
.L_482:
        /*002c*/ 	.word	0x00000000
        /*0030*/ 	.short	0x0005
        /*0032*/ 	.short	0x0028
        /*0034*/ 	.byte	0x00, 0xf5, 0x21, 0x00


	//----- nvinfo : EIATTR_KPARAM_INFO
	.align		4
.L_483:
        /*0038*/ 	.byte	0x04, 0x17
        /*003a*/ 	.short	(.L_485 - .L_484)
.L_484:
        /*003c*/ 	.word	0x00000000
        /*0040*/ 	.short	0x0004
        /*0042*/ 	.short	0x0020
        /*0044*/ 	.byte	0x00, 0xf5, 0x21, 0x00


	//----- nvinfo : EIATTR_KPARAM_INFO
	.align		4
.L_485:
        /*0048*/ 	.byte	0x04, 0x17
        /*004a*/ 	.short	(.L_487 - .L_486)
.L_486:
        /*004c*/ 	.word	0x00000000
        /*0050*/ 	.short	0x0003
        /*0052*/ 	.short	0x0018
        /*0054*/ 	.byte	0x00, 0xf5, 0x21, 0x00


	//----- nvinfo : EIATTR_KPARAM_INFO
	.align		4
.L_487:
        /*0058*/ 	.byte	0x04, 0x17
        /*005a*/ 	.short	(.L_489 - .L_488)
.L_488:
        /*005c*/ 	.word	0x00000000
        /*0060*/ 	.short	0x0002
        /*0062*/ 	.short	0x0010
        /*0064*/ 	.byte	0x00, 0xf5, 0x21, 0x00


	//----- nvinfo : EIATTR_KPARAM_INFO
	.align		4
.L_489:
        /*0068*/ 	.byte	0x04, 0x17
        /*006a*/ 	.short	(.L_491 - .L_490)
.L_490:
        /*006c*/ 	.word	0x00000000
        /*0070*/ 	.short	0x0001
        /*0072*/ 	.short	0x0008
        /*0074*/ 	.byte	0x00, 0xf5, 0x21, 0x00


	//----- nvinfo : EIATTR_KPARAM_INFO
	.align		4
.L_491:
        /*0078*/ 	.byte	0x04, 0x17
        /*007a*/ 	.short	(.L_493 - .L_492)
.L_492:
        /*007c*/ 	.word	0x00000000
        /*0080*/ 	.short	0x0000
        /*0082*/ 	.short	0x0000
        /*0084*/ 	.byte	0x00, 0xf5, 0x21, 0x00


	//----- nvinfo : EIATTR_SPARSE_MMA_MASK
	.align		4
.L_493:
        /*0088*/ 	.byte	0x03, 0x50
        /*008a*/ 	.short	0x0000


	//----- nvinfo : EIATTR_MAXREG_COUNT
	.align		4
        /*008c*/ 	.byte	0x03, 0x1b
        /*008e*/ 	.short	0x00ff


	//----- nvinfo : EIATTR_NUM_BARRIERS
	.align		4
        /*0090*/ 	.byte	0x02, 0x4c
        /*0092*/ 	.byte	0x01
	.zero		1


	//----- nvinfo : EIATTR_MERCURY_ISA_VERSION
	.align		4
        /*0094*/ 	.byte	0x03, 0x5f
        /*0096*/ 	.short	0x0101


	//----- nvinfo : EIATTR_UNUSED_LOAD_BYTE_OFFSET
	.align		4
        /*0098*/ 	.byte	0x04, 0x44
        /*009a*/ 	.short	(.L_495 - .L_494)


	//   ....[0]....
.L_494:
        /*009c*/ 	.word	0x00000ef0
        /*00a0*/ 	.word	0x0000fff0


	//   ....[1]....
        /*00a4*/ 	.word	0x00000f00
        /*00a8*/ 	.word	0x0000fff0


	//   ....[2]....
        /*00ac*/ 	.word	0x00000fd0
        /*00b0*/ 	.word	0x0000fff0


	//   ....[3]....
        /*00b4*/ 	.word	0x00001070
        /*00b8*/ 	.word	0x0000ff0f


	//   ....[4]....
        /*00bc*/ 	.word	0x000011e0
        /*00c0*/ 	.word	0x0000f0ff


	//   ....[5]....
        /*00c4*/ 	.word	0x00001220
        /*00c8*/ 	.word	0x0000ff0f


	//   ....[6]....
        /*00cc*/ 	.word	0x000012c0
        /*00d0*/ 	.word	0x0000f0ff


	//   ....[7]....
        /*00d4*/ 	.word	0x00001480
        /*00d8*/ 	.word	0x00000fff


	//   ....[8]....
        /*00dc*/ 	.word	0x000019a0
        /*00e0*/ 	.word	0x0000fff0


	//   ....[9]....
        /*00e4*/ 	.word	0x00001ea0
        /*00e8*/ 	.word	0x00000fff


	//   ....[10]....
        /*00ec*/ 	.word	0x00002300
        /*00f0*/ 	.word	0x0000fff0


	//   ....[11]....
        /*00f4*/ 	.word	0x00002730
        /*00f8*/ 	.word	0x00000fff


	//   ....[12]....
        /*00fc*/ 	.word	0x00002bd0
        /*0100*/ 	.word	0x0000fff0


	//   ....[13]....
        /*0104*/ 	.word	0x000030a0
        /*0108*/ 	.word	0x00000fff


	//   ....[14]....
        /*010c*/ 	.word	0x000034e0
        /*0110*/ 	.word	0x0000fff0


	//   ....[15]....
        /*0114*/ 	.word	0x00003910
        /*0118*/ 	.word	0x00000fff


	//   ....[16]....
        /*011c*/ 	.word	0x00003de0
        /*0120*/ 	.word	0x0000fff0


	//   ....[17]....
        /*0124*/ 	.word	0x00004270
        /*0128*/ 	.word	0x00000fff


	//   ....[18]....
        /*012c*/ 	.word	0x00004670
        /*0130*/ 	.word	0x0000fff0


	//   ....[19]....
        /*0134*/ 	.word	0x00004b60
        /*0138*/ 	.word	0x00000fff


	//   ....[20]....
        /*013c*/ 	.word	0x00004f70
        /*0140*/ 	.word	0x0000fff0


	//   ....[21]....
        /*0144*/ 	.word	0x00005050
        /*0148*/ 	.word	0x00000fff


	//   ....[22]....
        /*014c*/ 	.word	0x00005090
        /*0150*/ 	.word	0x00000fff


	//   ....[23]....
        /*0154*/ 	.word	0x00005260
        /*0158*/ 	.word	0x00000fff


	//----- nvinfo : EIATTR_VRC_CTA_INIT_COUNT
	.align		4
.L_495:
        /*015c*/ 	.byte	0x02, 0x4a
	.zero		1
	.zero		1


	//----- nvinfo : EIATTR_EXIT_INSTR_OFFSETS
	.align		4
        /*0160*/ 	.byte	0x04, 0x1c
        /*0162*/ 	.short	(.L_497 - .L_496)


	//   ....[0]....
.L_496:
        /*0164*/ 	.word	0x00000100


	//   ....[1]....
        /*0168*/ 	.word	0x000002f0


	//   ....[2]....
        /*016c*/ 	.word	0x00006a00


	//----- nvinfo : EIATTR_CRS_STACK_SIZE
	.align		4
.L_497:
        /*0170*/ 	.byte	0x04, 0x1e
        /*0172*/ 	.short	(.L_499 - .L_498)
.L_498:
        /*0174*/ 	.word	0x00000000


	//----- nvinfo : EIATTR_CBANK_PARAM_SIZE
	.align		4
.L_499:
        /*0178*/ 	.byte	0x03, 0x19
        /*017a*/ 	.short	0x0038


	//----- nvinfo : EIATTR_PARAM_CBANK
	.align		4
        /*017c*/ 	.byte	0x04, 0x0a
        /*017e*/ 	.short	(.L_501 - .L_500)
	.align		4
.L_500:
        /*0180*/ 	.word	index@(.nv.constant0._Z27moe_output_optimized_kernelIfLb1EEvPKfPKT_PKiS6_S1_PS2_ii)
        /*0184*/ 	.short	0x0380
        /*0186*/ 	.short	0x0038


	//----- nvinfo : EIATTR_SW_WAR
	.align		4
.L_501:
        /*0188*/ 	.byte	0x04, 0x36
        /*018a*/ 	.short	(.L_503 - .L_502)
.L_502:
        /*018c*/ 	.word	0x00000008
.L_503:


//--------------------- .nv.info._Z28moe_gate_up_optimized_kernelIfLb1EEvPKT_S2_S2_PKiS4_Pfiii --------------------------
	.section	.nv.info._Z28moe_gate_up_optimized_kernelIfLb1EEvPKT_S2_S2_PKiS4_Pfiii,"",@"SHT_CUDA_INFO"
	.sectionflags	@""
	.align	4


	//----- nvinfo : EIATTR_CUDA_API_VERSION
	.align		4
        /*0000*/ 	.byte	0x04, 0x37
        /*0002*/ 	.short	(.L_505 - .L_504)
.L_504:
        /*0004*/ 	.word	0x00000082


	//----- nvinfo : EIATTR_KPARAM_INFO
	.align		4
.L_505:
        /*0008*/ 	.byte	0x04, 0x17
        /*000a*/ 	.short	(.L_507 - .L_506)
.L_506:
        /*000c*/ 	.word	0x00000000
        /*0010*/ 	.short	0x0008
        /*0012*/ 	.short	0x0038
        /*0014*/ 	.byte	0x00, 0xf0, 0x11, 0x00


	//----- nvinfo : EIATTR_KPARAM_INFO
	.align		4
.L_507:
        /*0018*/ 	.byte	0x04, 0x17
        /*001a*/ 	.short	(.L_509 - .L_508)
.L_508:
        /*001c*/ 	.word	0x00000000
        /*0020*/ 	.short	0x0007
        /*0022*/ 	.short	0x0034
        /*0024*/ 	.byte	0x00, 0xf0, 0x11, 0x00


	//----- nvinfo : EIATTR_KPARAM_INFO
	.align		4
.L_509:
        /*0028*/ 	.byte	0x04, 0x17
        /*002a*/ 	.short	(.L_511 - .L_510)
.L_510:
        /*002c*/ 	.word	0x00000000
        /*0030*/ 	.short	0x0006
        /*0032*/ 	.short	0x0030
        /*0034*/ 	.byte	0x00, 0xf0, 0x11, 0x00


	//----- nvinfo : EIATTR_KPARAM_INFO
	.align		4
.L_511:
        /*0038*/ 	.byte	0x04, 0x17
        /*003a*/ 	.short	(.L_513 - .L_512)
.L_512:
        /*003c*/ 	.word	0x00000000
        /*0040*/ 	.short	0x0005
        /*0042*/ 	.short	0x0028
        /*0044*/ 	.byte	0x00, 0xf5, 0x21, 0x00


	//----- nvinfo : EIATTR_KPARAM_INFO
	.align		4
.L_513:
        /*0048*/ 	.byte	0x04, 0x17
        /*004a*/ 	.short	(.L_515 - .L_514)
.L_514:
        /*004c*/ 	.word	0x00000000
        /*0050*/ 	.short	0x0004
        /*0052*/ 	.short	0x0020
        /*0054*/ 	.byte	0x00, 0xf5, 0x21, 0x00


	//----- nvinfo : EIATTR_KPARAM_INFO
	.align		4
.L_515:
        /*0058*/ 	.byte	0x04, 0x17
        /*005a*/ 	.short	(.L_517 - .L_516)
.L_516:
        /*005c*/ 	.word	0x00000000
        /*0060*/ 	.short	0x0003
        /*0062*/ 	.short	0x0018
        /*0064*/ 	.byte	0x00, 0xf5, 0x21, 0x00


	//----- nvinfo : EIATTR_KPARAM_INFO
	.align		4
.L_517:
        /*0068*/ 	.byte	0x04, 0x17
        /*006a*/ 	.short	(.L_519 - .L_518)
.L_518:
        /*006c*/ 	.word	0x00000000
        /*0070*/ 	.short	0x0002
        /*0072*/ 	.short	0x0010
        /*0074*/ 	.byte	0x00, 0xf5, 0x21, 0x00


	//----- nvinfo : EIATTR_KPARAM_INFO
	.align		4
.L_519:
        /*0078*/ 	.byte	0x04, 0x17
        /*007a*/ 	.short	(.L_521 - .L_520)
.L_520:
        /*007c*/ 	.word	0x00000000
        /*0080*/ 	.short	0x0001
        /*0082*/ 	.short	0x0008
        /*0084*/ 	.byte	0x00, 0xf5, 0x21, 0x00


	//----- nvinfo : EIATTR_KPARAM_INFO
	.align		4
.L_521:
        /*0088*/ 	.byte	0x04, 0x17
        /*008a*/ 	.short	(.L_523 - .L_522)
.L_522:
        /*008c*/ 	.word	0x00000000
        /*0090*/ 	.short	0x0000
        /*0092*/ 	.short	0x0000
        /*0094*/ 	.byte	0x00, 0xf5, 0x21, 0x00


	//----- nvinfo : EIATTR_SPARSE_MMA_MASK
	.align		4
.L_523:
        /*0098*/ 	.byte	0x03, 0x50
        /*009a*/ 	.short	0x0000


	//----- nvinfo : EIATTR_MAXREG_COUNT
	.align		4
        /*009c*/ 	.byte	0x03, 0x1b
        /*009e*/ 	.short	0x00ff


	//----- nvinfo : EIATTR_NUM_BARRIERS
	.align		4
        /*00a0*/ 	.byte	0x02, 0x4c
        /*00a2*/ 	.byte	0x01
	.zero		1


	//----- nvinfo : EIATTR_MERCURY_ISA_VERSION
	.align		4
        /*00a4*/ 	.byte	0x03, 0x5f
        /*00a6*/ 	.short	0x0101


	//----- nvinfo : EIATTR_UNUSED_LOAD_BYTE_OFFSET
	.align		4
        /*00a8*/ 	.byte	0x04, 0x44
        /*00aa*/ 	.short	(.L_525 - .L_524)


	//   ....[0]....
.L_524:
        /*00ac*/ 	.word	0x00001890
        /*00b0*/ 	.word	0x0000fff0


	//   ....[1]....
        /*00b4*/ 	.word	0x000018a0
        /*00b8*/ 	.word	0x0000f0ff


	//   ....[2]....
        /*00bc*/ 	.word	0x000018b0
        /*00c0*/ 	.word	0x0000ff0f


	//   ....[3]....
        /*00c4*/ 	.word	0x000018d0
        /*00c8*/ 	.word	0x0000fff0


	//   ....[4]....
        /*00cc*/ 	.word	0x00001910
        /*00d0*/ 	.word	0x0000ff0f


	//   ....[5]....
        /*00d4*/ 	.word	0x00001a00
        /*00d8*/ 	.word	0x0000f0ff


	//   ....[6]....
        /*00dc*/ 	.word	0x00001aa0
        /*00e0*/ 	.word	0x0000fff0


	//   ....[7]....
        /*00e4*/ 	.word	0x00001b50
        /*00e8*/ 	.word	0x0000fff0


	//   ....[8]....
        /*00ec*/ 	.word	0x000022c0
        /*00f0*/ 	.word	0x00000fff


	//   ....[9]....
        /*00f4*/ 	.word	0x00002300
        /*00f8*/ 	.word	0x00000fff


	//   ....[10]....
        /*00fc*/ 	.word	0x00002c90
        /*0100*/ 	.word	0x0000fff0


	//   ....[11]....
        /*0104*/ 	.word	0x00002cd0
        /*0108*/ 	.word	0x0000fff0


	//   ....[12]....
        /*010c*/ 	.word	0x00003440
        /*0110*/ 	.word	0x00000fff


	//   ....[13]....
        /*0114*/ 	.word	0x00003480
        /*0118*/ 	.word	0x00000fff


	//   ....[14]....
        /*011c*/ 	.word	0x00003dc0
        /*0120*/ 	.word	0x0000fff0


	//   ....[15]....
        /*0124*/ 	.word	0x00003e00
        /*0128*/ 	.word	0x0000fff0


	//   ....[16]....
        /*012c*/ 	.word	0x00004570
        /*0130*/ 	.word	0x00000fff


	//   ....[17]....
        /*0134*/ 	.word	0x000045b0
        /*0138*/ 	.word	0x00000fff


	//   ....[18]....
        /*013c*/ 	.word	0x00004e50
        /*0140*/ 	.word	0x0000fff0


	//   ....[19]....
        /*0144*/ 	.word	0x00004ee0
        /*0148*/ 	.word	0x0000fff0


	//   ....[20]....
        /*014c*/ 	.word	0x00005720
        /*0150*/ 	.word	0x00000fff


	//   ....[21]....
        /*0154*/ 	.word	0x00005a70
        /*0158*/ 	.word	0x00000fff


	//   ....[22]....
        /*015c*/ 	.word	0x00005fa0
        /*0160*/ 	.word	0x0000fff0


	//   ....[23]....
        /*0164*/ 	.word	0x000060a0
        /*0168*/ 	.word	0x0000fff0


	//   ....[24]....
        /*016c*/ 	.word	0x00006940
        /*0170*/ 	.word	0x00000fff


	//   ....[25]....
        /*0174*/ 	.word	0x00006b90
        /*0178*/ 	.word	0x00000fff


	//   ....[26]....
        /*017c*/ 	.word	0x00007230
        /*0180*/ 	.word	0x0000fff0


	//   ....[27]....
        /*0184*/ 	.word	0x00007320
        /*0188*/ 	.word	0x0000fff0


	//   ....[28]....
        /*018c*/ 	.word	0x00007990
        /*0190*/ 	.word	0x00000fff


	//   ....[29]....
        /*0194*/ 	.word	0x00007c40
        /*0198*/ 	.word	0x00000fff


	//   ....[30]....
        /*019c*/ 	.word	0x00008350
        /*01a0*/ 	.word	0x0000fff0


	//   ....[31]....
        /*01a4*/ 	.word	0x00008420
        /*01a8*/ 	.word	0x0000fff0


	//   ....[32]....
        /*01ac*/ 	.word	0x00008b40
        /*01b0*/ 	.word	0x00000fff


	//   ....[33]....
        /*01b4*/ 	.word	0x00008e30
        /*01b8*/ 	.word	0x00000fff


	//   ....[34]....
        /*01bc*/ 	.word	0x00009340
        /*01c0*/ 	.word	0x0000fff0


	//   ....[35]....
        /*01c4*/ 	.word	0x00009380
        /*01c8*/ 	.word	0x00000fff


	//   ....[36]....
        /*01cc*/ 	.word	0x000094b0
        /*01d0*/ 	.word	0x00000fff


	//   ....[37]....
        /*01d4*/ 	.word	0x00009510
        /*01d8*/ 	.word	0x0000fff0


	//   ....[38]....
        /*01dc*/ 	.word	0x00009d00
        /*01e0*/ 	.word	0x00000fff


	//   ....[39]....
        /*01e4*/ 	.word	0x00009e00
        /*01e8*/ 	.word	0x00000fff


	//----- nvinfo : EIATTR_VRC_CTA_INIT_COUNT
	.align		4
.L_525:
        /*01ec*/ 	.byte	0x02, 0x4a
	.zero		1
	.zero		1


	//----- nvinfo : EIATTR_EXIT_INSTR_OFFSETS
	.align		4
        /*01f0*/ 	.byte	0x04, 0x1c
        /*01f2*/ 	.short	(.L_527 - .L_526)


	//   ....[0]....
.L_526:
        /*01f4*/ 	.word	0x00000100


	//   ....[1]....
        /*01f8*/ 	.word	0x00000300


	//   ....[2]....
        /*01fc*/ 	.word	0x00014070


	//----- nvinfo : EIATTR_CRS_STACK_SIZE
	.align		4
.L_527:
        /*0200*/ 	.byte	0x04, 0x1e
        /*0202*/ 	.short	(.L_529 - .L_528)
.L_528:
        /*0204*/ 	.word	0x00000000


	//----- nvinfo : EIATTR_CBANK_PARAM_SIZE
	.align		4
.L_529:
        /*0208*/ 	.byte	0x03, 0x19
        /*020a*/ 	.short	0x003c


	//----- nvinfo : EIATTR_PARAM_CBANK
	.align		4
        /*020c*/ 	.byte	0x04, 0x0a
        /*020e*/ 	.short	(.L_531 - .L_530)
	.align		4
.L_530:
        /*0210*/ 	.word	index@(.nv.constant0._Z28moe_gate_up_optimized_kernelIfLb1EEvPKT_S2_S2_PKiS4_Pfiii)
        /*0214*/ 	.short	0x0380
        /*0216*/ 	.short	0x003c


	//----- nvinfo : EIATTR_SW_WAR
	.align		4
.L_531:
        /*0218*/ 	.byte	0x04, 0x36
        /*021a*/ 	.short	(.L_533 - .L_532)
.L_532:
        /*021c*/ 	.word	0x00000008
.L_533:


//--------------------- .nv.info._Z27moe_output_optimized_kernelI13__nv_bfloat16Lb0EEvPKfPKT_PKiS7_S2_PS3_ii --------------------------
	.section	.nv.info._Z27moe_output_optimized_kernelI13__nv_bfloat16Lb0EEvPKfPKT_PKiS7_S2_PS3_ii,"",@"SHT_CUDA_INFO"
	.sectionflags	@""
	.align	4


	//----- nvinfo : EIATTR_CUDA_API_VERSION
	.align		4
        /*0000*/ 	.byte	0x04, 0x37
        /*0002*/ 	.short	(.L_535 - .L_534)
.L_534:
        /*0004*/ 	.word	0x00000082


	//----- nvinfo : EIATTR_KPARAM_INFO
	.align		4
.L_535:
        /*0008*/ 	.byte	0x04, 0x17
        /*000a*/ 	.short	(.L_537 - .L_536)
.L_536:
        /*000c*/ 	.word	0x00000000
        /*0010*/ 	.short	0x0007
        /*0012*/ 	.short	0x0034
        /*0014*/ 	.byte	0x00, 0xf0, 0x11, 0x00


	//----- nvinfo : EIATTR_KPARAM_INFO
	.align		4
.L_537:
        /*0018*/ 	.byte	0x04, 0x17
        /*001a*/ 	.short	(.L_539 - .L_538)
.L_538:
        /*001c*/ 	.word	0x00000000
        /*0020*/ 	.short	0x0006
        /*0022*/ 	.short	0x0030
        /*0024*/ 	.byte	0x00, 0xf0, 0x11, 0x00


	//----- nvinfo : EIATTR_KPARAM_INFO
	.align		4
.L_539:
        /*0028*/ 	.byte	0x04, 0x17
        /*002a*/ 	.short	(.L_541 - .L_540)
.L_540:
        /*002c*/ 	.word	0x00000000
        /*0030*/ 	.short	0x0005
        /*0032*/ 	.short	0x0028
        /*0034*/ 	.byte	0x00, 0xf5, 0x21, 0x00


	//----- nvinfo : EIATTR_KPARAM_INFO
	.align		4
.L_541:
        /*0038*/ 	.byte	0x04, 0x17
        /*003a*/ 	.short	(.L_543 - .L_542)
.L_542:
        /*003c*/ 	.word	0x00000000
        /*0040*/ 	.short	0x0004
        /*0042*/ 	.short	0x0020
        /*0044*/ 	.byte	0x00, 0xf5, 0x21, 0x00


	//----- nvinfo : EIATTR_KPARAM_INFO
	.align		4
.L_543:
        /*0048*/ 	.byte	0x04, 0x17
        /*004a*/ 	.short	(.L_545 - .L_544)
.L_544:
        /*004c*/ 	.word	0x00000000
        /*0050*/ 	.short	0x0003
        /*0052*/ 	.short	0x0018
        /*0054*/ 	.byte	0x00, 0xf5, 0x21, 0x00


	//----- nvinfo : EIATTR_KPARAM_INFO
	.align		4
.L_545:
        /*0058*/ 	.byte	0x04, 0x17
        /*005a*/ 	.short	(.L_547 - .L_546)
.L_546:
        /*005c*/ 	.word	0x00000000
        /*0060*/ 	.short	0x0002
        /*0062*/ 	.short	0x0010
        /*0064*/ 	.byte	0x00, 0xf5, 0x21, 0x00


	//----- nvinfo : EIATTR_KPARAM_INFO
	.align		4
.L_547:
        /*0068*/ 	.byte	0x04, 0x17
        /*006a*/ 	.short	(.L_549 - .L_548)
.L_548:
        /*006c*/ 	.word	0x00000000
        /*0070*/ 	.short	0x0001
        /*0072*/ 	.short	0x0008
        /*0074*/ 	.byte	0x00, 0xf5, 0x21, 0x00


	//----- nvinfo : EIATTR_KPARAM_INFO
	.align		4
.L_549:
        /*0078*/ 	.byte	0x04, 0x17
        /*007a*/ 	.short	(.L_551 - .L_550)
.L_550:
        /*007c*/ 	.word	0x00000000
        /*0080*/ 	.short	0x0000
        /*0082*/ 	.short	0x0000
        /*0084*/ 	.byte	0x00, 0xf5, 0x21, 0x00


	//----- nvinfo : EIATTR_SPARSE_MMA_MASK
	.align		4
.L_551:
        /*0088*/ 	.byte	0x03, 0x50
        /*008a*/ 	.short	0x0000


	//----- nvinfo : EIATTR_MAXREG_COUNT
	.align		4
        /*008c*/ 	.byte	0x03, 0x1b
        /*008e*/ 	.short	0x00ff


	//----- nvinfo : EIATTR_NUM_BARRIERS
	.align		4
        /*0090*/ 	.byte	0x02, 0x4c
        /*0092*/ 	.byte	0x01
	.zero		1


	//----- nvinfo : EIATTR_MERCURY_ISA_VERSION
	.align		4
        /*0094*/ 	.byte	0x03, 0x5f
        /*0096*/ 	.short	0x0101


	//----- nvinfo : EIATTR_UNUSED_LOAD_BYTE_OFFSET
	.align		4
        /*0098*/ 	.byte	0x04, 0x44
        /*009a*/ 	.short	(.L_553 - .L_552)


	//   ....[0]....
.L_552:
        /*009c*/ 	.word	0x00000ee0
        /*00a0*/ 	.word	0x0000fff0


	//   ....[1]....
        /*00a4*/ 	.word	0x00000ef0
        /*00a8*/ 	.word	0x0000fff0


	//   ....[2]....
        /*00ac*/ 	.word	0x00000f40
        /*00b0*/ 	.word	0x0000fff0


	//   ....[3]....
        /*00b4*/ 	.word	0x00000f50
        /*00b8*/ 	.word	0x0000ff0f


	//   ....[4]....
        /*00bc*/ 	.word	0x00001160
        /*00c0*/ 	.word	0x0000ff0f


	//   ....[5]....
        /*00c4*/ 	.word	0x000011a0
        /*00c8*/ 	.word	0x0000f0ff


	//   ....[6]....
        /*00cc*/ 	.word	0x000011e0
        /*00d0*/ 	.word	0x0000f0ff


	//   ....[7]....
        /*00d4*/ 	.word	0x000013f0
        /*00d8*/ 	.word	0x00000fff


	//   ....[8]....
        /*00dc*/ 	.word	0x00001940
        /*00e0*/ 	.word	0x0000fff0


	//   ....[9]....
        /*00e4*/ 	.word	0x00001e40
        /*00e8*/ 	.word	0x00000fff


	//   ....[10]....
        /*00ec*/ 	.word	0x00002230
        /*00f0*/ 	.word	0x0000fff0


	//   ....[11]....
        /*00f4*/ 	.word	0x00002700
        /*00f8*/ 	.word	0x00000fff


	//   ....[12]....
        /*00fc*/ 	.word	0x00002b60
        /*0100*/ 	.word	0x0000fff0


	//   ....[13]....
        /*0104*/ 	.word	0x00003010
        /*0108*/ 	.word	0x00000fff


	//   ....[14]....
        /*010c*/ 	.word	0x00003430
        /*0110*/ 	.word	0x0000fff0


	//   ....[15]....
        /*0114*/ 	.word	0x00003890
        /*0118*/ 	.word	0x00000fff


	//   ....[16]....
        /*011c*/ 	.word	0x00003d10
        /*0120*/ 	.word	0x0000fff0


	//   ....[17]....
        /*0124*/ 	.word	0x00004160
        /*0128*/ 	.word	0x00000fff


	//   ....[18]....
        /*012c*/ 	.word	0x000045e0
        /*0130*/ 	.word	0x0000fff0


	//   ....[19]....
        /*0134*/ 	.word	0x00004a50
        /*0138*/ 	.word	0x00000fff


	//   ....[20]....
        /*013c*/ 	.word	0x00004ed0
        /*0140*/ 	.word	0x0000fff0


	//   ....[21]....
        /*0144*/ 	.word	0x00004f70
        /*0148*/ 	.word	0x00000fff


	//   ....[22]....
        /*014c*/ 	.word	0x00005030
        /*0150*/ 	.word	0x00000fff


	//   ....[23]....
        /*0154*/ 	.word	0x000051f0
        /*0158*/ 	.word	0x00000fff


	//----- nvinfo : EIATTR_VRC_CTA_INIT_COUNT
	.align		4
.L_553:
        /*015c*/ 	.byte	0x02, 0x4a
	.zero		1
	.zero		1


	//----- nvinfo : EIATTR_ATOM16_EMUL_INSTR_REG_MAP
	.align		4
        /*0160*/ 	.byte	0x04, 0x2e
        /*0162*/ 	.short	(.L_555 - .L_554)


	//   ....[0]....
.L_554:
        /*0164*/ 	.word	0x000058e0
        /*0168*/ 	.short	0x000d
        /*016a*/ 	.short	0x0000


	//   ....[1]....
        /*016c*/ 	.word	0x00005950
        /*0170*/ 	.short	0x000d
        /*0172*/ 	.short	0x0000


	//   ....[2]....
        /*0174*/ 	.word	0x00005a30
        /*0178*/ 	.short	0x0011
        /*017a*/ 	.short	0x0000


	//   ....[3]....
        /*017c*/ 	.word	0x00005a80
        /*0180*/ 	.short	0x0011
        /*0182*/ 	.short	0x0000


	//   ....[4]....
        /*0184*/ 	.word	0x00005b60
        /*0188*/ 	.short	0x0011
        /*018a*/ 	.short	0x0000


	//   ....[5]....
        /*018c*/ 	.word	0x00005bb0
        /*0190*/ 	.short	0x0011
        /*0192*/ 	.short	0x0000


	//   ....[6]....
        /*0194*/ 	.word	0x00005c80
        /*0198*/ 	.short	0x000d
        /*019a*/ 	.short	0x0000


	//   ....[7]....
        /*019c*/ 	.word	0x00005cd0
        /*01a0*/ 	.short	0x000d
        /*01a2*/ 	.short	0x0000


	//   ....[8]....
        /*01a4*/ 	.word	0x00005ea0
        /*01a8*/ 	.short	0x000f
        /*01aa*/ 	.short	0x0000


	//   ....[9]....
        /*01ac*/ 	.word	0x00005f00
        /*01b0*/ 	.short	0x000f
        /*01b2*/ 	.short	0x0000


	//   ....[10]....
        /*01b4*/ 	.word	0x00005fe0
        /*01b8*/ 	.short	0x0015
        /*01ba*/ 	.short	0x0000


	//   ....[11]....
        /*01bc*/ 	.word	0x00006030
        /*01c0*/ 	.short	0x0015
        /*01c2*/ 	.short	0x0000


	//   ....[12]....
        /*01c4*/ 	.word	0x00006110
        /*01c8*/ 	.short	0x0015
        /*01ca*/ 	.short	0x0000


	//   ....[13]....
        /*01cc*/ 	.word	0x00006160
        /*01d0*/ 	.short	0x0015
        /*01d2*/ 	.short	0x0000


	//   ....[14]....
        /*01d4*/ 	.word	0x00006230
        /*01d8*/ 	.short	0x000f
        /*01da*/ 	.short	0x0000


	//   ....[15]....
        /*01dc*/ 	.word	0x00006280
        /*01e0*/ 	.short	0x000f
        /*01e2*/ 	.short	0x0000


	//   ....[16]....
        /*01e4*/ 	.word	0x00006450
        /*01e8*/ 	.short	0x000d
        /*01ea*/ 	.short	0x0000


	//   ....[17]....
        /*01ec*/ 	.word	0x000064b0
        /*01f0*/ 	.short	0x000d
        /*01f2*/ 	.short	0x0000


	//   ....[18]....
        /*01f4*/ 	.word	0x00006590
        /*01f8*/ 	.short	0x0011
        /*01fa*/ 	.short	0x0000


	//   ....[19]....
        /*01fc*/ 	.word	0x000065e0
        /*0200*/ 	.short	0x0011
        /*0202*/ 	.short	0x0000


	//   ....[20]....
        /*0204*/ 	.word	0x000066c0
        /*0208*/ 	.short	0x0011
        /*020a*/ 	.short	0x0000


	//   ....[21]....
        /*020c*/ 	.word	0x00006710
        /*0210*/ 	.short	0x0011
        /*0212*/ 	.short	0x0000


	//   ....[22]....
        /*0214*/ 	.word	0x000067e0
        /*0218*/ 	.short	0x000d
        /*021a*/ 	.short	0x0000


	//   ....[23]....
        /*021c*/ 	.word	0x00006830
        /*0220*/ 	.short	0x000d
        /*0222*/ 	.short	0x0000


	//   ....[24]....
        /*0224*/ 	.word	0x00006a00
        /*0228*/ 	.short	0x0011
        /*022a*/ 	.short	0x0000


	//   ....[25]....
        /*022c*/ 	.word	0x00006a60
        /*0230*/ 	.short	0x0011
        /*0232*/ 	.short	0x0000


	//   ....[26]....
        /*0234*/ 	.word	0x00006b40
        /*0238*/ 	.short	0x0015
        /*023a*/ 	.short	0x0000


	//   ....[27]....
        /*023c*/ 	.word	0x00006b90
        /*0240*/ 	.short	0x0015
        /*0242*/ 	.short	0x0000


	//   ....[28]....
        /*0244*/ 	.word	0x00006c70
        /*0248*/ 	.short	0x0015
        /*024a*/ 	.short	0x0000


	//   ....[29]....
        /*024c*/ 	.word	0x00006cc0
        /*0250*/ 	.short	0x0015
        /*0252*/ 	.short	0x0000


	//   ....[30]....
        /*0254*/ 	.word	0x00006d90
        /*0258*/ 	.short	0x0011
        /*025a*/ 	.short	0x0000


	//   ....[31]....
        /*025c*/ 	.word	0x00006de0
        /*0260*/ 	.short	0x0011
        /*0262*/ 	.short	0x0000


	//   ....[32]....
        /*0264*/ 	.word	0x00006fb0
        /*0268*/ 	.short	0x000f
        /*026a*/ 	.short	0x0000


	//   ....[33]....
        /*026c*/ 	.word	0x00007010
        /*0270*/ 	.short	0x000f
        /*0272*/ 	.short	0x0000


	//   ....[34]....
        /*0274*/ 	.word	0x000070f0
        /*0278*/ 	.short	0x0011
        /*027a*/ 	.short	0x0000


	//   ....[35]....
        /*027c*/ 	.word	0x00007140
        /*0280*/ 	.short	0x0011
        /*0282*/ 	.short	0x0000


	//   ....[36]....
        /*0284*/ 	.word	0x00007220
        /*0288*/ 	.short	0x0011
        /*028a*/ 	.short	0x0000


	//   ....[37]....
        /*028c*/ 	.word	0x00007270
        /*0290*/ 	.short	0x0011
        /*0292*/ 	.short	0x0000


	//   ....[38]....
        /*0294*/ 	.word	0x00007340
        /*0298*/ 	.short	0x000f
        /*029a*/ 	.short	0x0000


	//   ....[39]....
        /*029c*/ 	.word	0x00007390
        /*02a0*/ 	.short	0x000f
        /*02a2*/ 	.short	0x0000


	//   ....[40]....
        /*02a4*/ 	.word	0x00007540
        /*02a8*/ 	.short	0x0011
        /*02aa*/ 	.short	0x0000


	//   ....[41]....
        /*02ac*/ 	.word	0x000075a0
        /*02b0*/ 	.short	0x0011
        /*02b2*/ 	.short	0x0000


	//   ....[42]....
        /*02b4*/ 	.word	0x00007680
        /*02b8*/ 	.short	0x0015
        /*02ba*/ 	.short	0x0000


	//   ....[43]....
        /*02bc*/ 	.word	0x000076d0
        /*02c0*/ 	.short	0x0015
        /*02c2*/ 	.short	0x0000


	//   ....[44]....
        /*02c4*/ 	.word	0x000077b0
        /*02c8*/ 	.short	0x0015
        /*02ca*/ 	.short	0x0000


	//   ....[45]....
        /*02cc*/ 	.word	0x00007800
        /*02d0*/ 	.short	0x0015
        /*02d2*/ 	.short	0x0000


	//   ....[46]....
        /*02d4*/ 	.word	0x000078d0
        /*02d8*/ 	.short	0x0011
        /*02da*/ 	.short	0x0000


	//   ....[47]....
        /*02dc*/ 	.word	0x00007920
        /*02e0*/ 	.short	0x0011
        /*02e2*/ 	.short	0x0000


	//   ....[48]....
        /*02e4*/ 	.word	0x00007ad0
        /*02e8*/ 	.short	0x000f
        /*02ea*/ 	.short	0x0000


	//   ....[49]....
        /*02ec*/ 	.word	0x00007b30
        /*02f0*/ 	.short	0x000f
        /*02f2*/ 	.short	0x0000


	//   ....[50]....
        /*02f4*/ 	.word	0x00007c10
        /*02f8*/ 	.short	0x0011
        /*02fa*/ 	.short	0x0000


	//   ....[51]....
        /*02fc*/ 	.word	0x00007c60
        /*0300*/ 	.short	0x0011
        /*0302*/ 	.short	0x0000


	//   ....[52]....
        /*0304*/ 	.word	0x00007d40
        /*0308*/ 	.short	0x0011
        /*030a*/ 	.short	0x0000


	//   ....[53]....
        /*030c*/ 	.word	0x00007d90
        /*0310*/ 	.short	0x0011
        /*0312*/ 	.short	0x0000


	//   ....[54]....
        /*0314*/ 	.word	0x00007e60
        /*0318*/ 	.short	0x000f
        /*031a*/ 	.short	0x0000


	//   ....[55]....
        /*031c*/ 	.word	0x00007eb0
        /*0320*/ 	.short	0x000f
        /*0322*/ 	.short	0x0000


	//   ....[56]....
        /*0324*/ 	.word	0x00008060
        /*0328*/ 	.short	0x000f
        /*032a*/ 	.short	0x0000


	//   ....[57]....
        /*032c*/ 	.word	0x000080c0
        /*0330*/ 	.short	0x000f
        /*0332*/ 	.short	0x0000


	//   ....[58]....
        /*0334*/ 	.word	0x000081a0
        /*0338*/ 	.short	0x0009
        /*033a*/ 	.short	0x0000


	//   ....[59]....
        /*033c*/ 	.word	0x000081f0
        /*0340*/ 	.short	0x0009
        /*0342*/ 	.short	0x0000


	//   ....[60]....
        /*0344*/ 	.word	0x000082d0
        /*0348*/ 	.short	0x0009
        /*034a*/ 	.short	0x0000


	//   ....[61]....
        /*034c*/ 	.word	0x00008320
        /*0350*/ 	.short	0x0009
        /*0352*/ 	.short	0x0000


	//   ....[62]....
        /*0354*/ 	.word	0x000083f0
        /*0358*/ 	.short	0x000f
        /*035a*/ 	.short	0x0000


	//   ....[63]....
        /*035c*/ 	.word	0x00008440
        /*0360*/ 	.short	0x000f
        /*0362*/ 	.short	0x0000


	//----- nvinfo : EIATTR_EXIT_INSTR_OFFSETS
	.align		4
.L_555:
        /*0364*/ 	.byte	0x04, 0x1c
        /*0366*/ 	.short	(.L_557 - .L_556)


	//   ....[0]....
.L_556:
        /*0368*/ 	.word	0x00000100


	//   ....[1]....
        /*036c*/ 	.word	0x000002f0


	//   ....[2]....
        /*0370*/ 	.word	0x000084e0


	//----- nvinfo : EIATTR_CRS_STACK_SIZE
	.align		4
.L_557:
        /*0374*/ 	.byte	0x04, 0x1e
        /*0376*/ 	.short	(.L_559 - .L_558)
.L_558:
        /*0378*/ 	.word	0x00000000


	//----- nvinfo : EIATTR_CBANK_PARAM_SIZE
	.align		4
.L_559:
        /*037c*/ 	.byte	0x03, 0x19
        /*037e*/ 	.short	0x0038


	//----- nvinfo : EIATTR_PARAM_CBANK
	.align		4
        /*0380*/ 	.byte	0x04, 0x0a
        /*0382*/ 	.short	(.L_561 - .L_560)
	.align		4
.L_560:
        /*0384*/ 	.word	index@(.nv.constant0._Z27moe_output_optimized_kernelI13__nv_bfloat16Lb0EEvPKfPKT_PKiS7_S2_PS3_ii)
        /*0388*/ 	.short	0x0380
        /*038a*/ 	.short	0x0038


	//----- nvinfo : EIATTR_SW_WAR
	.align		4
.L_561:
        /*038c*/ 	.byte	0x04, 0x36
        /*038e*/ 	.short	(.L_563 - .L_562)
.L_562:
        /*0390*/ 	.word	0x00000008
.L_563:


//--------------------- .nv.info._Z28moe_gate_up_optimized_kernelI13__nv_bfloat16Lb0EEvPKT_S3_S3_PKiS5_Pfiii --------------------------
	.section	.nv.info._Z28moe_gate_up_optimized_kernelI13__nv_bfloat16Lb0EEvPKT_S3_S3_PKiS5_Pfiii,"",@"SHT_CUDA_INFO"
	.sectionflags	@""
	.align	4


	//----- nvinfo : EIATTR_CUDA_API_VERSION
	.align		4
        /*0000*/ 	.byte	0x04, 0x37
        /*0002*/ 	.short	(.L_565 - .L_564)
.L_564:
        /*0004*/ 	.word	0x00000082


	//----- nvinfo : EIATTR_KPARAM_INFO
	.align		4
.L_565:
        /*0008*/ 	.byte	0x04, 0x17
        /*000a*/ 	.short	(.L_567 - .L_566)
.L_566:
        /*000c*/ 	.word	0x00000000
        /*0010*/ 	.short	0x0008
        /*0012*/ 	.short	0x0038
        /*0014*/ 	.byte	0x00, 0xf0, 0x11, 0x00


	//----- nvinfo : EIATTR_KPARAM_INFO
	.align		4
.L_567:
        /*0018*/ 	.byte	0x04, 0x17
        /*001a*/ 	.short	(.L_569 - .L_568)
.L_568:
        /*001c*/ 	.word	0x00000000
        /*0020*/ 	.short	0x0007
        /*0022*/ 	.short	0x0034
        /*0024*/ 	.byte	0x00, 0xf0, 0x11, 0x00


	//----- nvinfo : EIATTR_KPARAM_INFO
	.align		4
.L_569:
        /*0028*/ 	.byte	0x04, 0x17
        /*002a*/ 	.short	(.L_571 - .L_570)
.L_570:
        /*002c*/ 	.word	0x00000000
        /*0030*/ 	.short	0x0006
        /*0032*/ 	.short	0x0030
        /*0034*/ 	.byte	0x00, 0xf0, 0x11, 0x00


	//----- nvinfo : EIATTR_KPARAM_INFO
	.align		4
.L_571:
        /*0038*/ 	.byte	0x04, 0x17
        /*003a*/ 	.short	(.L_573 - .L_572)
.L_572:
        /*003c*/ 	.word	0x00000000
        /*0040*/ 	.short	0x0005
        /*0042*/ 	.short	0x0028
        /*0044*/ 	.byte	0x00, 0xf5, 0x21, 0x00


	//----- nvinfo : EIATTR_KPARAM_INFO
	.align		4
.L_573:
        /*0048*/ 	.byte	0x04, 0x17
        /*004a*/ 	.short	(.L_575 - .L_574)
.L_574:
        /*004c*/ 	.word	0x00000000
        /*0050*/ 	.short	0x0004
        /*0052*/ 	.short	0x0020
        /*0054*/ 	.byte	0x00, 0xf5, 0x21, 0x00


	//----- nvinfo : EIATTR_KPARAM_INFO
	.align		4
.L_575:
        /*0058*/ 	.byte	0x04, 0x17
        /*005a*/ 	.short	(.L_577 - .L_576)
.L_576:
        /*005c*/ 	.word	0x00000000
        /*0060*/ 	.short	0x0003
        /*0062*/ 	.short	0x0018
        /*0064*/ 	.byte	0x00, 0xf5, 0x21, 0x00


	//----- nvinfo : EIATTR_KPARAM_INFO
	.align		4
.L_577:
        /*0068*/ 	.byte	0x04, 0x17
        /*006a*/ 	.short	(.L_579 - .L_578)
.L_578:
        /*006c*/ 	.word	0x00000000
        /*0070*/ 	.short	0x0002
        /*0072*/ 	.short	0x0010
        /*0074*/ 	.byte	0x00, 0xf5, 0x21, 0x00


	//----- nvinfo : EIATTR_KPARAM_INFO
	.align		4
.L_579:
        /*0078*/ 	.byte	0x04, 0x17
        /*007a*/ 	.short	(.L_581 - .L_580)
.L_580:
        /*007c*/ 	.word	0x00000000
        /*0080*/ 	.short	0x0001
        /*0082*/ 	.short	0x0008
        /*0084*/ 	.byte	0x00, 0xf5, 0x21, 0x00


	//----- nvinfo : EIATTR_KPARAM_INFO
	.align		4
.L_581:
        /*0088*/ 	.byte	0x04, 0x17
        /*008a*/ 	.short	(.L_583 - .L_582)
.L_582:
        /*008c*/ 	.word	0x00000000
        /*0090*/ 	.short	0x0000
        /*0092*/ 	.short	0x0000
        /*0094*/ 	.byte	0x00, 0xf5, 0x21, 0x00


	//----- nvinfo : EIATTR_SPARSE_MMA_MASK
	.align		4
.L_583:
        /*0098*/ 	.byte	0x03, 0x50
        /*009a*/ 	.short	0x0000


	//----- nvinfo : EIATTR_MAXREG_COUNT
	.align		4
        /*009c*/ 	.byte	0x03, 0x1b
        /*009e*/ 	.short	0x00ff


	//----- nvinfo : EIATTR_NUM_BARRIERS
	.align		4
        /*00a0*/ 	.byte	0x02, 0x4c
        /*00a2*/ 	.byte	0x01
	.zero		1


	//----- nvinfo : EIATTR_MERCURY_ISA_VERSION
	.align		4
        /*00a4*/ 	.byte	0x03, 0x5f
        /*00a6*/ 	.short	0x0101


	//----- nvinfo : EIATTR_UNUSED_LOAD_BYTE_OFFSET
	.align		4
        /*00a8*/ 	.byte	0x04, 0x44
        /*00aa*/ 	.short	(.L_585 - .L_584)


	//   ....[0]....
.L_584:
        /*00ac*/ 	.word	0x000010f0
        /*00b0*/ 	.word	0x0000fff0


	//   ....[1]....
        /*00b4*/ 	.word	0x00001110
        /*00b8*/ 	.word	0x0000fff0


	//   ....[2]....
        /*00bc*/ 	.word	0x00001120
        /*00c0*/ 	.word	0x0000ff0f


	//   ....[3]....
        /*00c4*/ 	.word	0x00001130
        /*00c8*/ 	.word	0x0000ff0f


	//   ....[4]....
        /*00cc*/ 	.word	0x00001140
        /*00d0*/ 	.word	0x0000f0ff


	//   ....[5]....
        /*00d4*/ 	.word	0x00001150
        /*00d8*/ 	.word	0x0000f0ff


	//   ....[6]....
        /*00dc*/ 	.word	0x000011b0
        /*00e0*/ 	.word	0x0000fff0


	//   ....[7]....
        /*00e4*/ 	.word	0x00001620
        /*00e8*/ 	.word	0x00000fff


	//   ....[8]....
        /*00ec*/ 	.word	0x00001a90
        /*00f0*/ 	.word	0x0000fff0


	//   ....[9]....
        /*00f4*/ 	.word	0x00001f00
        /*00f8*/ 	.word	0x00000fff


	//   ....[10]....
        /*00fc*/ 	.word	0x00002390
        /*0100*/ 	.word	0x0000fff0


	//   ....[11]....
        /*0104*/ 	.word	0x000027f0
        /*0108*/ 	.word	0x00000fff


	//   ....[12]....
        /*010c*/ 	.word	0x00002c80
        /*0110*/ 	.word	0x0000fff0


	//   ....[13]....
        /*0114*/ 	.word	0x000030d0
        /*0118*/ 	.word	0x00000fff


	//   ....[14]....
        /*011c*/ 	.word	0x00003550
        /*0120*/ 	.word	0x0000fff0


	//   ....[15]....
        /*0124*/ 	.word	0x000039f0
        /*0128*/ 	.word	0x00000fff


	//   ....[16]....
        /*012c*/ 	.word	0x00003e50
        /*0130*/ 	.word	0x0000fff0


	//   ....[17]....
        /*0134*/ 	.word	0x000042e0
        /*0138*/ 	.word	0x00000fff


	//   ....[18]....
        /*013c*/ 	.word	0x00004730
        /*0140*/ 	.word	0x0000fff0


	//   ....[19]....
        /*0144*/ 	.word	0x00004ba0
        /*0148*/ 	.word	0x00000fff


	//   ....[20]....
        /*014c*/ 	.word	0x00005040
        /*0150*/ 	.word	0x0000fff0


	//   ....[21]....
        /*0154*/ 	.word	0x00005190
        /*0158*/ 	.word	0x00000fff


	//   ....[22]....
        /*015c*/ 	.word	0x000051e0
        /*0160*/ 	.word	0x00000fff


	//   ....[23]....
        /*0164*/ 	.word	0x00005370
        /*0168*/ 	.word	0x00000fff


	//----- nvinfo : EIATTR_VRC_CTA_INIT_COUNT
	.align		4
.L_585:
        /*016c*/ 	.byte	0x02, 0x4a
	.zero		1
	.zero		1


	//----- nvinfo : EIATTR_EXIT_INSTR_OFFSETS
	.align		4
        /*0170*/ 	.byte	0x04, 0x1c
        /*0172*/ 	.short	(.L_587 - .L_586)


	//   ....[0]....
.L_586:
        /*0174*/ 	.word	0x00000100


	//   ....[1]....
        /*0178*/ 	.word	0x00000300


	//   ....[2]....
        /*017c*/ 	.word	0x0000def0


	//----- nvinfo : EIATTR_CRS_STACK_SIZE
	.align		4
.L_587:
        /*0180*/ 	.byte	0x04, 0x1e
        /*0182*/ 	.short	(.L_589 - .L_588)
.L_588:
        /*0184*/ 	.word	0x00000000


	//----- nvinfo : EIATTR_CBANK_PARAM_SIZE
	.align		4
.L_589:
        /*0188*/ 	.byte	0x03, 0x19
        /*018a*/ 	.short	0x003c


	//----- nvinfo : EIATTR_PARAM_CBANK
	.align		4
        /*018c*/ 	.byte	0x04, 0x0a
        /*018e*/ 	.short	(.L_591 - .L_590)
	.align		4
.L_590:
        /*0190*/ 	.word	index@(.nv.constant0._Z28moe_gate_up_optimized_kernelI13__nv_bfloat16Lb0EEvPKT_S3_S3_PKiS5_Pfiii)
        /*0194*/ 	.short	0x0380
        /*0196*/ 	.short	0x003c


	//----- nvinfo : EIATTR_SW_WAR
	.align		4
.L_591:
        /*0198*/ 	.byte	0x04, 0x36
        /*019a*/ 	.short	(.L_593 - .L_592)
.L_592:
        /*019c*/ 	.word	0x00000008
.L_593:


//--------------------- .nv.info._Z27moe_output_optimized_kernelI13__nv_bfloat16Lb1EEvPKfPKT_PKiS7_S2_PS3_ii --------------------------
	.section	.nv.info._Z27moe_output_optimized_kernelI13__nv_bfloat16Lb1EEvPKfPKT_PKiS7_S2_PS3_ii,"",@"SHT_CUDA_INFO"
	.sectionflags	@""
	.align	4


	//----- nvinfo : EIATTR_CUDA_API_VERSION
	.align		4
        /*0000*/ 	.byte	0x04, 0x37
        /*0002*/ 	.short	(.L_595 - .L_594)
.L_594:
        /*0004*/ 	.word	0x00000082


	//----- nvinfo : EIATTR_KPARAM_INFO
	.align		4
.L_595:
        /*0008*/ 	.byte	0x04, 0x17
        /*000a*/ 	.short	(.L_597 - .L_596)
.L_596:
        /*000c*/ 	.word	0x00000000
        /*0010*/ 	.short	0x0007
        /*0012*/ 	.short	0x0034
        /*0014*/ 	.byte	0x00, 0xf0, 0x11, 0x00


	//----- nvinfo : EIATTR_KPARAM_INFO
	.align		4
.L_597:
        /*0018*/ 	.byte	0x04, 0x17
        /*001a*/ 	.short	(.L_599 - .L_598)
.L_598:
        /*001c*/ 	.word	0x00000000
        /*0020*/ 	.short	0x0006
        /*0022*/ 	.short	0x0030
        /*0024*/ 	.byte	0x00, 0xf0, 0x11, 0x00


	//----- nvinfo : EIATTR_KPARAM_INFO
	.align		4
.L_599:
        /*0028*/ 	.byte	0x04, 0x17
        /*002a*/ 	.short	(.L_601 - .L_600)
.L_600:
        /*002c*/ 	.word	0x00000000
        /*0030*/ 	.short	0x0005
        /*0032*/ 	.short	0x0028
        /*0034*/ 	.byte	0x00, 0xf5, 0x21, 0x00


	//----- nvinfo : EIATTR_KPARAM_INFO
	.align		4
.L_601:
        /*0038*/ 	.byte	0x04, 0x17
        /*003a*/ 	.short	(.L_603 - .L_602)
.L_602:
        /*003c*/ 	.word	0x00000000
        /*0040*/ 	.short	0x0004
        /*0042*/ 	.short	0x0020
        /*0044*/ 	.byte	0x00, 0xf5, 0x21, 0x00


	//----- nvinfo : EIATTR_KPARAM_INFO
	.align		4
.L_603:
        /*0048*/ 	.byte	0x04, 0x17
        /*004a*/ 	.short	(.L_605 - .L_604)
.L_604:
        /*004c*/ 	.word	0x00000000
        /*0050*/ 	.short	0x0003
        /*0052*/ 	.short	0x0018
        /*0054*/ 	.byte	0x00, 0xf5, 0x21, 0x00


	//----- nvinfo : EIATTR_KPARAM_INFO
	.align		4
.L_605:
        /*0058*/ 	.byte	0x04, 0x17
        /*005a*/ 	.short	(.L_607 - .L_606)
.L_606:
        /*005c*/ 	.word	0x00000000
        /*0060*/ 	.short	0x0002
        /*0062*/ 	.short	0x0010
        /*0064*/ 	.byte	0x00, 0xf5, 0x21, 0x00


	//----- nvinfo : EIATTR_KPARAM_INFO
	.align		4
.L_607:
        /*0068*/ 	.byte	0x04, 0x17
        /*006a*/ 	.short	(.L_609 - .L_608)
.L_608:
        /*006c*/ 	.word	0x00000000
        /*0070*/ 	.short	0x0001
        /*0072*/ 	.short	0x0008
        /*0074*/ 	.byte	0x00, 0xf5, 0x21, 0x00


	//----- nvinfo : EIATTR_KPARAM_INFO
	.align		4
.L_609:
        /*0078*/ 	.byte	0x04, 0x17
        /*007a*/ 	.short	(.L_611 - .L_610)
.L_610:
        /*007c*/ 	.word	0x00000000
        /*0080*/ 	.short	0x0000
        /*0082*/ 	.short	0x0000
        /*0084*/ 	.byte	0x00, 0xf5, 0x21, 0x00


	//----- nvinfo : EIATTR_SPARSE_MMA_MASK
	.align		4
.L_611:
        /*0088*/ 	.byte	0x03, 0x50
        /*008a*/ 	.short	0x0000


	//----- nvinfo : EIATTR_MAXREG_COUNT
	.align		4
        /*008c*/ 	.byte	0x03, 0x1b
        /*008e*/ 	.short	0x00ff


	//----- nvinfo : EIATTR_NUM_BARRIERS
	.align		4
        /*0090*/ 	.byte	0x02, 0x4c
        /*0092*/ 	.byte	0x01
	.zero		1


	//----- nvinfo : EIATTR_MERCURY_ISA_VERSION
	.align		4
        /*0094*/ 	.byte	0x03, 0x5f
        /*0096*/ 	.short	0x0101


	//----- nvinfo : EIATTR_UNUSED_LOAD_BYTE_OFFSET
	.align		4
        /*0098*/ 	.byte	0x04, 0x44
        /*009a*/ 	.short	(.L_613 - .L_612)


	//   ....[0]....
.L_612:
        /*009c*/ 	.word	0x00000f60
        /*00a0*/ 	.word	0x0000fff0


	//   ....[1]....
        /*00a4*/ 	.word	0x00000f70
        /*00a8*/ 	.word	0x0000fff0


	//   ....[2]....
        /*00ac*/ 	.word	0x00001040
        /*00b0*/ 	.word	0x0000fff0


	//   ....[3]....
        /*00b4*/ 	.word	0x00001090
        /*00b8*/ 	.word	0x0000ff0f


	//   ....[4]....
        /*00bc*/ 	.word	0x00001260
        /*00c0*/ 	.word	0x0000ff0f


	//   ....[5]....
        /*00c4*/ 	.word	0x000012a0
        /*00c8*/ 	.word	0x0000f0ff


	//   ....[6]....
        /*00cc*/ 	.word	0x00001330
        /*00d0*/ 	.word	0x0000f0ff


	//   ....[7]....
        /*00d4*/ 	.word	0x000014b0
        /*00d8*/ 	.word	0x00000fff


	//   ....[8]....
        /*00dc*/ 	.word	0x00001a10
        /*00e0*/ 	.word	0x0000fff0


	//   ....[9]....
        /*00e4*/ 	.word	0x00001f00
        /*00e8*/ 	.word	0x00000fff


	//   ....[10]....
        /*00ec*/ 	.word	0x00002370
        /*00f0*/ 	.word	0x0000fff0


	//   ....[11]....
        /*00f4*/ 	.word	0x000027b0
        /*00f8*/ 	.word	0x00000fff


	//   ....[12]....
        /*00fc*/ 	.word	0x00002c60
        /*0100*/ 	.word	0x0000fff0


	//   ....[13]....
        /*0104*/ 	.word	0x00003110
        /*0108*/ 	.word	0x00000fff


	//   ....[14]....
        /*010c*/ 	.word	0x00003550
        /*0110*/ 	.word	0x0000fff0


	//   ....[15]....
        /*0114*/ 	.word	0x00003980
        /*0118*/ 	.word	0x00000fff


	//   ....[16]....
        /*011c*/ 	.word	0x00003e50
        /*0120*/ 	.word	0x0000fff0


	//   ....[17]....
        /*0124*/ 	.word	0x000042e0
        /*0128*/ 	.word	0x00000fff


	//   ....[18]....
        /*012c*/ 	.word	0x000046e0
        /*0130*/ 	.word	0x0000fff0


	//   ....[19]....
        /*0134*/ 	.word	0x00004bd0
        /*0138*/ 	.word	0x00000fff


	//   ....[20]....
        /*013c*/ 	.word	0x00004fe0
        /*0140*/ 	.word	0x0000fff0


	//   ....[21]....
        /*0144*/ 	.word	0x000050c0
        /*0148*/ 	.word	0x00000fff


	//   ....[22]....
        /*014c*/ 	.word	0x00005100
        /*0150*/ 	.word	0x00000fff


	//   ....[23]....
        /*0154*/ 	.word	0x000052d0
        /*0158*/ 	.word	0x00000fff


	//----- nvinfo : EIATTR_VRC_CTA_INIT_COUNT
	.align		4
.L_613:
        /*015c*/ 	.byte	0x02, 0x4a
	.zero		1
	.zero		1


	//----- nvinfo : EIATTR_ATOM16_EMUL_INSTR_REG_MAP
	.align		4
        /*0160*/ 	.byte	0x04, 0x2e
        /*0162*/ 	.short	(.L_615 - .L_614)


	//   ....[0]....
.L_614:
        /*0164*/ 	.word	0x00005950
        /*0168*/ 	.short	0x000d
        /*016a*/ 	.short	0x0000


	//   ....[1]....
        /*016c*/ 	.word	0x000059c0
        /*0170*/ 	.short	0x000d
        /*0172*/ 	.short	0x0000


	//   ....[2]....
        /*0174*/ 	.word	0x00005aa0
        /*0178*/ 	.short	0x0011
        /*017a*/ 	.short	0x0000


	//   ....[3]....
        /*017c*/ 	.word	0x00005af0
        /*0180*/ 	.short	0x0011
        /*0182*/ 	.short	0x0000


	//   ....[4]....
        /*0184*/ 	.word	0x00005bd0
        /*0188*/ 	.short	0x0011
        /*018a*/ 	.short	0x0000


	//   ....[5]....
        /*018c*/ 	.word	0x00005c20
        /*0190*/ 	.short	0x0011
        /*0192*/ 	.short	0x0000


	//   ....[6]....
        /*0194*/ 	.word	0x00005cf0
        /*0198*/ 	.short	0x000d
        /*019a*/ 	.short	0x0000


	//   ....[7]....
        /*019c*/ 	.word	0x00005d40
        /*01a0*/ 	.short	0x000d
        /*01a2*/ 	.short	0x0000


	//   ....[8]....
        /*01a4*/ 	.word	0x00005f10
        /*01a8*/ 	.short	0x000f
        /*01aa*/ 	.short	0x0000


	//   ....[9]....
        /*01ac*/ 	.word	0x00005f70
        /*01b0*/ 	.short	0x000f
        /*01b2*/ 	.short	0x0000


	//   ....[10]....
        /*01b4*/ 	.word	0x00006050
        /*01b8*/ 	.short	0x0015
        /*01ba*/ 	.short	0x0000


	//   ....[11]....
        /*01bc*/ 	.word	0x000060a0
        /*01c0*/ 	.short	0x0015
        /*01c2*/ 	.short	0x0000


	//   ....[12]....
        /*01c4*/ 	.word	0x00006180
        /*01c8*/ 	.short	0x0015
        /*01ca*/ 	.short	0x0000


	//   ....[13]....
        /*01cc*/ 	.word	0x000061d0
        /*01d0*/ 	.short	0x0015
        /*01d2*/ 	.short	0x0000


	//   ....[14]....
        /*01d4*/ 	.word	0x000062a0
        /*01d8*/ 	.short	0x000f
        /*01da*/ 	.short	0x0000


	//   ....[15]....
        /*01dc*/ 	.word	0x000062f0
        /*01e0*/ 	.short	0x000f
        /*01e2*/ 	.short	0x0000


	//   ....[16]....
        /*01e4*/ 	.word	0x000064c0
        /*01e8*/ 	.short	0x000d
        /*01ea*/ 	.short	0x0000


	//   ....[17]....
        /*01ec*/ 	.word	0x00006520
        /*01f0*/ 	.short	0x000d
        /*01f2*/ 	.short	0x0000


	//   ....[18]....
        /*01f4*/ 	.word	0x00006600
        /*01f8*/ 	.short	0x0011
        /*01fa*/ 	.short	0x0000


	//   ....[19]....
        /*01fc*/ 	.word	0x00006650
        /*0200*/ 	.short	0x0011
        /*0202*/ 	.short	0x0000


	//   ....[20]....
        /*0204*/ 	.word	0x00006730
        /*0208*/ 	.short	0x0011
        /*020a*/ 	.short	0x0000


	//   ....[21]....
        /*020c*/ 	.word	0x00006780
        /*0210*/ 	.short	0x0011
        /*0212*/ 	.short	0x0000


	//   ....[22]....
        /*0214*/ 	.word	0x00006850
        /*0218*/ 	.short	0x000d
        /*021a*/ 	.short	0x0000


	//   ....[23]....
        /*021c*/ 	.word	0x000068a0
        /*0220*/ 	.short	0x000d
        /*0222*/ 	.short	0x0000


	//   ....[24]....
        /*0224*/ 	.word	0x00006a70
        /*0228*/ 	.short	0x0011
        /*022a*/ 	.short	0x0000


	//   ....[25]....
        /*022c*/ 	.word	0x00006ad0
        /*0230*/ 	.short	0x0011
        /*0232*/ 	.short	0x0000


	//   ....[26]....
        /*0234*/ 	.word	0x00006bb0
        /*0238*/ 	.short	0x0013
        /*023a*/ 	.short	0x0000


	//   ....[27]....
        /*023c*/ 	.word	0x00006c00
        /*0240*/ 	.short	0x0013
        /*0242*/ 	.short	0x0000


	//   ....[28]....
        /*0244*/ 	.word	0x00006ce0
        /*0248*/ 	.short	0x0013
        /*024a*/ 	.short	0x0000


	//   ....[29]....
        /*024c*/ 	.word	0x00006d30
        /*0250*/ 	.short	0x0013
        /*0252*/ 	.short	0x0000


	//   ....[30]....
        /*0254*/ 	.word	0x00006e00
        /*0258*/ 	.short	0x0011
        /*025a*/ 	.short	0x0000


	//   ....[31]....
        /*025c*/ 	.word	0x00006e50
        /*0260*/ 	.short	0x0011
        /*0262*/ 	.short	0x0000


	//   ....[32]....
        /*0264*/ 	.word	0x00007020
        /*0268*/ 	.short	0x000f
        /*026a*/ 	.short	0x0000


	//   ....[33]....
        /*026c*/ 	.word	0x00007080
        /*0270*/ 	.short	0x000f
        /*0272*/ 	.short	0x0000


	//   ....[34]....
        /*0274*/ 	.word	0x00007160
        /*0278*/ 	.short	0x0011
        /*027a*/ 	.short	0x0000


	//   ....[35]....
        /*027c*/ 	.word	0x000071b0
        /*0280*/ 	.short	0x0011
        /*0282*/ 	.short	0x0000


	//   ....[36]....
        /*0284*/ 	.word	0x00007290
        /*0288*/ 	.short	0x0011
        /*028a*/ 	.short	0x0000


	//   ....[37]....
        /*028c*/ 	.word	0x000072e0
        /*0290*/ 	.short	0x0011
        /*0292*/ 	.short	0x0000


	//   ....[38]....
        /*0294*/ 	.word	0x000073b0
        /*0298*/ 	.short	0x000f
        /*029a*/ 	.short	0x0000


	//   ....[39]....
        /*029c*/ 	.word	0x00007400
        /*02a0*/ 	.short	0x000f
        /*02a2*/ 	.short	0x0000


	//   ....[40]....
        /*02a4*/ 	.word	0x000075d0
        /*02a8*/ 	.short	0x000f
        /*02aa*/ 	.short	0x0000


	//   ....[41]....
        /*02ac*/ 	.word	0x00007630
        /*02b0*/ 	.short	0x000f
        /*02b2*/ 	.short	0x0000


	//   ....[42]....
        /*02b4*/ 	.word	0x00007710
        /*02b8*/ 	.short	0x0011
        /*02ba*/ 	.short	0x0000


	//   ....[43]....
        /*02bc*/ 	.word	0x00007760
        /*02c0*/ 	.short	0x0011
        /*02c2*/ 	.short	0x0000


	//   ....[44]....
        /*02c4*/ 	.word	0x00007840
        /*02c8*/ 	.short	0x0011
        /*02ca*/ 	.short	0x0000


	//   ....[45]....
        /*02cc*/ 	.word	0x00007890
        /*02d0*/ 	.short	0x0011
        /*02d2*/ 	.short	0x0000


	//   ....[46]....
        /*02d4*/ 	.word	0x00007960
        /*02d8*/ 	.short	0x000f
        /*02da*/ 	.short	0x0000


	//   ....[47]....
        /*02dc*/ 	.word	0x000079b0
        /*02e0*/ 	.short	0x000f
        /*02e2*/ 	.short	0x0000


	//   ....[48]....
        /*02e4*/ 	.word	0x00007b60
        /*02e8*/ 	.short	0x000f
        /*02ea*/ 	.short	0x0000


	//   ....[49]....
        /*02ec*/ 	.word	0x00007bc0
        /*02f0*/ 	.short	0x000f
        /*02f2*/ 	.short	0x0000


	//   ....[50]....
        /*02f4*/ 	.word	0x00007ca0
        /*02f8*/ 	.short	0x0011
        /*02fa*/ 	.short	0x0000


	//   ....[51]....
        /*02fc*/ 	.word	0x00007cf0
        /*0300*/ 	.short	0x0011
        /*0302*/ 	.short	0x0000


	//   ....[52]....
        /*0304*/ 	.word	0x00007dd0
        /*0308*/ 	.short	0x0011
        /*030a*/ 	.short	0x0000


	//   ....[53]....
        /*030c*/ 	.word	0x00007e20
        /*0310*/ 	.short	0x0011
        /*0312*/ 	.short	0x0000


	//   ....[54]....
        /*0314*/ 	.word	0x00007ef0
        /*0318*/ 	.short	0x000f
        /*031a*/ 	.short	0x0000


	//   ....[55]....
        /*031c*/ 	.word	0x00007f40
        /*0320*/ 	.short	0x000f
        /*0322*/ 	.short	0x0000


	//   ....[56]....
        /*0324*/ 	.word	0x000080f0
        /*0328*/ 	.short	0x000b
        /*032a*/ 	.short	0x0000


	//   ....[57]....
        /*032c*/ 	.word	0x00008150
        /*0330*/ 	.short	0x000b
        /*0332*/ 	.short	0x0000


	//   ....[58]....
        /*0334*/ 	.word	0x00008230
        /*0338*/ 	.short	0x000d
        /*033a*/ 	.short	0x0000


	//   ....[59]....
        /*033c*/ 	.word	0x00008280
        /*0340*/ 	.short	0x000d
        /*0342*/ 	.short	0x0000


	//   ....[60]....
        /*0344*/ 	.word	0x00008360
        /*0348*/ 	.short	0x000d
        /*034a*/ 	.short	0x0000


	//   ....[61]....
        /*034c*/ 	.word	0x000083b0
        /*0350*/ 	.short	0x000d
        /*0352*/ 	.short	0x0000


	//   ....[62]....
        /*0354*/ 	.word	0x00008480
        /*0358*/ 	.short	0x000b
        /*035a*/ 	.short	0x0000


	//   ....[63]....
        /*035c*/ 	.word	0x000084d0
        /*0360*/ 	.short	0x000b
        /*0362*/ 	.short	0x0000


	//----- nvinfo : EIATTR_EXIT_INSTR_OFFSETS
	.align		4
.L_615:
        /*0364*/ 	.byte	0x04, 0x1c
        /*0366*/ 	.short	(.L_617 - .L_616)


	//   ....[0]....
.L_616:
        /*0368*/ 	.word	0x00000100


	//   ....[1]....
        /*036c*/ 	.word	0x000002f0


	//   ....[2]....
        /*0370*/ 	.word	0x00008570


	//----- nvinfo : EIATTR_CRS_STACK_SIZE
	.align		4
.L_617:
        /*0374*/ 	.byte	0x04, 0x1e
        /*0376*/ 	.short	(.L_619 - .L_618)
.L_618:
        /*0378*/ 	.word	0x00000000


	//----- nvinfo : EIATTR_CBANK_PARAM_SIZE
	.align		4
.L_619:
        /*037c*/ 	.byte	0x03, 0x19
        /*037e*/ 	.short	0x0038


	//----- nvinfo : EIATTR_PARAM_CBANK
	.align		4
        /*0380*/ 	.byte	0x04, 0x0a
        /*0382*/ 	.short	(.L_621 - .L_620)
	.align		4
.L_620:
        /*0384*/ 	.word	index@(.nv.constant0._Z27moe_output_optimized_kernelI13__nv_bfloat16Lb1EEvPKfPKT_PKiS7_S2_PS3_ii)
        /*0388*/ 	.short	0x0380
        /*038a*/ 	.short	0x0038


	//----- nvinfo : EIATTR_SW_WAR
	.align		4
.L_621:
        /*038c*/ 	.byte	0x04, 0x36
        /*038e*/ 	.short	(.L_623 - .L_622)
.L_622:
        /*0390*/ 	.word	0x00000008
.L_623:


//--------------------- .nv.info._Z28moe_gate_up_optimized_kernelI13__nv_bfloat16Lb1EEvPKT_S3_S3_PKiS5_Pfiii --------------------------
	.section	.nv.info._Z28moe_gate_up_optimized_kernelI13__nv_bfloat16Lb1EEvPKT_S3_S3_PKiS5_Pfiii,"",@"SHT_CUDA_INFO"
	.sectionflags	@""
	.align	4


	//----- nvinfo : EIATTR_CUDA_API_VERSION
	.align		4
        /*0000*/ 	.byte	0x04, 0x37
        /*0002*/ 	.short	(.L_625 - .L_624)
.L_624:
        /*0004*/ 	.word	0x00000082


	//----- nvinfo : EIATTR_KPARAM_INFO
	.align		4
.L_625:
        /*0008*/ 	.byte	0x04, 0x17
        /*000a*/ 	.short	(.L_627 - .L_626)
.L_626:
        /*000c*/ 	.word	0x00000000
        /*0010*/ 	.short	0x0008
        /*0012*/ 	.short	0x0038
        /*0014*/ 	.byte	0x00, 0xf0, 0x11, 0x00


	//----- nvinfo : EIATTR_KPARAM_INFO
	.align		4
.L_627:
        /*0018*/ 	.byte	0x04, 0x17
        /*001a*/ 	.short	(.L_629 - .L_628)
.L_628:
        /*001c*/ 	.word	0x00000000
        /*0020*/ 	.short	0x0007
        /*0022*/ 	.short	0x0034
        /*0024*/ 	.byte	0x00, 0xf0, 0x11, 0x00


	//----- nvinfo : EIATTR_KPARAM_INFO
	.align		4
.L_629:
        /*0028*/ 	.byte	0x04, 0x17
        /*002a*/ 	.short	(.L_631 - .L_630)
.L_630:
        /*002c*/ 	.word	0x00000000
        /*0030*/ 	.short	0x0006
        /*0032*/ 	.short	0x0030
        /*0034*/ 	.byte	0x00, 0xf0, 0x11, 0x00


	//----- nvinfo : EIATTR_KPARAM_INFO
	.align		4
.L_631:
        /*0038*/ 	.byte	0x04, 0x17
        /*003a*/ 	.short	(.L_633 - .L_632)
.L_632:
        /*003c*/ 	.word	0x00000000
        /*0040*/ 	.short	0x0005
        /*0042*/ 	.short	0x0028
        /*0044*/ 	.byte	0x00, 0xf5, 0x21, 0x00


	//----- nvinfo : EIATTR_KPARAM_INFO
	.align		4
.L_633:
        /*0048*/ 	.byte	0x04, 0x17
        /*004a*/ 	.short	(.L_635 - .L_634)
.L_634:
        /*004c*/ 	.word	0x00000000
        /*0050*/ 	.short	0x0004
        /*0052*/ 	.short	0x0020
        /*0054*/ 	.byte	0x00, 0xf5, 0x21, 0x00


	//----- nvinfo : EIATTR_KPARAM_INFO
	.align		4
.L_635:
        /*0058*/ 	.byte	0x04, 0x17
        /*005a*/ 	.short	(.L_637 - .L_636)
.L_636:
        /*005c*/ 	.word	0x00000000
        /*0060*/ 	.short	0x0003
        /*0062*/ 	.short	0x0018
        /*0064*/ 	.byte	0x00, 0xf5, 0x21, 0x00


	//----- nvinfo : EIATTR_KPARAM_INFO
	.align		4
.L_637:
        /*0068*/ 	.byte	0x04, 0x17
        /*006a*/ 	.short	(.L_639 - .L_638)
.L_638:
        /*006c*/ 	.word	0x00000000
        /*0070*/ 	.short	0x0002
        /*0072*/ 	.short	0x0010
        /*0074*/ 	.byte	0x00, 0xf5, 0x21, 0x00


	//----- nvinfo : EIATTR_KPARAM_INFO
	.align		4
.L_639:
        /*0078*/ 	.byte	0x04, 0x17
        /*007a*/ 	.short	(.L_641 - .L_640)
.L_640:
        /*007c*/ 	.word	0x00000000
        /*0080*/ 	.short	0x0001
        /*0082*/ 	.short	0x0008
        /*0084*/ 	.byte	0x00, 0xf5, 0x21, 0x00


	//----- nvinfo : EIATTR_KPARAM_INFO
	.align		4
.L_641:
        /*0088*/ 	.byte	0x04, 0x17
        /*008a*/ 	.short	(.L_643 - .L_642)
.L_642:
        /*008c*/ 	.word	0x00000000
        /*0090*/ 	.short	0x0000
        /*0092*/ 	.short	0x0000
        /*0094*/ 	.byte	0x00, 0xf5, 0x21, 0x00


	//----- nvinfo : EIATTR_SPARSE_MMA_MASK
	.align		4
.L_643:
        /*0098*/ 	.byte	0x03, 0x50
        /*009a*/ 	.short	0x0000


	//----- nvinfo : EIATTR_MAXREG_COUNT
	.align		4
        /*009c*/ 	.byte	0x03, 0x1b
        /*009e*/ 	.short	0x00ff


	//----- nvinfo : EIATTR_NUM_BARRIERS
	.align		4
        /*00a0*/ 	.byte	0x02, 0x4c
        /*00a2*/ 	.byte	0x01
	.zero		1


	//----- nvinfo : EIATTR_MERCURY_ISA_VERSION
	.align		4
        /*00a4*/ 	.byte	0x03, 0x5f
        /*00a6*/ 	.short	0x0101


	//----- nvinfo : EIATTR_UNUSED_LOAD_BYTE_OFFSET
	.align		4
        /*00a8*/ 	.byte	0x04, 0x44
        /*00aa*/ 	.short	(.L_645 - .L_644)


	//   ....[0]....
.L_644:
        /*00ac*/ 	.word	0x000019b0
        /*00b0*/ 	.word	0x0000fff0


	//   ....[1]....
        /*00b4*/ 	.word	0x000019c0
        /*00b8*/ 	.word	0x0000ff0f


	//   ....[2]....
        /*00bc*/ 	.word	0x000019d0
        /*00c0*/ 	.word	0x0000f0ff


	//   ....[3]....
        /*00c4*/ 	.word	0x000019e0
        /*00c8*/ 	.word	0x0000fff0


	//   ....[4]....
        /*00cc*/ 	.word	0x000019f0
        /*00d0*/ 	.word	0x0000ff0f


	//   ....[5]....
        /*00d4*/ 	.word	0x00001a00
        /*00d8*/ 	.word	0x0000f0ff


	//   ....[6]....
        /*00dc*/ 	.word	0x00001bd0
        /*00e0*/ 	.word	0x0000fff0


	//   ....[7]....
        /*00e4*/ 	.word	0x00001c10
        /*00e8*/ 	.word	0x0000fff0


	//   ....[8]....
        /*00ec*/ 	.word	0x00002400
        /*00f0*/ 	.word	0x00000fff


	//   ....[9]....
        /*00f4*/ 	.word	0x00002440
        /*00f8*/ 	.word	0x00000fff


	//   ....[10]....
        /*00fc*/ 	.word	0x00002c20
        /*0100*/ 	.word	0x0000fff0


	//   ....[11]....
        /*0104*/ 	.word	0x00002cf0
        /*0108*/ 	.word	0x0000fff0


	//   ....[12]....
        /*010c*/ 	.word	0x00003580
        /*0110*/ 	.word	0x00000fff


	//   ....[13]....
        /*0114*/ 	.word	0x000035c0
        /*0118*/ 	.word	0x00000fff


	//   ....[14]....
        /*011c*/ 	.word	0x00003d70
        /*0120*/ 	.word	0x0000fff0


	//   ....[15]....
        /*0124*/ 	.word	0x00003e30
        /*0128*/ 	.word	0x0000fff0


	//   ....[16]....
        /*012c*/ 	.word	0x000046d0
        /*0130*/ 	.word	0x00000fff


	//   ....[17]....
        /*0134*/ 	.word	0x00004710
        /*0138*/ 	.word	0x00000fff


	//   ....[18]....
        /*013c*/ 	.word	0x00004f40
        /*0140*/ 	.word	0x0000fff0


	//   ....[19]....
        /*0144*/ 	.word	0x00004fc0
        /*0148*/ 	.word	0x0000fff0


	//   ....[20]....
        /*014c*/ 	.word	0x00005800
        /*0150*/ 	.word	0x00000fff


	//   ....[21]....
        /*0154*/ 	.word	0x00005b10
        /*0158*/ 	.word	0x00000fff


	//   ....[22]....
        /*015c*/ 	.word	0x000061f0
        /*0160*/ 	.word	0x0000fff0


	//   ....[23]....
        /*0164*/ 	.word	0x00006230
        /*0168*/ 	.word	0x0000fff0


	//   ....[24]....
        /*016c*/ 	.word	0x00006890
        /*0170*/ 	.word	0x00000fff


	//   ....[25]....
        /*0174*/ 	.word	0x00006cd0
        /*0178*/ 	.word	0x00000fff


	//   ....[26]....
        /*017c*/ 	.word	0x00007310
        /*0180*/ 	.word	0x0000fff0


	//   ....[27]....
        /*0184*/ 	.word	0x00007550
        /*0188*/ 	.word	0x0000fff0


	//   ....[28]....
        /*018c*/ 	.word	0x00007bf0
        /*0190*/ 	.word	0x00000fff


	//   ....[29]....
        /*0194*/ 	.word	0x00007e30
        /*0198*/ 	.word	0x00000fff


	//   ....[30]....
        /*019c*/ 	.word	0x000082c0
        /*01a0*/ 	.word	0x0000fff0


	//   ....[31]....
        /*01a4*/ 	.word	0x00008560
        /*01a8*/ 	.word	0x0000fff0


	//   ....[32]....
        /*01ac*/ 	.word	0x00008c60
        /*01b0*/ 	.word	0x00000fff


	//   ....[33]....
        /*01b4*/ 	.word	0x00008ed0
        /*01b8*/ 	.word	0x00000fff


	//   ....[34]....
        /*01bc*/ 	.word	0x00009420
        /*01c0*/ 	.word	0x0000fff0


	//   ....[35]....
        /*01c4*/ 	.word	0x00009660
        /*01c8*/ 	.word	0x00000fff


	//   ....[36]....
        /*01cc*/ 	.word	0x000096a0
        /*01d0*/ 	.word	0x00000fff


	//   ....[37]....
        /*01d4*/ 	.word	0x00009750
        /*01d8*/ 	.word	0x0000fff0


	//   ....[38]....
        /*01dc*/ 	.word	0x00009c70
        /*01e0*/ 	.word	0x00000fff


	//   ....[39]....
        /*01e4*/ 	.word	0x00009ea0
        /*01e8*/ 	.word	0x00000fff


	//----- nvinfo : EIATTR_VRC_CTA_INIT_COUNT
	.align		4
.L_645:
        /*01ec*/ 	.byte	0x02, 0x4a
	.zero		1
	.zero		1


	//----- nvinfo : EIATTR_EXIT_INSTR_OFFSETS
	.align		4
        /*01f0*/ 	.byte	0x04, 0x1c
        /*01f2*/ 	.short	(.L_647 - .L_646)


	//   ....[0]....
.L_646:
        /*01f4*/ 	.word	0x00000100


	//   ....[1]....
        /*01f8*/ 	.word	0x00000300


	//   ....[2]....
        /*01fc*/ 	.word	0x00014280


	//----- nvinfo : EIATTR_CRS_STACK_SIZE
	.align		4
.L_647:
        /*0200*/ 	.byte	0x04, 0x1e
        /*0202*/ 	.short	(.L_649 - .L_648)
.L_648:
        /*0204*/ 	.word	0x00000000


	//----- nvinfo : EIATTR_CBANK_PARAM_SIZE
	.align		4
.L_649:
        /*0208*/ 	.byte	0x03, 0x19
        /*020a*/ 	.short	0x003c


	//----- nvinfo : EIATTR_PARAM_CBANK
	.align		4
        /*020c*/ 	.byte	0x04, 0x0a
        /*020e*/ 	.short	(.L_651 - .L_650)
	.align		4
.L_650:
        /*0210*/ 	.word	index@(.nv.constant0._Z28moe_gate_up_optimized_kernelI13__nv_bfloat16Lb1EEvPKT_S3_S3_PKiS5_Pfiii)
        /*0214*/ 	.short	0x0380
        /*0216*/ 	.short	0x003c


	//----- nvinfo : EIATTR_SW_WAR
	.align		4
.L_651:
        /*0218*/ 	.byte	0x04, 0x36
        /*021a*/ 	.short	(.L_653 - .L_652)
.L_652:
        /*021c*/ 	.word	0x00000008
.L_653:


//--------------------- .nv.info._Z27moe_output_optimized_kernelI6__halfLb0EEvPKfPKT_PKiS7_S2_PS3_ii --------------------------
	.section	.nv.info._Z27moe_output_optimized_kernelI6__halfLb0EEvPKfPKT_PKiS7_S2_PS3_ii,"",@"SHT_CUDA_INFO"
	.sectionflags	@""
	.align	4


	//----- nvinfo : EIATTR_CUDA_API_VERSION
	.align		4
        /*0000*/ 	.byte	0x04, 0x37
        /*0002*/ 	.short	(.L_655 - .L_654)
.L_654:
        /*0004*/ 	.word	0x00000082


	//----- nvinfo : EIATTR_KPARAM_INFO
	.align		4
.L_655:
        /*0008*/ 	.byte	0x04, 0x17
        /*000a*/ 	.short	(.L_657 - .L_656)
.L_656:
        /*000c*/ 	.word	0x00000000
        /*0010*/ 	.short	0x0007
        /*0012*/ 	.short	0x0034
        /*0014*/ 	.byte	0x00, 0xf0, 0x11, 0x00


	//----- nvinfo : EIATTR_KPARAM_INFO
	.align		4
.L_657:
        /*0018*/ 	.byte	0x04, 0x17
        /*001a*/ 	.short	(.L_659 - .L_658)
.L_658:
        /*001c*/ 	.word	0x00000000
        /*0020*/ 	.short	0x0006
        /*0022*/ 	.short	0x0030
        /*0024*/ 	.byte	0x00, 0xf0, 0x11, 0x00


	//----- nvinfo : EIATTR_KPARAM_INFO
	.align		4
.L_659:
        /*0028*/ 	.byte	0x04, 0x17
        /*002a*/ 	.short	(.L_661 - .L_660)
.L_660:
        /*002c*/ 	.word	0x00000000
        /*0030*/ 	.short	0x0005
        /*0032*/ 	.short	0x0028
        /*0034*/ 	.byte	0x00, 0xf5, 0x21, 0x00


	//----- nvinfo : EIATTR_KPARAM_INFO
	.align		4
.L_661:
        /*0038*/ 	.byte	0x04, 0x17
        /*003a*/ 	.short	(.L_663 - .L_662)
.L_662:
        /*003c*/ 	.word	0x00000000
        /*0040*/ 	.short	0x0004
        /*0042*/ 	.short	0x0020
        /*0044*/ 	.byte	0x00, 0xf5, 0x21, 0x00


	//----- nvinfo : EIATTR_KPARAM_INFO
	.align		4
.L_663:
        /*0048*/ 	.byte	0x04, 0x17
        /*004a*/ 	.short	(.L_665 - .L_664)
.L_664:
        /*004c*/ 	.word	0x00000000
        /*0050*/ 	.short	0x0003
        /*0052*/ 	.short	0x0018
        /*0054*/ 	.byte	0x00, 0xf5, 0x21, 0x00


	//----- nvinfo : EIATTR_KPARAM_INFO
	.align		4
.L_665:
        /*0058*/ 	.byte	0x04, 0x17
        /*005a*/ 	.short	(.L_667 - .L_666)
.L_666:
        /*005c*/ 	.word	0x00000000
        /*0060*/ 	.short	0x0002
        /*0062*/ 	.short	0x0010
        /*0064*/ 	.byte	0x00, 0xf5, 0x21, 0x00


	//----- nvinfo : EIATTR_KPARAM_INFO
	.align		4
.L_667:
        /*0068*/ 	.byte	0x04, 0x17
        /*006a*/ 	.short	(.L_669 - .L_668)
.L_668:
        /*006c*/ 	.word	0x00000000
        /*0070*/ 	.short	0x0001
        /*0072*/ 	.short	0x0008
        /*0074*/ 	.byte	0x00, 0xf5, 0x21, 0x00


	//----- nvinfo : EIATTR_KPARAM_INFO
	.align		4
.L_669:
        /*0078*/ 	.byte	0x04, 0x17
        /*007a*/ 	.short	(.L_671 - .L_670)
.L_670:
        /*007c*/ 	.word	0x00000000
        /*0080*/ 	.short	0x0000
        /*0082*/ 	.short	0x0000
        /*0084*/ 	.byte	0x00, 0xf5, 0x21, 0x00


	//----- nvinfo : EIATTR_SPARSE_MMA_MASK
	.align		4
.L_671:
        /*0088*/ 	.byte	0x03, 0x50
        /*008a*/ 	.short	0x0000


	//----- nvinfo : EIATTR_MAXREG_COUNT
	.align		4
        /*008c*/ 	.byte	0x03, 0x1b
        /*008e*/ 	.short	0x00ff


	//----- nvinfo : EIATTR_NUM_BARRIERS
	.align		4
        /*0090*/ 	.byte	0x02, 0x4c
        /*0092*/ 	.byte	0x01
	.zero		1


	//----- nvinfo : EIATTR_MERCURY_ISA_VERSION
	.align		4
        /*0094*/ 	.byte	0x03, 0x5f
        /*0096*/ 	.short	0x0101


	//----- nvinfo : EIATTR_UNUSED_LOAD_BYTE_OFFSET
	.align		4
        /*0098*/ 	.byte	0x04, 0x44
        /*009a*/ 	.short	(.L_673 - .L_672)


	//   ....[0]....
.L_672:
        /*009c*/ 	.word	0x00000ec0
        /*00a0*/ 	.word	0x0000fff0


	//   ....[1]....
        /*00a4*/ 	.word	0x00000ed0
        /*00a8*/ 	.word	0x0000fff0


	//   ....[2]....
        /*00ac*/ 	.word	0x00000f20
        /*00b0*/ 	.word	0x0000fff0


	//   ....[3]....
        /*00b4*/ 	.word	0x00000f30
        /*00b8*/ 	.word	0x0000ff0f


	//   ....[4]....
        /*00bc*/ 	.word	0x00001140
        /*00c0*/ 	.word	0x0000ff0f


	//   ....[5]....
        /*00c4*/ 	.word	0x00001180
        /*00c8*/ 	.word	0x0000f0ff


	//   ....[6]....
        /*00cc*/ 	.word	0x000011c0
        /*00d0*/ 	.word	0x0000f0ff


	//   ....[7]....
        /*00d4*/ 	.word	0x000013d0
        /*00d8*/ 	.word	0x00000fff


	//   ....[8]....
        /*00dc*/ 	.word	0x00001920
        /*00e0*/ 	.word	0x0000fff0


	//   ....[9]....
        /*00e4*/ 	.word	0x00001e20
        /*00e8*/ 	.word	0x00000fff


	//   ....[10]....
        /*00ec*/ 	.word	0x00002210
        /*00f0*/ 	.word	0x0000fff0


	//   ....[11]....
        /*00f4*/ 	.word	0x000026e0
        /*00f8*/ 	.word	0x00000fff


	//   ....[12]....
        /*00fc*/ 	.word	0x00002b40
        /*0100*/ 	.word	0x0000fff0


	//   ....[13]....
        /*0104*/ 	.word	0x00002ff0
        /*0108*/ 	.word	0x00000fff


	//   ....[14]....
        /*010c*/ 	.word	0x00003410
        /*0110*/ 	.word	0x0000fff0


	//   ....[15]....
        /*0114*/ 	.word	0x00003870
        /*0118*/ 	.word	0x00000fff


	//   ....[16]....
        /*011c*/ 	.word	0x00003cf0
        /*0120*/ 	.word	0x0000fff0


	//   ....[17]....
        /*0124*/ 	.word	0x00004140
        /*0128*/ 	.word	0x00000fff


	//   ....[18]....
        /*012c*/ 	.word	0x000045c0
        /*0130*/ 	.word	0x0000fff0


	//   ....[19]....
        /*0134*/ 	.word	0x00004a30
        /*0138*/ 	.word	0x00000fff


	//   ....[20]....
        /*013c*/ 	.word	0x00004eb0
        /*0140*/ 	.word	0x0000fff0


	//   ....[21]....
        /*0144*/ 	.word	0x00004f50
        /*0148*/ 	.word	0x00000fff


	//   ....[22]....
        /*014c*/ 	.word	0x00005010
        /*0150*/ 	.word	0x00000fff


	//   ....[23]....
        /*0154*/ 	.word	0x000051d0
        /*0158*/ 	.word	0x00000fff


	//----- nvinfo : EIATTR_VRC_CTA_INIT_COUNT
	.align		4
.L_673:
        /*015c*/ 	.byte	0x02, 0x4a
	.zero		1
	.zero		1


	//----- nvinfo : EIATTR_ATOM16_EMUL_INSTR_REG_MAP
	.align		4
        /*0160*/ 	.byte	0x04, 0x2e
        /*0162*/ 	.short	(.L_675 - .L_674)


	//   ....[0]....
.L_674:
        /*0164*/ 	.word	0x000058c0
        /*0168*/ 	.short	0x000d
        /*016a*/ 	.short	0x0000


	//   ....[1]....
        /*016c*/ 	.word	0x00005930
        /*0170*/ 	.short	0x000d
        /*0172*/ 	.short	0x0000


	//   ....[2]....
        /*0174*/ 	.word	0x00005a10
        /*0178*/ 	.short	0x0011
        /*017a*/ 	.short	0x0000


	//   ....[3]....
        /*017c*/ 	.word	0x00005a60
        /*0180*/ 	.short	0x0011
        /*0182*/ 	.short	0x0000


	//   ....[4]....
        /*0184*/ 	.word	0x00005b40
        /*0188*/ 	.short	0x0011
        /*018a*/ 	.short	0x0000


	//   ....[5]....
        /*018c*/ 	.word	0x00005b90
        /*0190*/ 	.short	0x0011
        /*0192*/ 	.short	0x0000


	//   ....[6]....
        /*0194*/ 	.word	0x00005c60
        /*0198*/ 	.short	0x000d
        /*019a*/ 	.short	0x0000


	//   ....[7]....
        /*019c*/ 	.word	0x00005cb0
        /*01a0*/ 	.short	0x000d
        /*01a2*/ 	.short	0x0000


	//   ....[8]....
        /*01a4*/ 	.word	0x00005e80
        /*01a8*/ 	.short	0x000f
        /*01aa*/ 	.short	0x0000


	//   ....[9]....
        /*01ac*/ 	.word	0x00005ee0
        /*01b0*/ 	.short	0x000f
        /*01b2*/ 	.short	0x0000


	//   ....[10]....
        /*01b4*/ 	.word	0x00005fc0
        /*01b8*/ 	.short	0x0015
        /*01ba*/ 	.short	0x0000


	//   ....[11]....
        /*01bc*/ 	.word	0x00006010
        /*01c0*/ 	.short	0x0015
        /*01c2*/ 	.short	0x0000


	//   ....[12]....
        /*01c4*/ 	.word	0x000060f0
        /*01c8*/ 	.short	0x0015
        /*01ca*/ 	.short	0x0000


	//   ....[13]....
        /*01cc*/ 	.word	0x00006140
        /*01d0*/ 	.short	0x0015
        /*01d2*/ 	.short	0x0000


	//   ....[14]....
        /*01d4*/ 	.word	0x00006210
        /*01d8*/ 	.short	0x000f
        /*01da*/ 	.short	0x0000


	//   ....[15]....
        /*01dc*/ 	.word	0x00006260
        /*01e0*/ 	.short	0x000f
        /*01e2*/ 	.short	0x0000


	//   ....[16]....
        /*01e4*/ 	.word	0x00006430
        /*01e8*/ 	.short	0x000d
        /*01ea*/ 	.short	0x0000


	//   ....[17]....
        /*01ec*/ 	.word	0x00006490
        /*01f0*/ 	.short	0x000d
        /*01f2*/ 	.short	0x0000


	//   ....[18]....
        /*01f4*/ 	.word	0x00006570
        /*01f8*/ 	.short	0x0011
        /*01fa*/ 	.short	0x0000


	//   ....[19]....
        /*01fc*/ 	.word	0x000065c0
        /*0200*/ 	.short	0x0011
        /*0202*/ 	.short	0x0000


	//   ....[20]....
        /*0204*/ 	.word	0x000066a0
        /*0208*/ 	.short	0x0011
        /*020a*/ 	.short	0x0000


	//   ....[21]....
        /*020c*/ 	.word	0x000066f0
        /*0210*/ 	.short	0x0011
        /*0212*/ 	.short	0x0000


	//   ....[22]....
        /*0214*/ 	.word	0x000067c0
        /*0218*/ 	.short	0x000d
        /*021a*/ 	.short	0x0000


	//   ....[23]....
        /*021c*/ 	.word	0x00006810
        /*0220*/ 	.short	0x000d
        /*0222*/ 	.short	0x0000


	//   ....[24]....
        /*0224*/ 	.word	0x000069e0
        /*0228*/ 	.short	0x0011
        /*022a*/ 	.short	0x0000


	//   ....[25]....
        /*022c*/ 	.word	0x00006a40
        /*0230*/ 	.short	0x0011
        /*0232*/ 	.short	0x0000


	//   ....[26]....
        /*0234*/ 	.word	0x00006b20
        /*0238*/ 	.short	0x0015
        /*023a*/ 	.short	0x0000


	//   ....[27]....
        /*023c*/ 	.word	0x00006b70
        /*0240*/ 	.short	0x0015
        /*0242*/ 	.short	0x0000


	//   ....[28]....
        /*0244*/ 	.word	0x00006c50
        /*0248*/ 	.short	0x0015
        /*024a*/ 	.short	0x0000


	//   ....[29]....
        /*024c*/ 	.word	0x00006ca0
        /*0250*/ 	.short	0x0015
        /*0252*/ 	.short	0x0000


	//   ....[30]....
        /*0254*/ 	.word	0x00006d70
        /*0258*/ 	.short	0x0011
        /*025a*/ 	.short	0x0000


	//   ....[31]....
        /*025c*/ 	.word	0x00006dc0
        /*0260*/ 	.short	0x0011
        /*0262*/ 	.short	0x0000


	//   ....[32]....
        /*0264*/ 	.word	0x00006f90
        /*0268*/ 	.short	0x000f
        /*026a*/ 	.short	0x0000


	//   ....[33]....
        /*026c*/ 	.word	0x00006ff0
        /*0270*/ 	.short	0x000f
        /*0272*/ 	.short	0x0000


	//   ....[34]....
        /*0274*/ 	.word	0x000070d0
        /*0278*/ 	.short	0x0011
        /*027a*/ 	.short	0x0000


	//   ....[35]....
        /*027c*/ 	.word	0x00007120
        /*0280*/ 	.short	0x0011
        /*0282*/ 	.short	0x0000


	//   ....[36]....
        /*0284*/ 	.word	0x00007200
        /*0288*/ 	.short	0x0011
        /*028a*/ 	.short	0x0000


	//   ....[37]....
        /*028c*/ 	.word	0x00007250
        /*0290*/ 	.short	0x0011
        /*0292*/ 	.short	0x0000


	//   ....[38]....
        /*0294*/ 	.word	0x00007320
        /*0298*/ 	.short	0x000f
        /*029a*/ 	.short	0x0000


	//   ....[39]....
        /*029c*/ 	.word	0x00007370
        /*02a0*/ 	.short	0x000f
        /*02a2*/ 	.short	0x0000


	//   ....[40]....
        /*02a4*/ 	.word	0x00007520
        /*02a8*/ 	.short	0x0011
        /*02aa*/ 	.short	0x0000


	//   ....[41]....
        /*02ac*/ 	.word	0x00007580
        /*02b0*/ 	.short	0x0011
        /*02b2*/ 	.short	0x0000


	//   ....[42]....
        /*02b4*/ 	.word	0x00007660
        /*02b8*/ 	.short	0x0015
        /*02ba*/ 	.short	0x0000


	//   ....[43]....
        /*02bc*/ 	.word	0x000076b0
        /*02c0*/ 	.short	0x0015
        /*02c2*/ 	.short	0x0000


	//   ....[44]....
        /*02c4*/ 	.word	0x00007790
        /*02c8*/ 	.short	0x0015
        /*02ca*/ 	.short	0x0000


	//   ....[45]....
        /*02cc*/ 	.word	0x000077e0
        /*02d0*/ 	.short	0x0015
        /*02d2*/ 	.short	0x0000


	//   ....[46]....
        /*02d4*/ 	.word	0x000078b0
        /*02d8*/ 	.short	0x0011
        /*02da*/ 	.short	0x0000


	//   ....[47]....
        /*02dc*/ 	.word	0x00007900
        /*02e0*/ 	.short	0x0011
        /*02e2*/ 	.short	0x0000


	//   ....[48]....
        /*02e4*/ 	.word	0x00007ab0
        /*02e8*/ 	.short	0x000f
        /*02ea*/ 	.short	0x0000


	//   ....[49]....
        /*02ec*/ 	.word	0x00007b10
        /*02f0*/ 	.short	0x000f
        /*02f2*/ 	.short	0x0000


	//   ....[50]....
        /*02f4*/ 	.word	0x00007bf0
        /*02f8*/ 	.short	0x0011
        /*02fa*/ 	.short	0x0000


	//   ....[51]....
        /*02fc*/ 	.word	0x00007c40
        /*0300*/ 	.short	0x0011
        /*0302*/ 	.short	0x0000


	//   ....[52]....
        /*0304*/ 	.word	0x00007d20
        /*0308*/ 	.short	0x0011
        /*030a*/ 	.short	0x0000


	//   ....[53]....
        /*030c*/ 	.word	0x00007d70
        /*0310*/ 	.short	0x0011
        /*0312*/ 	.short	0x0000


	//   ....[54]....
        /*0314*/ 	.word	0x00007e40
        /*0318*/ 	.short	0x000f
        /*031a*/ 	.short	0x0000


	//   ....[55]....
        /*031c*/ 	.word	0x00007e90
        /*0320*/ 	.short	0x000f
        /*0322*/ 	.short	0x0000


	//   ....[56]....
        /*0324*/ 	.word	0x00008040
        /*0328*/ 	.short	0x000f
        /*032a*/ 	.short	0x0000


	//   ....[57]....
        /*032c*/ 	.word	0x000080a0
        /*0330*/ 	.short	0x000f
        /*0332*/ 	.short	0x0000


	//   ....[58]....
        /*0334*/ 	.word	0x00008180
        /*0338*/ 	.short	0x0009
        /*033a*/ 	.short	0x0000


	//   ....[59]....
        /*033c*/ 	.word	0x000081d0
        /*0340*/ 	.short	0x0009
        /*0342*/ 	.short	0x0000


	//   ....[60]....
        /*0344*/ 	.word	0x000082b0
        /*0348*/ 	.short	0x0009
        /*034a*/ 	.short	0x0000


	//   ....[61]....
        /*034c*/ 	.word	0x00008300
        /*0350*/ 	.short	0x0009
        /*0352*/ 	.short	0x0000


	//   ....[62]....
        /*0354*/ 	.word	0x000083d0
        /*0358*/ 	.short	0x000f
        /*035a*/ 	.short	0x0000


	//   ....[63]....
        /*035c*/ 	.word	0x00008420
        /*0360*/ 	.short	0x000f
        /*0362*/ 	.short	0x0000


	//----- nvinfo : EIATTR_EXIT_INSTR_OFFSETS
	.align		4
.L_675:
        /*0364*/ 	.byte	0x04, 0x1c
        /*0366*/ 	.short	(.L_677 - .L_676)


	//   ....[0]....
.L_676:
        /*0368*/ 	.word	0x00000100


	//   ....[1]....
        /*036c*/ 	.word	0x000002f0


	//   ....[2]....
        /*0370*/ 	.word	0x000084c0


	//----- nvinfo : EIATTR_CRS_STACK_SIZE
	.align		4
.L_677:
        /*0374*/ 	.byte	0x04, 0x1e
        /*0376*/ 	.short	(.L_679 - .L_678)
.L_678:
        /*0378*/ 	.word	0x00000000


	//----- nvinfo : EIATTR_CBANK_PARAM_SIZE
	.align		4
.L_679:
        /*037c*/ 	.byte	0x03, 0x19
        /*037e*/ 	.short	0x0038


	//----- nvinfo : EIATTR_PARAM_CBANK
	.align		4
        /*0380*/ 	.byte	0x04, 0x0a
        /*0382*/ 	.short	(.L_681 - .L_680)
	.align		4
.L_680:
        /*0384*/ 	.word	index@(.nv.constant0._Z27moe_output_optimized_kernelI6__halfLb0EEvPKfPKT_PKiS7_S2_PS3_ii)
        /*0388*/ 	.short	0x0380
        /*038a*/ 	.short	0x0038


	//----- nvinfo : EIATTR_SW_WAR
	.align		4
.L_681:
        /*038c*/ 	.byte	0x04, 0x36
        /*038e*/ 	.short	(.L_683 - .L_682)
.L_682:
        /*0390*/ 	.word	0x00000008
.L_683:


//--------------------- .nv.info._Z28moe_gate_up_optimized_kernelI6__halfLb0EEvPKT_S3_S3_PKiS5_Pfiii --------------------------
	.section	.nv.info._Z28moe_gate_up_optimized_kernelI6__halfLb0EEvPKT_S3_S3_PKiS5_Pfiii,"",@"SHT_CUDA_INFO"
	.sectionflags	@""
	.align	4


	//----- nvinfo : EIATTR_CUDA_API_VERSION
	.align		4
        /*0000*/ 	.byte	0x04, 0x37
        /*0002*/ 	.short	(.L_685 - .L_684)
.L_684:
        /*0004*/ 	.word	0x00000082


	//----- nvinfo : EIATTR_KPARAM_INFO
	.align		4
.L_685:
        /*0008*/ 	.byte	0x04, 0x17
        /*000a*/ 	.short	(.L_687 - .L_686)
.L_686:
        /*000c*/ 	.word	0x00000000
        /*0010*/ 	.short	0x0008
        /*0012*/ 	.short	0x0038
        /*0014*/ 	.byte	0x00, 0xf0, 0x11, 0x00


	//----- nvinfo : EIATTR_KPARAM_INFO
	.align		4
.L_687:
        /*0018*/ 	.byte	0x04, 0x17
        /*001a*/ 	.short	(.L_689 - .L_688)
.L_688:
        /*001c*/ 	.word	0x00000000
        /*0020*/ 	.short	0x0007
        /*0022*/ 	.short	0x0034
        /*0024*/ 	.byte	0x00, 0xf0, 0x11, 0x00


	//----- nvinfo : EIATTR_KPARAM_INFO
	.align		4
.L_689:
        /*0028*/ 	.byte	0x04, 0x17
        /*002a*/ 	.short	(.L_691 - .L_690)
.L_690:
        /*002c*/ 	.word	0x00000000
        /*0030*/ 	.short	0x0006
        /*0032*/ 	.short	0x0030
        /*0034*/ 	.byte	0x00, 0xf0, 0x11, 0x00


	//----- nvinfo : EIATTR_KPARAM_INFO
	.align		4
.L_691:
        /*0038*/ 	.byte	0x04, 0x17
        /*003a*/ 	.short	(.L_693 - .L_692)
.L_692:
        /*003c*/ 	.word	0x00000000
        /*0040*/ 	.short	0x0005
        /*0042*/ 	.short	0x0028
        /*0044*/ 	.byte	0x00, 0xf5, 0x21, 0x00


	//----- nvinfo : EIATTR_KPARAM_INFO
	.align		4
.L_693:
        /*0048*/ 	.byte	0x04, 0x17
        /*004a*/ 	.short	(.L_695 - .L_694)
.L_694:
        /*004c*/ 	.word	0x00000000
        /*0050*/ 	.short	0x0004
        /*0052*/ 	.short	0x0020
        /*0054*/ 	.byte	0x00, 0xf5, 0x21, 0x00


	//----- nvinfo : EIATTR_KPARAM_INFO
	.align		4
.L_695:
        /*0058*/ 	.byte	0x04, 0x17
        /*005a*/ 	.short	(.L_697 - .L_696)
.L_696:
        /*005c*/ 	.word	0x00000000
        /*0060*/ 	.short	0x0003
        /*0062*/ 	.short	0x0018
        /*0064*/ 	.byte	0x00, 0xf5, 0x21, 0x00


	//----- nvinfo : EIATTR_KPARAM_INFO
	.align		4
.L_697:
        /*0068*/ 	.byte	0x04, 0x17
        /*006a*/ 	.short	(.L_699 - .L_698)
.L_698:
        /*006c*/ 	.word	0x00000000
        /*0070*/ 	.short	0x0002
        /*0072*/ 	.short	0x0010
        /*0074*/ 	.byte	0x00, 0xf5, 0x21, 0x00


	//----- nvinfo : EIATTR_KPARAM_INFO
	.align		4
.L_699:
        /*0078*/ 	.byte	0x04, 0x17
        /*007a*/ 	.short	(.L_701 - .L_700)
.L_700:
        /*007c*/ 	.word	0x00000000
        /*0080*/ 	.short	0x0001
        /*0082*/ 	.short	0x0008
        /*0084*/ 	.byte	0x00, 0xf5, 0x21, 0x00


	//----- nvinfo : EIATTR_KPARAM_INFO
	.align		4
.L_701:
        /*0088*/ 	.byte	0x04, 0x17
        /*008a*/ 	.short	(.L_703 - .L_702)
.L_702:
        /*008c*/ 	.word	0x00000000
        /*0090*/ 	.short	0x0000
        /*0092*/ 	.short	0x0000
        /*0094*/ 	.byte	0x00, 0xf5, 0x21, 0x00


	//----- nvinfo : EIATTR_SPARSE_MMA_MASK
	.align		4
.L_703:
        /*0098*/ 	.byte	0x03, 0x50
        /*009a*/ 	.short	0x0000


	//----- nvinfo : EIATTR_MAXREG_COUNT
	.align		4
        /*009c*/ 	.byte	0x03, 0x1b
        /*009e*/ 	.short	0x00ff


	//----- nvinfo : EIATTR_NUM_BARRIERS
	.align		4
        /*00a0*/ 	.byte	0x02, 0x4c
        /*00a2*/ 	.byte	0x01
	.zero		1


	//----- nvinfo : EIATTR_MERCURY_ISA_VERSION
	.align		4
        /*00a4*/ 	.byte	0x03, 0x5f
        /*00a6*/ 	.short	0x0101


	//----- nvinfo : EIATTR_UNUSED_LOAD_BYTE_OFFSET
	.align		4
        /*00a8*/ 	.byte	0x04, 0x44
        /*00aa*/ 	.short	(.L_705 - .L_704)


	//   ....[0]....
.L_704:
        /*00ac*/ 	.word	0x000010b0
        /*00b0*/ 	.word	0x0000fff0


	//   ....[1]....
        /*00b4*/ 	.word	0x000010d0
        /*00b8*/ 	.word	0x0000fff0


	//   ....[2]....
        /*00bc*/ 	.word	0x000010e0
        /*00c0*/ 	.word	0x0000ff0f


	//   ....[3]....
        /*00c4*/ 	.word	0x000010f0
        /*00c8*/ 	.word	0x0000ff0f


	//   ....[4]....
        /*00cc*/ 	.word	0x00001100
        /*00d0*/ 	.word	0x0000f0ff


	//   ....[5]....
        /*00d4*/ 	.word	0x00001110
        /*00d8*/ 	.word	0x0000f0ff


	//   ....[6]....
        /*00dc*/ 	.word	0x00001170
        /*00e0*/ 	.word	0x0000fff0


	//   ....[7]....
        /*00e4*/ 	.word	0x000015e0
        /*00e8*/ 	.word	0x00000fff


	//   ....[8]....
        /*00ec*/ 	.word	0x00001a50
        /*00f0*/ 	.word	0x0000fff0


	//   ....[9]....
        /*00f4*/ 	.word	0x00001ec0
        /*00f8*/ 	.word	0x00000fff


	//   ....[10]....
        /*00fc*/ 	.word	0x00002350
        /*0100*/ 	.word	0x0000fff0


	//   ....[11]....
        /*0104*/ 	.word	0x000027b0
        /*0108*/ 	.word	0x00000fff


	//   ....[12]....
        /*010c*/ 	.word	0x00002c40
        /*0110*/ 	.word	0x0000fff0


	//   ....[13]....
        /*0114*/ 	.word	0x00003090
        /*0118*/ 	.word	0x00000fff


	//   ....[14]....
        /*011c*/ 	.word	0x00003510
        /*0120*/ 	.word	0x0000fff0


	//   ....[15]....
        /*0124*/ 	.word	0x000039b0
        /*0128*/ 	.word	0x00000fff


	//   ....[16]....
        /*012c*/ 	.word	0x00003e10
        /*0130*/ 	.word	0x0000fff0


	//   ....[17]....
        /*0134*/ 	.word	0x000042a0
        /*0138*/ 	.word	0x00000fff


	//   ....[18]....
        /*013c*/ 	.word	0x000046f0
        /*0140*/ 	.word	0x0000fff0


	//   ....[19]....
        /*0144*/ 	.word	0x00004b60
        /*0148*/ 	.word	0x00000fff


	//   ....[20]....
        /*014c*/ 	.word	0x00005000
        /*0150*/ 	.word	0x0000fff0


	//   ....[21]....
        /*0154*/ 	.word	0x00005150
        /*0158*/ 	.word	0x00000fff


	//   ....[22]....
        /*015c*/ 	.word	0x000051a0
        /*0160*/ 	.word	0x00000fff


	//   ....[23]....
        /*0164*/ 	.word	0x00005330
        /*0168*/ 	.word	0x00000fff


	//----- nvinfo : EIATTR_VRC_CTA_INIT_COUNT
	.align		4
.L_705:
        /*016c*/ 	.byte	0x02, 0x4a
	.zero		1
	.zero		1


	//----- nvinfo : EIATTR_EXIT_INSTR_OFFSETS
	.align		4
        /*0170*/ 	.byte	0x04, 0x1c
        /*0172*/ 	.short	(.L_707 - .L_706)


	//   ....[0]....
.L_706:
        /*0174*/ 	.word	0x00000100


	//   ....[1]....
        /*0178*/ 	.word	0x00000300


	//   ....[2]....
        /*017c*/ 	.word	0x0000deb0


	//----- nvinfo : EIATTR_CRS_STACK_SIZE
	.align		4
.L_707:
        /*0180*/ 	.byte	0x04, 0x1e
        /*0182*/ 	.short	(.L_709 - .L_708)
.L_708:
        /*0184*/ 	.word	0x00000000


	//----- nvinfo : EIATTR_CBANK_PARAM_SIZE
	.align		4
.L_709:
        /*0188*/ 	.byte	0x03, 0x19
        /*018a*/ 	.short	0x003c


	//----- nvinfo : EIATTR_PARAM_CBANK
	.align		4
        /*018c*/ 	.byte	0x04, 0x0a
        /*018e*/ 	.short	(.L_711 - .L_710)
	.align		4
.L_710:
        /*0190*/ 	.word	index@(.nv.constant0._Z28moe_gate_up_optimized_kernelI6__halfLb0EEvPKT_S3_S3_PKiS5_Pfiii)
        /*0194*/ 	.short	0x0380
        /*0196*/ 	.short	0x003c


	//----- nvinfo : EIATTR_SW_WAR
	.align		4
.L_711:
        /*0198*/ 	.byte	0x04, 0x36
        /*019a*/ 	.short	(.L_713 - .L_712)
.L_712:
        /*019c*/ 	.word	0x00000008
.L_713:


//--------------------- .nv.info._Z27moe_output_optimized_kernelI6__halfLb1EEvPKfPKT_PKiS7_S2_PS3_ii --------------------------
	.section	.nv.info._Z27moe_output_optimized_kernelI6__halfLb1EEvPKfPKT_PKiS7_S2_PS3_ii,"",@"SHT_CUDA_INFO"
	.sectionflags	@""
	.align	4


	//----- nvinfo : EIATTR_CUDA_API_VERSION
	.align		4
        /*0000*/ 	.byte	0x04, 0x37
        /*0002*/ 	.short	(.L_715 - .L_714)
.L_714:
        /*0004*/ 	.word	0x00000082


	//----- nvinfo : EIATTR_KPARAM_INFO
	.align		4
.L_715:
        /*0008*/ 	.byte	0x04, 0x17
        /*000a*/ 	.short	(.L_717 - .L_716)
.L_716:
        /*000c*/ 	.word	0x00000000
        /*0010*/ 	.short	0x0007
        /*0012*/ 	.short	0x0034
        /*0014*/ 	.byte	0x00, 0xf0, 0x11, 0x00


	//----- nvinfo : EIATTR_KPARAM_INFO
	.align		4
.L_717:
        /*0018*/ 	.byte	0x04, 0x17
        /*001a*/ 	.short	(.L_719 - .L_718)
.L_718:
        /*001c*/ 	.word	0x00000000
        /*0020*/ 	.short	0x0006
        /*0022*/ 	.short	0x0030
        /*0024*/ 	.byte	0x00, 0xf0, 0x11, 0x00


	//----- nvinfo : EIATTR_KPARAM_INFO
	.align		4
.L_719:
        /*0028*/ 	.byte	0x04, 0x17
        /*002a*/ 	.short	(.L_721 - .L_720)
.L_720:
        /*002c*/ 	.word	0x00000000
        /*0030*/ 	.short	0x0005
        /*0032*/ 	.short	0x0028
        /*0034*/ 	.byte	0x00, 0xf5, 0x21, 0x00


	//----- nvinfo : EIATTR_KPARAM_INFO
	.align		4
.L_721:
        /*0038*/ 	.byte	0x04, 0x17
        /*003a*/ 	.short	(.L_723 - .L_722)
.L_722:
        /*003c*/ 	.word	0x00000000
        /*0040*/ 	.short	0x0004
        /*0042*/ 	.short	0x0020
        /*0044*/ 	.byte	0x00, 0xf5, 0x21, 0x00


	//----- nvinfo : EIATTR_KPARAM_INFO
	.align		4
.L_723:
        /*0048*/ 	.byte	0x04, 0x17
        /*004a*/ 	.short	(.L_725 - .L_724)
.L_724:
        /*004c*/ 	.word	0x00000000
        /*0050*/ 	.short	0x0003
        /*0052*/ 	.short	0x0018
        /*0054*/ 	.byte	0x00, 0xf5, 0x21, 0x00


	//----- nvinfo : EIATTR_KPARAM_INFO
	.align		4
.L_725:
        /*0058*/ 	.byte	0x04, 0x17
        /*005a*/ 	.short	(.L_727 - .L_726)
.L_726:
        /*005c*/ 	.word	0x00000000
        /*0060*/ 	.short	0x0002
        /*0062*/ 	.short	0x0010
        /*0064*/ 	.byte	0x00, 0xf5, 0x21, 0x00


	//----- nvinfo : EIATTR_KPARAM_INFO
	.align		4
.L_727:
        /*0068*/ 	.byte	0x04, 0x17
        /*006a*/ 	.short	(.L_729 - .L_728)
.L_728:
        /*006c*/ 	.word	0x00000000
        /*0070*/ 	.short	0x0001
        /*0072*/ 	.short	0x0008
        /*0074*/ 	.byte	0x00, 0xf5, 0x21, 0x00


	//----- nvinfo : EIATTR_KPARAM_INFO
	.align		4
.L_729:
        /*0078*/ 	.byte	0x04, 0x17
        /*007a*/ 	.short	(.L_731 - .L_730)
.L_730:
        /*007c*/ 	.word	0x00000000
        /*0080*/ 	.short	0x0000
        /*0082*/ 	.short	0x0000
        /*0084*/ 	.byte	0x00, 0xf5, 0x21, 0x00


	//----- nvinfo : EIATTR_SPARSE_MMA_MASK
	.align		4
.L_731:
        /*0088*/ 	.byte	0x03, 0x50
        /*008a*/ 	.short	0x0000


	//----- nvinfo : EIATTR_MAXREG_COUNT
	.align		4
        /*008c*/ 	.byte	0x03, 0x1b
        /*008e*/ 	.short	0x00ff


	//----- nvinfo : EIATTR_NUM_BARRIERS
	.align		4
        /*0090*/ 	.byte	0x02, 0x4c
        /*0092*/ 	.byte	0x01
	.zero		1


	//----- nvinfo : EIATTR_MERCURY_ISA_VERSION
	.align		4
        /*0094*/ 	.byte	0x03, 0x5f
        /*0096*/ 	.short	0x0101


	//----- nvinfo : EIATTR_UNUSED_LOAD_BYTE_OFFSET
	.align		4
        /*0098*/ 	.byte	0x04, 0x44
        /*009a*/ 	.short	(.L_733 - .L_732)


	//   ....[0]....
.L_732:
        /*009c*/ 	.word	0x00000f40
        /*00a0*/ 	.word	0x0000fff0


	//   ....[1]....
        /*00a4*/ 	.word	0x00000f50
        /*00a8*/ 	.word	0x0000fff0


	//   ....[2]....
        /*00ac*/ 	.word	0x00001020
        /*00b0*/ 	.word	0x0000fff0


	//   ....[3]....
        /*00b4*/ 	.word	0x00001070
        /*00b8*/ 	.word	0x0000ff0f


	//   ....[4]....
        /*00bc*/ 	.word	0x00001240
        /*00c0*/ 	.word	0x0000ff0f


	//   ....[5]....
        /*00c4*/ 	.word	0x00001280
        /*00c8*/ 	.word	0x0000f0ff


	//   ....[6]....
        /*00cc*/ 	.word	0x00001310
        /*00d0*/ 	.word	0x0000f0ff


	//   ....[7]....
        /*00d4*/ 	.word	0x00001490
        /*00d8*/ 	.word	0x00000fff


	//   ....[8]....
        /*00dc*/ 	.word	0x000019f0
        /*00e0*/ 	.word	0x0000fff0


	//   ....[9]....
        /*00e4*/ 	.word	0x00001ee0
        /*00e8*/ 	.word	0x00000fff


	//   ....[10]....
        /*00ec*/ 	.word	0x00002350
        /*00f0*/ 	.word	0x0000fff0


	//   ....[11]....
        /*00f4*/ 	.word	0x00002790
        /*00f8*/ 	.word	0x00000fff


	//   ....[12]....
        /*00fc*/ 	.word	0x00002c40
        /*0100*/ 	.word	0x0000fff0


	//   ....[13]....
        /*0104*/ 	.word	0x000030f0
        /*0108*/ 	.word	0x00000fff


	//   ....[14]....
        /*010c*/ 	.word	0x00003530
        /*0110*/ 	.word	0x0000fff0


	//   ....[15]....
        /*0114*/ 	.word	0x00003960
        /*0118*/ 	.word	0x00000fff


	//   ....[16]....
        /*011c*/ 	.word	0x00003e30
        /*0120*/ 	.word	0x0000fff0


	//   ....[17]....
        /*0124*/ 	.word	0x000042c0
        /*0128*/ 	.word	0x00000fff


	//   ....[18]....
        /*012c*/ 	.word	0x000046c0
        /*0130*/ 	.word	0x0000fff0


	//   ....[19]....
        /*0134*/ 	.word	0x00004bb0
        /*0138*/ 	.word	0x00000fff


	//   ....[20]....
        /*013c*/ 	.word	0x00004fc0
        /*0140*/ 	.word	0x0000fff0


	//   ....[21]....
        /*0144*/ 	.word	0x000050a0
        /*0148*/ 	.word	0x00000fff


	//   ....[22]....
        /*014c*/ 	.word	0x000050e0
        /*0150*/ 	.word	0x00000fff


	//   ....[23]....
        /*0154*/ 	.word	0x000052b0
        /*0158*/ 	.word	0x00000fff


	//----- nvinfo : EIATTR_VRC_CTA_INIT_COUNT
	.align		4
.L_733:
        /*015c*/ 	.byte	0x02, 0x4a
	.zero		1
	.zero		1


	//----- nvinfo : EIATTR_ATOM16_EMUL_INSTR_REG_MAP
	.align		4
        /*0160*/ 	.byte	0x04, 0x2e
        /*0162*/ 	.short	(.L_735 - .L_734)


	//   ....[0]....
.L_734:
        /*0164*/ 	.word	0x00005930
        /*0168*/ 	.short	0x000d
        /*016a*/ 	.short	0x0000


	//   ....[1]....
        /*016c*/ 	.word	0x000059a0
        /*0170*/ 	.short	0x000d
        /*0172*/ 	.short	0x0000


	//   ....[2]....
        /*0174*/ 	.word	0x00005a80
        /*0178*/ 	.short	0x0011
        /*017a*/ 	.short	0x0000


	//   ....[3]....
        /*017c*/ 	.word	0x00005ad0
        /*0180*/ 	.short	0x0011
        /*0182*/ 	.short	0x0000


	//   ....[4]....
        /*0184*/ 	.word	0x00005bb0
        /*0188*/ 	.short	0x0011
        /*018a*/ 	.short	0x0000


	//   ....[5]....
        /*018c*/ 	.word	0x00005c00
        /*0190*/ 	.short	0x0011
        /*0192*/ 	.short	0x0000


	//   ....[6]....
        /*0194*/ 	.word	0x00005cd0
        /*0198*/ 	.short	0x000d
        /*019a*/ 	.short	0x0000


	//   ....[7]....
        /*019c*/ 	.word	0x00005d20
        /*01a0*/ 	.short	0x000d
        /*01a2*/ 	.short	0x0000


	//   ....[8]....
        /*01a4*/ 	.word	0x00005ef0
        /*01a8*/ 	.short	0x000f
        /*01aa*/ 	.short	0x0000


	//   ....[9]....
        /*01ac*/ 	.word	0x00005f50
        /*01b0*/ 	.short	0x000f
        /*01b2*/ 	.short	0x0000


	//   ....[10]....
        /*01b4*/ 	.word	0x00006030
        /*01b8*/ 	.short	0x0015
        /*01ba*/ 	.short	0x0000


	//   ....[11]....
        /*01bc*/ 	.word	0x00006080
        /*01c0*/ 	.short	0x0015
        /*01c2*/ 	.short	0x0000


	//   ....[12]....
        /*01c4*/ 	.word	0x00006160
        /*01c8*/ 	.short	0x0015
        /*01ca*/ 	.short	0x0000


	//   ....[13]....
        /*01cc*/ 	.word	0x000061b0
        /*01d0*/ 	.short	0x0015
        /*01d2*/ 	.short	0x0000


	//   ....[14]....
        /*01d4*/ 	.word	0x00006280
        /*01d8*/ 	.short	0x000f
        /*01da*/ 	.short	0x0000


	//   ....[15]....
        /*01dc*/ 	.word	0x000062d0
        /*01e0*/ 	.short	0x000f
        /*01e2*/ 	.short	0x0000


	//   ....[16]....
        /*01e4*/ 	.word	0x000064a0
        /*01e8*/ 	.short	0x000d
        /*01ea*/ 	.short	0x0000


	//   ....[17]....
        /*01ec*/ 	.word	0x00006500
        /*01f0*/ 	.short	0x000d
        /*01f2*/ 	.short	0x0000


	//   ....[18]....
        /*01f4*/ 	.word	0x000065e0
        /*01f8*/ 	.short	0x0011
        /*01fa*/ 	.short	0x0000


	//   ....[19]....
        /*01fc*/ 	.word	0x00006630
        /*0200*/ 	.short	0x0011
        /*0202*/ 	.short	0x0000


	//   ....[20]....
        /*0204*/ 	.word	0x00006710
        /*0208*/ 	.short	0x0011
        /*020a*/ 	.short	0x0000


	//   ....[21]....
        /*020c*/ 	.word	0x00006760
        /*0210*/ 	.short	0x0011
        /*0212*/ 	.short	0x0000


	//   ....[22]....
        /*0214*/ 	.word	0x00006830
        /*0218*/ 	.short	0x000d
        /*021a*/ 	.short	0x0000


	//   ....[23]....
        /*021c*/ 	.word	0x00006880
        /*0220*/ 	.short	0x000d
        /*0222*/ 	.short	0x0000


	//   ....[24]....
        /*0224*/ 	.word	0x00006a50
        /*0228*/ 	.short	0x0011
        /*022a*/ 	.short	0x0000


	//   ....[25]....
        /*022c*/ 	.word	0x00006ab0
        /*0230*/ 	.short	0x0011
        /*0232*/ 	.short	0x0000


	//   ....[26]....
        /*0234*/ 	.word	0x00006b90
        /*0238*/ 	.short	0x0013
        /*023a*/ 	.short	0x0000


	//   ....[27]....
        /*023c*/ 	.word	0x00006be0
        /*0240*/ 	.short	0x0013
        /*0242*/ 	.short	0x0000


	//   ....[28]....
        /*0244*/ 	.word	0x00006cc0
        /*0248*/ 	.short	0x0013
        /*024a*/ 	.short	0x0000


	//   ....[29]....
        /*024c*/ 	.word	0x00006d10
        /*0250*/ 	.short	0x0013
        /*0252*/ 	.short	0x0000


	//   ....[30]....
        /*0254*/ 	.word	0x00006de0
        /*0258*/ 	.short	0x0011
        /*025a*/ 	.short	0x0000


	//   ....[31]....
        /*025c*/ 	.word	0x00006e30
        /*0260*/ 	.short	0x0011
        /*0262*/ 	.short	0x0000


	//   ....[32]....
        /*0264*/ 	.word	0x00007000
        /*0268*/ 	.short	0x000f
        /*026a*/ 	.short	0x0000


	//   ....[33]....
        /*026c*/ 	.word	0x00007060
        /*0270*/ 	.short	0x000f
        /*0272*/ 	.short	0x0000


	//   ....[34]....
        /*0274*/ 	.word	0x00007140
        /*0278*/ 	.short	0x0011
        /*027a*/ 	.short	0x0000


	//   ....[35]....
        /*027c*/ 	.word	0x00007190
        /*0280*/ 	.short	0x0011
        /*0282*/ 	.short	0x0000


	//   ....[36]....
        /*0284*/ 	.word	0x00007270
        /*0288*/ 	.short	0x0011
        /*028a*/ 	.short	0x0000


	//   ....[37]....
        /*028c*/ 	.word	0x000072c0
        /*0290*/ 	.short	0x0011
        /*0292*/ 	.short	0x0000


	//   ....[38]....
        /*0294*/ 	.word	0x00007390
        /*0298*/ 	.short	0x000f
        /*029a*/ 	.short	0x0000


	//   ....[39]....
        /*029c*/ 	.word	0x000073e0
        /*02a0*/ 	.short	0x000f
        /*02a2*/ 	.short	0x0000


	//   ....[40]....
        /*02a4*/ 	.word	0x000075b0
        /*02a8*/ 	.short	0x000f
        /*02aa*/ 	.short	0x0000


	//   ....[41]....
        /*02ac*/ 	.word	0x00007610
        /*02b0*/ 	.short	0x000f
        /*02b2*/ 	.short	0x0000


	//   ....[42]....
        /*02b4*/ 	.word	0x000076f0
        /*02b8*/ 	.short	0x0011
        /*02ba*/ 	.short	0x0000


	//   ....[43]....
        /*02bc*/ 	.word	0x00007740
        /*02c0*/ 	.short	0x0011
        /*02c2*/ 	.short	0x0000


	//   ....[44]....
        /*02c4*/ 	.word	0x00007820
        /*02c8*/ 	.short	0x0011
        /*02ca*/ 	.short	0x0000


	//   ....[45]....
        /*02cc*/ 	.word	0x00007870
        /*02d0*/ 	.short	0x0011
        /*02d2*/ 	.short	0x0000


	//   ....[46]....
        /*02d4*/ 	.word	0x00007940
        /*02d8*/ 	.short	0x000f
        /*02da*/ 	.short	0x0000


	//   ....[47]....
        /*02dc*/ 	.word	0x00007990
        /*02e0*/ 	.short	0x000f
        /*02e2*/ 	.short	0x0000


	//   ....[48]....
        /*02e4*/ 	.word	0x00007b40
        /*02e8*/ 	.short	0x000f
        /*02ea*/ 	.short	0x0000


	//   ....[49]....
        /*02ec*/ 	.word	0x00007ba0
        /*02f0*/ 	.short	0x000f
        /*02f2*/ 	.short	0x0000


	//   ....[50]....
        /*02f4*/ 	.word	0x00007c80
        /*02f8*/ 	.short	0x0011
        /*02fa*/ 	.short	0x0000


	//   ....[51]....
        /*02fc*/ 	.word	0x00007cd0
        /*0300*/ 	.short	0x0011
        /*0302*/ 	.short	0x0000


	//   ....[52]....
        /*0304*/ 	.word	0x00007db0
        /*0308*/ 	.short	0x0011
        /*030a*/ 	.short	0x0000


	//   ....[53]....
        /*030c*/ 	.word	0x00007e00
        /*0310*/ 	.short	0x0011
        /*0312*/ 	.short	0x0000


	//   ....[54]....
        /*0314*/ 	.word	0x00007ed0
        /*0318*/ 	.short	0x000f
        /*031a*/ 	.short	0x0000


	//   ....[55]....
        /*031c*/ 	.word	0x00007f20
        /*0320*/ 	.short	0x000f
        /*0322*/ 	.short	0x0000


	//   ....[56]....
        /*0324*/ 	.word	0x000080d0
        /*0328*/ 	.short	0x000b
        /*032a*/ 	.short	0x0000


	//   ....[57]....
        /*032c*/ 	.word	0x00008130
        /*0330*/ 	.short	0x000b
        /*0332*/ 	.short	0x0000


	//   ....[58]....
        /*0334*/ 	.word	0x00008210
        /*0338*/ 	.short	0x000d
        /*033a*/ 	.short	0x0000


	//   ....[59]....
        /*033c*/ 	.word	0x00008260
        /*0340*/ 	.short	0x000d
        /*0342*/ 	.short	0x0000


	//   ....[60]....
        /*0344*/ 	.word	0x00008340
        /*0348*/ 	.short	0x000d
        /*034a*/ 	.short	0x0000


	//   ....[61]....
        /*034c*/ 	.word	0x00008390
        /*0350*/ 	.short	0x000d
        /*0352*/ 	.short	0x0000


	//   ....[62]....
        /*0354*/ 	.word	0x00008460
        /*0358*/ 	.short	0x000b
        /*035a*/ 	.short	0x0000


	//   ....[63]....
        /*035c*/ 	.word	0x000084b0
        /*0360*/ 	.short	0x000b
        /*0362*/ 	.short	0x0000


	//----- nvinfo : EIATTR_EXIT_INSTR_OFFSETS
	.align		4
.L_735:
        /*0364*/ 	.byte	0x04, 0x1c
        /*0366*/ 	.short	(.L_737 - .L_736)


	//   ....[0]....
.L_736:
        /*0368*/ 	.word	0x00000100


	//   ....[1]....
        /*036c*/ 	.word	0x000002f0


	//   ....[2]....
        /*0370*/ 	.word	0x00008550


	//----- nvinfo : EIATTR_CRS_STACK_SIZE
	.align		4
.L_737:
        /*0374*/ 	.byte	0x04, 0x1e
        /*0376*/ 	.short	(.L_739 - .L_738)
.L_738:
        /*0378*/ 	.word	0x00000000


	//----- nvinfo : EIATTR_CBANK_PARAM_SIZE
	.align		4
.L_739:
        /*037c*/ 	.byte	0x03, 0x19
        /*037e*/ 	.short	0x0038


	//----- nvinfo : EIATTR_PARAM_CBANK
	.align		4
        /*0380*/ 	.byte	0x04, 0x0a
        /*0382*/ 	.short	(.L_741 - .L_740)
	.align		4
.L_740:
        /*0384*/ 	.word	index@(.nv.constant0._Z27moe_output_optimized_kernelI6__halfLb1EEvPKfPKT_PKiS7_S2_PS3_ii)
        /*0388*/ 	.short	0x0380
        /*038a*/ 	.short	0x0038


	//----- nvinfo : EIATTR_SW_WAR
	.align		4
.L_741:
        /*038c*/ 	.byte	0x04, 0x36
        /*038e*/ 	.short	(.L_743 - .L_742)
.L_742:
        /*0390*/ 	.word	0x00000008
.L_743:


//--------------------- .nv.info._Z28moe_gate_up_optimized_kernelI6__halfLb1EEvPKT_S3_S3_PKiS5_Pfiii --------------------------
	.section	.nv.info._Z28moe_gate_up_optimized_kernelI6__halfLb1EEvPKT_S3_S3_PKiS5_Pfiii,"",@"SHT_CUDA_INFO"
	.sectionflags	@""
	.align	4


	//----- nvinfo : EIATTR_CUDA_API_VERSION
	.align		4
        /*0000*/ 	.byte	0x04, 0x37
        /*0002*/ 	.short	(.L_745 - .L_744)
.L_744:
        /*0004*/ 	.word	0x00000082


	//----- nvinfo : EIATTR_KPARAM_INFO
	.align		4
.L_745:
        /*0008*/ 	.byte	0x04, 0x17
        /*000a*/ 	.short	(.L_747 - .L_746)
.L_746:
        /*000c*/ 	.word	0x00000000
        /*0010*/ 	.short	0x0008
        /*0012*/ 	.short	0x0038
        /*0014*/ 	.byte	0x00, 0xf0, 0x11, 0x00


	//----- nvinfo : EIATTR_KPARAM_INFO
	.align		4
.L_747:
        /*0018*/ 	.byte	0x04, 0x17
        /*001a*/ 	.short	(.L_749 - .L_748)
.L_748:
        /*001c*/ 	.word	0x00000000
        /*0020*/ 	.short	0x0007
        /*0022*/ 	.short	0x0034
        /*0024*/ 	.byte	0x00, 0xf0, 0x11, 0x00


	//----- nvinfo : EIATTR_KPARAM_INFO
	.align		4
.L_749:
        /*0028*/ 	.byte	0x04, 0x17
        /*002a*/ 	.short	(.L_751 - .L_750)
.L_750:
        /*002c*/ 	.word	0x00000000
        /*0030*/ 	.short	0x0006
        /*0032*/ 	.short	0x0030
        /*0034*/ 	.byte	0x00, 0xf0, 0x11, 0x00


	//----- nvinfo : EIATTR_KPARAM_INFO
	.align		4
.L_751:
        /*0038*/ 	.byte	0x04, 0x17
        /*003a*/ 	.short	(.L_753 - .L_752)
.L_752:
        /*003c*/ 	.word	0x00000000
        /*0040*/ 	.short	0x0005
        /*0042*/ 	.short	0x0028
        /*0044*/ 	.byte	0x00, 0xf5, 0x21, 0x00


	//----- nvinfo : EIATTR_KPARAM_INFO
	.align		4
.L_753:
        /*0048*/ 	.byte	0x04, 0x17
        /*004a*/ 	.short	(.L_755 - .L_754)
.L_754:
        /*004c*/ 	.word	0x00000000
        /*0050*/ 	.short	0x0004
        /*0052*/ 	.short	0x0020
        /*0054*/ 	.byte	0x00, 0xf5, 0x21, 0x00


	//----- nvinfo : EIATTR_KPARAM_INFO
	.align		4
.L_755:
        /*0058*/ 	.byte	0x04, 0x17
        /*005a*/ 	.short	(.L_757 - .L_756)
.L_756:
        /*005c*/ 	.word	0x00000000
        /*0060*/ 	.short	0x0003
        /*0062*/ 	.short	0x0018
        /*0064*/ 	.byte	0x00, 0xf5, 0x21, 0x00


	//----- nvinfo : EIATTR_KPARAM_INFO
	.align		4
.L_757:
        /*0068*/ 	.byte	0x04, 0x17
        /*006a*/ 	.short	(.L_759 - .L_758)
.L_758:
        /*006c*/ 	.word	0x00000000
        /*0070*/ 	.short	0x0002
        /*0072*/ 	.short	0x0010
        /*0074*/ 	.byte	0x00, 0xf5, 0x21, 0x00


	//----- nvinfo : EIATTR_KPARAM_INFO
	.align		4
.L_759:
        /*0078*/ 	.byte	0x04, 0x17
        /*007a*/ 	.short	(.L_761 - .L_760)
.L_760:
        /*007c*/ 	.word	0x00000000
        /*0080*/ 	.short	0x0001
        /*0082*/ 	.short	0x0008
        /*0084*/ 	.byte	0x00, 0xf5, 0x21, 0x00


	//----- nvinfo : EIATTR_KPARAM_INFO
	.align		4
.L_761:
        /*0088*/ 	.byte	0x04, 0x17
        /*008a*/ 	.short	(.L_763 - .L_762)
.L_762:
        /*008c*/ 	.word	0x00000000
        /*0090*/ 	.short	0x0000
        /*0092*/ 	.short	0x0000
        /*0094*/ 	.byte	0x00, 0xf5, 0x21, 0x00


	//----- nvinfo : EIATTR_SPARSE_MMA_MASK
	.align		4
.L_763:
        /*0098*/ 	.byte	0x03, 0x50
        /*009a*/ 	.short	0x0000


	//----- nvinfo : EIATTR_MAXREG_COUNT
	.align		4
        /*009c*/ 	.byte	0x03, 0x1b
        /*009e*/ 	.short	0x00ff


	//----- nvinfo : EIATTR_NUM_BARRIERS
	.align		4
        /*00a0*/ 	.byte	0x02, 0x4c
        /*00a2*/ 	.byte	0x01
	.zero		1


	//----- nvinfo : EIATTR_MERCURY_ISA_VERSION
	.align		4
        /*00a4*/ 	.byte	0x03, 0x5f
        /*00a6*/ 	.short	0x0101


	//----- nvinfo : EIATTR_UNUSED_LOAD_BYTE_OFFSET
	.align		4
        /*00a8*/ 	.byte	0x04, 0x44
        /*00aa*/ 	.short	(.L_765 - .L_764)


	//   ....[0]....
.L_764:
        /*00ac*/ 	.word	0x00001960
        /*00b0*/ 	.word	0x0000fff0


	//   ....[1]....
        /*00b4*/ 	.word	0x00001970
        /*00b8*/ 	.word	0x0000ff0f


	//   ....[2]....
        /*00bc*/ 	.word	0x00001980
        /*00c0*/ 	.word	0x0000f0ff


	//   ....[3]....
        /*00c4*/ 	.word	0x00001990
        /*00c8*/ 	.word	0x0000fff0


	//   ....[4]....
        /*00cc*/ 	.word	0x000019a0
        /*00d0*/ 	.word	0x0000ff0f


	//   ....[5]....
        /*00d4*/ 	.word	0x000019b0
        /*00d8*/ 	.word	0x0000f0ff


	//   ....[6]....
        /*00dc*/ 	.word	0x00001b80
        /*00e0*/ 	.word	0x0000fff0


	//   ....[7]....
        /*00e4*/ 	.word	0x00001bc0
        /*00e8*/ 	.word	0x0000fff0


	//   ....[8]....
        /*00ec*/ 	.word	0x000023b0
        /*00f0*/ 	.word	0x00000fff


	//   ....[9]....
        /*00f4*/ 	.word	0x000023f0
        /*00f8*/ 	.word	0x00000fff


	//   ....[10]....
        /*00fc*/ 	.word	0x00002bd0
        /*0100*/ 	.word	0x0000fff0


	//   ....[11]....
        /*0104*/ 	.word	0x00002ca0
        /*0108*/ 	.word	0x0000fff0


	//   ....[12]....
        /*010c*/ 	.word	0x00003530
        /*0110*/ 	.word	0x00000fff


	//   ....[13]....
        /*0114*/ 	.word	0x00003570
        /*0118*/ 	.word	0x00000fff


	//   ....[14]....
        /*011c*/ 	.word	0x00003d20
        /*0120*/ 	.word	0x0000fff0


	//   ....[15]....
        /*0124*/ 	.word	0x00003de0
        /*0128*/ 	.word	0x0000fff0


	//   ....[16]....
        /*012c*/ 	.word	0x00004680
        /*0130*/ 	.word	0x00000fff


	//   ....[17]....
        /*0134*/ 	.word	0x000046c0
        /*0138*/ 	.word	0x00000fff


	//   ....[18]....
        /*013c*/ 	.word	0x00004ef0
        /*0140*/ 	.word	0x0000fff0


	//   ....[19]....
        /*0144*/ 	.word	0x00004f70
        /*0148*/ 	.word	0x0000fff0


	//   ....[20]....
        /*014c*/ 	.word	0x000057b0
        /*0150*/ 	.word	0x00000fff


	//   ....[21]....
        /*0154*/ 	.word	0x00005ac0
        /*0158*/ 	.word	0x00000fff


	//   ....[22]....
        /*015c*/ 	.word	0x000061a0
        /*0160*/ 	.word	0x0000fff0


	//   ....[23]....
        /*0164*/ 	.word	0x000061e0
        /*0168*/ 	.word	0x0000fff0


	//   ....[24]....
        /*016c*/ 	.word	0x00006840
        /*0170*/ 	.word	0x00000fff


	//   ....[25]....
        /*0174*/ 	.word	0x00006c80
        /*0178*/ 	.word	0x00000fff


	//   ....[26]....
        /*017c*/ 	.word	0x000072c0
        /*0180*/ 	.word	0x0000fff0


	//   ....[27]....
        /*0184*/ 	.word	0x00007500
        /*0188*/ 	.word	0x0000fff0


	//   ....[28]....
        /*018c*/ 	.word	0x00007ba0
        /*0190*/ 	.word	0x00000fff


	//   ....[29]....
        /*0194*/ 	.word	0x00007de0
        /*0198*/ 	.word	0x00000fff


	//   ....[30]....
        /*019c*/ 	.word	0x00008270
        /*01a0*/ 	.word	0x0000fff0


	//   ....[31]....
        /*01a4*/ 	.word	0x00008510
        /*01a8*/ 	.word	0x0000fff0


	//   ....[32]....
        /*01ac*/ 	.word	0x00008c10
        /*01b0*/ 	.word	0x00000fff


	//   ....[33]....
        /*01b4*/ 	.word	0x00008e80
        /*01b8*/ 	.word	0x00000fff


	//   ....[34]....
        /*01bc*/ 	.word	0x000093d0
        /*01c0*/ 	.word	0x0000fff0


	//   ....[35]....
        /*01c4*/ 	.word	0x00009610
        /*01c8*/ 	.word	0x00000fff


	//   ....[36]....
        /*01cc*/ 	.word	0x00009650
        /*01d0*/ 	.word	0x00000fff


	//   ....[37]....
        /*01d4*/ 	.word	0x00009700
        /*01d8*/ 	.word	0x0000fff0


	//   ....[38]....
        /*01dc*/ 	.word	0x00009c20
        /*01e0*/ 	.word	0x00000fff


	//   ....[39]....
        /*01e4*/ 	.word	0x00009e50
        /*01e8*/ 	.word	0x00000fff


	//----- nvinfo : EIATTR_VRC_CTA_INIT_COUNT
	.align		4
.L_765:
        /*01ec*/ 	.byte	0x02, 0x4a
	.zero		1
	.zero		1


	//----- nvinfo : EIATTR_EXIT_INSTR_OFFSETS
	.align		4
        /*01f0*/ 	.byte	0x04, 0x1c
        /*01f2*/ 	.short	(.L_767 - .L_766)


	//   ....[0]....
.L_766:
        /*01f4*/ 	.word	0x00000100


	//   ....[1]....
        /*01f8*/ 	.word	0x00000300


	//   ....[2]....
        /*01fc*/ 	.word	0x00014230


	//----- nvinfo : EIATTR_CRS_STACK_SIZE
	.align		4
.L_767:
        /*0200*/ 	.byte	0x04, 0x1e
        /*0202*/ 	.short	(.L_769 - .L_768)
.L_768:
        /*0204*/ 	.word	0x00000000


	//----- nvinfo : EIATTR_CBANK_PARAM_SIZE
	.align		4
.L_769:
        /*0208*/ 	.byte	0x03, 0x19
        /*020a*/ 	.short	0x003c


	//----- nvinfo : EIATTR_PARAM_CBANK
	.align		4
        /*020c*/ 	.byte	0x04, 0x0a
        /*020e*/ 	.short	(.L_771 - .L_770)
	.align		4
.L_770:
        /*0210*/ 	.word	index@(.nv.constant0._Z28moe_gate_up_optimized_kernelI6__halfLb1EEvPKT_S3_S3_PKiS5_Pfiii)
        /*0214*/ 	.short	0x0380
        /*0216*/ 	.short	0x003c


	//----- nvinfo : EIATTR_SW_WAR
	.align		4
.L_771:
        /*0218*/ 	.byte	0x04, 0x36
        /*021a*/ 	.short	(.L_773 - .L_772)
.L_772:
        /*021c*/ 	.word	0x00000008
.L_773:


//--------------------- .nv.info._Z23moe_output_small_kernelIfLb0EEvPKfPKT_PKiS6_S1_PS2_ii --------------------------
	.section	.nv.info._Z23moe_output_small_kernelIfLb0EEvPKfPKT_PKiS6_S1_PS2_ii,"",@"SHT_CUDA_INFO"
	.sectionflags	@""
	.align	4


	//----- nvinfo : EIATTR_CUDA_API_VERSION
	.align		4
        /*0000*/ 	.byte	0x04, 0x37
        /*0002*/ 	.short	(.L_775 - .L_774)
.L_774:
        /*0004*/ 	.word	0x00000082


	//----- nvinfo : EIATTR_KPARAM_INFO
	.align		4
.L_775:
        /*0008*/ 	.byte	0x04, 0x17
        /*000a*/ 	.short	(.L_777 - .L_776)
.L_776:
        /*000c*/ 	.word	0x00000000
        /*0010*/ 	.short	0x0007
        /*0012*/ 	.short	0x0034
        /*0014*/ 	.byte	0x00, 0xf0, 0x11, 0x00


	//----- nvinfo : EIATTR_KPARAM_INFO
	.align		4
.L_777:
        /*0018*/ 	.byte	0x04, 0x17
        /*001a*/ 	.short	(.L_779 - .L_778)
.L_778:
        /*001c*/ 	.word	0x00000000
        /*0020*/ 	.short	0x0006
        /*0022*/ 	.short	0x0030
        /*0024*/ 	.byte	0x00, 0xf0, 0x11, 0x00


	//----- nvinfo : EIATTR_KPARAM_INFO
	.align		4
.L_779:
        /*0028*/ 	.byte	0x04, 0x17
        /*002a*/ 	.short	(.L_781 - .L_780)
.L_780:
        /*002c*/ 	.word	0x00000000
        /*0030*/ 	.short	0x0005
        /*0032*/ 	.short	0x0028
        /*0034*/ 	.byte	0x00, 0xf5, 0x21, 0x00


	//----- nvinfo : EIATTR_KPARAM_INFO
	.align		4
.L_781:
        /*0038*/ 	.byte	0x04, 0x17
        /*003a*/ 	.short	(.L_783 - .L_782)
.L_782:
        /*003c*/ 	.word	0x00000000
        /*0040*/ 	.short	0x0004
        /*0042*/ 	.short	0x0020
        /*0044*/ 	.byte	0x00, 0xf5, 0x21, 0x00


	//----- nvinfo : EIATTR_KPARAM_INFO
	.align		4
.L_783:
        /*0048*/ 	.byte	0x04, 0x17
        /*004a*/ 	.short	(.L_785 - .L_784)
.L_784:
        /*004c*/ 	.word	0x00000000
        /*0050*/ 	.short	0x0003
        /*0052*/ 	.short	0x0018
        /*0054*/ 	.byte	0x00, 0xf5, 0x21, 0x00


	//----- nvinfo : EIATTR_KPARAM_INFO
	.align		4
.L_785:
        /*0058*/ 	.byte	0x04, 0x17
        /*005a*/ 	.short	(.L_787 - .L_786)
.L_786:
        /*005c*/ 	.word	0x00000000
        /*0060*/ 	.short	0x0002
        /*0062*/ 	.short	0x0010
        /*0064*/ 	.byte	0x00, 0xf5, 0x21, 0x00


	//----- nvinfo : EIATTR_KPARAM_INFO
	.align		4
.L_787:
        /*0068*/ 	.byte	0x04, 0x17
        /*006a*/ 	.short	(.L_789 - .L_788)
.L_788:
        /*006c*/ 	.word	0x00000000
        /*0070*/ 	.short	0x0001
        /*0072*/ 	.short	0x0008
        /*0074*/ 	.byte	0x00, 0xf5, 0x21, 0x00


	//----- nvinfo : EIATTR_KPARAM_INFO
	.align		4
.L_789:
        /*0078*/ 	.byte	0x04, 0x17
        /*007a*/ 	.short	(.L_791 - .L_790)
.L_790:
        /*007c*/ 	.word	0x00000000
        /*0080*/ 	.short	0x0000
        /*0082*/ 	.short	0x0000
        /*0084*/ 	.byte	0x00, 0xf5, 0x21, 0x00


	//----- nvinfo : EIATTR_SPARSE_MMA_MASK
	.align		4
.L_791:
        /*0088*/ 	.byte	0x03, 0x50
        /*008a*/ 	.short	0x0000


	//----- nvinfo : EIATTR_MAXREG_COUNT
	.align		4
        /*008c*/ 	.byte	0x03, 0x1b
        /*008e*/ 	.short	0x00ff


	//----- nvinfo : EIATTR_NUM_BARRIERS
	.align		4
        /*0090*/ 	.byte	0x02, 0x4c
        /*0092*/ 	.byte	0x01
	.zero		1


	//----- nvinfo : EIATTR_MERCURY_ISA_VERSION
	.align		4
        /*0094*/ 	.byte	0x03, 0x5f
        /*0096*/ 	.short	0x0101


	//----- nvinfo : EIATTR_UNUSED_LOAD_BYTE_OFFSET
	.align		4
        /*0098*/ 	.byte	0x04, 0x44
        /*009a*/ 	.short	(.L_793 - .L_792)


	//   ....[0]....
.L_792:
        /*009c*/ 	.word	0x00000ca0
        /*00a0*/ 	.word	0x0000fff0


	//   ....[1]....
        /*00a4*/ 	.word	0x00000e30
        /*00a8*/ 	.word	0x00000fff


	//   ....[2]....
        /*00ac*/ 	.word	0x00000f50
        /*00b0*/ 	.word	0x0000fff0


	//   ....[3]....
        /*00b4*/ 	.word	0x000010e0
        /*00b8*/ 	.word	0x00000fff


	//   ....[4]....
        /*00bc*/ 	.word	0x00001200
        /*00c0*/ 	.word	0x0000fff0


	//   ....[5]....
        /*00c4*/ 	.word	0x00001390
        /*00c8*/ 	.word	0x00000fff


	//   ....[6]....
        /*00cc*/ 	.word	0x000014b0
        /*00d0*/ 	.word	0x0000fff0


	//   ....[7]....
        /*00d4*/ 	.word	0x00001640
        /*00d8*/ 	.word	0x00000fff


	//   ....[8]....
        /*00dc*/ 	.word	0x00001760
        /*00e0*/ 	.word	0x0000fff0


	//   ....[9]....
        /*00e4*/ 	.word	0x000018f0
        /*00e8*/ 	.word	0x00000fff


	//   ....[10]....
        /*00ec*/ 	.word	0x00001a10
        /*00f0*/ 	.word	0x0000fff0


	//   ....[11]....
        /*00f4*/ 	.word	0x00001ba0
        /*00f8*/ 	.word	0x00000fff


	//   ....[12]....
        /*00fc*/ 	.word	0x00001cc0
        /*0100*/ 	.word	0x0000fff0


	//   ....[13]....
        /*0104*/ 	.word	0x00001e50
        /*0108*/ 	.word	0x00000fff


	//   ....[14]....
        /*010c*/ 	.word	0x00001f70
        /*0110*/ 	.word	0x0000fff0


	//   ....[15]....
        /*0114*/ 	.word	0x000020e0
        /*0118*/ 	.word	0x00000fff


	//----- nvinfo : EIATTR_VRC_CTA_INIT_COUNT
	.align		4
.L_793:
        /*011c*/ 	.byte	0x02, 0x4a
	.zero		1
	.zero		1


	//----- nvinfo : EIATTR_EXIT_INSTR_OFFSETS
	.align		4
        /*0120*/ 	.byte	0x04, 0x1c
        /*0122*/ 	.short	(.L_795 - .L_794)


	//   ....[0]....
.L_794:
        /*0124*/ 	.word	0x000000f0


	//   ....[1]....
        /*0128*/ 	.word	0x00002510


	//   ....[2]....
        /*012c*/ 	.word	0x00002720


	//   ....[3]....
        /*0130*/ 	.word	0x00002750


	//----- nvinfo : EIATTR_CRS_STACK_SIZE
	.align		4
.L_795:
        /*0134*/ 	.byte	0x04, 0x1e
        /*0136*/ 	.short	(.L_797 - .L_796)
.L_796:
        /*0138*/ 	.word	0x00000000


	//----- nvinfo : EIATTR_CBANK_PARAM_SIZE
	.align		4
.L_797:
        /*013c*/ 	.byte	0x03, 0x19
        /*013e*/ 	.short	0x0038


	//----- nvinfo : EIATTR_PARAM_CBANK
	.align		4
        /*0140*/ 	.byte	0x04, 0x0a
        /*0142*/ 	.short	(.L_799 - .L_798)
	.align		4
.L_798:
        /*0144*/ 	.word	index@(.nv.constant0._Z23moe_output_small_kernelIfLb0EEvPKfPKT_PKiS6_S1_PS2_ii)
        /*0148*/ 	.short	0x0380
        /*014a*/ 	.short	0x0038


	//----- nvinfo : EIATTR_SW_WAR
	.align		4
.L_799:
        /*014c*/ 	.byte	0x04, 0x36
        /*014e*/ 	.short	(.L_801 - .L_800)
.L_800:
        /*0150*/ 	.word	0x00000008
.L_801:


//--------------------- .nv.info._Z24moe_gate_up_small_kernelIfLb0EEvPKT_S2_S2_PKiS4_Pfiii --------------------------
	.section	.nv.info._Z24moe_gate_up_small_kernelIfLb0EEvPKT_S2_S2_PKiS4_Pfiii,"",@"SHT_CUDA_INFO"
	.sectionflags	@""
	.align	4


	//----- nvinfo : EIATTR_CUDA_API_VERSION
	.align		4
        /*0000*/ 	.byte	0x04, 0x37
        /*0002*/ 	.short	(.L_803 - .L_802)
.L_802:
        /*0004*/ 	.word	0x00000082


	//----- nvinfo : EIATTR_KPARAM_INFO
	.align		4
.L_803:
        /*0008*/ 	.byte	0x04, 0x17
        /*000a*/ 	.short	(.L_805 - .L_804)
.L_804:
        /*000c*/ 	.word	0x00000000
        /*0010*/ 	.short	0x0008
        /*0012*/ 	.short	0x0038
        /*0014*/ 	.byte	0x00, 0xf0, 0x11, 0x00


	//----- nvinfo : EIATTR_KPARAM_INFO
	.align		4
.L_805:
        /*0018*/ 	.byte	0x04, 0x17
        /*001a*/ 	.short	(.L_807 - .L_806)
.L_806:
        /*001c*/ 	.word	0x00000000
        /*0020*/ 	.short	0x0007
        /*0022*/ 	.short	0x0034
        /*0024*/ 	.byte	0x00, 0xf0, 0x11, 0x00


	//----- nvinfo : EIATTR_KPARAM_INFO
	.align		4
.L_807:
        /*0028*/ 	.byte	0x04, 0x17
        /*002a*/ 	.short	(.L_809 - .L_808)
.L_808:
        /*002c*/ 	.word	0x00000000
        /*0030*/ 	.short	0x0006
        /*0032*/ 	.short	0x0030
        /*0034*/ 	.byte	0x00, 0xf0, 0x11, 0x00


	//----- nvinfo : EIATTR_KPARAM_INFO
	.align		4
.L_809:
        /*0038*/ 	.byte	0x04, 0x17
        /*003a*/ 	.short	(.L_811 - .L_810)
.L_810:
        /*003c*/ 	.word	0x00000000
        /*0040*/ 	.short	0x0005
        /*0042*/ 	.short	0x0028
        /*0044*/ 	.byte	0x00, 0xf5, 0x21, 0x00


	//----- nvinfo : EIATTR_KPARAM_INFO
	.align		4
.L_811:
        /*0048*/ 	.byte	0x04, 0x17
        /*004a*/ 	.short	(.L_813 - .L_812)
.L_812:
        /*004c*/ 	.word	0x00000000
        /*0050*/ 	.short	0x0004
        /*0052*/ 	.short	0x0020
        /*0054*/ 	.byte	0x00, 0xf5, 0x21, 0x00


	//----- nvinfo : EIATTR_KPARAM_INFO
	.align		4
.L_813:
        /*0058*/ 	.byte	0x04, 0x17
        /*005a*/ 	.short	(.L_815 - .L_814)
.L_814:
        /*005c*/ 	.word	0x00000000
        /*0060*/ 	.short	0x0003
        /*0062*/ 	.short	0x0018
        /*0064*/ 	.byte	0x00, 0xf5, 0x21, 0x00


	//----- nvinfo : EIATTR_KPARAM_INFO
	.align		4
.L_815:
        /*0068*/ 	.byte	0x04, 0x17
        /*006a*/ 	.short	(.L_817 - .L_816)
.L_816:
        /*006c*/ 	.word	0x00000000
        /*0070*/ 	.short	0x0002
        /*0072*/ 	.short	0x0010
        /*0074*/ 	.byte	0x00, 0xf5, 0x21, 0x00


	//----- nvinfo : EIATTR_KPARAM_INFO
	.align		4
.L_817:
        /*0078*/ 	.byte	0x04, 0x17
        /*007a*/ 	.short	(.L_819 - .L_818)
.L_818:
        /*007c*/ 	.word	0x00000000
        /*0080*/ 	.short	0x0001
        /*0082*/ 	.short	0x0008
        /*0084*/ 	.byte	0x00, 0xf5, 0x21, 0x00


	//----- nvinfo : EIATTR_KPARAM_INFO
	.align		4
.L_819:
        /*0088*/ 	.byte	0x04, 0x17
        /*008a*/ 	.short	(.L_821 - .L_820)
.L_820:
        /*008c*/ 	.word	0x00000000
        /*0090*/ 	.short	0x0000
        /*0092*/ 	.short	0x0000
        /*0094*/ 	.byte	0x00, 0xf5, 0x21, 0x00


	//----- nvinfo : EIATTR_SPARSE_MMA_MASK
	.align		4
.L_821:
        /*0098*/ 	.byte	0x03, 0x50
        /*009a*/ 	.short	0x0000


	//----- nvinfo : EIATTR_MAXREG_COUNT
	.align		4
        /*009c*/ 	.byte	0x03, 0x1b
        /*009e*/ 	.short	0x00ff


	//----- nvinfo : EIATTR_NUM_BARRIERS
	.align		4
        /*00a0*/ 	.byte	0x02, 0x4c
        /*00a2*/ 	.byte	0x01
	.zero		1


	//----- nvinfo : EIATTR_MERCURY_ISA_VERSION
	.align		4
        /*00a4*/ 	.byte	0x03, 0x5f
        /*00a6*/ 	.short	0x0101


	//----- nvinfo : EIATTR_UNUSED_LOAD_BYTE_OFFSET
	.align		4
        /*00a8*/ 	.byte	0x04, 0x44
        /*00aa*/ 	.short	(.L_823 - .L_822)


	//   ....[0]....
.L_822:
        /*00ac*/ 	.word	0x00000e40
        /*00b0*/ 	.word	0x0000fff0


	//   ....[1]....
        /*00b4*/ 	.word	0x00000fb0
        /*00b8*/ 	.word	0x00000fff


	//   ....[2]....
        /*00bc*/ 	.word	0x000010e0
        /*00c0*/ 	.word	0x0000fff0


	//   ....[3]....
        /*00c4*/ 	.word	0x00001270
        /*00c8*/ 	.word	0x00000fff


	//   ....[4]....
        /*00cc*/ 	.word	0x000013a0
        /*00d0*/ 	.word	0x0000fff0


	//   ....[5]....
        /*00d4*/ 	.word	0x00001520
        /*00d8*/ 	.word	0x00000fff


	//   ....[6]....
        /*00dc*/ 	.word	0x00001650
        /*00e0*/ 	.word	0x0000fff0


	//   ....[7]....
        /*00e4*/ 	.word	0x000017d0
        /*00e8*/ 	.word	0x00000fff


	//   ....[8]....
        /*00ec*/ 	.word	0x00001900
        /*00f0*/ 	.word	0x0000fff0


	//   ....[9]....
        /*00f4*/ 	.word	0x00001a80
        /*00f8*/ 	.word	0x00000fff


	//   ....[10]....
        /*00fc*/ 	.word	0x00001bb0
        /*0100*/ 	.word	0x0000fff0


	//   ....[11]....
        /*0104*/ 	.word	0x00001d30
        /*0108*/ 	.word	0x00000fff


	//   ....[12]....
        /*010c*/ 	.word	0x00001e60
        /*0110*/ 	.word	0x0000fff0


	//   ....[13]....
        /*0114*/ 	.word	0x00001fe0
        /*0118*/ 	.word	0x00000fff


	//   ....[14]....
        /*011c*/ 	.word	0x00002110
        /*0120*/ 	.word	0x0000fff0


	//   ....[15]....
        /*0124*/ 	.word	0x00002260
        /*0128*/ 	.word	0x00000fff


	//----- nvinfo : EIATTR_INT_WARP_WIDE_INSTR_OFFSETS
	.align		4
.L_823:
        /*012c*/ 	.byte	0x04, 0x31
        /*012e*/ 	.short	(.L_825 - .L_824)


	//   ....[0]....
.L_824:
        /*0130*/ 	.word	0x00000b70


	//----- nvinfo : EIATTR_VRC_CTA_INIT_COUNT
	.align		4
.L_825:
        /*0134*/ 	.byte	0x02, 0x4a
	.zero		1
	.zero		1


	//----- nvinfo : EIATTR_EXIT_INSTR_OFFSETS
	.align		4
        /*0138*/ 	.byte	0x04, 0x1c
        /*013a*/ 	.short	(.L_827 - .L_826)


	//   ....[0]....
.L_826:
        /*013c*/ 	.word	0x00000140


	//   ....[1]....
        /*0140*/ 	.word	0x00002b70


	//   ....[2]....
        /*0144*/ 	.word	0x00003150


	//   ....[3]....
        /*0148*/ 	.word	0x000032c0


	//   ....[4]....
        /*014c*/ 	.word	0x000034d0


	//   ....[5]....
        /*0150*/ 	.word	0x00003660


	//   ....[6]....
        /*0154*/ 	.word	0x00003690


	//   ....[7]....
        /*0158*/ 	.word	0x00003f00


	//   ....[8]....
        /*015c*/ 	.word	0x00004570


	//   ....[9]....
        /*0160*/ 	.word	0x00004710


	//----- nvinfo : EIATTR_CRS_STACK_SIZE
	.align		4
.L_827:
        /*0164*/ 	.byte	0x04, 0x1e
        /*0166*/ 	.short	(.L_829 - .L_828)
.L_828:
        /*0168*/ 	.word	0x00000000


	//----- nvinfo : EIATTR_CBANK_PARAM_SIZE
	.align		4
.L_829:
        /*016c*/ 	.byte	0x03, 0x19
        /*016e*/ 	.short	0x003c


	//----- nvinfo : EIATTR_PARAM_CBANK
	.align		4
        /*0170*/ 	.byte	0x04, 0x0a
        /*0172*/ 	.short	(.L_831 - .L_830)
	.align		4
.L_830:
        /*0174*/ 	.word	index@(.nv.constant0._Z24moe_gate_up_small_kernelIfLb0EEvPKT_S2_S2_PKiS4_Pfiii)
        /*0178*/ 	.short	0x0380
        /*017a*/ 	.short	0x003c


	//----- nvinfo : EIATTR_SW_WAR
	.align		4
.L_831:
        /*017c*/ 	.byte	0x04, 0x36
        /*017e*/ 	.short	(.L_833 - .L_832)
.L_832:
        /*0180*/ 	.word	0x00000008
.L_833:


//--------------------- .nv.info._Z23moe_output_small_kernelIfLb1EEvPKfPKT_PKiS6_S1_PS2_ii --------------------------
	.section	.nv.info._Z23moe_output_small_kernelIfLb1EEvPKfPKT_PKiS6_S1_PS2_ii,"",@"SHT_CUDA_INFO"
	.sectionflags	@""
	.align	4


	//----- nvinfo : EIATTR_CUDA_API_VERSION
	.align		4
        /*0000*/ 	.byte	0x04, 0x37
        /*0002*/ 	.short	(.L_835 - .L_834)
.L_834:
        /*0004*/ 	.word	0x00000082


	//----- nvinfo : EIATTR_KPARAM_INFO
	.align		4
.L_835:
        /*0008*/ 	.byte	0x04, 0x17
        /*000a*/ 	.short	(.L_837 - .L_836)
.L_836:
        /*000c*/ 	.word	0x00000000
        /*0010*/ 	.short	0x0007
        /*0012*/ 	.short	0x0034
        /*0014*/ 	.byte	0x00, 0xf0, 0x11, 0x00


	//----- nvinfo : EIATTR_KPARAM_INFO
	.align		4
.L_837:
        /*0018*/ 	.byte	0x04, 0x17
        /*001a*/ 	.short	(.L_839 - .L_838)
.L_838:
        /*001c*/ 	.word	0x00000000
        /*0020*/ 	.short	0x0006
        /*0022*/ 	.short	0x0030
        /*0024*/ 	.byte	0x00, 0xf0, 0x11, 0x00


	//----- nvinfo : EIATTR_KPARAM_INFO
	.align		4
.L_839:
        /*0028*/ 	.byte	0x04, 0x17
        /*002a*/ 	.short	(.L_841 - .L_840)
.L_840:
        /*002c*/ 	.word	0x00000000
        /*0030*/ 	.short	0x0005
        /*0032*/ 	.short	0x0028
        /*0034*/ 	.byte	0x00, 0xf5, 0x21, 0x00


	//----- nvinfo : EIATTR_KPARAM_INFO
	.align		4
.L_841:
        /*0038*/ 	.byte	0x04, 0x17
        /*003a*/ 	.short	(.L_843 - .L_842)
.L_842:
        /*003c*/ 	.word	0x00000000
        /*0040*/ 	.short	0x0004
        /*0042*/ 	.short	0x0020
        /*0044*/ 	.byte	0x00, 0xf5, 0x21, 0x00


	//----- nvinfo : EIATTR_KPARAM_INFO
	.align		4
.L_843:
        /*0048*/ 	.byte	0x04, 0x17
        /*004a*/ 	.short	(.L_845 - .L_844)
.L_844:
        /*004c*/ 	.word	0x00000000
        /*0050*/ 	.short	0x0003
        /*0052*/ 	.short	0x0018
        /*0054*/ 	.byte	0x00, 0xf5, 0x21, 0x00


	//----- nvinfo : EIATTR_KPARAM_INFO
	.align		4
.L_845:
        /*0058*/ 	.byte	0x04, 0x17
        /*005a*/ 	.short	(.L_847 - .L_846)
.L_846:
        /*005c*/ 	.word	0x00000000
        /*0060*/ 	.short	0x0002
        /*0062*/ 	.short	0x0010
        /*0064*/ 	.byte	0x00, 0xf5, 0x21, 0x00


	//----- nvinfo : EIATTR_KPARAM_INFO
	.align		4
.L_847:
        /*0068*/ 	.byte	0x04, 0x17
        /*006a*/ 	.short	(.L_849 - .L_848)
.L_848:
        /*006c*/ 	.word	0x00000000
        /*0070*/ 	.short	0x0001
        /*0072*/ 	.short	0x0008
        /*0074*/ 	.byte	0x00, 0xf5, 0x21, 0x00


	//----- nvinfo : EIATTR_KPARAM_INFO
	.align		4
.L_849:
        /*0078*/ 	.byte	0x04, 0x17
        /*007a*/ 	.short	(.L_851 - .L_850)
.L_850:
        /*007c*/ 	.word	0x00000000
        /*0080*/ 	.short	0x0000
        /*0082*/ 	.short	0x0000
        /*0084*/ 	.byte	0x00, 0xf5, 0x21, 0x00


	//----- nvinfo : EIATTR_SPARSE_MMA_MASK
	.align		4
.L_851:
        /*0088*/ 	.byte	0x03, 0x50
        /*008a*/ 	.short	0x0000


	//----- nvinfo : EIATTR_MAXREG_COUNT
	.align		4
        /*008c*/ 	.byte	0x03, 0x1b
        /*008e*/ 	.short	0x00ff


	//----- nvinfo : EIATTR_NUM_BARRIERS
	.align		4
        /*0090*/ 	.byte	0x02, 0x4c
        /*0092*/ 	.byte	0x01
	.zero		1


	//----- nvinfo : EIATTR_MERCURY_ISA_VERSION
	.align		4
        /*0094*/ 	.byte	0x03, 0x5f
        /*0096*/ 	.short	0x0101


	//----- nvinfo : EIATTR_UNUSED_LOAD_BYTE_OFFSET
	.align		4
        /*0098*/ 	.byte	0x04, 0x44
        /*009a*/ 	.short	(.L_853 - .L_852)


	//   ....[0]....
.L_852:
        /*009c*/ 	.word	0x00000d20
        /*00a0*/ 	.word	0x0000fff0


	//   ....[1]....
        /*00a4*/ 	.word	0x00000eb0
        /*00a8*/ 	.word	0x00000fff


	//   ....[2]....
        /*00ac*/ 	.word	0x00000fd0
        /*00b0*/ 	.word	0x0000fff0


	//   ....[3]....
        /*00b4*/ 	.word	0x00001160
        /*00b8*/ 	.word	0x00000fff


	//   ....[4]....
        /*00bc*/ 	.word	0x00001280
        /*00c0*/ 	.word	0x0000fff0


	//   ....[5]....
        /*00c4*/ 	.word	0x00001410
        /*00c8*/ 	.word	0x00000fff


	//   ....[6]....
        /*00cc*/ 	.word	0x00001530
        /*00d0*/ 	.word	0x0000fff0


	//   ....[7]....
        /*00d4*/ 	.word	0x000016c0
        /*00d8*/ 	.word	0x00000fff


	//   ....[8]....
        /*00dc*/ 	.word	0x000017e0
        /*00e0*/ 	.word	0x0000fff0


	//   ....[9]....
        /*00e4*/ 	.word	0x00001970
        /*00e8*/ 	.word	0x00000fff


	//   ....[10]....
        /*00ec*/ 	.word	0x00001a90
        /*00f0*/ 	.word	0x0000fff0


	//   ....[11]....
        /*00f4*/ 	.word	0x00001c20
        /*00f8*/ 	.word	0x00000fff


	//   ....[12]....
        /*00fc*/ 	.word	0x00001d40
        /*0100*/ 	.word	0x0000fff0


	//   ....[13]....
        /*0104*/ 	.word	0x00001ed0
        /*0108*/ 	.word	0x00000fff


	//   ....[14]....
        /*010c*/ 	.word	0x00001ff0
        /*0110*/ 	.word	0x0000fff0


	//   ....[15]....
        /*0114*/ 	.word	0x00002160
        /*0118*/ 	.word	0x00000fff


	//----- nvinfo : EIATTR_INT_WARP_WIDE_INSTR_OFFSETS
	.align		4
.L_853:
        /*011c*/ 	.byte	0x04, 0x31
        /*011e*/ 	.short	(.L_855 - .L_854)


	//   ....[0]....
.L_854:
        /*0120*/ 	.word	0x00000a80


	//----- nvinfo : EIATTR_VRC_CTA_INIT_COUNT
	.align		4
.L_855:
        /*0124*/ 	.byte	0x02, 0x4a
	.zero		1
	.zero		1


	//----- nvinfo : EIATTR_EXIT_INSTR_OFFSETS
	.align		4
        /*0128*/ 	.byte	0x04, 0x1c
        /*012a*/ 	.short	(.L_857 - .L_856)


	//   ....[0]....
.L_856:
        /*012c*/ 	.word	0x00000140


	//   ....[1]....
        /*0130*/ 	.word	0x00002520


	//   ....[2]....
        /*0134*/ 	.word	0x00002730


	//   ....[3]....
        /*0138*/ 	.word	0x00002760


	//----- nvinfo : EIATTR_CRS_STACK_SIZE
	.align		4
.L_857:
        /*013c*/ 	.byte	0x04, 0x1e
        /*013e*/ 	.short	(.L_859 - .L_858)
.L_858:
        /*0140*/ 	.word	0x00000000


	//----- nvinfo : EIATTR_CBANK_PARAM_SIZE
	.align		4
.L_859:
        /*0144*/ 	.byte	0x03, 0x19
        /*0146*/ 	.short	0x0038


	//----- nvinfo : EIATTR_PARAM_CBANK
	.align		4
        /*0148*/ 	.byte	0x04, 0x0a
        /*014a*/ 	.short	(.L_861 - .L_860)
	.align		4
.L_860:
        /*014c*/ 	.word	index@(.nv.constant0._Z23moe_output_small_kernelIfLb1EEvPKfPKT_PKiS6_S1_PS2_ii)
        /*0150*/ 	.short	0x0380
        /*0152*/ 	.short	0x0038


	//----- nvinfo : EIATTR_SW_WAR
	.align		4
.L_861:
        /*0154*/ 	.byte	0x04, 0x36
        /*0156*/ 	.short	(.L_863 - .L_862)
.L_862:
        /*0158*/ 	.word	0x00000008
.L_863:


//--------------------- .nv.info._Z24moe_gate_up_small_kernelIfLb1EEvPKT_S2_S2_PKiS4_Pfiii --------------------------
	.section	.nv.info._Z24moe_gate_up_small_kernelIfLb1EEvPKT_S2_S2_PKiS4_Pfiii,"",@"SHT_CUDA_INFO"
	.sectionflags	@""
	.align	4


	//----- nvinfo : EIATTR_CUDA_API_VERSION
	.align		4
        /*0000*/ 	.byte	0x04, 0x37
        /*0002*/ 	.short	(.L_865 - .L_864)
.L_864:
        /*0004*/ 	.word	0x00000082


	//----- nvinfo : EIATTR_KPARAM_INFO
	.align		4
.L_865:
        /*0008*/ 	.byte	0x04, 0x17
        /*000a*/ 	.short	(.L_867 - .L_866)
.L_866:
        /*000c*/ 	.word	0x00000000
        /*0010*/ 	.short	0x0008
        /*0012*/ 	.short	0x0038
        /*0014*/ 	.byte	0x00, 0xf0, 0x11, 0x00


	//----- nvinfo : EIATTR_KPARAM_INFO
	.align		4
.L_867:
        /*0018*/ 	.byte	0x04, 0x17
        /*001a*/ 	.short	(.L_869 - .L_868)
.L_868:
        /*001c*/ 	.word	0x00000000
        /*0020*/ 	.short	0x0007
        /*0022*/ 	.short	0x0034
        /*0024*/ 	.byte	0x00, 0xf0, 0x11, 0x00


	//----- nvinfo : EIATTR_KPARAM_INFO
	.align		4
.L_869:
        /*0028*/ 	.byte	0x04, 0x17
        /*002a*/ 	.short	(.L_871 - .L_870)
.L_870:
        /*002c*/ 	.word	0x00000000
        /*0030*/ 	.short	0x0006
        /*0032*/ 	.short	0x0030
        /*0034*/ 	.byte	0x00, 0xf0, 0x11, 0x00


	//----- nvinfo : EIATTR_KPARAM_INFO
	.align		4
.L_871:
        /*0038*/ 	.byte	0x04, 0x17
        /*003a*/ 	.short	(.L_873 - .L_872)
.L_872:
        /*003c*/ 	.word	0x00000000
        /*0040*/ 	.short	0x0005
        /*0042*/ 	.short	0x0028
        /*0044*/ 	.byte	0x00, 0xf5, 0x21, 0x00


	//----- nvinfo : EIATTR_KPARAM_INFO
	.align		4
.L_873:
        /*0048*/ 	.byte	0x04, 0x17
        /*004a*/ 	.short	(.L_875 - .L_874)
.L_874:
        /*004c*/ 	.word	0x00000000
        /*0050*/ 	.short	0x0004
        /*0052*/ 	.short	0x0020
        /*0054*/ 	.byte	0x00, 0xf5, 0x21, 0x00


	//----- nvinfo : EIATTR_KPARAM_INFO
	.align		4
.L_875:
        /*0058*/ 	.byte	0x04, 0x17
        /*005a*/ 	.short	(.L_877 - .L_876)
.L_876:
        /*005c*/ 	.word	0x00000000
        /*0060*/ 	.short	0x0003
        /*0062*/ 	.short	0x0018
        /*0064*/ 	.byte	0x00, 0xf5, 0x21, 0x00


	//----- nvinfo : EIATTR_KPARAM_INFO
	.align		4
.L_877:
        /*0068*/ 	.byte	0x04, 0x17
        /*006a*/ 	.short	(.L_879 - .L_878)
.L_878:
        /*006c*/ 	.word	0x00000000
        /*0070*/ 	.short	0x0002
        /*0072*/ 	.short	0x0010
        /*0074*/ 	.byte	0x00, 0xf5, 0x21, 0x00


	//----- nvinfo : EIATTR_KPARAM_INFO
	.align		4
.L_879:
        /*0078*/ 	.byte	0x04, 0x17
        /*007a*/ 	.short	(.L_881 - .L_880)
.L_880:
        /*007c*/ 	.word	0x00000000
        /*0080*/ 	.short	0x0001
        /*0082*/ 	.short	0x0008
        /*0084*/ 	.byte	0x00, 0xf5, 0x21, 0x00


	//----- nvinfo : EIATTR_KPARAM_INFO
	.align		4
.L_881:
        /*0088*/ 	.byte	0x04, 0x17
        /*008a*/ 	.short	(.L_883 - .L_882)
.L_882:
        /*008c*/ 	.word	0x00000000
        /*0090*/ 	.short	0x0000
        /*0092*/ 	.short	0x0000
        /*0094*/ 	.byte	0x00, 0xf5, 0x21, 0x00


	//----- nvinfo : EIATTR_SPARSE_MMA_MASK
	.align		4
.L_883:
        /*0098*/ 	.byte	0x03, 0x50
        /*009a*/ 	.short	0x0000


	//----- nvinfo : EIATTR_MAXREG_COUNT
	.align		4
        /*009c*/ 	.byte	0x03, 0x1b
        /*009e*/ 	.short	0x00ff


	//----- nvinfo : EIATTR_NUM_BARRIERS
	.align		4
        /*00a0*/ 	.byte	0x02, 0x4c
        /*00a2*/ 	.byte	0x01
	.zero		1


	//----- nvinfo : EIATTR_MERCURY_ISA_VERSION
	.align		4
        /*00a4*/ 	.byte	0x03, 0x5f
        /*00a6*/ 	.short	0x0101


	//----- nvinfo : EIATTR_UNUSED_LOAD_BYTE_OFFSET
	.align		4
        /*00a8*/ 	.byte	0x04, 0x44
        /*00aa*/ 	.short	(.L_885 - .L_884)


	//   ....[0]....
.L_884:
        /*00ac*/ 	.word	0x00001360
        /*00b0*/ 	.word	0x0000fff0


	//   ....[1]....
        /*00b4*/ 	.word	0x000013f0
        /*00b8*/ 	.word	0x0000fff0


	//   ....[2]....
        /*00bc*/ 	.word	0x00001630
        /*00c0*/ 	.word	0x00000fff


	//   ....[3]....
        /*00c4*/ 	.word	0x000016a0
        /*00c8*/ 	.word	0x00000fff


	//   ....[4]....
        /*00cc*/ 	.word	0x00001870
        /*00d0*/ 	.word	0x0000fff0


	//   ....[5]....
        /*00d4*/ 	.word	0x00001950
        /*00d8*/ 	.word	0x0000fff0


	//   ....[6]....
        /*00dc*/ 	.word	0x00001bb0
        /*00e0*/ 	.word	0x00000fff


	//   ....[7]....
        /*00e4*/ 	.word	0x00001bc0
        /*00e8*/ 	.word	0x00000fff


	//   ....[8]....
        /*00ec*/ 	.word	0x00001e00
        /*00f0*/ 	.word	0x0000fff0


	//   ....[9]....
        /*00f4*/ 	.word	0x00001e30
        /*00f8*/ 	.word	0x0000fff0


	//   ....[10]....
        /*00fc*/ 	.word	0x000020c0
        /*0100*/ 	.word	0x00000fff


	//   ....[11]....
        /*0104*/ 	.word	0x000020d0
        /*0108*/ 	.word	0x00000fff


	//   ....[12]....
        /*010c*/ 	.word	0x00002320
        /*0110*/ 	.word	0x0000fff0


	//   ....[13]....
        /*0114*/ 	.word	0x00002350
        /*0118*/ 	.word	0x0000fff0


	//   ....[14]....
        /*011c*/ 	.word	0x000025e0
        /*0120*/ 	.word	0x00000fff


	//   ....[15]....
        /*0124*/ 	.word	0x000025f0
        /*0128*/ 	.word	0x00000fff


	//   ....[16]....
        /*012c*/ 	.word	0x00002840
        /*0130*/ 	.word	0x0000fff0


	//   ....[17]....
        /*0134*/ 	.word	0x00002870
        /*0138*/ 	.word	0x0000fff0


	//   ....[18]....
        /*013c*/ 	.word	0x00002b00
        /*0140*/ 	.word	0x00000fff


	//   ....[19]....
        /*0144*/ 	.word	0x00002b10
        /*0148*/ 	.word	0x00000fff


	//   ....[20]....
        /*014c*/ 	.word	0x00002d60
        /*0150*/ 	.word	0x0000fff0


	//   ....[21]....
        /*0154*/ 	.word	0x00002d90
        /*0158*/ 	.word	0x0000fff0


	//   ....[22]....
        /*015c*/ 	.word	0x00003020
        /*0160*/ 	.word	0x00000fff


	//   ....[23]....
        /*0164*/ 	.word	0x00003030
        /*0168*/ 	.word	0x00000fff


	//   ....[24]....
        /*016c*/ 	.word	0x00003280
        /*0170*/ 	.word	0x0000fff0


	//   ....[25]....
        /*0174*/ 	.word	0x000032b0
        /*0178*/ 	.word	0x0000fff0


	//   ....[26]....
        /*017c*/ 	.word	0x00003520
        /*0180*/ 	.word	0x00000fff


	//   ....[27]....
        /*0184*/ 	.word	0x00003560
        /*0188*/ 	.word	0x00000fff


	//   ....[28]....
        /*018c*/ 	.word	0x00003750
        /*0190*/ 	.word	0x0000fff0


	//   ....[29]....
        /*0194*/ 	.word	0x000037b0
        /*0198*/ 	.word	0x0000fff0


	//   ....[30]....
        /*019c*/ 	.word	0x000039b0
        /*01a0*/ 	.word	0x00000fff


	//   ....[31]....
        /*01a4*/ 	.word	0x00003a90
        /*01a8*/ 	.word	0x00000fff


	//----- nvinfo : EIATTR_INT_WARP_WIDE_INSTR_OFFSETS
	.align		4
.L_885:
        /*01ac*/ 	.byte	0x04, 0x31
        /*01ae*/ 	.short	(.L_887 - .L_886)


	//   ....[0]....
.L_886:
        /*01b0*/ 	.word	0x00001070


	//----- nvinfo : EIATTR_VRC_CTA_INIT_COUNT
	.align		4
.L_887:
        /*01b4*/ 	.byte	0x02, 0x4a
	.zero		1
	.zero		1


	//----- nvinfo : EIATTR_EXIT_INSTR_OFFSETS
	.align		4
        /*01b8*/ 	.byte	0x04, 0x1c
        /*01ba*/ 	.short	(.L_889 - .L_888)


	//   ....[0]....
.L_888:
        /*01bc*/ 	.word	0x00000140


	//   ....[1]....
        /*01c0*/ 	.word	0x00004420


	//   ....[2]....
        /*01c4*/ 	.word	0x00004a10


	//   ....[3]....
        /*01c8*/ 	.word	0x00004b90


	//   ....[4]....
        /*01cc*/ 	.word	0x00004de0


	//   ....[5]....
        /*01d0*/ 	.word	0x00004fa0


	//   ....[6]....
        /*01d4*/ 	.word	0x00004fe0


	//   ....[7]....
        /*01d8*/ 	.word	0x00005890


	//   ....[8]....
        /*01dc*/ 	.word	0x00005f30


	//   ....[9]....
        /*01e0*/ 	.word	0x000060e0


	//----- nvinfo : EIATTR_CRS_STACK_SIZE
	.align		4
.L_889:
        /*01e4*/ 	.byte	0x04, 0x1e
        /*01e6*/ 	.short	(.L_891 - .L_890)
.L_890:
        /*01e8*/ 	.word	0x00000000


	//----- nvinfo : EIATTR_CBANK_PARAM_SIZE
	.align		4
.L_891:
        /*01ec*/ 	.byte	0x03, 0x19
        /*01ee*/ 	.short	0x003c


	//----- nvinfo : EIATTR_PARAM_CBANK
	.align		4
        /*01f0*/ 	.byte	0x04, 0x0a
        /*01f2*/ 	.short	(.L_893 - .L_892)
	.align		4
.L_892:
        /*01f4*/ 	.word	index@(.nv.constant0._Z24moe_gate_up_small_kernelIfLb1EEvPKT_S2_S2_PKiS4_Pfiii)
        /*01f8*/ 	.short	0x0380
        /*01fa*/ 	.short	0x003c


	//----- nvinfo : EIATTR_SW_WAR
	.align		4
.L_893:
        /*01fc*/ 	.byte	0x04, 0x36
        /*01fe*/ 	.short	(.L_895 - .L_894)
.L_894:
        /*0200*/ 	.word	0x00000008
.L_895:


//--------------------- .nv.info._Z23moe_output_small_kernelI13__nv_bfloat16Lb0EEvPKfPKT_PKiS7_S2_PS3_ii --------------------------
	.section	.nv.info._Z23moe_output_small_kernelI13__nv_bfloat16Lb0EEvPKfPKT_PKiS7_S2_PS3_ii,"",@"SHT_CUDA_INFO"
	.sectionflags	@""
	.align	4


	//----- nvinfo : EIATTR_CUDA_API_VERSION
	.align		4
        /*0000*/ 	.byte	0x04, 0x37
        /*0002*/ 	.short	(.L_897 - .L_896)
.L_896:
        /*0004*/ 	.word	0x00000082


	//----- nvinfo : EIATTR_KPARAM_INFO
	.align		4
.L_897:
        /*0008*/ 	.byte	0x04, 0x17
        /*000a*/ 	.short	(.L_899 - .L_898)
.L_898:
        /*000c*/ 	.word	0x00000000
        /*0010*/ 	.short	0x0007
        /*0012*/ 	.short	0x0034
        /*0014*/ 	.byte	0x00, 0xf0, 0x11, 0x00


	//----- nvinfo : EIATTR_KPARAM_INFO
	.align		4
.L_899:
        /*0018*/ 	.byte	0x04, 0x17
        /*001a*/ 	.short	(.L_901 - .L_900)
.L_900:
        /*001c*/ 	.word	0x00000000
        /*0020*/ 	.short	0x0006
        /*0022*/ 	.short	0x0030
        /*0024*/ 	.byte	0x00, 0xf0, 0x11, 0x00


	//----- nvinfo : EIATTR_KPARAM_INFO
	.align		4
.L_901:
        /*0028*/ 	.byte	0x04, 0x17
        /*002a*/ 	.short	(.L_903 - .L_902)
.L_902:
        /*002c*/ 	.word	0x00000000
        /*0030*/ 	.short	0x0005
        /*0032*/ 	.short	0x0028
        /*0034*/ 	.byte	0x00, 0xf5, 0x21, 0x00


	//----- nvinfo : EIATTR_KPARAM_INFO
	.align		4
.L_903:
        /*0038*/ 	.byte	0x04, 0x17
        /*003a*/ 	.short	(.L_905 - .L_904)
.L_904:
        /*003c*/ 	.word	0x00000000
        /*0040*/ 	.short	0x0004
        /*0042*/ 	.short	0x0020
        /*0044*/ 	.byte	0x00, 0xf5, 0x21, 0x00


	//----- nvinfo : EIATTR_KPARAM_INFO
	.align		4
.L_905:
        /*0048*/ 	.byte	0x04, 0x17
        /*004a*/ 	.short	(.L_907 - .L_906)
.L_906:
        /*004c*/ 	.word	0x00000000
        /*0050*/ 	.short	0x0003
        /*0052*/ 	.short	0x0018
        /*0054*/ 	.byte	0x00, 0xf5, 0x21, 0x00


	//----- nvinfo : EIATTR_KPARAM_INFO
	.align		4
.L_907:
        /*0058*/ 	.byte	0x04, 0x17
        /*005a*/ 	.short	(.L_909 - .L_908)
.L_908:
        /*005c*/ 	.word	0x00000000
        /*0060*/ 	.short	0x0002
        /*0062*/ 	.short	0x0010
        /*0064*/ 	.byte	0x00, 0xf5, 0x21, 0x00


	//----- nvinfo : EIATTR_KPARAM_INFO
	.align		4
.L_909:
        /*0068*/ 	.byte	0x04, 0x17
        /*006a*/ 	.short	(.L_911 - .L_910)
.L_910:
        /*006c*/ 	.word	0x00000000
        /*0070*/ 	.short	0x0001
        /*0072*/ 	.short	0x0008
        /*0074*/ 	.byte	0x00, 0xf5, 0x21, 0x00


	//----- nvinfo : EIATTR_KPARAM_INFO
	.align		4
.L_911:
        /*0078*/ 	.byte	0x04, 0x17
        /*007a*/ 	.short	(.L_913 - .L_912)
.L_912:
        /*007c*/ 	.word	0x00000000
        /*0080*/ 	.short	0x0000
        /*0082*/ 	.short	0x0000
        /*0084*/ 	.byte	0x00, 0xf5, 0x21, 0x00


	//----- nvinfo : EIATTR_SPARSE_MMA_MASK
	.align		4
.L_913:
        /*0088*/ 	.byte	0x03, 0x50
        /*008a*/ 	.short	0x0000


	//----- nvinfo : EIATTR_MAXREG_COUNT
	.align		4
        /*008c*/ 	.byte	0x03, 0x1b
        /*008e*/ 	.short	0x00ff


	//----- nvinfo : EIATTR_NUM_BARRIERS
	.align		4
        /*0090*/ 	.byte	0x02, 0x4c
        /*0092*/ 	.byte	0x01
	.zero		1


	//----- nvinfo : EIATTR_MERCURY_ISA_VERSION
	.align		4
        /*0094*/ 	.byte	0x03, 0x5f
        /*0096*/ 	.short	0x0101


	//----- nvinfo : EIATTR_UNUSED_LOAD_BYTE_OFFSET
	.align		4
        /*0098*/ 	.byte	0x04, 0x44
        /*009a*/ 	.short	(.L_915 - .L_914)


	//   ....[0]....
.L_914:
        /*009c*/ 	.word	0x00000d10
        /*00a0*/ 	.word	0x0000fff0


	//   ....[1]....
        /*00a4*/ 	.word	0x00000ea0
        /*00a8*/ 	.word	0x00000fff


	//   ....[2]....
        /*00ac*/ 	.word	0x00000fc0
        /*00b0*/ 	.word	0x0000fff0


	//   ....[3]....
        /*00b4*/ 	.word	0x00001150
        /*00b8*/ 	.word	0x00000fff


	//   ....[4]....
        /*00bc*/ 	.word	0x00001270
        /*00c0*/ 	.word	0x0000fff0


	//   ....[5]....
        /*00c4*/ 	.word	0x00001400
        /*00c8*/ 	.word	0x00000fff


	//   ....[6]....
        /*00cc*/ 	.word	0x00001520
        /*00d0*/ 	.word	0x0000fff0


	//   ....[7]....
        /*00d4*/ 	.word	0x000016b0
        /*00d8*/ 	.word	0x00000fff


	//   ....[8]....
        /*00dc*/ 	.word	0x000017d0
        /*00e0*/ 	.word	0x0000fff0


	//   ....[9]....
        /*00e4*/ 	.word	0x00001960
        /*00e8*/ 	.word	0x00000fff


	//   ....[10]....
        /*00ec*/ 	.word	0x00001a80
        /*00f0*/ 	.word	0x0000fff0


	//   ....[11]....
        /*00f4*/ 	.word	0x00001c10
        /*00f8*/ 	.word	0x00000fff


	//   ....[12]....
        /*00fc*/ 	.word	0x00001d30
        /*0100*/ 	.word	0x0000fff0


	//   ....[13]....
        /*0104*/ 	.word	0x00001ec0
        /*0108*/ 	.word	0x00000fff


	//   ....[14]....
        /*010c*/ 	.word	0x00001fe0
        /*0110*/ 	.word	0x0000fff0


	//   ....[15]....
        /*0114*/ 	.word	0x00002150
        /*0118*/ 	.word	0x00000fff


	//----- nvinfo : EIATTR_VRC_CTA_INIT_COUNT
	.align		4
.L_915:
        /*011c*/ 	.byte	0x02, 0x4a
	.zero		1
	.zero		1


	//----- nvinfo : EIATTR_ATOM16_EMUL_INSTR_REG_MAP
	.align		4
        /*0120*/ 	.byte	0x04, 0x2e
        /*0122*/ 	.short	(.L_917 - .L_916)


	//   ....[0]....
.L_916:
        /*0124*/ 	.word	0x00002480
        /*0128*/ 	.short	0x000b
        /*012a*/ 	.short	0x0000


	//   ....[1]....
        /*012c*/ 	.word	0x000024f0
        /*0130*/ 	.short	0x000b
        /*0132*/ 	.short	0x0000


	//   ....[2]....
        /*0134*/ 	.word	0x000025c0
        /*0138*/ 	.short	0x0013
        /*013a*/ 	.short	0x0000


	//   ....[3]....
        /*013c*/ 	.word	0x00002620
        /*0140*/ 	.short	0x0013
        /*0142*/ 	.short	0x0000


	//   ....[4]....
        /*0144*/ 	.word	0x000026f0
        /*0148*/ 	.short	0x0013
        /*014a*/ 	.short	0x0000


	//   ....[5]....
        /*014c*/ 	.word	0x00002750
        /*0150*/ 	.short	0x0013
        /*0152*/ 	.short	0x0000


	//   ....[6]....
        /*0154*/ 	.word	0x00002810
        /*0158*/ 	.short	0x000b
        /*015a*/ 	.short	0x0000


	//   ....[7]....
        /*015c*/ 	.word	0x00002870
        /*0160*/ 	.short	0x000b
        /*0162*/ 	.short	0x0000


	//   ....[8]....
        /*0164*/ 	.word	0x00002a50
        /*0168*/ 	.short	0x0005
        /*016a*/ 	.short	0x0000


	//   ....[9]....
        /*016c*/ 	.word	0x00002ac0
        /*0170*/ 	.short	0x0005
        /*0172*/ 	.short	0x0000


	//   ....[10]....
        /*0174*/ 	.word	0x00002b90
        /*0178*/ 	.short	0x000b
        /*017a*/ 	.short	0x0000


	//   ....[11]....
        /*017c*/ 	.word	0x00002bf0
        /*0180*/ 	.short	0x000b
        /*0182*/ 	.short	0x0000


	//   ....[12]....
        /*0184*/ 	.word	0x00002cc0
        /*0188*/ 	.short	0x000b
        /*018a*/ 	.short	0x0000


	//   ....[13]....
        /*018c*/ 	.word	0x00002d20
        /*0190*/ 	.short	0x000b
        /*0192*/ 	.short	0x0000


	//   ....[14]....
        /*0194*/ 	.word	0x00002de0
        /*0198*/ 	.short	0x0007
        /*019a*/ 	.short	0x0000


	//   ....[15]....
        /*019c*/ 	.word	0x00002e40
        /*01a0*/ 	.short	0x0007
        /*01a2*/ 	.short	0x0000


	//----- nvinfo : EIATTR_EXIT_INSTR_OFFSETS
	.align		4
.L_917:
        /*01a4*/ 	.byte	0x04, 0x1c
        /*01a6*/ 	.short	(.L_919 - .L_918)


	//   ....[0]....
.L_918:
        /*01a8*/ 	.word	0x000000f0


	//   ....[1]....
        /*01ac*/ 	.word	0x000028e0


	//   ....[2]....
        /*01b0*/ 	.word	0x00002d70


	//   ....[3]....
        /*01b4*/ 	.word	0x00002e80


	//----- nvinfo : EIATTR_CRS_STACK_SIZE
	.align		4
.L_919:
        /*01b8*/ 	.byte	0x04, 0x1e
        /*01ba*/ 	.short	(.L_921 - .L_920)
.L_920:
        /*01bc*/ 	.word	0x00000000


	//----- nvinfo : EIATTR_CBANK_PARAM_SIZE
	.align		4
.L_921:
        /*01c0*/ 	.byte	0x03, 0x19
        /*01c2*/ 	.short	0x0038


	//----- nvinfo : EIATTR_PARAM_CBANK
	.align		4
        /*01c4*/ 	.byte	0x04, 0x0a
        /*01c6*/ 	.short	(.L_923 - .L_922)
	.align		4
.L_922:
        /*01c8*/ 	.word	index@(.nv.constant0._Z23moe_output_small_kernelI13__nv_bfloat16Lb0EEvPKfPKT_PKiS7_S2_PS3_ii)
        /*01cc*/ 	.short	0x0380
        /*01ce*/ 	.short	0x0038


	//----- nvinfo : EIATTR_SW_WAR
	.align		4
.L_923:
        /*01d0*/ 	.byte	0x04, 0x36
        /*01d2*/ 	.short	(.L_925 - .L_924)
.L_924:
        /*01d4*/ 	.word	0x00000008
.L_925:


//--------------------- .nv.info._Z24moe_gate_up_small_kernelI13__nv_bfloat16Lb0EEvPKT_S3_S3_PKiS5_Pfiii --------------------------
	.section	.nv.info._Z24moe_gate_up_small_kernelI13__nv_bfloat16Lb0EEvPKT_S3_S3_PKiS5_Pfiii,"",@"SHT_CUDA_INFO"
	.sectionflags	@""
	.align	4


	//----- nvinfo : EIATTR_CUDA_API_VERSION
	.align		4
        /*0000*/ 	.byte	0x04, 0x37
        /*0002*/ 	.short	(.L_927 - .L_926)
.L_926:
        /*0004*/ 	.word	0x00000082


	//----- nvinfo : EIATTR_KPARAM_INFO
	.align		4
.L_927:
        /*0008*/ 	.byte	0x04, 0x17
        /*000a*/ 	.short	(.L_929 - .L_928)
.L_928:
        /*000c*/ 	.word	0x00000000
        /*0010*/ 	.short	0x0008
        /*0012*/ 	.short	0x0038
        /*0014*/ 	.byte	0x00, 0xf0, 0x11, 0x00


	//----- nvinfo : EIATTR_KPARAM_INFO
	.align		4
.L_929:
        /*0018*/ 	.byte	0x04, 0x17
        /*001a*/ 	.short	(.L_931 - .L_930)
.L_930:
        /*001c*/ 	.word	0x00000000
        /*0020*/ 	.short	0x0007
        /*0022*/ 	.short	0x0034
        /*0024*/ 	.byte	0x00, 0xf0, 0x11, 0x00


	//----- nvinfo : EIATTR_KPARAM_INFO
	.align		4
.L_931:
        /*0028*/ 	.byte	0x04, 0x17
        /*002a*/ 	.short	(.L_933 - .L_932)
.L_932:
        /*002c*/ 	.word	0x00000000
        /*0030*/ 	.short	0x0006
        /*0032*/ 	.short	0x0030
        /*0034*/ 	.byte	0x00, 0xf0, 0x11, 0x00


	//----- nvinfo : EIATTR_KPARAM_INFO
	.align		4
.L_933:
        /*0038*/ 	.byte	0x04, 0x17
        /*003a*/ 	.short	(.L_935 - .L_934)
.L_934:
        /*003c*/ 	.word	0x00000000
        /*0040*/ 	.short	0x0005
        /*0042*/ 	.short	0x0028
        /*0044*/ 	.byte	0x00, 0xf5, 0x21, 0x00


	//----- nvinfo : EIATTR_KPARAM_INFO
	.align		4
.L_935:
        /*0048*/ 	.byte	0x04, 0x17
        /*004a*/ 	.short	(.L_937 - .L_936)
.L_936:
        /*004c*/ 	.word	0x00000000
        /*0050*/ 	.short	0x0004
        /*0052*/ 	.short	0x0020
        /*0054*/ 	.byte	0x00, 0xf5, 0x21, 0x00


	//----- nvinfo : EIATTR_KPARAM_INFO
	.align		4
.L_937:
        /*0058*/ 	.byte	0x04, 0x17
        /*005a*/ 	.short	(.L_939 - .L_938)
.L_938:
        /*005c*/ 	.word	0x00000000
        /*0060*/ 	.short	0x0003
        /*0062*/ 	.short	0x0018
        /*0064*/ 	.byte	0x00, 0xf5, 0x21, 0x00


	//----- nvinfo : EIATTR_KPARAM_INFO
	.align		4
.L_939:
        /*0068*/ 	.byte	0x04, 0x17
        /*006a*/ 	.short	(.L_941 - .L_940)
.L_940:
        /*006c*/ 	.word	0x00000000
        /*0070*/ 	.short	0x0002
        /*0072*/ 	.short	0x0010
        /*0074*/ 	.byte	0x00, 0xf5, 0x21, 0x00


	//----- nvinfo : EIATTR_KPARAM_INFO
	.align		4
.L_941:
        /*0078*/ 	.byte	0x04, 0x17
        /*007a*/ 	.short	(.L_943 - .L_942)
.L_942:
        /*007c*/ 	.word	0x00000000
        /*0080*/ 	.short	0x0001
        /*0082*/ 	.short	0x0008
        /*0084*/ 	.byte	0x00, 0xf5, 0x21, 0x00


	//----- nvinfo : EIATTR_KPARAM_INFO
	.align		4
.L_943:
        /*0088*/ 	.byte	0x04, 0x17
        /*008a*/ 	.short	(.L_945 - .L_944)
.L_944:
        /*008c*/ 	.word	0x00000000
        /*0090*/ 	.short	0x0000
        /*0092*/ 	.short	0x0000
        /*0094*/ 	.byte	0x00, 0xf5, 0x21, 0x00


	//----- nvinfo : EIATTR_SPARSE_MMA_MASK
	.align		4
.L_945:
        /*0098*/ 	.byte	0x03, 0x50
        /*009a*/ 	.short	0x0000


	//----- nvinfo : EIATTR_MAXREG_COUNT
	.align		4
        /*009c*/ 	.byte	0x03, 0x1b
        /*009e*/ 	.short	0x00ff


	//----- nvinfo : EIATTR_NUM_BARRIERS
	.align		4
        /*00a0*/ 	.byte	0x02, 0x4c
        /*00a2*/ 	.byte	0x01
	.zero		1


	//----- nvinfo : EIATTR_MERCURY_ISA_VERSION
	.align		4
        /*00a4*/ 	.byte	0x03, 0x5f
        /*00a6*/ 	.short	0x0101


	//----- nvinfo : EIATTR_UNUSED_LOAD_BYTE_OFFSET
	.align		4
        /*00a8*/ 	.byte	0x04, 0x44
        /*00aa*/ 	.short	(.L_947 - .L_946)


	//   ....[0]....
.L_946:
        /*00ac*/ 	.word	0x00000f20
        /*00b0*/ 	.word	0x0000fff0


	//   ....[1]....
        /*00b4*/ 	.word	0x000010a0
        /*00b8*/ 	.word	0x00000fff


	//   ....[2]....
        /*00bc*/ 	.word	0x000011e0
        /*00c0*/ 	.word	0x0000fff0


	//   ....[3]....
        /*00c4*/ 	.word	0x00001350
        /*00c8*/ 	.word	0x00000fff


	//   ....[4]....
        /*00cc*/ 	.word	0x000014b0
        /*00d0*/ 	.word	0x0000fff0


	//   ....[5]....
        /*00d4*/ 	.word	0x000015f0
        /*00d8*/ 	.word	0x00000fff


	//   ....[6]....
        /*00dc*/ 	.word	0x00001760
        /*00e0*/ 	.word	0x0000fff0


	//   ....[7]....
        /*00e4*/ 	.word	0x000018a0
        /*00e8*/ 	.word	0x00000fff


	//   ....[8]....
        /*00ec*/ 	.word	0x000019f0
        /*00f0*/ 	.word	0x0000fff0


	//   ....[9]....
        /*00f4*/ 	.word	0x00001b60
        /*00f8*/ 	.word	0x00000fff


	//   ....[10]....
        /*00fc*/ 	.word	0x00001ca0
        /*0100*/ 	.word	0x0000fff0


	//   ....[11]....
        /*0104*/ 	.word	0x00001e10
        /*0108*/ 	.word	0x00000fff


	//   ....[12]....
        /*010c*/ 	.word	0x00001f50
        /*0110*/ 	.word	0x0000fff0


	//   ....[13]....
        /*0114*/ 	.word	0x000020d0
        /*0118*/ 	.word	0x00000fff


	//   ....[14]....
        /*011c*/ 	.word	0x000021f0
        /*0120*/ 	.word	0x0000fff0


	//   ....[15]....
        /*0124*/ 	.word	0x00002390
        /*0128*/ 	.word	0x00000fff


	//----- nvinfo : EIATTR_INT_WARP_WIDE_INSTR_OFFSETS
	.align		4
.L_947:
        /*012c*/ 	.byte	0x04, 0x31
        /*012e*/ 	.short	(.L_949 - .L_948)


	//   ....[0]....
.L_948:
        /*0130*/ 	.word	0x00000c50


	//----- nvinfo : EIATTR_VRC_CTA_INIT_COUNT
	.align		4
.L_949:
        /*0134*/ 	.byte	0x02, 0x4a
	.zero		1
	.zero		1


	//----- nvinfo : EIATTR_EXIT_INSTR_OFFSETS
	.align		4
        /*0138*/ 	.byte	0x04, 0x1c
        /*013a*/ 	.short	(.L_951 - .L_950)


	//   ....[0]....
.L_950:
        /*013c*/ 	.word	0x00000140


	//   ....[1]....
        /*0140*/ 	.word	0x00002c60


	//   ....[2]....
        /*0144*/ 	.word	0x00003240


	//   ....[3]....
        /*0148*/ 	.word	0x000033b0


	//   ....[4]....
        /*014c*/ 	.word	0x000035c0


	//   ....[5]....
        /*0150*/ 	.word	0x00003750


	//   ....[6]....
        /*0154*/ 	.word	0x00003780


	//   ....[7]....
        /*0158*/ 	.word	0x00003ff0


	//   ....[8]....
        /*015c*/ 	.word	0x00004660


	//   ....[9]....
        /*0160*/ 	.word	0x00004800


	//----- nvinfo : EIATTR_CRS_STACK_SIZE
	.align		4
.L_951:
        /*0164*/ 	.byte	0x04, 0x1e
        /*0166*/ 	.short	(.L_953 - .L_952)
.L_952:
        /*0168*/ 	.word	0x00000000


	//----- nvinfo : EIATTR_CBANK_PARAM_SIZE
	.align		4
.L_953:
        /*016c*/ 	.byte	0x03, 0x19
        /*016e*/ 	.short	0x003c


	//----- nvinfo : EIATTR_PARAM_CBANK
	.align		4
        /*0170*/ 	.byte	0x04, 0x0a
        /*0172*/ 	.short	(.L_955 - .L_954)
	.align		4
.L_954:
        /*0174*/ 	.word	index@(.nv.constant0._Z24moe_gate_up_small_kernelI13__nv_bfloat16Lb0EEvPKT_S3_S3_PKiS5_Pfiii)
        /*0178*/ 	.short	0x0380
        /*017a*/ 	.short	0x003c


	//----- nvinfo : EIATTR_SW_WAR
	.align		4
.L_955:
        /*017c*/ 	.byte	0x04, 0x36
        /*017e*/ 	.short	(.L_957 - .L_956)
.L_956:
        /*0180*/ 	.word	0x00000008
.L_957:


//--------------------- .nv.info._Z23moe_output_small_kernelI13__nv_bfloat16Lb1EEvPKfPKT_PKiS7_S2_PS3_ii --------------------------
	.section	.nv.info._Z23moe_output_small_kernelI13__nv_bfloat16Lb1EEvPKfPKT_PKiS7_S2_PS3_ii,"",@"SHT_CUDA_INFO"
	.sectionflags	@""
	.align	4


	//----- nvinfo : EIATTR_CUDA_API_VERSION
	.align		4
        /*0000*/ 	.byte	0x04, 0x37
        /*0002*/ 	.short	(.L_959 - .L_958)
.L_958:
        /*0004*/ 	.word	0x00000082


	//----- nvinfo : EIATTR_KPARAM_INFO
	.align		4
.L_959:
        /*0008*/ 	.byte	0x04, 0x17
        /*000a*/ 	.short	(.L_961 - .L_960)
.L_960:
        /*000c*/ 	.word	0x00000000
        /*0010*/ 	.short	0x0007
        /*0012*/ 	.short	0x0034
        /*0014*/ 	.byte	0x00, 0xf0, 0x11, 0x00


	//----- nvinfo : EIATTR_KPARAM_INFO
	.align		4
.L_961:
        /*0018*/ 	.byte	0x04, 0x17
        /*001a*/ 	.short	(.L_963 - .L_962)
.L_962:
        /*001c*/ 	.word	0x00000000
        /*0020*/ 	.short	0x0006
        /*0022*/ 	.short	0x0030
        /*0024*/ 	.byte	0x00, 0xf0, 0x11, 0x00


	//----- nvinfo : EIATTR_KPARAM_INFO
	.align		4
.L_963:
        /*0028*/ 	.byte	0x04, 0x17
        /*002a*/ 	.short	(.L_965 - .L_964)
.L_964:
        /*002c*/ 	.word	0x00000000
        /*0030*/ 	.short	0x0005
        /*0032*/ 	.short	0x0028
        /*0034*/ 	.byte	0x00, 0xf5, 0x21, 0x00


	//----- nvinfo : EIATTR_KPARAM_INFO
	.align		4
.L_965:
        /*0038*/ 	.byte	0x04, 0x17
        /*003a*/ 	.short	(.L_967 - .L_966)
.L_966:
        /*003c*/ 	.word	0x00000000
        /*0040*/ 	.short	0x0004
        /*0042*/ 	.short	0x0020
        /*0044*/ 	.byte	0x00, 0xf5, 0x21, 0x00


	//----- nvinfo : EIATTR_KPARAM_INFO
	.align		4
.L_967:
        /*0048*/ 	.byte	0x04, 0x17
        /*004a*/ 	.short	(.L_969 - .L_968)
.L_968:
        /*004c*/ 	.word	0x00000000
        /*0050*/ 	.short	0x0003
        /*0052*/ 	.short	0x0018
        /*0054*/ 	.byte	0x00, 0xf5, 0x21, 0x00


	//----- nvinfo : EIATTR_KPARAM_INFO
	.align		4
.L_969:
        /*0058*/ 	.byte	0x04, 0x17
        /*005a*/ 	.short	(.L_971 - .L_970)
.L_970:
        /*005c*/ 	.word	0x00000000
        /*0060*/ 	.short	0x0002
        /*0062*/ 	.short	0x0010
        /*0064*/ 	.byte	0x00, 0xf5, 0x21, 0x00


	//----- nvinfo : EIATTR_KPARAM_INFO
	.align		4
.L_971:
        /*0068*/ 	.byte	0x04, 0x17
        /*006a*/ 	.short	(.L_973 - .L_972)
.L_972:
        /*006c*/ 	.word	0x00000000
        /*0070*/ 	.short	0x0001
        /*0072*/ 	.short	0x0008
        /*0074*/ 	.byte	0x00, 0xf5, 0x21, 0x00


	//----- nvinfo : EIATTR_KPARAM_INFO
	.align		4
.L_973:
        /*0078*/ 	.byte	0x04, 0x17
        /*007a*/ 	.short	(.L_975 - .L_974)
.L_974:
        /*007c*/ 	.word	0x00000000
        /*0080*/ 	.short	0x0000
        /*0082*/ 	.short	0x0000
        /*0084*/ 	.byte	0x00, 0xf5, 0x21, 0x00


	//----- nvinfo : EIATTR_SPARSE_MMA_MASK
	.align		4
.L_975:
        /*0088*/ 	.byte	0x03, 0x50
        /*008a*/ 	.short	0x0000


	//----- nvinfo : EIATTR_MAXREG_COUNT
	.align		4
        /*008c*/ 	.byte	0x03, 0x1b
        /*008e*/ 	.short	0x00ff


	//----- nvinfo : EIATTR_NUM_BARRIERS
	.align		4
        /*0090*/ 	.byte	0x02, 0x4c
        /*0092*/ 	.byte	0x01
	.zero		1


	//----- nvinfo : EIATTR_MERCURY_ISA_VERSION
	.align		4
        /*0094*/ 	.byte	0x03, 0x5f
        /*0096*/ 	.short	0x0101


	//----- nvinfo : EIATTR_UNUSED_LOAD_BYTE_OFFSET
	.align		4
        /*0098*/ 	.byte	0x04, 0x44
        /*009a*/ 	.short	(.L_977 - .L_976)


	//   ....[0]....
.L_976:
        /*009c*/ 	.word	0x00000d90
        /*00a0*/ 	.word	0x0000fff0


	//   ....[1]....
        /*00a4*/ 	.word	0x00000f20
        /*00a8*/ 	.word	0x00000fff


	//   ....[2]....
        /*00ac*/ 	.word	0x00001040
        /*00b0*/ 	.word	0x0000fff0


	//   ....[3]....
        /*00b4*/ 	.word	0x000011d0
        /*00b8*/ 	.word	0x00000fff


	//   ....[4]....
        /*00bc*/ 	.word	0x000012f0
        /*00c0*/ 	.word	0x0000fff0


	//   ....[5]....
        /*00c4*/ 	.word	0x00001480
        /*00c8*/ 	.word	0x00000fff


	//   ....[6]....
        /*00cc*/ 	.word	0x000015a0
        /*00d0*/ 	.word	0x0000fff0


	//   ....[7]....
        /*00d4*/ 	.word	0x00001730
        /*00d8*/ 	.word	0x00000fff


	//   ....[8]....
        /*00dc*/ 	.word	0x00001850
        /*00e0*/ 	.word	0x0000fff0


	//   ....[9]....
        /*00e4*/ 	.word	0x000019e0
        /*00e8*/ 	.word	0x00000fff


	//   ....[10]....
        /*00ec*/ 	.word	0x00001b00
        /*00f0*/ 	.word	0x0000fff0


	//   ....[11]....
        /*00f4*/ 	.word	0x00001c90
        /*00f8*/ 	.word	0x00000fff


	//   ....[12]....
        /*00fc*/ 	.word	0x00001db0
        /*0100*/ 	.word	0x0000fff0


	//   ....[13]....
        /*0104*/ 	.word	0x00001f40
        /*0108*/ 	.word	0x00000fff


	//   ....[14]....
        /*010c*/ 	.word	0x00002060
        /*0110*/ 	.word	0x0000fff0


	//   ....[15]....
        /*0114*/ 	.word	0x000021d0
        /*0118*/ 	.word	0x00000fff


	//----- nvinfo : EIATTR_INT_WARP_WIDE_INSTR_OFFSETS
	.align		4
.L_977:
        /*011c*/ 	.byte	0x04, 0x31
        /*011e*/ 	.short	(.L_979 - .L_978)


	//   ....[0]....
.L_978:
        /*0120*/ 	.word	0x00000ae0


	//----- nvinfo : EIATTR_VRC_CTA_INIT_COUNT
	.align		4
.L_979:
        /*0124*/ 	.byte	0x02, 0x4a
	.zero		1
	.zero		1


	//----- nvinfo : EIATTR_ATOM16_EMUL_INSTR_REG_MAP
	.align		4
        /*0128*/ 	.byte	0x04, 0x2e
        /*012a*/ 	.short	(.L_981 - .L_980)


	//   ....[0]....
.L_980:
        /*012c*/ 	.word	0x00002490
        /*0130*/ 	.short	0x0009
        /*0132*/ 	.short	0x0000


	//   ....[1]....
        /*0134*/ 	.word	0x00002500
        /*0138*/ 	.short	0x0009
        /*013a*/ 	.short	0x0000


	//   ....[2]....
        /*013c*/ 	.word	0x000025d0
        /*0140*/ 	.short	0x000f
        /*0142*/ 	.short	0x0000


	//   ....[3]....
        /*0144*/ 	.word	0x00002630
        /*0148*/ 	.short	0x000f
        /*014a*/ 	.short	0x0000


	//   ....[4]....
        /*014c*/ 	.word	0x00002700
        /*0150*/ 	.short	0x000f
        /*0152*/ 	.short	0x0000


	//   ....[5]....
        /*0154*/ 	.word	0x00002760
        /*0158*/ 	.short	0x000f
        /*015a*/ 	.short	0x0000


	//   ....[6]....
        /*015c*/ 	.word	0x00002820
        /*0160*/ 	.short	0x0009
        /*0162*/ 	.short	0x0000


	//   ....[7]....
        /*0164*/ 	.word	0x00002880
        /*0168*/ 	.short	0x0009
        /*016a*/ 	.short	0x0000


	//   ....[8]....
        /*016c*/ 	.word	0x00002a60
        /*0170*/ 	.short	0x0005
        /*0172*/ 	.short	0x0000


	//   ....[9]....
        /*0174*/ 	.word	0x00002ad0
        /*0178*/ 	.short	0x0005
        /*017a*/ 	.short	0x0000


	//   ....[10]....
        /*017c*/ 	.word	0x00002ba0
        /*0180*/ 	.short	0x000b
        /*0182*/ 	.short	0x0000


	//   ....[11]....
        /*0184*/ 	.word	0x00002c00
        /*0188*/ 	.short	0x000b
        /*018a*/ 	.short	0x0000


	//   ....[12]....
        /*018c*/ 	.word	0x00002cd0
        /*0190*/ 	.short	0x000b
        /*0192*/ 	.short	0x0000


	//   ....[13]....
        /*0194*/ 	.word	0x00002d30
        /*0198*/ 	.short	0x000b
        /*019a*/ 	.short	0x0000


	//   ....[14]....
        /*019c*/ 	.word	0x00002df0
        /*01a0*/ 	.short	0x0007
        /*01a2*/ 	.short	0x0000


	//   ....[15]....
        /*01a4*/ 	.word	0x00002e50
        /*01a8*/ 	.short	0x0007
        /*01aa*/ 	.short	0x0000


	//----- nvinfo : EIATTR_EXIT_INSTR_OFFSETS
	.align		4
.L_981:
        /*01ac*/ 	.byte	0x04, 0x1c
        /*01ae*/ 	.short	(.L_983 - .L_982)


	//   ....[0]....
.L_982:
        /*01b0*/ 	.word	0x00000140


	//   ....[1]....
        /*01b4*/ 	.word	0x000028f0


	//   ....[2]....
        /*01b8*/ 	.word	0x00002d80


	//   ....[3]....
        /*01bc*/ 	.word	0x00002e90


	//----- nvinfo : EIATTR_CRS_STACK_SIZE
	.align		4
.L_983:
        /*01c0*/ 	.byte	0x04, 0x1e
        /*01c2*/ 	.short	(.L_985 - .L_984)
.L_984:
        /*01c4*/ 	.word	0x00000000


	//----- nvinfo : EIATTR_CBANK_PARAM_SIZE
	.align		4
.L_985:
        /*01c8*/ 	.byte	0x03, 0x19
        /*01ca*/ 	.short	0x0038


	//----- nvinfo : EIATTR_PARAM_CBANK
	.align		4
        /*01cc*/ 	.byte	0x04, 0x0a
        /*01ce*/ 	.short	(.L_987 - .L_986)
	.align		4
.L_986:
        /*01d0*/ 	.word	index@(.nv.constant0._Z23moe_output_small_kernelI13__nv_bfloat16Lb1EEvPKfPKT_PKiS7_S2_PS3_ii)
        /*01d4*/ 	.short	0x0380
        /*01d6*/ 	.short	0x0038


	//----- nvinfo : EIATTR_SW_WAR
	.align		4
.L_987:
        /*01d8*/ 	.byte	0x04, 0x36
        /*01da*/ 	.short	(.L_989 - .L_988)
.L_988:
        /*01dc*/ 	.word	0x00000008
.L_989:


//--------------------- .nv.info._Z24moe_gate_up_small_kernelI13__nv_bfloat16Lb1EEvPKT_S3_S3_PKiS5_Pfiii --------------------------
	.section	.nv.info._Z24moe_gate_up_small_kernelI13__nv_bfloat16Lb1EEvPKT_S3_S3_PKiS5_Pfiii,"",@"SHT_CUDA_INFO"
	.sectionflags	@""
	.align	4


	//----- nvinfo : EIATTR_CUDA_API_VERSION
	.align		4
        /*0000*/ 	.byte	0x04, 0x37
        /*0002*/ 	.short	(.L_991 - .L_990)
.L_990:
        /*0004*/ 	.word	0x00000082


	//----- nvinfo : EIATTR_KPARAM_INFO
	.align		4
.L_991:
        /*0008*/ 	.byte	0x04, 0x17
        /*000a*/ 	.short	(.L_993 - .L_992)
.L_992:
        /*000c*/ 	.word	0x00000000
        /*0010*/ 	.short	0x0008
        /*0012*/ 	.short	0x0038
        /*0014*/ 	.byte	0x00, 0xf0, 0x11, 0x00


	//----- nvinfo : EIATTR_KPARAM_INFO
	.align		4
.L_993:
        /*0018*/ 	.byte	0x04, 0x17
        /*001a*/ 	.short	(.L_995 - .L_994)
.L_994:
        /*001c*/ 	.word	0x00000000
        /*0020*/ 	.short	0x0007
        /*0022*/ 	.short	0x0034
        /*0024*/ 	.byte	0x00, 0xf0, 0x11, 0x00


	//----- nvinfo : EIATTR_KPARAM_INFO
	.align		4
.L_995:
        /*0028*/ 	.byte	0x04, 0x17
        /*002a*/ 	.short	(.L_997 - .L_996)
.L_996:
        /*002c*/ 	.word	0x00000000
        /*0030*/ 	.short	0x0006
        /*0032*/ 	.short	0x0030
        /*0034*/ 	.byte	0x00, 0xf0, 0x11, 0x00


	//----- nvinfo : EIATTR_KPARAM_INFO
	.align		4
.L_997:
        /*0038*/ 	.byte	0x04, 0x17
        /*003a*/ 	.short	(.L_999 - .L_998)
.L_998:
        /*003c*/ 	.word	0x00000000
        /*0040*/ 	.short	0x0005
        /*0042*/ 	.short	0x0028
        /*0044*/ 	.byte	0x00, 0xf5, 0x21, 0x00


	//----- nvinfo : EIATTR_KPARAM_INFO
	.align		4
.L_999:
        /*0048*/ 	.byte	0x04, 0x17
        /*004a*/ 	.short	(.L_1001 - .L_1000)
.L_1000:
        /*004c*/ 	.word	0x00000000
        /*0050*/ 	.short	0x0004
        /*0052*/ 	.short	0x0020
        /*0054*/ 	.byte	0x00, 0xf5, 0x21, 0x00


	//----- nvinfo : EIATTR_KPARAM_INFO
	.align		4
.L_1001:
        /*0058*/ 	.byte	0x04, 0x17
        /*005a*/ 	.short	(.L_1003 - .L_1002)
.L_1002:
        /*005c*/ 	.word	0x00000000
        /*0060*/ 	.short	0x0003
        /*0062*/ 	.short	0x0018
        /*0064*/ 	.byte	0x00, 0xf5, 0x21, 0x00


	//----- nvinfo : EIATTR_KPARAM_INFO
	.align		4
.L_1003:
        /*0068*/ 	.byte	0x04, 0x17
        /*006a*/ 	.short	(.L_1005 - .L_1004)
.L_1004:
        /*006c*/ 	.word	0x00000000
        /*0070*/ 	.short	0x0002
        /*0072*/ 	.short	0x0010
        /*0074*/ 	.byte	0x00, 0xf5, 0x21, 0x00


	//----- nvinfo : EIATTR_KPARAM_INFO
	.align		4
.L_1005:
        /*0078*/ 	.byte	0x04, 0x17
        /*007a*/ 	.short	(.L_1007 - .L_1006)
.L_1006:
        /*007c*/ 	.word	0x00000000
        /*0080*/ 	.short	0x0001
        /*0082*/ 	.short	0x0008
        /*0084*/ 	.byte	0x00, 0xf5, 0x21, 0x00


	//----- nvinfo : EIATTR_KPARAM_INFO
	.align		4
.L_1007:
        /*0088*/ 	.byte	0x04, 0x17
        /*008a*/ 	.short	(.L_1009 - .L_1008)
.L_1008:
        /*008c*/ 	.word	0x00000000
        /*0090*/ 	.short	0x0000
        /*0092*/ 	.short	0x0000
        /*0094*/ 	.byte	0x00, 0xf5, 0x21, 0x00


	//----- nvinfo : EIATTR_SPARSE_MMA_MASK
	.align		4
.L_1009:
        /*0098*/ 	.byte	0x03, 0x50
        /*009a*/ 	.short	0x0000


	//----- nvinfo : EIATTR_MAXREG_COUNT
	.align		4
        /*009c*/ 	.byte	0x03, 0x1b
        /*009e*/ 	.short	0x00ff


	//----- nvinfo : EIATTR_NUM_BARRIERS
	.align		4
        /*00a0*/ 	.byte	0x02, 0x4c
        /*00a2*/ 	.byte	0x01
	.zero		1


	//----- nvinfo : EIATTR_MERCURY_ISA_VERSION
	.align		4
        /*00a4*/ 	.byte	0x03, 0x5f
        /*00a6*/ 	.short	0x0101


	//----- nvinfo : EIATTR_UNUSED_LOAD_BYTE_OFFSET
	.align		4
        /*00a8*/ 	.byte	0x04, 0x44
        /*00aa*/ 	.short	(.L_1011 - .L_1010)


	//   ....[0]....
.L_1010:
        /*00ac*/ 	.word	0x000014b0
        /*00b0*/ 	.word	0x0000fff0


	//   ....[1]....
        /*00b4*/ 	.word	0x00001540
        /*00b8*/ 	.word	0x0000fff0


	//   ....[2]....
        /*00bc*/ 	.word	0x00001780
        /*00c0*/ 	.word	0x00000fff


	//   ....[3]....
        /*00c4*/ 	.word	0x000017f0
        /*00c8*/ 	.word	0x00000fff


	//   ....[4]....
        /*00cc*/ 	.word	0x000019c0
        /*00d0*/ 	.word	0x0000fff0


	//   ....[5]....
        /*00d4*/ 	.word	0x00001aa0
        /*00d8*/ 	.word	0x0000fff0


	//   ....[6]....
        /*00dc*/ 	.word	0x00001d00
        /*00e0*/ 	.word	0x00000fff


	//   ....[7]....
        /*00e4*/ 	.word	0x00001d10
        /*00e8*/ 	.word	0x00000fff


	//   ....[8]....
        /*00ec*/ 	.word	0x00001f50
        /*00f0*/ 	.word	0x0000fff0


	//   ....[9]....
        /*00f4*/ 	.word	0x00001f80
        /*00f8*/ 	.word	0x0000fff0


	//   ....[10]....
        /*00fc*/ 	.word	0x00002210
        /*0100*/ 	.word	0x00000fff


	//   ....[11]....
        /*0104*/ 	.word	0x00002220
        /*0108*/ 	.word	0x00000fff


	//   ....[12]....
        /*010c*/ 	.word	0x00002470
        /*0110*/ 	.word	0x0000fff0


	//   ....[13]....
        /*0114*/ 	.word	0x000024a0
        /*0118*/ 	.word	0x0000fff0


	//   ....[14]....
        /*011c*/ 	.word	0x00002730
        /*0120*/ 	.word	0x00000fff


	//   ....[15]....
        /*0124*/ 	.word	0x00002740
        /*0128*/ 	.word	0x00000fff


	//   ....[16]....
        /*012c*/ 	.word	0x00002990
        /*0130*/ 	.word	0x0000fff0


	//   ....[17]....
        /*0134*/ 	.word	0x000029c0
        /*0138*/ 	.word	0x0000fff0


	//   ....[18]....
        /*013c*/ 	.word	0x00002c50
        /*0140*/ 	.word	0x00000fff


	//   ....[19]....
        /*0144*/ 	.word	0x00002c60
        /*0148*/ 	.word	0x00000fff


	//   ....[20]....
        /*014c*/ 	.word	0x00002eb0
        /*0150*/ 	.word	0x0000fff0


	//   ....[21]....
        /*0154*/ 	.word	0x00002ee0
        /*0158*/ 	.word	0x0000fff0


	//   ....[22]....
        /*015c*/ 	.word	0x00003170
        /*0160*/ 	.word	0x00000fff


	//   ....[23]....
        /*0164*/ 	.word	0x00003180
        /*0168*/ 	.word	0x00000fff


	//   ....[24]....
        /*016c*/ 	.word	0x000033d0
        /*0170*/ 	.word	0x0000fff0


	//   ....[25]....
        /*0174*/ 	.word	0x00003400
        /*0178*/ 	.word	0x0000fff0


	//   ....[26]....
        /*017c*/ 	.word	0x00003670
        /*0180*/ 	.word	0x00000fff


	//   ....[27]....
        /*0184*/ 	.word	0x000036b0
        /*0188*/ 	.word	0x00000fff


	//   ....[28]....
        /*018c*/ 	.word	0x000038a0
        /*0190*/ 	.word	0x0000fff0


	//   ....[29]....
        /*0194*/ 	.word	0x00003900
        /*0198*/ 	.word	0x0000fff0


	//   ....[30]....
        /*019c*/ 	.word	0x00003b10
        /*01a0*/ 	.word	0x00000fff


	//   ....[31]....
        /*01a4*/ 	.word	0x00003bd0
        /*01a8*/ 	.word	0x00000fff


	//----- nvinfo : EIATTR_INT_WARP_WIDE_INSTR_OFFSETS
	.align		4
.L_1011:
        /*01ac*/ 	.byte	0x04, 0x31
        /*01ae*/ 	.short	(.L_1013 - .L_1012)


	//   ....[0]....
.L_1012:
        /*01b0*/ 	.word	0x000011b0


	//----- nvinfo : EIATTR_VRC_CTA_INIT_COUNT
	.align		4
.L_1013:
        /*01b4*/ 	.byte	0x02, 0x4a
	.zero		1
	.zero		1


	//----- nvinfo : EIATTR_EXIT_INSTR_OFFSETS
	.align		4
        /*01b8*/ 	.byte	0x04, 0x1c
        /*01ba*/ 	.short	(.L_1015 - .L_1014)


	//   ....[0]....
.L_1014:
        /*01bc*/ 	.word	0x00000140


	//   ....[1]....
        /*01c0*/ 	.word	0x00004560


	//   ....[2]....
        /*01c4*/ 	.word	0x00004b60


	//   ....[3]....
        /*01c8*/ 	.word	0x00004ce0


	//   ....[4]....
        /*01cc*/ 	.word	0x00004f30


	//   ....[5]....
        /*01d0*/ 	.word	0x000050f0


	//   ....[6]....
        /*01d4*/ 	.word	0x00005130


	//   ....[7]....
        /*01d8*/ 	.word	0x000059e0


	//   ....[8]....
        /*01dc*/ 	.word	0x00006080


	//   ....[9]....
        /*01e0*/ 	.word	0x00006230


	//----- nvinfo : EIATTR_CRS_STACK_SIZE
	.align		4
.L_1015:
        /*01e4*/ 	.byte	0x04, 0x1e
        /*01e6*/ 	.short	(.L_1017 - .L_1016)
.L_1016:
        /*01e8*/ 	.word	0x00000000


	//----- nvinfo : EIATTR_CBANK_PARAM_SIZE
	.align		4
.L_1017:
        /*01ec*/ 	.byte	0x03, 0x19
        /*01ee*/ 	.short	0x003c


	//----- nvinfo : EIATTR_PARAM_CBANK
	.align		4
        /*01f0*/ 	.byte	0x04, 0x0a
        /*01f2*/ 	.short	(.L_1019 - .L_1018)
	.align		4
.L_1018:
        /*01f4*/ 	.word	index@(.nv.constant0._Z24moe_gate_up_small_kernelI13__nv_bfloat16Lb1EEvPKT_S3_S3_PKiS5_Pfiii)
        /*01f8*/ 	.short	0x0380
        /*01fa*/ 	.short	0x003c


	//----- nvinfo : EIATTR_SW_WAR
	.align		4
.L_1019:
        /*01fc*/ 	.byte	0x04, 0x36
        /*01fe*/ 	.short	(.L_1021 - .L_1020)
.L_1020:
        /*0200*/ 	.word	0x00000008
.L_1021:


//--------------------- .nv.info._Z23moe_output_small_kernelI6__halfLb0EEvPKfPKT_PKiS7_S2_PS3_ii --------------------------
	.section	.nv.info._Z23moe_output_small_kernelI6__halfLb0EEvPKfPKT_PKiS7_S2_PS3_ii,"",@"SHT_CUDA_INFO"
	.sectionflags	@""
	.align	4


	//----- nvinfo : EIATTR_CUDA_API_VERSION
	.align		4
        /*0000*/ 	.byte	0x04, 0x37
        /*0002*/ 	.short	(.L_1023 - .L_1022)
.L_1022:
        /*0004*/ 	.word	0x00000082


	//----- nvinfo : EIATTR_KPARAM_INFO
	.align		4
.L_1023:
        /*0008*/ 	.byte	0x04, 0x17
        /*000a*/ 	.short	(.L_1025 - .L_1024)
.L_1024:
        /*000c*/ 	.word	0x00000000
        /*0010*/ 	.short	0x0007
        /*0012*/ 	.short	0x0034
        /*0014*/ 	.byte	0x00, 0xf0, 0x11, 0x00


	//----- nvinfo : EIATTR_KPARAM_INFO
	.align		4
.L_1025:
        /*0018*/ 	.byte	0x04, 0x17
        /*001a*/ 	.short	(.L_1027 - .L_1026)
.L_1026:
        /*001c*/ 	.word	0x00000000
        /*0020*/ 	.short	0x0006
        /*0022*/ 	.short	0x0030
        /*0024*/ 	.byte	0x00, 0xf0, 0x11, 0x00


	//----- nvinfo : EIATTR_KPARAM_INFO
	.align		4
.L_1027:
        /*0028*/ 	.byte	0x04, 0x17
        /*002a*/ 	.short	(.L_1029 - .L_1028)
.L_1028:
        /*002c*/ 	.word	0x00000000
        /*0030*/ 	.short	0x0005
        /*0032*/ 	.short	0x0028
        /*0034*/ 	.byte	0x00, 0xf5, 0x21, 0x00


	//----- nvinfo : EIATTR_KPARAM_INFO
	.align		4
.L_1029:
        /*0038*/ 	.byte	0x04, 0x17
        /*003a*/ 	.short	(.L_1031 - .L_1030)
.L_1030:
        /*003c*/ 	.word	0x00000000
        /*0040*/ 	.short	0x0004
        /*0042*/ 	.short	0x0020
        /*0044*/ 	.byte	0x00, 0xf5, 0x21, 0x00


	//----- nvinfo : EIATTR_KPARAM_INFO
	.align		4
.L_1031:
        /*0048*/ 	.byte	0x04, 0x17
        /*004a*/ 	.short	(.L_1033 - .L_1032)
.L_1032:
        /*004c*/ 	.word	0x00000000
        /*0050*/ 	.short	0x0003
        /*0052*/ 	.short	0x0018
        /*0054*/ 	.byte	0x00, 0xf5, 0x21, 0x00


	//----- nvinfo : EIATTR_KPARAM_INFO
	.align		4
.L_1033:
        /*0058*/ 	.byte	0x04, 0x17
        /*005a*/ 	.short	(.L_1035 - .L_1034)
.L_1034:
        /*005c*/ 	.word	0x00000000
        /*0060*/ 	.short	0x0002
        /*0062*/ 	.short	0x0010
        /*0064*/ 	.byte	0x00, 0xf5, 0x21, 0x00


	//----- nvinfo : EIATTR_KPARAM_INFO
	.align		4
.L_1035:
        /*0068*/ 	.byte	0x04, 0x17
        /*006a*/ 	.short	(.L_1037 - .L_1036)
.L_1036:
        /*006c*/ 	.word	0x00000000
        /*0070*/ 	.short	0x0001
        /*0072*/ 	.short	0x0008
        /*0074*/ 	.byte	0x00, 0xf5, 0x21, 0x00


	//----- nvinfo : EIATTR_KPARAM_INFO
	.align		4
.L_1037:
        /*0078*/ 	.byte	0x04, 0x17
        /*007a*/ 	.short	(.L_1039 - .L_1038)
.L_1038:
        /*007c*/ 	.word	0x00000000
        /*0080*/ 	.short	0x0000
        /*0082*/ 	.short	0x0000
        /*0084*/ 	.byte	0x00, 0xf5, 0x21, 0x00


	//----- nvinfo : EIATTR_SPARSE_MMA_MASK
	.align		4
.L_1039:
        /*0088*/ 	.byte	0x03, 0x50
        /*008a*/ 	.short	0x0000


	//----- nvinfo : EIATTR_MAXREG_COUNT
	.align		4
        /*008c*/ 	.byte	0x03, 0x1b
        /*008e*/ 	.short	0x00ff


	//----- nvinfo : EIATTR_NUM_BARRIERS
	.align		4
        /*0090*/ 	.byte	0x02, 0x4c
        /*0092*/ 	.byte	0x01
	.zero		1


	//----- nvinfo : EIATTR_MERCURY_ISA_VERSION
	.align		4
        /*0094*/ 	.byte	0x03, 0x5f
        /*0096*/ 	.short	0x0101


	//----- nvinfo : EIATTR_UNUSED_LOAD_BYTE_OFFSET
	.align		4
        /*0098*/ 	.byte	0x04, 0x44
        /*009a*/ 	.short	(.L_1041 - .L_1040)


	//   ....[0]....
.L_1040:
        /*009c*/ 	.word	0x00000cf0
        /*00a0*/ 	.word	0x0000fff0


	//   ....[1]....
        /*00a4*/ 	.word	0x00000e80
        /*00a8*/ 	.word	0x00000fff


	//   ....[2]....
        /*00ac*/ 	.word	0x00000fa0
        /*00b0*/ 	.word	0x0000fff0


	//   ....[3]....
        /*00b4*/ 	.word	0x00001130
        /*00b8*/ 	.word	0x00000fff


	//   ....[4]....
        /*00bc*/ 	.word	0x00001250
        /*00c0*/ 	.word	0x0000fff0


	//   ....[5]....
        /*00c4*/ 	.word	0x000013e0
        /*00c8*/ 	.word	0x00000fff


	//   ....[6]....
        /*00cc*/ 	.word	0x00001500
        /*00d0*/ 	.word	0x0000fff0


	//   ....[7]....
        /*00d4*/ 	.word	0x00001690
        /*00d8*/ 	.word	0x00000fff


	//   ....[8]....
        /*00dc*/ 	.word	0x000017b0
        /*00e0*/ 	.word	0x0000fff0


	//   ....[9]....
        /*00e4*/ 	.word	0x00001940
        /*00e8*/ 	.word	0x00000fff


	//   ....[10]....
        /*00ec*/ 	.word	0x00001a60
        /*00f0*/ 	.word	0x0000fff0


	//   ....[11]....
        /*00f4*/ 	.word	0x00001bf0
        /*00f8*/ 	.word	0x00000fff


	//   ....[12]....
        /*00fc*/ 	.word	0x00001d10
        /*0100*/ 	.word	0x0000fff0


	//   ....[13]....
        /*0104*/ 	.word	0x00001ea0
        /*0108*/ 	.word	0x00000fff


	//   ....[14]....
        /*010c*/ 	.word	0x00001fc0
        /*0110*/ 	.word	0x0000fff0


	//   ....[15]....
        /*0114*/ 	.word	0x00002130
        /*0118*/ 	.word	0x00000fff


	//----- nvinfo : EIATTR_VRC_CTA_INIT_COUNT
	.align		4
.L_1041:
        /*011c*/ 	.byte	0x02, 0x4a
	.zero		1
	.zero		1


	//----- nvinfo : EIATTR_ATOM16_EMUL_INSTR_REG_MAP
	.align		4
        /*0120*/ 	.byte	0x04, 0x2e
        /*0122*/ 	.short	(.L_1043 - .L_1042)


	//   ....[0]....
.L_1042:
        /*0124*/ 	.word	0x00002460
        /*0128*/ 	.short	0x000b
        /*012a*/ 	.short	0x0000


	//   ....[1]....
        /*012c*/ 	.word	0x000024d0
        /*0130*/ 	.short	0x000b
        /*0132*/ 	.short	0x0000


	//   ....[2]....
        /*0134*/ 	.word	0x000025a0
        /*0138*/ 	.short	0x0013
        /*013a*/ 	.short	0x0000


	//   ....[3]....
        /*013c*/ 	.word	0x00002600
        /*0140*/ 	.short	0x0013
        /*0142*/ 	.short	0x0000


	//   ....[4]....
        /*0144*/ 	.word	0x000026d0
        /*0148*/ 	.short	0x0013
        /*014a*/ 	.short	0x0000


	//   ....[5]....
        /*014c*/ 	.word	0x00002730
        /*0150*/ 	.short	0x0013
        /*0152*/ 	.short	0x0000


	//   ....[6]....
        /*0154*/ 	.word	0x000027f0
        /*0158*/ 	.short	0x000b
        /*015a*/ 	.short	0x0000


	//   ....[7]....
        /*015c*/ 	.word	0x00002850
        /*0160*/ 	.short	0x000b
        /*0162*/ 	.short	0x0000


	//   ....[8]....
        /*0164*/ 	.word	0x00002a30
        /*0168*/ 	.short	0x0005
        /*016a*/ 	.short	0x0000


	//   ....[9]....
        /*016c*/ 	.word	0x00002aa0
        /*0170*/ 	.short	0x0005
        /*0172*/ 	.short	0x0000


	//   ....[10]....
        /*0174*/ 	.word	0x00002b70
        /*0178*/ 	.short	0x000b
        /*017a*/ 	.short	0x0000


	//   ....[11]....
        /*017c*/ 	.word	0x00002bd0
        /*0180*/ 	.short	0x000b
        /*0182*/ 	.short	0x0000


	//   ....[12]....
        /*0184*/ 	.word	0x00002ca0
        /*0188*/ 	.short	0x000b
        /*018a*/ 	.short	0x0000


	//   ....[13]....
        /*018c*/ 	.word	0x00002d00
        /*0190*/ 	.short	0x000b
        /*0192*/ 	.short	0x0000


	//   ....[14]....
        /*0194*/ 	.word	0x00002dc0
        /*0198*/ 	.short	0x0007
        /*019a*/ 	.short	0x0000


	//   ....[15]....
        /*019c*/ 	.word	0x00002e20
        /*01a0*/ 	.short	0x0007
        /*01a2*/ 	.short	0x0000


	//----- nvinfo : EIATTR_EXIT_INSTR_OFFSETS
	.align		4
.L_1043:
        /*01a4*/ 	.byte	0x04, 0x1c
        /*01a6*/ 	.short	(.L_1045 - .L_1044)


	//   ....[0]....
.L_1044:
        /*01a8*/ 	.word	0x000000f0


	//   ....[1]....
        /*01ac*/ 	.word	0x000028c0


	//   ....[2]....
        /*01b0*/ 	.word	0x00002d50


	//   ....[3]....
        /*01b4*/ 	.word	0x00002e60


	//----- nvinfo : EIATTR_CRS_STACK_SIZE
	.align		4
.L_1045:
        /*01b8*/ 	.byte	0x04, 0x1e
        /*01ba*/ 	.short	(.L_1047 - .L_1046)
.L_1046:
        /*01bc*/ 	.word	0x00000000


	//----- nvinfo : EIATTR_CBANK_PARAM_SIZE
	.align		4
.L_1047:
        /*01c0*/ 	.byte	0x03, 0x19
        /*01c2*/ 	.short	0x0038


	//----- nvinfo : EIATTR_PARAM_CBANK
	.align		4
        /*01c4*/ 	.byte	0x04, 0x0a
        /*01c6*/ 	.short	(.L_1049 - .L_1048)
	.align		4
.L_1048:
        /*01c8*/ 	.word	index@(.nv.constant0._Z23moe_output_small_kernelI6__halfLb0EEvPKfPKT_PKiS7_S2_PS3_ii)
        /*01cc*/ 	.short	0x0380
        /*01ce*/ 	.short	0x0038


	//----- nvinfo : EIATTR_SW_WAR
	.align		4
.L_1049:
        /*01d0*/ 	.byte	0x04, 0x36
        /*01d2*/ 	.short	(.L_1051 - .L_1050)
.L_1050:
        /*01d4*/ 	.word	0x00000008
.L_1051:


//--------------------- .nv.info._Z24moe_gate_up_small_kernelI6__halfLb0EEvPKT_S3_S3_PKiS5_Pfiii --------------------------
	.section	.nv.info._Z24moe_gate_up_small_kernelI6__halfLb0EEvPKT_S3_S3_PKiS5_Pfiii,"",@"SHT_CUDA_INFO"
	.sectionflags	@""
	.align	4


	//----- nvinfo : EIATTR_CUDA_API_VERSION
	.align		4
        /*0000*/ 	.byte	0x04, 0x37
        /*0002*/ 	.short	(.L_1053 - .L_1052)
.L_1052:
        /*0004*/ 	.word	0x00000082


	//----- nvinfo : EIATTR_KPARAM_INFO
	.align		4
.L_1053:
        /*0008*/ 	.byte	0x04, 0x17
        /*000a*/ 	.short	(.L_1055 - .L_1054)
.L_1054:
        /*000c*/ 	.word	0x00000000
        /*0010*/ 	.short	0x0008
        /*0012*/ 	.short	0x0038
        /*0014*/ 	.byte	0x00, 0xf0, 0x11, 0x00


	//----- nvinfo : EIATTR_KPARAM_INFO
	.align		4
.L_1055:
        /*0018*/ 	.byte	0x04, 0x17
        /*001a*/ 	.short	(.L_1057 - .L_1056)
.L_1056:
        /*001c*/ 	.word	0x00000000
        /*0020*/ 	.short	0x0007
        /*0022*/ 	.short	0x0034
        /*0024*/ 	.byte	0x00, 0xf0, 0x11, 0x00


	//----- nvinfo : EIATTR_KPARAM_INFO
	.align		4
.L_1057:
        /*0028*/ 	.byte	0x04, 0x17
        /*002a*/ 	.short	(.L_1059 - .L_1058)
.L_1058:
        /*002c*/ 	.word	0x00000000
        /*0030*/ 	.short	0x0006
        /*0032*/ 	.short	0x0030
        /*0034*/ 	.byte	0x00, 0xf0, 0x11, 0x00


	//----- nvinfo : EIATTR_KPARAM_INFO
	.align		4
.L_1059:
        /*0038*/ 	.byte	0x04, 0x17
        /*003a*/ 	.short	(.L_1061 - .L_1060)
.L_1060:
        /*003c*/ 	.word	0x00000000
        /*0040*/ 	.short	0x0005
        /*0042*/ 	.short	0x0028
        /*0044*/ 	.byte	0x00, 0xf5, 0x21, 0x00


	//----- nvinfo : EIATTR_KPARAM_INFO
	.align		4
.L_1061:
        /*0048*/ 	.byte	0x04, 0x17
        /*004a*/ 	.short	(.L_1063 - .L_1062)
.L_1062:
        /*004c*/ 	.word	0x00000000
        /*0050*/ 	.short	0x0004
        /*0052*/ 	.short	0x0020
        /*0054*/ 	.byte	0x00, 0xf5, 0x21, 0x00


	//----- nvinfo : EIATTR_KPARAM_INFO
	.align		4
.L_1063:
        /*0058*/ 	.byte	0x04, 0x17
        /*005a*/ 	.short	(.L_1065 - .L_1064)
.L_1064:
        /*005c*/ 	.word	0x00000000
        /*0060*/ 	.short	0x0003
        /*0062*/ 	.short	0x0018
        /*0064*/ 	.byte	0x00, 0xf5, 0x21, 0x00


	//----- nvinfo : EIATTR_KPARAM_INFO
	.align		4
.L_1065:
        /*0068*/ 	.byte	0x04, 0x17
        /*006a*/ 	.short	(.L_1067 - .L_1066)
.L_1066:
        /*006c*/ 	.word	0x00000000
        /*0070*/ 	.short	0x0002
        /*0072*/ 	.short	0x0010
        /*0074*/ 	.byte	0x00, 0xf5, 0x21, 0x00


	//----- nvinfo : EIATTR_KPARAM_INFO
	.align		4
.L_1067:
        /*0078*/ 	.byte	0x04, 0x17
        /*007a*/ 	.short	(.L_1069 - .L_1068)
.L_1068:
        /*007c*/ 	.word	0x00000000
        /*0080*/ 	.short	0x0001
        /*0082*/ 	.short	0x0008
        /*0084*/ 	.byte	0x00, 0xf5, 0x21, 0x00


	//----- nvinfo : EIATTR_KPARAM_INFO
	.align		4
.L_1069:
        /*0088*/ 	.byte	0x04, 0x17
        /*008a*/ 	.short	(.L_1071 - .L_1070)
.L_1070:
        /*008c*/ 	.word	0x00000000
        /*0090*/ 	.short	0x0000
        /*0092*/ 	.short	0x0000
        /*0094*/ 	.byte	0x00, 0xf5, 0x21, 0x00


	//----- nvinfo : EIATTR_SPARSE_MMA_MASK
	.align		4
.L_1071:
        /*0098*/ 	.byte	0x03, 0x50
        /*009a*/ 	.short	0x0000


	//----- nvinfo : EIATTR_MAXREG_COUNT
	.align		4
        /*009c*/ 	.byte	0x03, 0x1b
        /*009e*/ 	.short	0x00ff


	//----- nvinfo : EIATTR_NUM_BARRIERS
	.align		4
        /*00a0*/ 	.byte	0x02, 0x4c
        /*00a2*/ 	.byte	0x01
	.zero		1


	//----- nvinfo : EIATTR_MERCURY_ISA_VERSION
	.align		4
        /*00a4*/ 	.byte	0x03, 0x5f
        /*00a6*/ 	.short	0x0101


	//----- nvinfo : EIATTR_UNUSED_LOAD_BYTE_OFFSET
	.align		4
        /*00a8*/ 	.byte	0x04, 0x44
        /*00aa*/ 	.short	(.L_1073 - .L_1072)


	//   ....[0]....
.L_1072:
        /*00ac*/ 	.word	0x00000ee0
        /*00b0*/ 	.word	0x0000fff0


	//   ....[1]....
        /*00b4*/ 	.word	0x00001060
        /*00b8*/ 	.word	0x00000fff


	//   ....[2]....
        /*00bc*/ 	.word	0x000011a0
        /*00c0*/ 	.word	0x0000fff0


	//   ....[3]....
        /*00c4*/ 	.word	0x00001310
        /*00c8*/ 	.word	0x00000fff


	//   ....[4]....
        /*00cc*/ 	.word	0x00001470
        /*00d0*/ 	.word	0x0000fff0


	//   ....[5]....
        /*00d4*/ 	.word	0x000015b0
        /*00d8*/ 	.word	0x00000fff


	//   ....[6]....
        /*00dc*/ 	.word	0x00001720
        /*00e0*/ 	.word	0x0000fff0


	//   ....[7]....
        /*00e4*/ 	.word	0x00001860
        /*00e8*/ 	.word	0x00000fff


	//   ....[8]....
        /*00ec*/ 	.word	0x000019b0
        /*00f0*/ 	.word	0x0000fff0


	//   ....[9]....
        /*00f4*/ 	.word	0x00001b20
        /*00f8*/ 	.word	0x00000fff


	//   ....[10]....
        /*00fc*/ 	.word	0x00001c60
        /*0100*/ 	.word	0x0000fff0


	//   ....[11]....
        /*0104*/ 	.word	0x00001dd0
        /*0108*/ 	.word	0x00000fff


	//   ....[12]....
        /*010c*/ 	.word	0x00001f10
        /*0110*/ 	.word	0x0000fff0


	//   ....[13]....
        /*0114*/ 	.word	0x00002090
        /*0118*/ 	.word	0x00000fff


	//   ....[14]....
        /*011c*/ 	.word	0x000021b0
        /*0120*/ 	.word	0x0000fff0


	//   ....[15]....
        /*0124*/ 	.word	0x00002350
        /*0128*/ 	.word	0x00000fff


	//----- nvinfo : EIATTR_INT_WARP_WIDE_INSTR_OFFSETS
	.align		4
.L_1073:
        /*012c*/ 	.byte	0x04, 0x31
        /*012e*/ 	.short	(.L_1075 - .L_1074)


	//   ....[0]....
.L_1074:
        /*0130*/ 	.word	0x00000c10


	//----- nvinfo : EIATTR_VRC_CTA_INIT_COUNT
	.align		4
.L_1075:
        /*0134*/ 	.byte	0x02, 0x4a
	.zero		1
	.zero		1


	//----- nvinfo : EIATTR_EXIT_INSTR_OFFSETS
	.align		4
        /*0138*/ 	.byte	0x04, 0x1c
        /*013a*/ 	.short	(.L_1077 - .L_1076)


	//   ....[0]....
.L_1076:
        /*013c*/ 	.word	0x00000140


	//   ....[1]....
        /*0140*/ 	.word	0x00002c20


	//   ....[2]....
        /*0144*/ 	.word	0x00003200


	//   ....[3]....
        /*0148*/ 	.word	0x00003370


	//   ....[4]....
        /*014c*/ 	.word	0x00003580


	//   ....[5]....
        /*0150*/ 	.word	0x00003710


	//   ....[6]....
        /*0154*/ 	.word	0x00003740


	//   ....[7]....
        /*0158*/ 	.word	0x00003fb0


	//   ....[8]....
        /*015c*/ 	.word	0x00004620


	//   ....[9]....
        /*0160*/ 	.word	0x000047c0


	//----- nvinfo : EIATTR_CRS_STACK_SIZE
	.align		4
.L_1077:
        /*0164*/ 	.byte	0x04, 0x1e
        /*0166*/ 	.short	(.L_1079 - .L_1078)
.L_1078:
        /*0168*/ 	.word	0x00000000


	//----- nvinfo : EIATTR_CBANK_PARAM_SIZE
	.align		4
.L_1079:
        /*016c*/ 	.byte	0x03, 0x19
        /*016e*/ 	.short	0x003c


	//----- nvinfo : EIATTR_PARAM_CBANK
	.align		4
        /*0170*/ 	.byte	0x04, 0x0a
        /*0172*/ 	.short	(.L_1081 - .L_1080)
	.align		4
.L_1080:
        /*0174*/ 	.word	index@(.nv.constant0._Z24moe_gate_up_small_kernelI6__halfLb0EEvPKT_S3_S3_PKiS5_Pfiii)
        /*0178*/ 	.short	0x0380
        /*017a*/ 	.short	0x003c


	//----- nvinfo : EIATTR_SW_WAR
	.align		4
.L_1081:
        /*017c*/ 	.byte	0x04, 0x36
        /*017e*/ 	.short	(.L_1083 - .L_1082)
.L_1082:
        /*0180*/ 	.word	0x00000008
.L_1083:


//--------------------- .nv.info._Z23moe_output_small_kernelI6__halfLb1EEvPKfPKT_PKiS7_S2_PS3_ii --------------------------
	.section	.nv.info._Z23moe_output_small_kernelI6__halfLb1EEvPKfPKT_PKiS7_S2_PS3_ii,"",@"SHT_CUDA_INFO"
	.sectionflags	@""
	.align	4


	//----- nvinfo : EIATTR_CUDA_API_VERSION
	.align		4
        /*0000*/ 	.byte	0x04, 0x37
        /*0002*/ 	.short	(.L_1085 - .L_1084)
.L_1084:
        /*0004*/ 	.word	0x00000082


	//----- nvinfo : EIATTR_KPARAM_INFO
	.align		4
.L_1085:
        /*0008*/ 	.byte	0x04, 0x17
        /*000a*/ 	.short	(.L_1087 - .L_1086)
.L_1086:
        /*000c*/ 	.word	0x00000000
        /*0010*/ 	.short	0x0007
        /*0012*/ 	.short	0x0034
        /*0014*/ 	.byte	0x00, 0xf0, 0x11, 0x00


	//----- nvinfo : EIATTR_KPARAM_INFO
	.align		4
.L_1087:
        /*0018*/ 	.byte	0x04, 0x17
        /*001a*/ 	.short	(.L_1089 - .L_1088)
.L_1088:
        /*001c*/ 	.word	0x00000000
        /*0020*/ 	.short	0x0006
        /*0022*/ 	.short	0x0030
        /*0024*/ 	.byte	0x00, 0xf0, 0x11, 0x00


	//----- nvinfo : EIATTR_KPARAM_INFO
	.align		4
.L_1089:
        /*0028*/ 	.byte	0x04, 0x17
        /*002a*/ 	.short	(.L_1091 - .L_1090)
.L_1090:
        /*002c*/ 	.word	0x00000000
        /*0030*/ 	.short	0x0005
        /*0032*/ 	.short	0x0028
        /*0034*/ 	.byte	0x00, 0xf5, 0x21, 0x00


	//----- nvinfo : EIATTR_KPARAM_INFO
	.align		4
.L_1091:
        /*0038*/ 	.byte	0x04, 0x17
        /*003a*/ 	.short	(.L_1093 - .L_1092)
.L_1092:
        /*003c*/ 	.word	0x00000000
        /*0040*/ 	.short	0x0004
        /*0042*/ 	.short	0x0020
        /*0044*/ 	.byte	0x00, 0xf5, 0x21, 0x00


	//----- nvinfo : EIATTR_KPARAM_INFO
	.align		4
.L_1093:
        /*0048*/ 	.byte	0x04, 0x17
        /*004a*/ 	.short	(.L_1095 - .L_1094)
.L_1094:
        /*004c*/ 	.word	0x00000000
        /*0050*/ 	.short	0x0003
        /*0052*/ 	.short	0x0018
        /*0054*/ 	.byte	0x00, 0xf5, 0x21, 0x00


	//----- nvinfo : EIATTR_KPARAM_INFO
	.align		4
.L_1095:
        /*0058*/ 	.byte	0x04, 0x17
        /*005a*/ 	.short	(.L_1097 - .L_1096)
.L_1096:
        /*005c*/ 	.word	0x00000000
        /*0060*/ 	.short	0x0002
        /*0062*/ 	.short	0x0010
        /*0064*/ 	.byte	0x00, 0xf5, 0x21, 0x00


	//----- nvinfo : EIATTR_KPARAM_INFO
	.align		4
.L_1097:
        /*0068*/ 	.byte	0x04, 0x17
        /*006a*/ 	.short	(.L_1099 - .L_1098)
.L_1098:
        /*006c*/ 	.word	0x00000000
        /*0070*/ 	.short	0x0001
        /*0072*/ 	.short	0x0008
        /*0074*/ 	.byte	0x00, 0xf5, 0x21, 0x00


	//----- nvinfo : EIATTR_KPARAM_INFO
	.align		4
.L_1099:
        /*0078*/ 	.byte	0x04, 0x17
        /*007a*/ 	.short	(.L_1101 - .L_1100)
.L_1100:
        /*007c*/ 	.word	0x00000000
        /*0080*/ 	.short	0x0000
        /*0082*/ 	.short	0x0000
        /*0084*/ 	.byte	0x00, 0xf5, 0x21, 0x00


	//----- nvinfo : EIATTR_SPARSE_MMA_MASK
	.align		4
.L_1101:
        /*0088*/ 	.byte	0x03, 0x50
        /*008a*/ 	.short	0x0000


	//----- nvinfo : EIATTR_MAXREG_COUNT
	.align		4
        /*008c*/ 	.byte	0x03, 0x1b
        /*008e*/ 	.short	0x00ff


	//----- nvinfo : EIATTR_NUM_BARRIERS
	.align		4
        /*0090*/ 	.byte	0x02, 0x4c
        /*0092*/ 	.byte	0x01
	.zero		1


	//----- nvinfo : EIATTR_MERCURY_ISA_VERSION
	.align		4
        /*0094*/ 	.byte	0x03, 0x5f
        /*0096*/ 	.short	0x0101


	//----- nvinfo : EIATTR_UNUSED_LOAD_BYTE_OFFSET
	.align		4
        /*0098*/ 	.byte	0x04, 0x44
        /*009a*/ 	.short	(.L_1103 - .L_1102)


	//   ....[0]....
.L_1102:
        /*009c*/ 	.word	0x00000d70
        /*00a0*/ 	.word	0x0000fff0


	//   ....[1]....
        /*00a4*/ 	.word	0x00000f00
        /*00a8*/ 	.word	0x00000fff


	//   ....[2]....
        /*00ac*/ 	.word	0x00001020
        /*00b0*/ 	.word	0x0000fff0


	//   ....[3]....
        /*00b4*/ 	.word	0x000011b0
        /*00b8*/ 	.word	0x00000fff


	//   ....[4]....
        /*00bc*/ 	.word	0x000012d0
        /*00c0*/ 	.word	0x0000fff0


	//   ....[5]....
        /*00c4*/ 	.word	0x00001460
        /*00c8*/ 	.word	0x00000fff


	//   ....[6]....
        /*00cc*/ 	.word	0x00001580
        /*00d0*/ 	.word	0x0000fff0


	//   ....[7]....
        /*00d4*/ 	.word	0x00001710
        /*00d8*/ 	.word	0x00000fff


	//   ....[8]....
        /*00dc*/ 	.word	0x00001830
        /*00e0*/ 	.word	0x0000fff0


	//   ....[9]....
        /*00e4*/ 	.word	0x000019c0
        /*00e8*/ 	.word	0x00000fff


	//   ....[10]....
        /*00ec*/ 	.word	0x00001ae0
        /*00f0*/ 	.word	0x0000fff0


	//   ....[11]....
        /*00f4*/ 	.word	0x00001c70
        /*00f8*/ 	.word	0x00000fff


	//   ....[12]....
        /*00fc*/ 	.word	0x00001d90
        /*0100*/ 	.word	0x0000fff0


	//   ....[13]....
        /*0104*/ 	.word	0x00001f20
        /*0108*/ 	.word	0x00000fff


	//   ....[14]....
        /*010c*/ 	.word	0x00002040
        /*0110*/ 	.word	0x0000fff0


	//   ....[15]....
        /*0114*/ 	.word	0x000021b0
        /*0118*/ 	.word	0x00000fff


	//----- nvinfo : EIATTR_INT_WARP_WIDE_INSTR_OFFSETS
	.align		4
.L_1103:
        /*011c*/ 	.byte	0x04, 0x31
        /*011e*/ 	.short	(.L_1105 - .L_1104)


	//   ....[0]....
.L_1104:
        /*0120*/ 	.word	0x00000ac0


	//----- nvinfo : EIATTR_VRC_CTA_INIT_COUNT
	.align		4
.L_1105:
        /*0124*/ 	.byte	0x02, 0x4a
	.zero		1
	.zero		1


	//----- nvinfo : EIATTR_ATOM16_EMUL_INSTR_REG_MAP
	.align		4
        /*0128*/ 	.byte	0x04, 0x2e
        /*012a*/ 	.short	(.L_1107 - .L_1106)


	//   ....[0]....
.L_1106:
        /*012c*/ 	.word	0x00002470
        /*0130*/ 	.short	0x0009
        /*0132*/ 	.short	0x0000


	//   ....[1]....
        /*0134*/ 	.word	0x000024e0
        /*0138*/ 	.short	0x0009
        /*013a*/ 	.short	0x0000


	//   ....[2]....
        /*013c*/ 	.word	0x000025b0
        /*0140*/ 	.short	0x000f
        /*0142*/ 	.short	0x0000


	//   ....[3]....
        /*0144*/ 	.word	0x00002610
        /*0148*/ 	.short	0x000f
        /*014a*/ 	.short	0x0000


	//   ....[4]....
        /*014c*/ 	.word	0x000026e0
        /*0150*/ 	.short	0x000f
        /*0152*/ 	.short	0x0000


	//   ....[5]....
        /*0154*/ 	.word	0x00002740
        /*0158*/ 	.short	0x000f
        /*015a*/ 	.short	0x0000


	//   ....[6]....
        /*015c*/ 	.word	0x00002800
        /*0160*/ 	.short	0x0009
        /*0162*/ 	.short	0x0000


	//   ....[7]....
        /*0164*/ 	.word	0x00002860
        /*0168*/ 	.short	0x0009
        /*016a*/ 	.short	0x0000


	//   ....[8]....
        /*016c*/ 	.word	0x00002a40
        /*0170*/ 	.short	0x0005
        /*0172*/ 	.short	0x0000


	//   ....[9]....
        /*0174*/ 	.word	0x00002ab0
        /*0178*/ 	.short	0x0005
        /*017a*/ 	.short	0x0000


	//   ....[10]....
        /*017c*/ 	.word	0x00002b80
        /*0180*/ 	.short	0x000b
        /*0182*/ 	.short	0x0000


	//   ....[11]....
        /*0184*/ 	.word	0x00002be0
        /*0188*/ 	.short	0x000b
        /*018a*/ 	.short	0x0000


	//   ....[12]....
        /*018c*/ 	.word	0x00002cb0
        /*0190*/ 	.short	0x000b
        /*0192*/ 	.short	0x0000


	//   ....[13]....
        /*0194*/ 	.word	0x00002d10
        /*0198*/ 	.short	0x000b
        /*019a*/ 	.short	0x0000


	//   ....[14]....
        /*019c*/ 	.word	0x00002dd0
        /*01a0*/ 	.short	0x0007
        /*01a2*/ 	.short	0x0000


	//   ....[15]....
        /*01a4*/ 	.word	0x00002e30
        /*01a8*/ 	.short	0x0007
        /*01aa*/ 	.short	0x0000


	//----- nvinfo : EIATTR_EXIT_INSTR_OFFSETS
	.align		4
.L_1107:
        /*01ac*/ 	.byte	0x04, 0x1c
        /*01ae*/ 	.short	(.L_1109 - .L_1108)


	//   ....[0]....
.L_1108:
        /*01b0*/ 	.word	0x00000140


	//   ....[1]....
        /*01b4*/ 	.word	0x000028d0


	//   ....[2]....
        /*01b8*/ 	.word	0x00002d60


	//   ....[3]....
        /*01bc*/ 	.word	0x00002e70


	//----- nvinfo : EIATTR_CRS_STACK_SIZE
	.align		4
.L_1109:
        /*01c0*/ 	.byte	0x04, 0x1e
        /*01c2*/ 	.short	(.L_1111 - .L_1110)
.L_1110:
        /*01c4*/ 	.word	0x00000000


	//----- nvinfo : EIATTR_CBANK_PARAM_SIZE
	.align		4
.L_1111:
        /*01c8*/ 	.byte	0x03, 0x19
        /*01ca*/ 	.short	0x0038


	//----- nvinfo : EIATTR_PARAM_CBANK
	.align		4
        /*01cc*/ 	.byte	0x04, 0x0a
        /*01ce*/ 	.short	(.L_1113 - .L_1112)
	.align		4
.L_1112:
        /*01d0*/ 	.word	index@(.nv.constant0._Z23moe_output_small_kernelI6__halfLb1EEvPKfPKT_PKiS7_S2_PS3_ii)
        /*01d4*/ 	.short	0x0380
        /*01d6*/ 	.short	0x0038


	//----- nvinfo : EIATTR_SW_WAR
	.align		4
.L_1113:
        /*01d8*/ 	.byte	0x04, 0x36
        /*01da*/ 	.short	(.L_1115 - .L_1114)
.L_1114:
        /*01dc*/ 	.word	0x00000008
.L_1115:


//--------------------- .nv.info._Z24moe_gate_up_small_kernelI6__halfLb1EEvPKT_S3_S3_PKiS5_Pfiii --------------------------
	.section	.nv.info._Z24moe_gate_up_small_kernelI6__halfLb1EEvPKT_S3_S3_PKiS5_Pfiii,"",@"SHT_CUDA_INFO"
	.sectionflags	@""
	.align	4


	//----- nvinfo : EIATTR_CUDA_API_VERSION
	.align		4
        /*0000*/ 	.byte	0x04, 0x37
        /*0002*/ 	.short	(.L_1117 - .L_1116)
.L_1116:
        /*0004*/ 	.word	0x00000082


	//----- nvinfo : EIATTR_KPARAM_INFO
	.align		4
.L_1117:
        /*0008*/ 	.byte	0x04, 0x17
        /*000a*/ 	.short	(.L_1119 - .L_1118)
.L_1118:
        /*000c*/ 	.word	0x00000000
        /*0010*/ 	.short	0x0008
        /*0012*/ 	.short	0x0038
        /*0014*/ 	.byte	0x00, 0xf0, 0x11, 0x00


	//----- nvinfo : EIATTR_KPARAM_INFO
	.align		4
.L_1119:
        /*0018*/ 	.byte	0x04, 0x17
        /*001a*/ 	.short	(.L_1121 - .L_1120)
.L_1120:
        /*001c*/ 	.word	0x00000000
        /*0020*/ 	.short	0x0007
        /*0022*/ 	.short	0x0034
        /*0024*/ 	.byte	0x00, 0xf0, 0x11, 0x00


	//----- nvinfo : EIATTR_KPARAM_INFO
	.align		4
.L_1121:
        /*0028*/ 	.byte	0x04, 0x17
        /*002a*/ 	.short	(.L_1123 - .L_1122)
.L_1122:
        /*002c*/ 	.word	0x00000000
        /*0030*/ 	.short	0x0006
        /*0032*/ 	.short	0x0030
        /*0034*/ 	.byte	0x00, 0xf0, 0x11, 0x00


	//----- nvinfo : EIATTR_KPARAM_INFO
	.align		4
.L_1123:
        /*0038*/ 	.byte	0x04, 0x17
        /*003a*/ 	.short	(.L_1125 - .L_1124)
.L_1124:
        /*003c*/ 	.word	0x00000000
        /*0040*/ 	.short	0x0005
        /*0042*/ 	.short	0x0028
        /*0044*/ 	.byte	0x00, 0xf5, 0x21, 0x00


	//----- nvinfo : EIATTR_KPARAM_INFO
	.align		4
.L_1125:
        /*0048*/ 	.byte	0x04, 0x17
        /*004a*/ 	.short	(.L_1127 - .L_1126)
.L_1126:
        /*004c*/ 	.word	0x00000000
        /*0050*/ 	.short	0x0004
        /*0052*/ 	.short	0x0020
        /*0054*/ 	.byte	0x00, 0xf5, 0x21, 0x00


	//----- nvinfo : EIATTR_KPARAM_INFO
	.align		4
.L_1127:
        /*0058*/ 	.byte	0x04, 0x17
        /*005a*/ 	.short	(.L_1129 - .L_1128)
.L_1128:
        /*005c*/ 	.word	0x00000000
        /*0060*/ 	.short	0x0003
        /*0062*/ 	.short	0x0018
        /*0064*/ 	.byte	0x00, 0xf5, 0x21, 0x00


	//----- nvinfo : EIATTR_KPARAM_INFO
	.align		4
.L_1129:
        /*0068*/ 	.byte	0x04, 0x17
        /*006a*/ 	.short	(.L_1131 - .L_1130)
.L_1130:
        /*006c*/ 	.word	0x00000000
        /*0070*/ 	.short	0x0002
        /*0072*/ 	.short	0x0010
        /*0074*/ 	.byte	0x00, 0xf5, 0x21, 0x00


	//----- nvinfo : EIATTR_KPARAM_INFO
	.align		4
.L_1131:
        /*0078*/ 	.byte	0x04, 0x17
        /*007a*/ 	.short	(.L_1133 - .L_1132)
.L_1132:
        /*007c*/ 	.word	0x00000000
        /*0080*/ 	.short	0x0001
        /*0082*/ 	.short	0x0008
        /*0084*/ 	.byte	0x00, 0xf5, 0x21, 0x00


	//----- nvinfo : EIATTR_KPARAM_INFO
	.align		4
.L_1133:
        /*0088*/ 	.byte	0x04, 0x17
        /*008a*/ 	.short	(.L_1135 - .L_1134)
.L_1134:
        /*008c*/ 	.word	0x00000000
        /*0090*/ 	.short	0x0000
        /*0092*/ 	.short	0x0000
        /*0094*/ 	.byte	0x00, 0xf5, 0x21, 0x00


	//----- nvinfo : EIATTR_SPARSE_MMA_MASK
	.align		4
.L_1135:
        /*0098*/ 	.byte	0x03, 0x50
        /*009a*/ 	.short	0x0000


	//----- nvinfo : EIATTR_MAXREG_COUNT
	.align		4
        /*009c*/ 	.byte	0x03, 0x1b
        /*009e*/ 	.short	0x00ff


	//----- nvinfo : EIATTR_NUM_BARRIERS
	.align		4
        /*00a0*/ 	.byte	0x02, 0x4c
        /*00a2*/ 	.byte	0x01
	.zero		1


	//----- nvinfo : EIATTR_MERCURY_ISA_VERSION
	.align		4
        /*00a4*/ 	.byte	0x03, 0x5f
        /*00a6*/ 	.short	0x0101


	//----- nvinfo : EIATTR_UNUSED_LOAD_BYTE_OFFSET
	.align		4
        /*00a8*/ 	.byte	0x04, 0x44
        /*00aa*/ 	.short	(.L_1137 - .L_1136)


	//   ....[0]....
.L_1136:
        /*00ac*/ 	.word	0x00001450
        /*00b0*/ 	.word	0x0000fff0


	//   ....[1]....
        /*00b4*/ 	.word	0x000014e0
        /*00b8*/ 	.word	0x0000fff0


	//   ....[2]....
        /*00bc*/ 	.word	0x00001720
        /*00c0*/ 	.word	0x00000fff


	//   ....[3]....
        /*00c4*/ 	.word	0x00001790
        /*00c8*/ 	.word	0x00000fff


	//   ....[4]....
        /*00cc*/ 	.word	0x00001960
        /*00d0*/ 	.word	0x0000fff0


	//   ....[5]....
        /*00d4*/ 	.word	0x00001a40
        /*00d8*/ 	.word	0x0000fff0


	//   ....[6]....
        /*00dc*/ 	.word	0x00001ca0
        /*00e0*/ 	.word	0x00000fff


	//   ....[7]....
        /*00e4*/ 	.word	0x00001cb0
        /*00e8*/ 	.word	0x00000fff


	//   ....[8]....
        /*00ec*/ 	.word	0x00001ef0
        /*00f0*/ 	.word	0x0000fff0


	//   ....[9]....
        /*00f4*/ 	.word	0x00001f20
        /*00f8*/ 	.word	0x0000fff0


	//   ....[10]....
        /*00fc*/ 	.word	0x000021b0
        /*0100*/ 	.word	0x00000fff


	//   ....[11]....
        /*0104*/ 	.word	0x000021c0
        /*0108*/ 	.word	0x00000fff


	//   ....[12]....
        /*010c*/ 	.word	0x00002410
        /*0110*/ 	.word	0x0000fff0


	//   ....[13]....
        /*0114*/ 	.word	0x00002440
        /*0118*/ 	.word	0x0000fff0


	//   ....[14]....
        /*011c*/ 	.word	0x000026d0
        /*0120*/ 	.word	0x00000fff


	//   ....[15]....
        /*0124*/ 	.word	0x000026e0
        /*0128*/ 	.word	0x00000fff


	//   ....[16]....
        /*012c*/ 	.word	0x00002930
        /*0130*/ 	.word	0x0000fff0


	//   ....[17]....
        /*0134*/ 	.word	0x00002960
        /*0138*/ 	.word	0x0000fff0


	//   ....[18]....
        /*013c*/ 	.word	0x00002bf0
        /*0140*/ 	.word	0x00000fff


	//   ....[19]....
        /*0144*/ 	.word	0x00002c00
        /*0148*/ 	.word	0x00000fff


	//   ....[20]....
        /*014c*/ 	.word	0x00002e50
        /*0150*/ 	.word	0x0000fff0


	//   ....[21]....
        /*0154*/ 	.word	0x00002e80
        /*0158*/ 	.word	0x0000fff0


	//   ....[22]....
        /*015c*/ 	.word	0x00003110
        /*0160*/ 	.word	0x00000fff


	//   ....[23]....
        /*0164*/ 	.word	0x00003120
        /*0168*/ 	.word	0x00000fff


	//   ....[24]....
        /*016c*/ 	.word	0x00003370
        /*0170*/ 	.word	0x0000fff0


	//   ....[25]....
        /*0174*/ 	.word	0x000033a0
        /*0178*/ 	.word	0x0000fff0


	//   ....[26]....
        /*017c*/ 	.word	0x00003610
        /*0180*/ 	.word	0x00000fff


	//   ....[27]....
        /*0184*/ 	.word	0x00003650
        /*0188*/ 	.word	0x00000fff


	//   ....[28]....
        /*018c*/ 	.word	0x00003840
        /*0190*/ 	.word	0x0000fff0


	//   ....[29]....
        /*0194*/ 	.word	0x000038a0
        /*0198*/ 	.word	0x0000fff0


	//   ....[30]....
        /*019c*/ 	.word	0x00003ab0
        /*01a0*/ 	.word	0x00000fff


	//   ....[31]....
        /*01a4*/ 	.word	0x00003b70
        /*01a8*/ 	.word	0x00000fff


	//----- nvinfo : EIATTR_INT_WARP_WIDE_INSTR_OFFSETS
	.align		4
.L_1137:
        /*01ac*/ 	.byte	0x04, 0x31
        /*01ae*/ 	.short	(.L_1139 - .L_1138)


	//   ....[0]....
.L_1138:
        /*01b0*/ 	.word	0x00001150


	//----- nvinfo : EIATTR_VRC_CTA_INIT_COUNT
	.align		4
.L_1139:
        /*01b4*/ 	.byte	0x02, 0x4a
	.zero		1
	.zero		1


	//----- nvinfo : EIATTR_EXIT_INSTR_OFFSETS
	.align		4
        /*01b8*/ 	.byte	0x04, 0x1c
        /*01ba*/ 	.short	(.L_1141 - .L_1140)


	//   ....[0]....
.L_1140:
        /*01bc*/ 	.word	0x00000140


	//   ....[1]....
        /*01c0*/ 	.word	0x00004500


	//   ....[2]....
        /*01c4*/ 	.word	0x00004b00


	//   ....[3]....
        /*01c8*/ 	.word	0x00004c80


	//   ....[4]....
        /*01cc*/ 	.word	0x00004ed0


	//   ....[5]....
        /*01d0*/ 	.word	0x00005090


	//   ....[6]....
        /*01d4*/ 	.word	0x000050d0


	//   ....[7]....
        /*01d8*/ 	.word	0x00005980


	//   ....[8]....
        /*01dc*/ 	.word	0x00006020


	//   ....[9]....
        /*01e0*/ 	.word	0x000061d0


	//----- nvinfo : EIATTR_CRS_STACK_SIZE
	.align		4
.L_1141:
        /*01e4*/ 	.byte	0x04, 0x1e
        /*01e6*/ 	.short	(.L_1143 - .L_1142)
.L_1142:
        /*01e8*/ 	.word	0x00000000


	//----- nvinfo : EIATTR_CBANK_PARAM_SIZE
	.align		4
.L_1143:
        /*01ec*/ 	.byte	0x03, 0x19
        /*01ee*/ 	.short	0x003c


	//----- nvinfo : EIATTR_PARAM_CBANK
	.align		4
        /*01f0*/ 	.byte	0x04, 0x0a
        /*01f2*/ 	.short	(.L_1145 - .L_1144)
	.align		4
.L_1144:
        /*01f4*/ 	.word	index@(.nv.constant0._Z24moe_gate_up_small_kernelI6__halfLb1EEvPKT_S3_S3_PKiS5_Pfiii)
        /*01f8*/ 	.short	0x0380
        /*01fa*/ 	.short	0x003c


	//----- nvinfo : EIATTR_SW_WAR
	.align		4
.L_1145:
        /*01fc*/ 	.byte	0x04, 0x36
        /*01fe*/ 	.short	(.L_1147 - .L_1146)
.L_1146:
        /*0200*/ 	.word	0x00000008
.L_1147:


//--------------------- .nv.info._Z28moe_fused_single_pass_kernelIfLb0EEvPKT_S2_S2_S2_PKiS4_PKfPS0_iii --------------------------
	.section	.nv.info._Z28moe_fused_single_pass_kernelIfLb0EEvPKT_S2_S2_S2_PKiS4_PKfPS0_iii,"",@"SHT_CUDA_INFO"
	.sectionflags	@""
	.align	4


	//----- nvinfo : EIATTR_CUDA_API_VERSION
	.align		4
        /*0000*/ 	.byte	0x04, 0x37
        /*0002*/ 	.short	(.L_1149 - .L_1148)
.L_1148:
        /*0004*/ 	.word	0x00000082


	//----- nvinfo : EIATTR_KPARAM_INFO
	.align		4
.L_1149:
        /*0008*/ 	.byte	0x04, 0x17
        /*000a*/ 	.short	(.L_1151 - .L_1150)
.L_1150:
        /*000c*/ 	.word	0x00000000
        /*0010*/ 	.short	0x000a
        /*0012*/ 	.short	0x0048
        /*0014*/ 	.byte	0x00, 0xf0, 0x11, 0x00


	//----- nvinfo : EIATTR_KPARAM_INFO
	.align		4
.L_1151:
        /*0018*/ 	.byte	0x04, 0x17
        /*001a*/ 	.short	(.L_1153 - .L_1152)
.L_1152:
        /*001c*/ 	.word	0x00000000
        /*0020*/ 	.short	0x0009
        /*0022*/ 	.short	0x0044
        /*0024*/ 	.byte	0x00, 0xf0, 0x11, 0x00


	//----- nvinfo : EIATTR_KPARAM_INFO
	.align		4
.L_1153:
        /*0028*/ 	.byte	0x04, 0x17
        /*002a*/ 	.short	(.L_1155 - .L_1154)
.L_1154:
        /*002c*/ 	.word	0x00000000
        /*0030*/ 	.short	0x0008
        /*0032*/ 	.short	0x0040
        /*0034*/ 	.byte	0x00, 0xf0, 0x11, 0x00


	//----- nvinfo : EIATTR_KPARAM_INFO
	.align		4
.L_1155:
        /*0038*/ 	.byte	0x04, 0x17
        /*003a*/ 	.short	(.L_1157 - .L_1156)
.L_1156:
        /*003c*/ 	.word	0x00000000
        /*0040*/ 	.short	0x0007
        /*0042*/ 	.short	0x0038
        /*0044*/ 	.byte	0x00, 0xf5, 0x21, 0x00


	//----- nvinfo : EIATTR_KPARAM_INFO
	.align		4
.L_1157:
        /*0048*/ 	.byte	0x04, 0x17
        /*004a*/ 	.short	(.L_1159 - .L_1158)
.L_1158:
        /*004c*/ 	.word	0x00000000
        /*0050*/ 	.short	0x0006
        /*0052*/ 	.short	0x0030
        /*0054*/ 	.byte	0x00, 0xf5, 0x21, 0x00


	//----- nvinfo : EIATTR_KPARAM_INFO
	.align		4
.L_1159:
        /*0058*/ 	.byte	0x04, 0x17
        /*005a*/ 	.short	(.L_1161 - .L_1160)
.L_1160:
        /*005c*/ 	.word	0x00000000
        /*0060*/ 	.short	0x0005
        /*0062*/ 	.short	0x0028
        /*0064*/ 	.byte	0x00, 0xf5, 0x21, 0x00


	//----- nvinfo : EIATTR_KPARAM_INFO
	.align		4
.L_1161:
        /*0068*/ 	.byte	0x04, 0x17
        /*006a*/ 	.short	(.L_1163 - .L_1162)
.L_1162:
        /*006c*/ 	.word	0x00000000
        /*0070*/ 	.short	0x0004
        /*0072*/ 	.short	0x0020
        /*0074*/ 	.byte	0x00, 0xf5, 0x21, 0x00


	//----- nvinfo : EIATTR_KPARAM_INFO
	.align		4
.L_1163:
        /*0078*/ 	.byte	0x04, 0x17
        /*007a*/ 	.short	(.L_1165 - .L_1164)
.L_1164:
        /*007c*/ 	.word	0x00000000
        /*0080*/ 	.short	0x0003
        /*0082*/ 	.short	0x0018
        /*0084*/ 	.byte	0x00, 0xf5, 0x21, 0x00


	//----- nvinfo : EIATTR_KPARAM_INFO
	.align		4
.L_1165:
        /*0088*/ 	.byte	0x04, 0x17
        /*008a*/ 	.short	(.L_1167 - .L_1166)
.L_1166:
        /*008c*/ 	.word	0x00000000
        /*0090*/ 	.short	0x0002
        /*0092*/ 	.short	0x0010
        /*0094*/ 	.byte	0x00, 0xf5, 0x21, 0x00


	//----- nvinfo : EIATTR_KPARAM_INFO
	.align		4
.L_1167:
        /*0098*/ 	.byte	0x04, 0x17
        /*009a*/ 	.short	(.L_1169 - .L_1168)
.L_1168:
        /*009c*/ 	.word	0x00000000
        /*00a0*/ 	.short	0x0001
        /*00a2*/ 	.short	0x0008
        /*00a4*/ 	.byte	0x00, 0xf5, 0x21, 0x00


	//----- nvinfo : EIATTR_KPARAM_INFO
	.align		4
.L_1169:
        /*00a8*/ 	.byte	0x04, 0x17
        /*00aa*/ 	.short	(.L_1171 - .L_1170)
.L_1170:
        /*00ac*/ 	.word	0x00000000
        /*00b0*/ 	.short	0x0000
        /*00b2*/ 	.short	0x0000
        /*00b4*/ 	.byte	0x00, 0xf5, 0x21, 0x00


	//----- nvinfo : EIATTR_SPARSE_MMA_MASK
	.align		4
.L_1171:
        /*00b8*/ 	.byte	0x03, 0x50
        /*00ba*/ 	.short	0x0000


	//----- nvinfo : EIATTR_MAXREG_COUNT
	.align		4
        /*00bc*/ 	.byte	0x03, 0x1b
        /*00be*/ 	.short	0x00ff


	//----- nvinfo : EIATTR_NUM_BARRIERS
	.align		4
        /*00c0*/ 	.byte	0x02, 0x4c
        /*00c2*/ 	.byte	0x01
	.zero		1


	//----- nvinfo : EIATTR_MERCURY_ISA_VERSION
	.align		4
        /*00c4*/ 	.byte	0x03, 0x5f
        /*00c6*/ 	.short	0x0101


	//----- nvinfo : EIATTR_VRC_CTA_INIT_COUNT
	.align		4
        /*00c8*/ 	.byte	0x02, 0x4a
	.zero		1
	.zero		1


	//----- nvinfo : EIATTR_EXIT_INSTR_OFFSETS
	.align		4
        /*00cc*/ 	.byte	0x04, 0x1c
        /*00ce*/ 	.short	(.L_1173 - .L_1172)


	//   ....[0]....
.L_1172:
        /*00d0*/ 	.word	0x000000b0


	//   ....[1]....
        /*00d4*/ 	.word	0x00000240


	//   ....[2]....
        /*00d8*/ 	.word	0x00002020


	//----- nvinfo : EIATTR_CRS_STACK_SIZE
	.align		4
.L_1173:
        /*00dc*/ 	.byte	0x04, 0x1e
        /*00de*/ 	.short	(.L_1175 - .L_1174)
.L_1174:
        /*00e0*/ 	.word	0x00000000


	//----- nvinfo : EIATTR_CBANK_PARAM_SIZE
	.align		4
.L_1175:
        /*00e4*/ 	.byte	0x03, 0x19
        /*00e6*/ 	.short	0x004c


	//----- nvinfo : EIATTR_PARAM_CBANK
	.align		4
        /*00e8*/ 	.byte	0x04, 0x0a
        /*00ea*/ 	.short	(.L_1177 - .L_1176)
	.align		4
.L_1176:
        /*00ec*/ 	.word	index@(.nv.constant0._Z28moe_fused_single_pass_kernelIfLb0EEvPKT_S2_S2_S2_PKiS4_PKfPS0_iii)
        /*00f0*/ 	.short	0x0380
        /*00f2*/ 	.short	0x004c


	//----- nvinfo : EIATTR_SW_WAR
	.align		4
.L_1177:
        /*00f4*/ 	.byte	0x04, 0x36
        /*00f6*/ 	.short	(.L_1179 - .L_1178)
.L_1178:
        /*00f8*/ 	.word	0x00000008
.L_1179:


//--------------------- .nv.info._Z28moe_fused_single_pass_kernelIfLb1EEvPKT_S2_S2_S2_PKiS4_PKfPS0_iii --------------------------
	.section	.nv.info._Z28moe_fused_single_pass_kernelIfLb1EEvPKT_S2_S2_S2_PKiS4_PKfPS0_iii,"",@"SHT_CUDA_INFO"
	.sectionflags	@""
	.align	4


	//----- nvinfo : EIATTR_CUDA_API_VERSION
	.align		4
        /*0000*/ 	.byte	0x04, 0x37
        /*0002*/ 	.short	(.L_1181 - .L_1180)
.L_1180:
        /*0004*/ 	.word	0x00000082


	//----- nvinfo : EIATTR_KPARAM_INFO
	.align		4
.L_1181:
        /*0008*/ 	.byte	0x04, 0x17
        /*000a*/ 	.short	(.L_1183 - .L_1182)
.L_1182:
        /*000c*/ 	.word	0x00000000
        /*0010*/ 	.short	0x000a
        /*0012*/ 	.short	0x0048
        /*0014*/ 	.byte	0x00, 0xf0, 0x11, 0x00


	//----- nvinfo : EIATTR_KPARAM_INFO
	.align		4
.L_1183:
        /*0018*/ 	.byte	0x04, 0x17
        /*001a*/ 	.short	(.L_1185 - .L_1184)
.L_1184:
        /*001c*/ 	.word	0x00000000
        /*0020*/ 	.short	0x0009
        /*0022*/ 	.short	0x0044
        /*0024*/ 	.byte	0x00, 0xf0, 0x11, 0x00


	//----- nvinfo : EIATTR_KPARAM_INFO
	.align		4
.L_1185:
        /*0028*/ 	.byte	0x04, 0x17
        /*002a*/ 	.short	(.L_1187 - .L_1186)
.L_1186:
        /*002c*/ 	.word	0x00000000
        /*0030*/ 	.short	0x0008
        /*0032*/ 	.short	0x0040
        /*0034*/ 	.byte	0x00, 0xf0, 0x11, 0x00


	//----- nvinfo : EIATTR_KPARAM_INFO
	.align		4
.L_1187:
        /*0038*/ 	.byte	0x04, 0x17
        /*003a*/ 	.short	(.L_1189 - .L_1188)
.L_1188:
        /*003c*/ 	.word	0x00000000
        /*0040*/ 	.short	0x0007
        /*0042*/ 	.short	0x0038
        /*0044*/ 	.byte	0x00, 0xf5, 0x21, 0x00


	//----- nvinfo : EIATTR_KPARAM_INFO
	.align		4
.L_1189:
        /*0048*/ 	.byte	0x04, 0x17
        /*004a*/ 	.short	(.L_1191 - .L_1190)
.L_1190:
        /*004c*/ 	.word	0x00000000
        /*0050*/ 	.short	0x0006
        /*0052*/ 	.short	0x0030
        /*0054*/ 	.byte	0x00, 0xf5, 0x21, 0x00


	//----- nvinfo : EIATTR_KPARAM_INFO
	.align		4
.L_1191:
        /*0058*/ 	.byte	0x04, 0x17
        /*005a*/ 	.short	(.L_1193 - .L_1192)
.L_1192:
        /*005c*/ 	.word	0x00000000
        /*0060*/ 	.short	0x0005
        /*0062*/ 	.short	0x0028
        /*0064*/ 	.byte	0x00, 0xf5, 0x21, 0x00


	//----- nvinfo : EIATTR_KPARAM_INFO
	.align		4
.L_1193:
        /*0068*/ 	.byte	0x04, 0x17
        /*006a*/ 	.short	(.L_1195 - .L_1194)
.L_1194:
        /*006c*/ 	.word	0x00000000
        /*0070*/ 	.short	0x0004
        /*0072*/ 	.short	0x0020
        /*0074*/ 	.byte	0x00, 0xf5, 0x21, 0x00


	//----- nvinfo : EIATTR_KPARAM_INFO
	.align		4
.L_1195:
        /*0078*/ 	.byte	0x04, 0x17
        /*007a*/ 	.short	(.L_1197 - .L_1196)
.L_1196:
        /*007c*/ 	.word	0x00000000
        /*0080*/ 	.short	0x0003
        /*0082*/ 	.short	0x0018
        /*0084*/ 	.byte	0x00, 0xf5, 0x21, 0x00


	//----- nvinfo : EIATTR_KPARAM_INFO
	.align		4
.L_1197:
        /*0088*/ 	.byte	0x04, 0x17
        /*008a*/ 	.short	(.L_1199 - .L_1198)
.L_1198:
        /*008c*/ 	.word	0x00000000
        /*0090*/ 	.short	0x0002
        /*0092*/ 	.short	0x0010
        /*0094*/ 	.byte	0x00, 0xf5, 0x21, 0x00


	//----- nvinfo : EIATTR_KPARAM_INFO
	.align		4
.L_1199:
        /*0098*/ 	.byte	0x04, 0x17
        /*009a*/ 	.short	(.L_1201 - .L_1200)
.L_1200:
        /*009c*/ 	.word	0x00000000
        /*00a0*/ 	.short	0x0001
        /*00a2*/ 	.short	0x0008
        /*00a4*/ 	.byte	0x00, 0xf5, 0x21, 0x00


	//----- nvinfo : EIATTR_KPARAM_INFO
	.align		4
.L_1201:
        /*00a8*/ 	.byte	0x04, 0x17
        /*00aa*/ 	.short	(.L_1203 - .L_1202)
.L_1202:
        /*00ac*/ 	.word	0x00000000
        /*00b0*/ 	.short	0x0000
        /*00b2*/ 	.short	0x0000
        /*00b4*/ 	.byte	0x00, 0xf5, 0x21, 0x00


	//----- nvinfo : EIATTR_SPARSE_MMA_MASK
	.align		4
.L_1203:
        /*00b8*/ 	.byte	0x03, 0x50
        /*00ba*/ 	.short	0x0000


	//----- nvinfo : EIATTR_MAXREG_COUNT
	.align		4
        /*00bc*/ 	.byte	0x03, 0x1b
        /*00be*/ 	.short	0x00ff


	//----- nvinfo : EIATTR_NUM_BARRIERS
	.align		4
        /*00c0*/ 	.byte	0x02, 0x4c
        /*00c2*/ 	.byte	0x01
	.zero		1


	//----- nvinfo : EIATTR_MERCURY_ISA_VERSION
	.align		4
        /*00c4*/ 	.byte	0x03, 0x5f
        /*00c6*/ 	.short	0x0101


	//----- nvinfo : EIATTR_VRC_CTA_INIT_COUNT
	.align		4
        /*00c8*/ 	.byte	0x02, 0x4a
	.zero		1
	.zero		1


	//----- nvinfo : EIATTR_EXIT_INSTR_OFFSETS
	.align		4
        /*00cc*/ 	.byte	0x04, 0x1c
        /*00ce*/ 	.short	(.L_1205 - .L_1204)


	//   ....[0]....
.L_1204:
        /*00d0*/ 	.word	0x000000d0


	//   ....[1]....
        /*00d4*/ 	.word	0x00000280


	//   ....[2]....
        /*00d8*/ 	.word	0x00002730


	//----- nvinfo : EIATTR_CRS_STACK_SIZE
	.align		4
.L_1205:
        /*00dc*/ 	.byte	0x04, 0x1e
        /*00de*/ 	.short	(.L_1207 - .L_1206)
.L_1206:
        /*00e0*/ 	.word	0x00000000


	//----- nvinfo : EIATTR_CBANK_PARAM_SIZE
	.align		4
.L_1207:
        /*00e4*/ 	.byte	0x03, 0x19
        /*00e6*/ 	.short	0x004c


	//----- nvinfo : EIATTR_PARAM_CBANK
	.align		4
        /*00e8*/ 	.byte	0x04, 0x0a
        /*00ea*/ 	.short	(.L_1209 - .L_1208)
	.align		4
.L_1208:
        /*00ec*/ 	.word	index@(.nv.constant0._Z28moe_fused_single_pass_kernelIfLb1EEvPKT_S2_S2_S2_PKiS4_PKfPS0_iii)
        /*00f0*/ 	.short	0x0380
        /*00f2*/ 	.short	0x004c


	//----- nvinfo : EIATTR_SW_WAR
	.align		4
.L_1209:
        /*00f4*/ 	.byte	0x04, 0x36
        /*00f6*/ 	.short	(.L_1211 - .L_1210)
.L_1210:
        /*00f8*/ 	.word	0x00000008
.L_1211:


//--------------------- .nv.info._Z28moe_fused_single_pass_kernelI13__nv_bfloat16Lb0EEvPKT_S3_S3_S3_PKiS5_PKfPS1_iii --------------------------
	.section	.nv.info._Z28moe_fused_single_pass_kernelI13__nv_bfloat16Lb0EEvPKT_S3_S3_S3_PKiS5_PKfPS1_iii,"",@"SHT_CUDA_INFO"
	.sectionflags	@""
	.align	4


	//----- nvinfo : EIATTR_CUDA_API_VERSION
	.align		4
        /*0000*/ 	.byte	0x04, 0x37
        /*0002*/ 	.short	(.L_1213 - .L_1212)
.L_1212:
        /*0004*/ 	.word	0x00000082


	//----- nvinfo : EIATTR_KPARAM_INFO
	.align		4
.L_1213:
        /*0008*/ 	.byte	0x04, 0x17
        /*000a*/ 	.short	(.L_1215 - .L_1214)
.L_1214:
        /*000c*/ 	.word	0x00000000
        /*0010*/ 	.short	0x000a
        /*0012*/ 	.short	0x0048
        /*0014*/ 	.byte	0x00, 0xf0, 0x11, 0x00


	//----- nvinfo : EIATTR_KPARAM_INFO
	.align		4
.L_1215:
        /*0018*/ 	.byte	0x04, 0x17
        /*001a*/ 	.short	(.L_1217 - .L_1216)
.L_1216:
        /*001c*/ 	.word	0x00000000
        /*0020*/ 	.short	0x0009
        /*0022*/ 	.short	0x0044
        /*0024*/ 	.byte	0x00, 0xf0, 0x11, 0x00


	//----- nvinfo : EIATTR_KPARAM_INFO
	.align		4
.L_1217:
        /*0028*/ 	.byte	0x04, 0x17
        /*002a*/ 	.short	(.L_1219 - .L_1218)
.L_1218:
        /*002c*/ 	.word	0x00000000
        /*0030*/ 	.short	0x0008
        /*0032*/ 	.short	0x0040
        /*0034*/ 	.byte	0x00, 0xf0, 0x11, 0x00


	//----- nvinfo : EIATTR_KPARAM_INFO
	.align		4
.L_1219:
        /*0038*/ 	.byte	0x04, 0x17
        /*003a*/ 	.short	(.L_1221 - .L_1220)
.L_1220:
        /*003c*/ 	.word	0x00000000
        /*0040*/ 	.short	0x0007
        /*0042*/ 	.short	0x0038
        /*0044*/ 	.byte	0x00, 0xf5, 0x21, 0x00


	//----- nvinfo : EIATTR_KPARAM_INFO
	.align		4
.L_1221:
        /*0048*/ 	.byte	0x04, 0x17
        /*004a*/ 	.short	(.L_1223 - .L_1222)
.L_1222:
        /*004c*/ 	.word	0x00000000
        /*0050*/ 	.short	0x0006
        /*0052*/ 	.short	0x0030
        /*0054*/ 	.byte	0x00, 0xf5, 0x21, 0x00


	//----- nvinfo : EIATTR_KPARAM_INFO
	.align		4
.L_1223:
        /*0058*/ 	.byte	0x04, 0x17
        /*005a*/ 	.short	(.L_1225 - .L_1224)
.L_1224:
        /*005c*/ 	.word	0x00000000
        /*0060*/ 	.short	0x0005
        /*0062*/ 	.short	0x0028
        /*0064*/ 	.byte	0x00, 0xf5, 0x21, 0x00


	//----- nvinfo : EIATTR_KPARAM_INFO
	.align		4
.L_1225:
        /*0068*/ 	.byte	0x04, 0x17
        /*006a*/ 	.short	(.L_1227 - .L_1226)
.L_1226:
        /*006c*/ 	.word	0x00000000
        /*0070*/ 	.short	0x0004
        /*0072*/ 	.short	0x0020
        /*0074*/ 	.byte	0x00, 0xf5, 0x21, 0x00


	//----- nvinfo : EIATTR_KPARAM_INFO
	.align		4
.L_1227:
        /*0078*/ 	.byte	0x04, 0x17
        /*007a*/ 	.short	(.L_1229 - .L_1228)
.L_1228:
        /*007c*/ 	.word	0x00000000
        /*0080*/ 	.short	0x0003
        /*0082*/ 	.short	0x0018
        /*0084*/ 	.byte	0x00, 0xf5, 0x21, 0x00


	//----- nvinfo : EIATTR_KPARAM_INFO
	.align		4
.L_1229:
        /*0088*/ 	.byte	0x04, 0x17
        /*008a*/ 	.short	(.L_1231 - .L_1230)
.L_1230:
        /*008c*/ 	.word	0x00000000
        /*0090*/ 	.short	0x0002
        /*0092*/ 	.short	0x0010
        /*0094*/ 	.byte	0x00, 0xf5, 0x21, 0x00


	//----- nvinfo : EIATTR_KPARAM_INFO
	.align		4
.L_1231:
        /*0098*/ 	.byte	0x04, 0x17
        /*009a*/ 	.short	(.L_1233 - .L_1232)
.L_1232:
        /*009c*/ 	.word	0x00000000
        /*00a0*/ 	.short	0x0001
        /*00a2*/ 	.short	0x0008
        /*00a4*/ 	.byte	0x00, 0xf5, 0x21, 0x00


	//----- nvinfo : EIATTR_KPARAM_INFO
	.align		4
.L_1233:
        /*00a8*/ 	.byte	0x04, 0x17
        /*00aa*/ 	.short	(.L_1235 - .L_1234)
.L_1234:
        /*00ac*/ 	.word	0x00000000
        /*00b0*/ 	.short	0x0000
        /*00b2*/ 	.short	0x0000
        /*00b4*/ 	.byte	0x00, 0xf5, 0x21, 0x00


	//----- nvinfo : EIATTR_SPARSE_MMA_MASK
	.align		4
.L_1235:
        /*00b8*/ 	.byte	0x03, 0x50
        /*00ba*/ 	.short	0x0000


	//----- nvinfo : EIATTR_MAXREG_COUNT
	.align		4
        /*00bc*/ 	.byte	0x03, 0x1b
        /*00be*/ 	.short	0x00ff


	//----- nvinfo : EIATTR_NUM_BARRIERS
	.align		4
        /*00c0*/ 	.byte	0x02, 0x4c
        /*00c2*/ 	.byte	0x01
	.zero		1


	//----- nvinfo : EIATTR_MERCURY_ISA_VERSION
	.align		4
        /*00c4*/ 	.byte	0x03, 0x5f
        /*00c6*/ 	.short	0x0101


	//----- nvinfo : EIATTR_VRC_CTA_INIT_COUNT
	.align		4
        /*00c8*/ 	.byte	0x02, 0x4a
	.zero		1
	.zero		1


	//----- nvinfo : EIATTR_ATOM16_EMUL_INSTR_REG_MAP
	.align		4
        /*00cc*/ 	.byte	0x04, 0x2e
        /*00ce*/ 	.short	(.L_1237 - .L_1236)


	//   ....[0]....
.L_1236:
        /*00d0*/ 	.word	0x000020d0
        /*00d4*/ 	.short	0x0015
        /*00d6*/ 	.short	0x0000


	//   ....[1]....
        /*00d8*/ 	.word	0x00002130
        /*00dc*/ 	.short	0x0015
        /*00de*/ 	.short	0x0000


	//----- nvinfo : EIATTR_EXIT_INSTR_OFFSETS
	.align		4
.L_1237:
        /*00e0*/ 	.byte	0x04, 0x1c
        /*00e2*/ 	.short	(.L_1239 - .L_1238)


	//   ....[0]....
.L_1238:
        /*00e4*/ 	.word	0x000000b0


	//   ....[1]....
        /*00e8*/ 	.word	0x00000240


	//   ....[2]....
        /*00ec*/ 	.word	0x00002230


	//----- nvinfo : EIATTR_CRS_STACK_SIZE
	.align		4
.L_1239:
        /*00f0*/ 	.byte	0x04, 0x1e
        /*00f2*/ 	.short	(.L_1241 - .L_1240)
.L_1240:
        /*00f4*/ 	.word	0x00000000


	//----- nvinfo : EIATTR_CBANK_PARAM_SIZE
	.align		4
.L_1241:
        /*00f8*/ 	.byte	0x03, 0x19
        /*00fa*/ 	.short	0x004c


	//----- nvinfo : EIATTR_PARAM_CBANK
	.align		4
        /*00fc*/ 	.byte	0x04, 0x0a
        /*00fe*/ 	.short	(.L_1243 - .L_1242)
	.align		4
.L_1242:
        /*0100*/ 	.word	index@(.nv.constant0._Z28moe_fused_single_pass_kernelI13__nv_bfloat16Lb0EEvPKT_S3_S3_S3_PKiS5_PKfPS1_iii)
        /*0104*/ 	.short	0x0380
        /*0106*/ 	.short	0x004c


	//----- nvinfo : EIATTR_SW_WAR
	.align		4
.L_1243:
        /*0108*/ 	.byte	0x04, 0x36
        /*010a*/ 	.short	(.L_1245 - .L_1244)
.L_1244:
        /*010c*/ 	.word	0x00000008
.L_1245:


//--------------------- .nv.info._Z28moe_fused_single_pass_kernelI13__nv_bfloat16Lb1EEvPKT_S3_S3_S3_PKiS5_PKfPS1_iii --------------------------
	.section	.nv.info._Z28moe_fused_single_pass_kernelI13__nv_bfloat16Lb1EEvPKT_S3_S3_S3_PKiS5_PKfPS1_iii,"",@"SHT_CUDA_INFO"
	.sectionflags	@""
	.align	4


	//----- nvinfo : EIATTR_CUDA_API_VERSION
	.align		4
        /*0000*/ 	.byte	0x04, 0x37
        /*0002*/ 	.short	(.L_1247 - .L_1246)
.L_1246:
        /*0004*/ 	.word	0x00000082


	//----- nvinfo : EIATTR_KPARAM_INFO
	.align		4
.L_1247:
        /*0008*/ 	.byte	0x04, 0x17
        /*000a*/ 	.short	(.L_1249 - .L_1248)
.L_1248:
        /*000c*/ 	.word	0x00000000
        /*0010*/ 	.short	0x000a
        /*0012*/ 	.short	0x0048
        /*0014*/ 	.byte	0x00, 0xf0, 0x11, 0x00


	//----- nvinfo : EIATTR_KPARAM_INFO
	.align		4
.L_1249:
        /*0018*/ 	.byte	0x04, 0x17
        /*001a*/ 	.short	(.L_1251 - .L_1250)
.L_1250:
        /*001c*/ 	.word	0x00000000
        /*0020*/ 	.short	0x0009
        /*0022*/ 	.short	0x0044
        /*0024*/ 	.byte	0x00, 0xf0, 0x11, 0x00


	//----- nvinfo : EIATTR_KPARAM_INFO
	.align		4
.L_1251:
        /*0028*/ 	.byte	0x04, 0x17
        /*002a*/ 	.short	(.L_1253 - .L_1252)
.L_1252:
        /*002c*/ 	.word	0x00000000
        /*0030*/ 	.short	0x0008
        /*0032*/ 	.short	0x0040
        /*0034*/ 	.byte	0x00, 0xf0, 0x11, 0x00


	//----- nvinfo : EIATTR_KPARAM_INFO
	.align		4
.L_1253:
        /*0038*/ 	.byte	0x04, 0x17
        /*003a*/ 	.short	(.L_1255 - .L_1254)
.L_1254:
        /*003c*/ 	.word	0x00000000
        /*0040*/ 	.short	0x0007
        /*0042*/ 	.short	0x0038
        /*0044*/ 	.byte	0x00, 0xf5, 0x21, 0x00


	//----- nvinfo : EIATTR_KPARAM_INFO
	.align		4
.L_1255:
        /*0048*/ 	.byte	0x04, 0x17
        /*004a*/ 	.short	(.L_1257 - .L_1256)
.L_1256:
        /*004c*/ 	.word	0x00000000
        /*0050*/ 	.short	0x0006
        /*0052*/ 	.short	0x0030
        /*0054*/ 	.byte	0x00, 0xf5, 0x21, 0x00


	//----- nvinfo : EIATTR_KPARAM_INFO
	.align		4
.L_1257:
        /*0058*/ 	.byte	0x04, 0x17
        /*005a*/ 	.short	(.L_1259 - .L_1258)
.L_1258:
        /*005c*/ 	.word	0x00000000
        /*0060*/ 	.short	0x0005
        /*0062*/ 	.short	0x0028
        /*0064*/ 	.byte	0x00, 0xf5, 0x21, 0x00


	//----- nvinfo : EIATTR_KPARAM_INFO
	.align		4
.L_1259:
        /*0068*/ 	.byte	0x04, 0x17
        /*006a*/ 	.short	(.L_1261 - .L_1260)
.L_1260:
        /*006c*/ 	.word	0x00000000
        /*0070*/ 	.short	0x0004
        /*0072*/ 	.short	0x0020
        /*0074*/ 	.byte	0x00, 0xf5, 0x21, 0x00


	//----- nvinfo : EIATTR_KPARAM_INFO
	.align		4
.L_1261:
        /*0078*/ 	.byte	0x04, 0x17
        /*007a*/ 	.short	(.L_1263 - .L_1262)
.L_1262:
        /*007c*/ 	.word	0x00000000
        /*0080*/ 	.short	0x0003
        /*0082*/ 	.short	0x0018
        /*0084*/ 	.byte	0x00, 0xf5, 0x21, 0x00


	//----- nvinfo : EIATTR_KPARAM_INFO
	.align		4
.L_1263:
        /*0088*/ 	.byte	0x04, 0x17
        /*008a*/ 	.short	(.L_1265 - .L_1264)
.L_1264:
        /*008c*/ 	.word	0x00000000
        /*0090*/ 	.short	0x0002
        /*0092*/ 	.short	0x0010
        /*0094*/ 	.byte	0x00, 0xf5, 0x21, 0x00


	//----- nvinfo : EIATTR_KPARAM_INFO
	.align		4
.L_1265:
        /*0098*/ 	.byte	0x04, 0x17
        /*009a*/ 	.short	(.L_1267 - .L_1266)
.L_1266:
        /*009c*/ 	.word	0x00000000
        /*00a0*/ 	.short	0x0001
        /*00a2*/ 	.short	0x0008
        /*00a4*/ 	.byte	0x00, 0xf5, 0x21, 0x00


	//----- nvinfo : EIATTR_KPARAM_INFO
	.align		4
.L_1267:
        /*00a8*/ 	.byte	0x04, 0x17
        /*00aa*/ 	.short	(.L_1269 - .L_1268)
.L_1268:
        /*00ac*/ 	.word	0x00000000
        /*00b0*/ 	.short	0x0000
        /*00b2*/ 	.short	0x0000
        /*00b4*/ 	.byte	0x00, 0xf5, 0x21, 0x00


	//----- nvinfo : EIATTR_SPARSE_MMA_MASK
	.align		4
.L_1269:
        /*00b8*/ 	.byte	0x03, 0x50
        /*00ba*/ 	.short	0x0000


	//----- nvinfo : EIATTR_MAXREG_COUNT
	.align		4
        /*00bc*/ 	.byte	0x03, 0x1b
        /*00be*/ 	.short	0x00ff


	//----- nvinfo : EIATTR_NUM_BARRIERS
	.align		4
        /*00c0*/ 	.byte	0x02, 0x4c
        /*00c2*/ 	.byte	0x01
	.zero		1


	//----- nvinfo : EIATTR_MERCURY_ISA_VERSION
	.align		4
        /*00c4*/ 	.byte	0x03, 0x5f
        /*00c6*/ 	.short	0x0101


	//----- nvinfo : EIATTR_VRC_CTA_INIT_COUNT
	.align		4
        /*00c8*/ 	.byte	0x02, 0x4a
	.zero		1
	.zero		1


	//----- nvinfo : EIATTR_ATOM16_EMUL_INSTR_REG_MAP
	.align		4
        /*00cc*/ 	.byte	0x04, 0x2e
        /*00ce*/ 	.short	(.L_1271 - .L_1270)


	//   ....[0]....
.L_1270:
        /*00d0*/ 	.word	0x00002840
        /*00d4*/ 	.short	0x0013
        /*00d6*/ 	.short	0x0000


	//   ....[1]....
        /*00d8*/ 	.word	0x000028c0
        /*00dc*/ 	.short	0x0013
        /*00de*/ 	.short	0x0000


	//----- nvinfo : EIATTR_EXIT_INSTR_OFFSETS
	.align		4
.L_1271:
        /*00e0*/ 	.byte	0x04, 0x1c
        /*00e2*/ 	.short	(.L_1273 - .L_1272)


	//   ....[0]....
.L_1272:
        /*00e4*/ 	.word	0x000000d0


	//   ....[1]....
        /*00e8*/ 	.word	0x00000280


	//   ....[2]....
        /*00ec*/ 	.word	0x000029c0


	//----- nvinfo : EIATTR_CRS_STACK_SIZE
	.align		4
.L_1273:
        /*00f0*/ 	.byte	0x04, 0x1e
        /*00f2*/ 	.short	(.L_1275 - .L_1274)
.L_1274:
        /*00f4*/ 	.word	0x00000000


	//----- nvinfo : EIATTR_CBANK_PARAM_SIZE
	.align		4
.L_1275:
        /*00f8*/ 	.byte	0x03, 0x19
        /*00fa*/ 	.short	0x004c


	//----- nvinfo : EIATTR_PARAM_CBANK
	.align		4
        /*00fc*/ 	.byte	0x04, 0x0a
        /*00fe*/ 	.short	(.L_1277 - .L_1276)
	.align		4
.L_1276:
        /*0100*/ 	.word	index@(.nv.constant0._Z28moe_fused_single_pass_kernelI13__nv_bfloat16Lb1EEvPKT_S3_S3_S3_PKiS5_PKfPS1_iii)
        /*0104*/ 	.short	0x0380
        /*0106*/ 	.short	0x004c


	//----- nvinfo : EIATTR_SW_WAR
	.align		4
.L_1277:
        /*0108*/ 	.byte	0x04, 0x36
        /*010a*/ 	.short	(.L_1279 - .L_1278)
.L_1278:
        /*010c*/ 	.word	0x00000008
.L_1279:


//--------------------- .nv.info._Z28moe_fused_single_pass_kernelI6__halfLb0EEvPKT_S3_S3_S3_PKiS5_PKfPS1_iii --------------------------
	.section	.nv.info._Z28moe_fused_single_pass_kernelI6__halfLb0EEvPKT_S3_S3_S3_PKiS5_PKfPS1_iii,"",@"SHT_CUDA_INFO"
	.sectionflags	@""
	.align	4


	//----- nvinfo : EIATTR_CUDA_API_VERSION
	.align		4
        /*0000*/ 	.byte	0x04, 0x37
        /*0002*/ 	.short	(.L_1281 - .L_1280)
.L_1280:
        /*0004*/ 	.word	0x00000082


	//----- nvinfo : EIATTR_KPARAM_INFO
	.align		4
.L_1281:
        /*0008*/ 	.byte	0x04, 0x17
        /*000a*/ 	.short	(.L_1283 - .L_1282)
.L_1282:
        /*000c*/ 	.word	0x00000000
        /*0010*/ 	.short	0x000a
        /*0012*/ 	.short	0x0048
        /*0014*/ 	.byte	0x00, 0xf0, 0x11, 0x00


	//----- nvinfo : EIATTR_KPARAM_INFO
	.align		4
.L_1283:
        /*0018*/ 	.byte	0x04, 0x17
        /*001a*/ 	.short	(.L_1285 - .L_1284)
.L_1284:
        /*001c*/ 	.word	0x00000000
        /*0020*/ 	.short	0x0009
        /*0022*/ 	.short	0x0044
        /*0024*/ 	.byte	0x00, 0xf0, 0x11, 0x00


	//----- nvinfo : EIATTR_KPARAM_INFO
	.align		4
.L_1285:
        /*0028*/ 	.byte	0x04, 0x17
        /*002a*/ 	.short	(.L_1287 - .L_1286)
.L_1286:
        /*002c*/ 	.word	0x00000000
        /*0030*/ 	.short	0x0008
        /*0032*/ 	.short	0x0040
        /*0034*/ 	.byte	0x00, 0xf0, 0x11, 0x00


	//----- nvinfo : EIATTR_KPARAM_INFO
	.align		4
.L_1287:
        /*0038*/ 	.byte	0x04, 0x17
        /*003a*/ 	.short	(.L_1289 - .L_1288)
.L_1288:
        /*003c*/ 	.word	0x00000000
        /*0040*/ 	.short	0x0007
        /*0042*/ 	.short	0x0038
        /*0044*/ 	.byte	0x00, 0xf5, 0x21, 0x00


	//----- nvinfo : EIATTR_KPARAM_INFO
	.align		4
.L_1289:
        /*0048*/ 	.byte	0x04, 0x17
        /*004a*/ 	.short	(.L_1291 - .L_1290)
.L_1290:
        /*004c*/ 	.word	0x00000000
        /*0050*/ 	.short	0x0006
        /*0052*/ 	.short	0x0030
        /*0054*/ 	.byte	0x00, 0xf5, 0x21, 0x00


	//----- nvinfo : EIATTR_KPARAM_INFO
	.align		4
.L_1291:
        /*0058*/ 	.byte	0x04, 0x17
        /*005a*/ 	.short	(.L_1293 - .L_1292)
.L_1292:
        /*005c*/ 	.word	0x00000000
        /*0060*/ 	.short	0x0005
        /*0062*/ 	.short	0x0028
        /*0064*/ 	.byte	0x00, 0xf5, 0x21, 0x00


	//----- nvinfo : EIATTR_KPARAM_INFO
	.align		4
.L_1293:
        /*0068*/ 	.byte	0x04, 0x17
        /*006a*/ 	.short	(.L_1295 - .L_1294)
.L_1294:
        /*006c*/ 	.word	0x00000000
        /*0070*/ 	.short	0x0004
        /*0072*/ 	.short	0x0020
        /*0074*/ 	.byte	0x00, 0xf5, 0x21, 0x00


	//----- nvinfo : EIATTR_KPARAM_INFO
	.align		4
.L_1295:
        /*0078*/ 	.byte	0x04, 0x17
        /*007a*/ 	.short	(.L_1297 - .L_1296)
.L_1296:
        /*007c*/ 	.word	0x00000000
        /*0080*/ 	.short	0x0003
        /*0082*/ 	.short	0x0018
        /*0084*/ 	.byte	0x00, 0xf5, 0x21, 0x00


	//----- nvinfo : EIATTR_KPARAM_INFO
	.align		4
.L_1297:
        /*0088*/ 	.byte	0x04, 0x17
        /*008a*/ 	.short	(.L_1299 - .L_1298)
.L_1298:
        /*008c*/ 	.word	0x00000000
        /*0090*/ 	.short	0x0002
        /*0092*/ 	.short	0x0010
        /*0094*/ 	.byte	0x00, 0xf5, 0x21, 0x00


	//----- nvinfo : EIATTR_KPARAM_INFO
	.align		4
.L_1299:
        /*0098*/ 	.byte	0x04, 0x17
        /*009a*/ 	.short	(.L_1301 - .L_1300)
.L_1300:
        /*009c*/ 	.word	0x00000000
        /*00a0*/ 	.short	0x0001
        /*00a2*/ 	.short	0x0008
        /*00a4*/ 	.byte	0x00, 0xf5, 0x21, 0x00


	//----- nvinfo : EIATTR_KPARAM_INFO
	.align		4
.L_1301:
        /*00a8*/ 	.byte	0x04, 0x17
        /*00aa*/ 	.short	(.L_1303 - .L_1302)
.L_1302:
        /*00ac*/ 	.word	0x00000000
        /*00b0*/ 	.short	0x0000
        /*00b2*/ 	.short	0x0000
        /*00b4*/ 	.byte	0x00, 0xf5, 0x21, 0x00


	//----- nvinfo : EIATTR_SPARSE_MMA_MASK
	.align		4
.L_1303:
        /*00b8*/ 	.byte	0x03, 0x50
        /*00ba*/ 	.short	0x0000


	//----- nvinfo : EIATTR_MAXREG_COUNT
	.align		4
        /*00bc*/ 	.byte	0x03, 0x1b
        /*00be*/ 	.short	0x00ff


	//----- nvinfo : EIATTR_NUM_BARRIERS
	.align		4
        /*00c0*/ 	.byte	0x02, 0x4c
        /*00c2*/ 	.byte	0x01
	.zero		1


	//----- nvinfo : EIATTR_MERCURY_ISA_VERSION
	.align		4
        /*00c4*/ 	.byte	0x03, 0x5f
        /*00c6*/ 	.short	0x0101


	//----- nvinfo : EIATTR_VRC_CTA_INIT_COUNT
	.align		4
        /*00c8*/ 	.byte	0x02, 0x4a
	.zero		1
	.zero		1


	//----- nvinfo : EIATTR_ATOM16_EMUL_INSTR_REG_MAP
	.align		4
        /*00cc*/ 	.byte	0x04, 0x2e
        /*00ce*/ 	.short	(.L_1305 - .L_1304)


	//   ....[0]....
.L_1304:
        /*00d0*/ 	.word	0x00002070
        /*00d4*/ 	.short	0x0015
        /*00d6*/ 	.short	0x0000


	//   ....[1]....
        /*00d8*/ 	.word	0x000020d0
        /*00dc*/ 	.short	0x0015
        /*00de*/ 	.short	0x0000


	//----- nvinfo : EIATTR_EXIT_INSTR_OFFSETS
	.align		4
.L_1305:
        /*00e0*/ 	.byte	0x04, 0x1c
        /*00e2*/ 	.short	(.L_1307 - .L_1306)


	//   ....[0]....
.L_1306:
        /*00e4*/ 	.word	0x000000b0


	//   ....[1]....
        /*00e8*/ 	.word	0x00000240


	//   ....[2]....
        /*00ec*/ 	.word	0x000021d0


	//----- nvinfo : EIATTR_CRS_STACK_SIZE
	.align		4
.L_1307:
        /*00f0*/ 	.byte	0x04, 0x1e
        /*00f2*/ 	.short	(.L_1309 - .L_1308)
.L_1308:
        /*00f4*/ 	.word	0x00000000


	//----- nvinfo : EIATTR_CBANK_PARAM_SIZE
	.align		4
.L_1309:
        /*00f8*/ 	.byte	0x03, 0x19
        /*00fa*/ 	.short	0x004c


	//----- nvinfo : EIATTR_PARAM_CBANK
	.align		4
        /*00fc*/ 	.byte	0x04, 0x0a
        /*00fe*/ 	.short	(.L_1311 - .L_1310)
	.align		4
.L_1310:
        /*0100*/ 	.word	index@(.nv.constant0._Z28moe_fused_single_pass_kernelI6__halfLb0EEvPKT_S3_S3_S3_PKiS5_PKfPS1_iii)
        /*0104*/ 	.short	0x0380
        /*0106*/ 	.short	0x004c


	//----- nvinfo : EIATTR_SW_WAR
	.align		4
.L_1311:
        /*0108*/ 	.byte	0x04, 0x36
        /*010a*/ 	.short	(.L_1313 - .L_1312)
.L_1312:
        /*010c*/ 	.word	0x00000008
.L_1313:


//--------------------- .nv.info._Z28moe_fused_single_pass_kernelI6__halfLb1EEvPKT_S3_S3_S3_PKiS5_PKfPS1_iii --------------------------
	.section	.nv.info._Z28moe_fused_single_pass_kernelI6__halfLb1EEvPKT_S3_S3_S3_PKiS5_PKfPS1_iii,"",@"SHT_CUDA_INFO"
	.sectionflags	@""
	.align	4


	//----- nvinfo : EIATTR_CUDA_API_VERSION
	.align		4
        /*0000*/ 	.byte	0x04, 0x37
        /*0002*/ 	.short	(.L_1315 - .L_1314)
.L_1314:
        /*0004*/ 	.word	0x00000082


	//----- nvinfo : EIATTR_KPARAM_INFO
	.align		4
.L_1315:
        /*0008*/ 	.byte	0x04, 0x17
        /*000a*/ 	.short	(.L_1317 - .L_1316)
.L_1316:
        /*000c*/ 	.word	0x00000000
        /*0010*/ 	.short	0x000a
        /*0012*/ 	.short	0x0048
        /*0014*/ 	.byte	0x00, 0xf0, 0x11, 0x00


	//----- nvinfo : EIATTR_KPARAM_INFO
	.align		4
.L_1317:
        /*0018*/ 	.byte	0x04, 0x17
        /*001a*/ 	.short	(.L_1319 - .L_1318)
.L_1318:
        /*001c*/ 	.word	0x00000000
        /*0020*/ 	.short	0x0009
        /*0022*/ 	.short	0x0044
        /*0024*/ 	.byte	0x00, 0xf0, 0x11, 0x00


	//----- nvinfo : EIATTR_KPARAM_INFO
	.align		4
.L_1319:
        /*0028*/ 	.byte	0x04, 0x17
        /*002a*/ 	.short	(.L_1321 - .L_1320)
.L_1320:
        /*002c*/ 	.word	0x00000000
        /*0030*/ 	.short	0x0008
        /*0032*/ 	.short	0x0040
        /*0034*/ 	.byte	0x00, 0xf0, 0x11, 0x00


	//----- nvinfo : EIATTR_KPARAM_INFO
	.align		4
.L_1321:
        /*0038*/ 	.byte	0x04, 0x17
        /*003a*/ 	.short	(.L_1323 - .L_1322)
.L_1322:
        /*003c*/ 	.word	0x00000000
        /*0040*/ 	.short	0x0007
        /*0042*/ 	.short	0x0038
        /*0044*/ 	.byte	0x00, 0xf5, 0x21, 0x00


	//----- nvinfo : EIATTR_KPARAM_INFO
	.align		4
.L_1323:
        /*0048*/ 	.byte	0x04, 0x17
        /*004a*/ 	.short	(.L_1325 - .L_1324)
.L_1324:
        /*004c*/ 	.word	0x00000000
        /*0050*/ 	.short	0x0006
        /*0052*/ 	.short	0x0030
        /*0054*/ 	.byte	0x00, 0xf5, 0x21, 0x00


	//----- nvinfo : EIATTR_KPARAM_INFO
	.align		4
.L_1325:
        /*0058*/ 	.byte	0x04, 0x17
        /*005a*/ 	.short	(.L_1327 - .L_1326)
.L_1326:
        /*005c*/ 	.word	0x00000000
        /*0060*/ 	.short	0x0005
        /*0062*/ 	.short	0x0028
        /*0064*/ 	.byte	0x00, 0xf5, 0x21, 0x00


	//----- nvinfo : EIATTR_KPARAM_INFO
	.align		4
.L_1327:
        /*0068*/ 	.byte	0x04, 0x17
        /*006a*/ 	.short	(.L_1329 - .L_1328)
.L_1328:
        /*006c*/ 	.word	0x00000000
        /*0070*/ 	.short	0x0004
        /*0072*/ 	.short	0x0020
        /*0074*/ 	.byte	0x00, 0xf5, 0x21, 0x00


	//----- nvinfo : EIATTR_KPARAM_INFO
	.align		4
.L_1329:
        /*0078*/ 	.byte	0x04, 0x17
        /*007a*/ 	.short	(.L_1331 - .L_1330)
.L_1330:
        /*007c*/ 	.word	0x00000000
        /*0080*/ 	.short	0x0003
        /*0082*/ 	.short	0x0018
        /*0084*/ 	.byte	0x00, 0xf5, 0x21, 0x00


	//----- nvinfo : EIATTR_KPARAM_INFO
	.align		4
.L_1331:
        /*0088*/ 	.byte	0x04, 0x17
        /*008a*/ 	.short	(.L_1333 - .L_1332)
.L_1332:
        /*008c*/ 	.word	0x00000000
        /*0090*/ 	.short	0x0002
        /*0092*/ 	.short	0x0010
        /*0094*/ 	.byte	0x00, 0xf5, 0x21, 0x00


	//----- nvinfo : EIATTR_KPARAM_INFO
	.align		4
.L_1333:
        /*0098*/ 	.byte	0x04, 0x17
        /*009a*/ 	.short	(.L_1335 - .L_1334)
.L_1334:
        /*009c*/ 	.word	0x00000000
        /*00a0*/ 	.short	0x0001
        /*00a2*/ 	.short	0x0008
        /*00a4*/ 	.byte	0x00, 0xf5, 0x21, 0x00


	//----- nvinfo : EIATTR_KPARAM_INFO
	.align		4
.L_1335:
        /*00a8*/ 	.byte	0x04, 0x17
        /*00aa*/ 	.short	(.L_1337 - .L_1336)
.L_1336:
        /*00ac*/ 	.word	0x00000000
        /*00b0*/ 	.short	0x0000
        /*00b2*/ 	.short	0x0000
        /*00b4*/ 	.byte	0x00, 0xf5, 0x21, 0x00


	//----- nvinfo : EIATTR_SPARSE_MMA_MASK
	.align		4
.L_1337:
        /*00b8*/ 	.byte	0x03, 0x50
        /*00ba*/ 	.short	0x0000


	//----- nvinfo : EIATTR_MAXREG_COUNT
	.align		4
        /*00bc*/ 	.byte	0x03, 0x1b
        /*00be*/ 	.short	0x00ff


	//----- nvinfo : EIATTR_NUM_BARRIERS
	.align		4
        /*00c0*/ 	.byte	0x02, 0x4c
        /*00c2*/ 	.byte	0x01
	.zero		1


	//----- nvinfo : EIATTR_MERCURY_ISA_VERSION
	.align		4
        /*00c4*/ 	.byte	0x03, 0x5f
        /*00c6*/ 	.short	0x0101


	//----- nvinfo : EIATTR_VRC_CTA_INIT_COUNT
	.align		4
        /*00c8*/ 	.byte	0x02, 0x4a
	.zero		1
	.zero		1


	//----- nvinfo : EIATTR_ATOM16_EMUL_INSTR_REG_MAP
	.align		4
        /*00cc*/ 	.byte	0x04, 0x2e
        /*00ce*/ 	.short	(.L_1339 - .L_1338)


	//   ....[0]....
.L_1338:
        /*00d0*/ 	.word	0x000027c0
        /*00d4*/ 	.short	0x0013
        /*00d6*/ 	.short	0x0000


	//   ....[1]....
        /*00d8*/ 	.word	0x00002840
        /*00dc*/ 	.short	0x0013
        /*00de*/ 	.short	0x0000


	//----- nvinfo : EIATTR_EXIT_INSTR_OFFSETS
	.align		4
.L_1339:
        /*00e0*/ 	.byte	0x04, 0x1c
        /*00e2*/ 	.short	(.L_1341 - .L_1340)


	//   ....[0]....
.L_1340:
        /*00e4*/ 	.word	0x000000d0


	//   ....[1]....
        /*00e8*/ 	.word	0x00000280


	//   ....[2]....
        /*00ec*/ 	.word	0x00002940


	//----- nvinfo : EIATTR_CRS_STACK_SIZE
	.align		4
.L_1341:
        /*00f0*/ 	.byte	0x04, 0x1e
        /*00f2*/ 	.short	(.L_1343 - .L_1342)
.L_1342:
        /*00f4*/ 	.word	0x00000000


	//----- nvinfo : EIATTR_CBANK_PARAM_SIZE
	.align		4
.L_1343:
        /*00f8*/ 	.byte	0x03, 0x19
        /*00fa*/ 	.short	0x004c


	//----- nvinfo : EIATTR_PARAM_CBANK
	.align		4
        /*00fc*/ 	.byte	0x04, 0x0a
        /*00fe*/ 	.short	(.L_1345 - .L_1344)
	.align		4
.L_1344:
        /*0100*/ 	.word	index@(.nv.constant0._Z28moe_fused_single_pass_kernelI6__halfLb1EEvPKT_S3_S3_S3_PKiS5_PKfPS1_iii)
        /*0104*/ 	.short	0x0380
        /*0106*/ 	.short	0x004c


	//----- nvinfo : EIATTR_SW_WAR
	.align		4
.L_1345:
        /*0108*/ 	.byte	0x04, 0x36
        /*010a*/ 	.short	(.L_1347 - .L_1346)
.L_1346:
        /*010c*/ 	.word	0x00000008
.L_1347:


//--------------------- .nv.info._Z29moe_output_tensor_core_kernelILb0EEvPKfPK6__halfPKiS6_S1_PS2_ii --------------------------
	.section	.nv.info._Z29moe_output_tensor_core_kernelILb0EEvPKfPK6__halfPKiS6_S1_PS2_ii,"",@"SHT_CUDA_INFO"
	.sectionflags	@""
	.align	4


	//----- nvinfo : EIATTR_CUDA_API_VERSION
	.align		4
        /*0000*/ 	.byte	0x04, 0x37
        /*0002*/ 	.short	(.L_1349 - .L_1348)
.L_1348:
        /*0004*/ 	.word	0x00000082


	//----- nvinfo : EIATTR_KPARAM_INFO
	.align		4
.L_1349:
        /*0008*/ 	.byte	0x04, 0x17
        /*000a*/ 	.short	(.L_1351 - .L_1350)
.L_1350:
        /*000c*/ 	.word	0x00000000
        /*0010*/ 	.short	0x0007
        /*0012*/ 	.short	0x0034
        /*0014*/ 	.byte	0x00, 0xf0, 0x11, 0x00


	//----- nvinfo : EIATTR_KPARAM_INFO
	.align		4
.L_1351:
        /*0018*/ 	.byte	0x04, 0x17
        /*001a*/ 	.short	(.L_1353 - .L_1352)
.L_1352:
        /*001c*/ 	.word	0x00000000
        /*0020*/ 	.short	0x0006
        /*0022*/ 	.short	0x0030
        /*0024*/ 	.byte	0x00, 0xf0, 0x11, 0x00


	//----- nvinfo : EIATTR_KPARAM_INFO
	.align		4
.L_1353:
        /*0028*/ 	.byte	0x04, 0x17
        /*002a*/ 	.short	(.L_1355 - .L_1354)
.L_1354:
        /*002c*/ 	.word	0x00000000
        /*0030*/ 	.short	0x0005
        /*0032*/ 	.short	0x0028
        /*0034*/ 	.byte	0x00, 0xf5, 0x21, 0x00


	//----- nvinfo : EIATTR_KPARAM_INFO
	.align		4
.L_1355:
        /*0038*/ 	.byte	0x04, 0x17
        /*003a*/ 	.short	(.L_1357 - .L_1356)
.L_1356:
        /*003c*/ 	.word	0x00000000
        /*0040*/ 	.short	0x0004
        /*0042*/ 	.short	0x0020
        /*0044*/ 	.byte	0x00, 0xf5, 0x21, 0x00


	//----- nvinfo : EIATTR_KPARAM_INFO
	.align		4
.L_1357:
        /*0048*/ 	.byte	0x04, 0x17
        /*004a*/ 	.short	(.L_1359 - .L_1358)
.L_1358:
        /*004c*/ 	.word	0x00000000
        /*0050*/ 	.short	0x0003
        /*0052*/ 	.short	0x0018
        /*0054*/ 	.byte	0x00, 0xf5, 0x21, 0x00


	//----- nvinfo : EIATTR_KPARAM_INFO
	.align		4
.L_1359:
        /*0058*/ 	.byte	0x04, 0x17
        /*005a*/ 	.short	(.L_1361 - .L_1360)
.L_1360:
        /*005c*/ 	.word	0x00000000
        /*0060*/ 	.short	0x0002
        /*0062*/ 	.short	0x0010
        /*0064*/ 	.byte	0x00, 0xf5, 0x21, 0x00


	//----- nvinfo : EIATTR_KPARAM_INFO
	.align		4
.L_1361:
        /*0068*/ 	.byte	0x04, 0x17
        /*006a*/ 	.short	(.L_1363 - .L_1362)
.L_1362:
        /*006c*/ 	.word	0x00000000
        /*0070*/ 	.short	0x0001
        /*0072*/ 	.short	0x0008
        /*0074*/ 	.byte	0x00, 0xf5, 0x21, 0x00


	//----- nvinfo : EIATTR_KPARAM_INFO
	.align		4
.L_1363:
        /*0078*/ 	.byte	0x04, 0x17
        /*007a*/ 	.short	(.L_1365 - .L_1364)
.L_1364:
        /*007c*/ 	.word	0x00000000
        /*0080*/ 	.short	0x0000
        /*0082*/ 	.short	0x0000
        /*0084*/ 	.byte	0x00, 0xf5, 0x21, 0x00


	//----- nvinfo : EIATTR_SPARSE_MMA_MASK
	.align		4
.L_1365:
        /*0088*/ 	.byte	0x03, 0x50
        /*008a*/ 	.short	0x0000


	//----- nvinfo : EIATTR_WMMA_USED
	.align		4
        /*008c*/ 	.byte	0x01, 0x2b
	.zero		2


	//----- nvinfo : EIATTR_MAXREG_COUNT
	.align		4
        /*0090*/ 	.byte	0x03, 0x1b
        /*0092*/ 	.short	0x00ff


	//----- nvinfo : EIATTR_NUM_BARRIERS
	.align		4
        /*0094*/ 	.byte	0x02, 0x4c
        /*0096*/ 	.byte	0x01
	.zero		1


	//----- nvinfo : EIATTR_MERCURY_ISA_VERSION
	.align		4
        /*0098*/ 	.byte	0x03, 0x5f
        /*009a*/ 	.short	0x0101


	//----- nvinfo : EIATTR_VRC_CTA_INIT_COUNT
	.align		4
        /*009c*/ 	.byte	0x02, 0x4a
	.zero		1
	.zero		1


	//----- nvinfo : EIATTR_ATOM16_EMUL_INSTR_REG_MAP
	.align		4
        /*00a0*/ 	.byte	0x04, 0x2e
        /*00a2*/ 	.short	(.L_1367 - .L_1366)


	//   ....[0]....
.L_1366:
        /*00a4*/ 	.word	0x00001ca0
        /*00a8*/ 	.short	0x000d
        /*00aa*/ 	.short	0x0000


	//   ....[1]....
        /*00ac*/ 	.word	0x00001d00
        /*00b0*/ 	.short	0x000d
        /*00b2*/ 	.short	0x0000


	//   ....[2]....
        /*00b4*/ 	.word	0x00001f30
        /*00b8*/ 	.short	0x000d
        /*00ba*/ 	.short	0x0000


	//   ....[3]....
        /*00bc*/ 	.word	0x00001f90
        /*00c0*/ 	.short	0x000d
        /*00c2*/ 	.short	0x0000


	//   ....[4]....
        /*00c4*/ 	.word	0x000021c0
        /*00c8*/ 	.short	0x000d
        /*00ca*/ 	.short	0x0000


	//   ....[5]....
        /*00cc*/ 	.word	0x00002220
        /*00d0*/ 	.short	0x000d
        /*00d2*/ 	.short	0x0000


	//   ....[6]....
        /*00d4*/ 	.word	0x00002510
        /*00d8*/ 	.short	0x0013
        /*00da*/ 	.short	0x0000


	//   ....[7]....
        /*00dc*/ 	.word	0x00002570
        /*00e0*/ 	.short	0x0013
        /*00e2*/ 	.short	0x0000


	//   ....[8]....
        /*00e4*/ 	.word	0x00002730
        /*00e8*/ 	.short	0x0013
        /*00ea*/ 	.short	0x0000


	//   ....[9]....
        /*00ec*/ 	.word	0x00002790
        /*00f0*/ 	.short	0x0013
        /*00f2*/ 	.short	0x0000


	//   ....[10]....
        /*00f4*/ 	.word	0x00002950
        /*00f8*/ 	.short	0x0011
        /*00fa*/ 	.short	0x0000


	//   ....[11]....
        /*00fc*/ 	.word	0x000029b0
        /*0100*/ 	.short	0x0011
        /*0102*/ 	.short	0x0000


	//   ....[12]....
        /*0104*/ 	.word	0x00002b70
        /*0108*/ 	.short	0x000f
        /*010a*/ 	.short	0x0000


	//   ....[13]....
        /*010c*/ 	.word	0x00002bd0
        /*0110*/ 	.short	0x000f
        /*0112*/ 	.short	0x0000


	//----- nvinfo : EIATTR_EXIT_INSTR_OFFSETS
	.align		4
.L_1367:
        /*0114*/ 	.byte	0x04, 0x1c
        /*0116*/ 	.short	(.L_1369 - .L_1368)


	//   ....[0]....
.L_1368:
        /*0118*/ 	.word	0x00000100


	//   ....[1]....
        /*011c*/ 	.word	0x000002a0


	//   ....[2]....
        /*0120*/ 	.word	0x00002cb0


	//----- nvinfo : EIATTR_CRS_STACK_SIZE
	.align		4
.L_1369:
        /*0124*/ 	.byte	0x04, 0x1e
        /*0126*/ 	.short	(.L_1371 - .L_1370)
.L_1370:
        /*0128*/ 	.word	0x00000000


	//----- nvinfo : EIATTR_CBANK_PARAM_SIZE
	.align		4
.L_1371:
        /*012c*/ 	.byte	0x03, 0x19
        /*012e*/ 	.short	0x0038


	//----- nvinfo : EIATTR_PARAM_CBANK
	.align		4
        /*0130*/ 	.byte	0x04, 0x0a
        /*0132*/ 	.short	(.L_1373 - .L_1372)
	.align		4
.L_1372:
        /*0134*/ 	.word	index@(.nv.constant0._Z29moe_output_tensor_core_kernelILb0EEvPKfPK6__halfPKiS6_S1_PS2_ii)
        /*0138*/ 	.short	0x0380
        /*013a*/ 	.short	0x0038


	//----- nvinfo : EIATTR_SW_WAR
	.align		4
.L_1373:
        /*013c*/ 	.byte	0x04, 0x36
        /*013e*/ 	.short	(.L_1375 - .L_1374)
.L_1374:
        /*0140*/ 	.word	0x00000008
.L_1375:


//--------------------- .nv.info._Z29moe_output_tensor_core_kernelILb1EEvPKfPK6__halfPKiS6_S1_PS2_ii --------------------------
	.section	.nv.info._Z29moe_output_tensor_core_kernelILb1EEvPKfPK6__halfPKiS6_S1_PS2_ii,"",@"SHT_CUDA_INFO"
	.sectionflags	@""
	.align	4


	//----- nvinfo : EIATTR_CUDA_API_VERSION
	.align		4
        /*0000*/ 	.byte	0x04, 0x37
        /*0002*/ 	.short	(.L_1377 - .L_1376)
.L_1376:
        /*0004*/ 	.word	0x00000082


	//----- nvinfo : EIATTR_KPARAM_INFO
	.align		4
.L_1377:
        /*0008*/ 	.byte	0x04, 0x17
        /*000a*/ 	.short	(.L_1379 - .L_1378)
.L_1378:
        /*000c*/ 	.word	0x00000000
        /*0010*/ 	.short	0x0007
        /*0012*/ 	.short	0x0034
        /*0014*/ 	.byte	0x00, 0xf0, 0x11, 0x00


	//----- nvinfo : EIATTR_KPARAM_INFO
	.align		4
.L_1379:
        /*0018*/ 	.byte	0x04, 0x17
        /*001a*/ 	.short	(.L_1381 - .L_1380)
.L_1380:
        /*001c*/ 	.word	0x00000000
        /*0020*/ 	.short	0x0006
        /*0022*/ 	.short	0x0030
        /*0024*/ 	.byte	0x00, 0xf0, 0x11, 0x00


	//----- nvinfo : EIATTR_KPARAM_INFO
	.align		4
.L_1381:
        /*0028*/ 	.byte	0x04, 0x17
        /*002a*/ 	.short	(.L_1383 - .L_1382)
.L_1382:
        /*002c*/ 	.word	0x00000000
        /*0030*/ 	.short	0x0005
        /*0032*/ 	.short	0x0028
        /*0034*/ 	.byte	0x00, 0xf5, 0x21, 0x00


	//----- nvinfo : EIATTR_KPARAM_INFO
	.align		4
.L_1383:
        /*0038*/ 	.byte	0x04, 0x17
        /*003a*/ 	.short	(.L_1385 - .L_1384)
.L_1384:
        /*003c*/ 	.word	0x00000000
        /*0040*/ 	.short	0x0004
        /*0042*/ 	.short	0x0020
        /*0044*/ 	.byte	0x00, 0xf5, 0x21, 0x00


	//----- nvinfo : EIATTR_KPARAM_INFO
	.align		4
.L_1385:
        /*0048*/ 	.byte	0x04, 0x17
        /*004a*/ 	.short	(.L_1387 - .L_1386)
.L_1386:
        /*004c*/ 	.word	0x00000000
        /*0050*/ 	.short	0x0003
        /*0052*/ 	.short	0x0018
        /*0054*/ 	.byte	0x00, 0xf5, 0x21, 0x00


	//----- nvinfo : EIATTR_KPARAM_INFO
	.align		4
.L_1387:
        /*0058*/ 	.byte	0x04, 0x17
        /*005a*/ 	.short	(.L_1389 - .L_1388)
.L_1388:
        /*005c*/ 	.word	0x00000000
        /*0060*/ 	.short	0x0002
        /*0062*/ 	.short	0x0010
        /*0064*/ 	.byte	0x00, 0xf5, 0x21, 0x00


	//----- nvinfo : EIATTR_KPARAM_INFO
	.align		4
.L_1389:
        /*0068*/ 	.byte	0x04, 0x17
        /*006a*/ 	.short	(.L_1391 - .L_1390)
.L_1390:
        /*006c*/ 	.word	0x00000000
        /*0070*/ 	.short	0x0001
        /*0072*/ 	.short	0x0008
        /*0074*/ 	.byte	0x00, 0xf5, 0x21, 0x00


	//----- nvinfo : EIATTR_KPARAM_INFO
	.align		4
.L_1391:
        /*0078*/ 	.byte	0x04, 0x17
        /*007a*/ 	.short	(.L_1393 - .L_1392)
.L_1392:
        /*007c*/ 	.word	0x00000000
        /*0080*/ 	.short	0x0000
        /*0082*/ 	.short	0x0000
        /*0084*/ 	.byte	0x00, 0xf5, 0x21, 0x00


	//----- nvinfo : EIATTR_SPARSE_MMA_MASK
	.align		4
.L_1393:
        /*0088*/ 	.byte	0x03, 0x50
        /*008a*/ 	.short	0x0000


	//----- nvinfo : EIATTR_WMMA_USED
	.align		4
        /*008c*/ 	.byte	0x01, 0x2b
	.zero		2


	//----- nvinfo : EIATTR_MAXREG_COUNT
	.align		4
        /*0090*/ 	.byte	0x03, 0x1b
        /*0092*/ 	.short	0x00ff


	//----- nvinfo : EIATTR_NUM_BARRIERS
	.align		4
        /*0094*/ 	.byte	0x02, 0x4c
        /*0096*/ 	.byte	0x01
	.zero		1


	//----- nvinfo : EIATTR_MERCURY_ISA_VERSION
	.align		4
        /*0098*/ 	.byte	0x03, 0x5f
        /*009a*/ 	.short	0x0101


	//----- nvinfo : EIATTR_VRC_CTA_INIT_COUNT
	.align		4
        /*009c*/ 	.byte	0x02, 0x4a
	.zero		1
	.zero		1


	//----- nvinfo : EIATTR_ATOM16_EMUL_INSTR_REG_MAP
	.align		4
        /*00a0*/ 	.byte	0x04, 0x2e
        /*00a2*/ 	.short	(.L_1395 - .L_1394)


	//   ....[0]....
.L_1394:
        /*00a4*/ 	.word	0x00001d10
        /*00a8*/ 	.short	0x000d
        /*00aa*/ 	.short	0x0000


	//   ....[1]....
        /*00ac*/ 	.word	0x00001d70
        /*00b0*/ 	.short	0x000d
        /*00b2*/ 	.short	0x0000


	//   ....[2]....
        /*00b4*/ 	.word	0x00001fa0
        /*00b8*/ 	.short	0x000d
        /*00ba*/ 	.short	0x0000


	//   ....[3]....
        /*00bc*/ 	.word	0x00002000
        /*00c0*/ 	.short	0x000d
        /*00c2*/ 	.short	0x0000


	//   ....[4]....
        /*00c4*/ 	.word	0x00002230
        /*00c8*/ 	.short	0x000d
        /*00ca*/ 	.short	0x0000


	//   ....[5]....
        /*00cc*/ 	.word	0x00002290
        /*00d0*/ 	.short	0x000d
        /*00d2*/ 	.short	0x0000


	//   ....[6]....
        /*00d4*/ 	.word	0x00002580
        /*00d8*/ 	.short	0x0013
        /*00da*/ 	.short	0x0000


	//   ....[7]....
        /*00dc*/ 	.word	0x000025e0
        /*00e0*/ 	.short	0x0013
        /*00e2*/ 	.short	0x0000


	//   ....[8]....
        /*00e4*/ 	.word	0x000027a0
        /*00e8*/ 	.short	0x0013
        /*00ea*/ 	.short	0x0000


	//   ....[9]....
        /*00ec*/ 	.word	0x00002800
        /*00f0*/ 	.short	0x0013
        /*00f2*/ 	.short	0x0000


	//   ....[10]....
        /*00f4*/ 	.word	0x000029c0
        /*00f8*/ 	.short	0x0011
        /*00fa*/ 	.short	0x0000


	//   ....[11]....
        /*00fc*/ 	.word	0x00002a20
        /*0100*/ 	.short	0x0011
        /*0102*/ 	.short	0x0000


	//   ....[12]....
        /*0104*/ 	.word	0x00002be0
        /*0108*/ 	.short	0x000f
        /*010a*/ 	.short	0x0000


	//   ....[13]....
        /*010c*/ 	.word	0x00002c40
        /*0110*/ 	.short	0x000f
        /*0112*/ 	.short	0x0000


	//----- nvinfo : EIATTR_EXIT_INSTR_OFFSETS
	.align		4
.L_1395:
        /*0114*/ 	.byte	0x04, 0x1c
        /*0116*/ 	.short	(.L_1397 - .L_1396)


	//   ....[0]....
.L_1396:
        /*0118*/ 	.word	0x00000100


	//   ....[1]....
        /*011c*/ 	.word	0x000002a0


	//   ....[2]....
        /*0120*/ 	.word	0x00002d20


	//----- nvinfo : EIATTR_CRS_STACK_SIZE
	.align		4
.L_1397:
        /*0124*/ 	.byte	0x04, 0x1e
        /*0126*/ 	.short	(.L_1399 - .L_1398)
.L_1398:
        /*0128*/ 	.word	0x00000000


	//----- nvinfo : EIATTR_CBANK_PARAM_SIZE
	.align		4
.L_1399:
        /*012c*/ 	.byte	0x03, 0x19
        /*012e*/ 	.short	0x0038


	//----- nvinfo : EIATTR_PARAM_CBANK
	.align		4
        /*0130*/ 	.byte	0x04, 0x0a
        /*0132*/ 	.short	(.L_1401 - .L_1400)
	.align		4
.L_1400:
        /*0134*/ 	.word	index@(.nv.constant0._Z29moe_output_tensor_core_kernelILb1EEvPKfPK6__halfPKiS6_S1_PS2_ii)
        /*0138*/ 	.short	0x0380
        /*013a*/ 	.short	0x0038


	//----- nvinfo : EIATTR_SW_WAR
	.align		4
.L_1401:
        /*013c*/ 	.byte	0x04, 0x36
        /*013e*/ 	.short	(.L_1403 - .L_1402)
.L_1402:
        /*0140*/ 	.word	0x00000008
.L_1403:


//--------------------- .nv.info._Z30moe_gate_up_tensor_core_kernelILb0EEvPK6__halfS2_S2_PKiS4_Pfiii --------------------------
	.section	.nv.info._Z30moe_gate_up_tensor_core_kernelILb0EEvPK6__halfS2_S2_PKiS4_Pfiii,"",@"SHT_CUDA_INFO"
	.sectionflags	@""
	.align	4


	//----- nvinfo : EIATTR_CUDA_API_VERSION
	.align		4
        /*0000*/ 	.byte	0x04, 0x37
        /*0002*/ 	.short	(.L_1405 - .L_1404)
.L_1404:
        /*0004*/ 	.word	0x00000082


	//----- nvinfo : EIATTR_KPARAM_INFO
	.align		4
.L_1405:
        /*0008*/ 	.byte	0x04, 0x17
        /*000a*/ 	.short	(.L_1407 - .L_1406)
.L_1406:
        /*000c*/ 	.word	0x00000000
        /*0010*/ 	.short	0x0008
        /*0012*/ 	.short	0x0038
        /*0014*/ 	.byte	0x00, 0xf0, 0x11, 0x00


	//----- nvinfo : EIATTR_KPARAM_INFO
	.align		4
.L_1407:
        /*0018*/ 	.byte	0x04, 0x17
        /*001a*/ 	.short	(.L_1409 - .L_1408)
.L_1408:
        /*001c*/ 	.word	0x00000000
        /*0020*/ 	.short	0x0007
        /*0022*/ 	.short	0x0034
        /*0024*/ 	.byte	0x00, 0xf0, 0x11, 0x00


	//----- nvinfo : EIATTR_KPARAM_INFO
	.align		4
.L_1409:
        /*0028*/ 	.byte	0x04, 0x17
        /*002a*/ 	.short	(.L_1411 - .L_1410)
.L_1410:
        /*002c*/ 	.word	0x00000000
        /*0030*/ 	.short	0x0006
        /*0032*/ 	.short	0x0030
        /*0034*/ 	.byte	0x00, 0xf0, 0x11, 0x00


	//----- nvinfo : EIATTR_KPARAM_INFO
	.align		4
.L_1411:
        /*0038*/ 	.byte	0x04, 0x17
        /*003a*/ 	.short	(.L_1413 - .L_1412)
.L_1412:
        /*003c*/ 	.word	0x00000000
        /*0040*/ 	.short	0x0005
        /*0042*/ 	.short	0x0028
        /*0044*/ 	.byte	0x00, 0xf5, 0x21, 0x00


	//----- nvinfo : EIATTR_KPARAM_INFO
	.align		4
.L_1413:
        /*0048*/ 	.byte	0x04, 0x17
        /*004a*/ 	.short	(.L_1415 - .L_1414)
.L_1414:
        /*004c*/ 	.word	0x00000000
        /*0050*/ 	.short	0x0004
        /*0052*/ 	.short	0x0020
        /*0054*/ 	.byte	0x00, 0xf5, 0x21, 0x00


	//----- nvinfo : EIATTR_KPARAM_INFO
	.align		4
.L_1415:
        /*0058*/ 	.byte	0x04, 0x17
        /*005a*/ 	.short	(.L_1417 - .L_1416)
.L_1416:
        /*005c*/ 	.word	0x00000000
        /*0060*/ 	.short	0x0003
        /*0062*/ 	.short	0x0018
        /*0064*/ 	.byte	0x00, 0xf5, 0x21, 0x00


	//----- nvinfo : EIATTR_KPARAM_INFO
	.align		4
.L_1417:
        /*0068*/ 	.byte	0x04, 0x17
        /*006a*/ 	.short	(.L_1419 - .L_1418)
.L_1418:
        /*006c*/ 	.word	0x00000000
        /*0070*/ 	.short	0x0002
        /*0072*/ 	.short	0x0010
        /*0074*/ 	.byte	0x00, 0xf5, 0x21, 0x00


	//----- nvinfo : EIATTR_KPARAM_INFO
	.align		4
.L_1419:
        /*0078*/ 	.byte	0x04, 0x17
        /*007a*/ 	.short	(.L_1421 - .L_1420)
.L_1420:
        /*007c*/ 	.word	0x00000000
        /*0080*/ 	.short	0x0001
        /*0082*/ 	.short	0x0008
        /*0084*/ 	.byte	0x00, 0xf5, 0x21, 0x00


	//----- nvinfo : EIATTR_KPARAM_INFO
	.align		4
.L_1421:
        /*0088*/ 	.byte	0x04, 0x17
        /*008a*/ 	.short	(.L_1423 - .L_1422)
.L_1422:
        /*008c*/ 	.word	0x00000000
        /*0090*/ 	.short	0x0000
        /*0092*/ 	.short	0x0000
        /*0094*/ 	.byte	0x00, 0xf5, 0x21, 0x00


	//----- nvinfo : EIATTR_SPARSE_MMA_MASK
	.align		4
.L_1423:
        /*0098*/ 	.byte	0x03, 0x50
        /*009a*/ 	.short	0x0000


	//----- nvinfo : EIATTR_WMMA_USED
	.align		4
        /*009c*/ 	.byte	0x01, 0x2b
	.zero		2


	//----- nvinfo : EIATTR_MAXREG_COUNT
	.align		4
        /*00a0*/ 	.byte	0x03, 0x1b
        /*00a2*/ 	.short	0x00ff


	//----- nvinfo : EIATTR_NUM_BARRIERS
	.align		4
        /*00a4*/ 	.byte	0x02, 0x4c
        /*00a6*/ 	.byte	0x01
	.zero		1


	//----- nvinfo : EIATTR_MERCURY_ISA_VERSION
	.align		4
        /*00a8*/ 	.byte	0x03, 0x5f
        /*00aa*/ 	.short	0x0101


	//----- nvinfo : EIATTR_VRC_CTA_INIT_COUNT
	.align		4
        /*00ac*/ 	.byte	0x02, 0x4a
	.zero		1
	.zero		1


	//----- nvinfo : EIATTR_EXIT_INSTR_OFFSETS
	.align		4
        /*00b0*/ 	.byte	0x04, 0x1c
        /*00b2*/ 	.short	(.L_1425 - .L_1424)


	//   ....[0]....
.L_1424:
        /*00b4*/ 	.word	0x00000100


	//   ....[1]....
        /*00b8*/ 	.word	0x00000270


	//   ....[2]....
        /*00bc*/ 	.word	0x00002a20


	//----- nvinfo : EIATTR_CRS_STACK_SIZE
	.align		4
.L_1425:
        /*00c0*/ 	.byte	0x04, 0x1e
        /*00c2*/ 	.short	(.L_1427 - .L_1426)
.L_1426:
        /*00c4*/ 	.word	0x00000000


	//----- nvinfo : EIATTR_CBANK_PARAM_SIZE
	.align		4
.L_1427:
        /*00c8*/ 	.byte	0x03, 0x19
        /*00ca*/ 	.short	0x003c


	//----- nvinfo : EIATTR_PARAM_CBANK
	.align		4
        /*00cc*/ 	.byte	0x04, 0x0a
        /*00ce*/ 	.short	(.L_1429 - .L_1428)
	.align		4
.L_1428:
        /*00d0*/ 	.word	index@(.nv.constant0._Z30moe_gate_up_tensor_core_kernelILb0EEvPK6__halfS2_S2_PKiS4_Pfiii)
        /*00d4*/ 	.short	0x0380
        /*00d6*/ 	.short	0x003c


	//----- nvinfo : EIATTR_SW_WAR
	.align		4
.L_1429:
        /*00d8*/ 	.byte	0x04, 0x36
        /*00da*/ 	.short	(.L_1431 - .L_1430)
.L_1430:
        /*00dc*/ 	.word	0x00000008
.L_1431:


//--------------------- .nv.info._Z30moe_gate_up_tensor_core_kernelILb1EEvPK6__halfS2_S2_PKiS4_Pfiii --------------------------
	.section	.nv.info._Z30moe_gate_up_tensor_core_kernelILb1EEvPK6__halfS2_S2_PKiS4_Pfiii,"",@"SHT_CUDA_INFO"
	.sectionflags	@""
	.align	4


	//----- nvinfo : EIATTR_CUDA_API_VERSION
	.align		4
        /*0000*/ 	.byte	0x04, 0x37
        /*0002*/ 	.short	(.L_1433 - .L_1432)
.L_1432:
        /*0004*/ 	.word	0x00000082


	//----- nvinfo : EIATTR_KPARAM_INFO
	.align		4
.L_1433:
        /*0008*/ 	.byte	0x04, 0x17
        /*000a*/ 	.short	(.L_1435 - .L_1434)
.L_1434:
        /*000c*/ 	.word	0x00000000
        /*0010*/ 	.short	0x0008
        /*0012*/ 	.short	0x0038
        /*0014*/ 	.byte	0x00, 0xf0, 0x11, 0x00


	//----- nvinfo : EIATTR_KPARAM_INFO
	.align		4
.L_1435:
        /*0018*/ 	.byte	0x04, 0x17
        /*001a*/ 	.short	(.L_1437 - .L_1436)
.L_1436:
        /*001c*/ 	.word	0x00000000
        /*0020*/ 	.short	0x0007
        /*0022*/ 	.short	0x0034
        /*0024*/ 	.byte	0x00, 0xf0, 0x11, 0x00


	//----- nvinfo : EIATTR_KPARAM_INFO
	.align		4
.L_1437:
        /*0028*/ 	.byte	0x04, 0x17
        /*002a*/ 	.short	(.L_1439 - .L_1438)
.L_1438:
        /*002c*/ 	.word	0x00000000
        /*0030*/ 	.short	0x0006
        /*0032*/ 	.short	0x0030
        /*0034*/ 	.byte	0x00, 0xf0, 0x11, 0x00


	//----- nvinfo : EIATTR_KPARAM_INFO
	.align		4
.L_1439:
        /*0038*/ 	.byte	0x04, 0x17
        /*003a*/ 	.short	(.L_1441 - .L_1440)
.L_1440:
        /*003c*/ 	.word	0x00000000
        /*0040*/ 	.short	0x0005
        /*0042*/ 	.short	0x0028
        /*0044*/ 	.byte	0x00, 0xf5, 0x21, 0x00


	//----- nvinfo : EIATTR_KPARAM_INFO
	.align		4
.L_1441:
        /*0048*/ 	.byte	0x04, 0x17
        /*004a*/ 	.short	(.L_1443 - .L_1442)
.L_1442:
        /*004c*/ 	.word	0x00000000
        /*0050*/ 	.short	0x0004
        /*0052*/ 	.short	0x0020
        /*0054*/ 	.byte	0x00, 0xf5, 0x21, 0x00


	//----- nvinfo : EIATTR_KPARAM_INFO
	.align		4
.L_1443:
        /*0058*/ 	.byte	0x04, 0x17
        /*005a*/ 	.short	(.L_1445 - .L_1444)
.L_1444:
        /*005c*/ 	.word	0x00000000
        /*0060*/ 	.short	0x0003
        /*0062*/ 	.short	0x0018
        /*0064*/ 	.byte	0x00, 0xf5, 0x21, 0x00


	//----- nvinfo : EIATTR_KPARAM_INFO
	.align		4
.L_1445:
        /*0068*/ 	.byte	0x04, 0x17
        /*006a*/ 	.short	(.L_1447 - .L_1446)
.L_1446:
        /*006c*/ 	.word	0x00000000
        /*0070*/ 	.short	0x0002
        /*0072*/ 	.short	0x0010
        /*0074*/ 	.byte	0x00, 0xf5, 0x21, 0x00


	//----- nvinfo : EIATTR_KPARAM_INFO
	.align		4
.L_1447:
        /*0078*/ 	.byte	0x04, 0x17
        /*007a*/ 	.short	(.L_1449 - .L_1448)
.L_1448:
        /*007c*/ 	.word	0x00000000
        /*0080*/ 	.short	0x0001
        /*0082*/ 	.short	0x0008
        /*0084*/ 	.byte	0x00, 0xf5, 0x21, 0x00


	//----- nvinfo : EIATTR_KPARAM_INFO
	.align		4
.L_1449:
        /*0088*/ 	.byte	0x04, 0x17
        /*008a*/ 	.short	(.L_1451 - .L_1450)
.L_1450:
        /*008c*/ 	.word	0x00000000
        /*0090*/ 	.short	0x0000
        /*0092*/ 	.short	0x0000
        /*0094*/ 	.byte	0x00, 0xf5, 0x21, 0x00


	//----- nvinfo : EIATTR_SPARSE_MMA_MASK
	.align		4
.L_1451:
        /*0098*/ 	.byte	0x03, 0x50
        /*009a*/ 	.short	0x0000


	//----- nvinfo : EIATTR_WMMA_USED
	.align		4
        /*009c*/ 	.byte	0x01, 0x2b
	.zero		2


	//----- nvinfo : EIATTR_MAXREG_COUNT
	.align		4
        /*00a0*/ 	.byte	0x03, 0x1b
        /*00a2*/ 	.short	0x00ff


	//----- nvinfo : EIATTR_NUM_BARRIERS
	.align		4
        /*00a4*/ 	.byte	0x02, 0x4c
        /*00a6*/ 	.byte	0x01
	.zero		1


	//----- nvinfo : EIATTR_MERCURY_ISA_VERSION
	.align		4
        /*00a8*/ 	.byte	0x03, 0x5f
        /*00aa*/ 	.short	0x0101


	//----- nvinfo : EIATTR_VRC_CTA_INIT_COUNT
	.align		4
        /*00ac*/ 	.byte	0x02, 0x4a
	.zero		1
	.zero		1


	//----- nvinfo : EIATTR_EXIT_INSTR_OFFSETS
	.align		4
        /*00b0*/ 	.byte	0x04, 0x1c
        /*00b2*/ 	.short	(.L_1453 - .L_1452)


	//   ....[0]....
.L_1452:
        /*00b4*/ 	.word	0x00000100


	//   ....[1]....
        /*00b8*/ 	.word	0x000002b0


	//   ....[2]....
        /*00bc*/ 	.word	0x00003590


	//----- nvinfo : EIATTR_CRS_STACK_SIZE
	.align		4
.L_1453:
        /*00c0*/ 	.byte	0x04, 0x1e
        /*00c2*/ 	.short	(.L_1455 - .L_1454)
.L_1454:
        /*00c4*/ 	.word	0x00000000


	//----- nvinfo : EIATTR_CBANK_PARAM_SIZE
	.align		4
.L_1455:
        /*00c8*/ 	.byte	0x03, 0x19
        /*00ca*/ 	.short	0x003c


	//----- nvinfo : EIATTR_PARAM_CBANK
	.align		4
        /*00cc*/ 	.byte	0x04, 0x0a
        /*00ce*/ 	.short	(.L_1457 - .L_1456)
	.align		4
.L_1456:
        /*00d0*/ 	.word	index@(.nv.constant0._Z30moe_gate_up_tensor_core_kernelILb1EEvPK6__halfS2_S2_PKiS4_Pfiii)
        /*00d4*/ 	.short	0x0380
        /*00d6*/ 	.short	0x003c


	//----- nvinfo : EIATTR_SW_WAR
	.align		4
.L_1457:
        /*00d8*/ 	.byte	0x04, 0x36
        /*00da*/ 	.short	(.L_1459 - .L_1458)
.L_1458:
        /*00dc*/ 	.word	0x00000008
.L_1459:


//--------------------- .nv.info._Z16moe_token_kernelIfLb0EEvPKT_S2_S2_S2_PKfPKjPS0_iiii --------------------------
	.section	.nv.info._Z16moe_token_kernelIfLb0EEvPKT_S2_S2_S2_PKfPKjPS0_iiii,"",@"SHT_CUDA_INFO"
	.sectionflags	@""
	.align	4


	//----- nvinfo : EIATTR_CUDA_API_VERSION
	.align		4
        /*0000*/ 	.byte	0x04, 0x37
        /*0002*/ 	.short	(.L_1461 - .L_1460)
.L_1460:
        /*0004*/ 	.word	0x00000082


	//----- nvinfo : EIATTR_KPARAM_INFO
	.align		4
.L_1461:
        /*0008*/ 	.byte	0x04, 0x17
        /*000a*/ 	.short	(.L_1463 - .L_1462)
.L_1462:
        /*000c*/ 	.word	0x00000000
        /*0010*/ 	.short	0x000a
        /*0012*/ 	.short	0x0044
        /*0014*/ 	.byte	0x00, 0xf0, 0x11, 0x00


	//----- nvinfo : EIATTR_KPARAM_INFO
	.align		4
.L_1463:
        /*0018*/ 	.byte	0x04, 0x17
        /*001a*/ 	.short	(.L_1465 - .L_1464)
.L_1464:
        /*001c*/ 	.word	0x00000000
        /*0020*/ 	.short	0x0009
        /*0022*/ 	.short	0x0040
        /*0024*/ 	.byte	0x00, 0xf0, 0x11, 0x00


	//----- nvinfo : EIATTR_KPARAM_INFO
	.align		4
.L_1465:
        /*0028*/ 	.byte	0x04, 0x17
        /*002a*/ 	.short	(.L_1467 - .L_1466)
.L_1466:
        /*002c*/ 	.word	0x00000000
        /*0030*/ 	.short	0x0008
        /*0032*/ 	.short	0x003c
        /*0034*/ 	.byte	0x00, 0xf0, 0x11, 0x00


	//----- nvinfo : EIATTR_KPARAM_INFO
	.align		4
.L_1467:
        /*0038*/ 	.byte	0x04, 0x17
        /*003a*/ 	.short	(.L_1469 - .L_1468)
.L_1468:
        /*003c*/ 	.word	0x00000000
        /*0040*/ 	.short	0x0007
        /*0042*/ 	.short	0x0038
        /*0044*/ 	.byte	0x00, 0xf0, 0x11, 0x00


	//----- nvinfo : EIATTR_KPARAM_INFO
	.align		4
.L_1469:
        /*0048*/ 	.byte	0x04, 0x17
        /*004a*/ 	.short	(.L_1471 - .L_1470)
.L_1470:
        /*004c*/ 	.word	0x00000000
        /*0050*/ 	.short	0x0006
        /*0052*/ 	.short	0x0030
        /*0054*/ 	.byte	0x00, 0xf5, 0x21, 0x00


	//----- nvinfo : EIATTR_KPARAM_INFO
	.align		4
.L_1471:
        /*0058*/ 	.byte	0x04, 0x17
        /*005a*/ 	.short	(.L_1473 - .L_1472)
.L_1472:
        /*005c*/ 	.word	0x00000000
        /*0060*/ 	.short	0x0005
        /*0062*/ 	.short	0x0028
        /*0064*/ 	.byte	0x00, 0xf5, 0x21, 0x00


	//----- nvinfo : EIATTR_KPARAM_INFO
	.align		4
.L_1473:
        /*0068*/ 	.byte	0x04, 0x17
        /*006a*/ 	.short	(.L_1475 - .L_1474)
.L_1474:
        /*006c*/ 	.word	0x00000000
        /*0070*/ 	.short	0x0004
        /*0072*/ 	.short	0x0020
        /*0074*/ 	.byte	0x00, 0xf5, 0x21, 0x00


	//----- nvinfo : EIATTR_KPARAM_INFO
	.align		4
.L_1475:
        /*0078*/ 	.byte	0x04, 0x17
        /*007a*/ 	.short	(.L_1477 - .L_1476)
.L_1476:
        /*007c*/ 	.word	0x00000000
        /*0080*/ 	.short	0x0003
        /*0082*/ 	.short	0x0018
        /*0084*/ 	.byte	0x00, 0xf5, 0x21, 0x00


	//----- nvinfo : EIATTR_KPARAM_INFO
	.align		4
.L_1477:
        /*0088*/ 	.byte	0x04, 0x17
        /*008a*/ 	.short	(.L_1479 - .L_1478)
.L_1478:
        /*008c*/ 	.word	0x00000000
        /*0090*/ 	.short	0x0002
        /*0092*/ 	.short	0x0010
        /*0094*/ 	.byte	0x00, 0xf5, 0x21, 0x00


	//----- nvinfo : EIATTR_KPARAM_INFO
	.align		4
.L_1479:
        /*0098*/ 	.byte	0x04, 0x17
        /*009a*/ 	.short	(.L_1481 - .L_1480)
.L_1480:
        /*009c*/ 	.word	0x00000000
        /*00a0*/ 	.short	0x0001
        /*00a2*/ 	.short	0x0008
        /*00a4*/ 	.byte	0x00, 0xf5, 0x21, 0x00


	//----- nvinfo : EIATTR_KPARAM_INFO
	.align		4
.L_1481:
        /*00a8*/ 	.byte	0x04, 0x17
        /*00aa*/ 	.short	(.L_1483 - .L_1482)
.L_1482:
        /*00ac*/ 	.word	0x00000000
        /*00b0*/ 	.short	0x0000
        /*00b2*/ 	.short	0x0000
        /*00b4*/ 	.byte	0x00, 0xf5, 0x21, 0x00


	//----- nvinfo : EIATTR_SPARSE_MMA_MASK
	.align		4
.L_1483:
        /*00b8*/ 	.byte	0x03, 0x50
        /*00ba*/ 	.short	0x0000


	//----- nvinfo : EIATTR_MAXREG_COUNT
	.align		4
        /*00bc*/ 	.byte	0x03, 0x1b
        /*00be*/ 	.short	0x00ff


	//----- nvinfo : EIATTR_NUM_BARRIERS
	.align		4
        /*00c0*/ 	.byte	0x02, 0x4c
        /*00c2*/ 	.byte	0x01
	.zero		1


	//----- nvinfo : EIATTR_MERCURY_ISA_VERSION
	.align		4
        /*00c4*/ 	.byte	0x03, 0x5f
        /*00c6*/ 	.short	0x0101


	//----- nvinfo : EIATTR_VRC_CTA_INIT_COUNT
	.align		4
        /*00c8*/ 	.byte	0x02, 0x4a
	.zero		1
	.zero		1


	//----- nvinfo : EIATTR_EXIT_INSTR_OFFSETS
	.align		4
        /*00cc*/ 	.byte	0x04, 0x1c
        /*00ce*/ 	.short	(.L_1485 - .L_1484)


	//   ....[0]....
.L_1484:
        /*00d0*/ 	.word	0x00000920


	//   ....[1]....
        /*00d4*/ 	.word	0x000031a0


	//----- nvinfo : EIATTR_CRS_STACK_SIZE
	.align		4
.L_1485:
        /*00d8*/ 	.byte	0x04, 0x1e
        /*00da*/ 	.short	(.L_1487 - .L_1486)
.L_1486:
        /*00dc*/ 	.word	0x00000000


	//----- nvinfo : EIATTR_CBANK_PARAM_SIZE
	.align		4
.L_1487:
        /*00e0*/ 	.byte	0x03, 0x19
        /*00e2*/ 	.short	0x0048


	//----- nvinfo : EIATTR_PARAM_CBANK
	.align		4
        /*00e4*/ 	.byte	0x04, 0x0a
        /*00e6*/ 	.short	(.L_1489 - .L_1488)
	.align		4
.L_1488:
        /*00e8*/ 	.word	index@(.nv.constant0._Z16moe_token_kernelIfLb0EEvPKT_S2_S2_S2_PKfPKjPS0_iiii)
        /*00ec*/ 	.short	0x0380
        /*00ee*/ 	.short	0x0048


	//----- nvinfo : EIATTR_SW_WAR
	.align		4
.L_1489:
        /*00f0*/ 	.byte	0x04, 0x36
        /*00f2*/ 	.short	(.L_1491 - .L_1490)
.L_1490:
        /*00f4*/ 	.word	0x00000008
.L_1491:


//--------------------- .nv.info._Z16moe_token_kernelIfLb1EEvPKT_S2_S2_S2_PKfPKjPS0_iiii --------------------------
	.section	.nv.info._Z16moe_token_kernelIfLb1EEvPKT_S2_S2_S2_PKfPKjPS0_iiii,"",@"SHT_CUDA_INFO"
	.sectionflags	@""
	.align	4


	//----- nvinfo : EIATTR_CUDA_API_VERSION
	.align		4
        /*0000*/ 	.byte	0x04, 0x37
        /*0002*/ 	.short	(.L_1493 - .L_1492)
.L_1492:
        /*0004*/ 	.word	0x00000082


	//----- nvinfo : EIATTR_KPARAM_INFO
	.align		4
.L_1493:
        /*0008*/ 	.byte	0x04, 0x17
        /*000a*/ 	.short	(.L_1495 - .L_1494)
.L_1494:
        /*000c*/ 	.word	0x00000000
        /*0010*/ 	.short	0x000a
        /*0012*/ 	.short	0x0044
        /*0014*/ 	.byte	0x00, 0xf0, 0x11, 0x00


	//----- nvinfo : EIATTR_KPARAM_INFO
	.align		4
.L_1495:
        /*0018*/ 	.byte	0x04, 0x17
        /*001a*/ 	.short	(.L_1497 - .L_1496)
.L_1496:
        /*001c*/ 	.word	0x00000000
        /*0020*/ 	.short	0x0009
        /*0022*/ 	.short	0x0040
        /*0024*/ 	.byte	0x00, 0xf0, 0x11, 0x00


	//----- nvinfo : EIATTR_KPARAM_INFO
	.align		4
.L_1497:
        /*0028*/ 	.byte	0x04, 0x17
        /*002a*/ 	.short	(.L_1499 - .L_1498)
.L_1498:
        /*002c*/ 	.word	0x00000000
        /*0030*/ 	.short	0x0008
        /*0032*/ 	.short	0x003c
        /*0034*/ 	.byte	0x00, 0xf0, 0x11, 0x00


	//----- nvinfo : EIATTR_KPARAM_INFO
	.align		4
.L_1499:
        /*0038*/ 	.byte	0x04, 0x17
        /*003a*/ 	.short	(.L_1501 - .L_1500)
.L_1500:
        /*003c*/ 	.word	0x00000000
        /*0040*/ 	.short	0x0007
        /*0042*/ 	.short	0x0038
        /*0044*/ 	.byte	0x00, 0xf0, 0x11, 0x00


	//----- nvinfo : EIATTR_KPARAM_INFO
	.align		4
.L_1501:
        /*0048*/ 	.byte	0x04, 0x17
        /*004a*/ 	.short	(.L_1503 - .L_1502)
.L_1502:
        /*004c*/ 	.word	0x00000000
        /*0050*/ 	.short	0x0006
        /*0052*/ 	.short	0x0030
        /*0054*/ 	.byte	0x00, 0xf5, 0x21, 0x00


	//----- nvinfo : EIATTR_KPARAM_INFO
	.align		4
.L_1503:
        /*0058*/ 	.byte	0x04, 0x17
        /*005a*/ 	.short	(.L_1505 - .L_1504)
.L_1504:
        /*005c*/ 	.word	0x00000000
        /*0060*/ 	.short	0x0005
        /*0062*/ 	.short	0x0028
        /*0064*/ 	.byte	0x00, 0xf5, 0x21, 0x00


	//----- nvinfo : EIATTR_KPARAM_INFO
	.align		4
.L_1505:
        /*0068*/ 	.byte	0x04, 0x17
        /*006a*/ 	.short	(.L_1507 - .L_1506)
.L_1506:
        /*006c*/ 	.word	0x00000000
        /*0070*/ 	.short	0x0004
        /*0072*/ 	.short	0x0020
        /*0074*/ 	.byte	0x00, 0xf5, 0x21, 0x00


	//----- nvinfo : EIATTR_KPARAM_INFO
	.align		4
.L_1507:
        /*0078*/ 	.byte	0x04, 0x17
        /*007a*/ 	.short	(.L_1509 - .L_1508)
.L_1508:
        /*007c*/ 	.word	0x00000000
        /*0080*/ 	.short	0x0003
        /*0082*/ 	.short	0x0018
        /*0084*/ 	.byte	0x00, 0xf5, 0x21, 0x00


	//----- nvinfo : EIATTR_KPARAM_INFO
	.align		4
.L_1509:
        /*0088*/ 	.byte	0x04, 0x17
        /*008a*/ 	.short	(.L_1511 - .L_1510)
.L_1510:
        /*008c*/ 	.word	0x00000000
        /*0090*/ 	.short	0x0002
        /*0092*/ 	.short	0x0010
        /*0094*/ 	.byte	0x00, 0xf5, 0x21, 0x00


	//----- nvinfo : EIATTR_KPARAM_INFO
	.align		4
.L_1511:
        /*0098*/ 	.byte	0x04, 0x17
        /*009a*/ 	.short	(.L_1513 - .L_1512)
.L_1512:
        /*009c*/ 	.word	0x00000000
        /*00a0*/ 	.short	0x0001
        /*00a2*/ 	.short	0x0008
        /*00a4*/ 	.byte	0x00, 0xf5, 0x21, 0x00


	//----- nvinfo : EIATTR_KPARAM_INFO
	.align		4
.L_1513:
        /*00a8*/ 	.byte	0x04, 0x17
        /*00aa*/ 	.short	(.L_1515 - .L_1514)
.L_1514:
        /*00ac*/ 	.word	0x00000000
        /*00b0*/ 	.short	0x0000
        /*00b2*/ 	.short	0x0000
        /*00b4*/ 	.byte	0x00, 0xf5, 0x21, 0x00


	//----- nvinfo : EIATTR_SPARSE_MMA_MASK
	.align		4
.L_1515:
        /*00b8*/ 	.byte	0x03, 0x50
        /*00ba*/ 	.short	0x0000


	//----- nvinfo : EIATTR_MAXREG_COUNT
	.align		4
        /*00bc*/ 	.byte	0x03, 0x1b
        /*00be*/ 	.short	0x00ff


	//----- nvinfo : EIATTR_NUM_BARRIERS
	.align		4
        /*00c0*/ 	.byte	0x02, 0x4c
        /*00c2*/ 	.byte	0x01
	.zero		1


	//----- nvinfo : EIATTR_MERCURY_ISA_VERSION
	.align		4
        /*00c4*/ 	.byte	0x03, 0x5f
        /*00c6*/ 	.short	0x0101


	//----- nvinfo : EIATTR_VRC_CTA_INIT_COUNT
	.align		4
        /*00c8*/ 	.byte	0x02, 0x4a
	.zero		1
	.zero		1


	//----- nvinfo : EIATTR_EXIT_INSTR_OFFSETS
	.align		4
        /*00cc*/ 	.byte	0x04, 0x1c
        /*00ce*/ 	.short	(.L_1517 - .L_1516)


	//   ....[0]....
.L_1516:
        /*00d0*/ 	.word	0x00000920


	//   ....[1]....
        /*00d4*/ 	.word	0x00003710


	//----- nvinfo : EIATTR_CRS_STACK_SIZE
	.align		4
.L_1517:
        /*00d8*/ 	.byte	0x04, 0x1e
        /*00da*/ 	.short	(.L_1519 - .L_1518)
.L_1518:
        /*00dc*/ 	.word	0x00000000


	//----- nvinfo : EIATTR_CBANK_PARAM_SIZE
	.align		4
.L_1519:
        /*00e0*/ 	.byte	0x03, 0x19
        /*00e2*/ 	.short	0x0048


	//----- nvinfo : EIATTR_PARAM_CBANK
	.align		4
        /*00e4*/ 	.byte	0x04, 0x0a
        /*00e6*/ 	.short	(.L_1521 - .L_1520)
	.align		4
.L_1520:
        /*00e8*/ 	.word	index@(.nv.constant0._Z16moe_token_kernelIfLb1EEvPKT_S2_S2_S2_PKfPKjPS0_iiii)
        /*00ec*/ 	.short	0x0380
        /*00ee*/ 	.short	0x0048


	//----- nvinfo : EIATTR_SW_WAR
	.align		4
.L_1521:
        /*00f0*/ 	.byte	0x04, 0x36
        /*00f2*/ 	.short	(.L_1523 - .L_1522)
.L_1522:
        /*00f4*/ 	.word	0x00000008
.L_1523:


//--------------------- .nv.info._Z16moe_token_kernelI13__nv_bfloat16Lb0EEvPKT_S3_S3_S3_PKfPKjPS1_iiii --------------------------
	.section	.nv.info._Z16moe_token_kernelI13__nv_bfloat16Lb0EEvPKT_S3_S3_S3_PKfPKjPS1_iiii,"",@"SHT_CUDA_INFO"
	.sectionflags	@""
	.align	4


	//----- nvinfo : EIATTR_CUDA_API_VERSION
	.align		4
        /*0000*/ 	.byte	0x04, 0x37
        /*0002*/ 	.short	(.L_1525 - .L_1524)
.L_1524:
        /*0004*/ 	.word	0x00000082


	//----- nvinfo : EIATTR_KPARAM_INFO
	.align		4
.L_1525:
        /*0008*/ 	.byte	0x04, 0x17
        /*000a*/ 	.short	(.L_1527 - .L_1526)
.L_1526:
        /*000c*/ 	.word	0x00000000
        /*0010*/ 	.short	0x000a
        /*0012*/ 	.short	0x0044
        /*0014*/ 	.byte	0x00, 0xf0, 0x11, 0x00


	//----- nvinfo : EIATTR_KPARAM_INFO
	.align		4
.L_1527:
        /*0018*/ 	.byte	0x04, 0x17
        /*001a*/ 	.short	(.L_1529 - .L_1528)
.L_1528:
        /*001c*/ 	.word	0x00000000
        /*0020*/ 	.short	0x0009
        /*0022*/ 	.short	0x0040
        /*0024*/ 	.byte	0x00, 0xf0, 0x11, 0x00


	//----- nvinfo : EIATTR_KPARAM_INFO
	.align		4
.L_1529:
        /*0028*/ 	.byte	0x04, 0x17
        /*002a*/ 	.short	(.L_1531 - .L_1530)
.L_1530:
        /*002c*/ 	.word	0x00000000
        /*0030*/ 	.short	0x0008
        /*0032*/ 	.short	0x003c
        /*0034*/ 	.byte	0x00, 0xf0, 0x11, 0x00


	//----- nvinfo : EIATTR_KPARAM_INFO
	.align		4
.L_1531:
        /*0038*/ 	.byte	0x04, 0x17
        /*003a*/ 	.short	(.L_1533 - .L_1532)
.L_1532:
        /*003c*/ 	.word	0x00000000
        /*0040*/ 	.short	0x0007
        /*0042*/ 	.short	0x0038
        /*0044*/ 	.byte	0x00, 0xf0, 0x11, 0x00


	//----- nvinfo : EIATTR_KPARAM_INFO
	.align		4
.L_1533:
        /*0048*/ 	.byte	0x04, 0x17
        /*004a*/ 	.short	(.L_1535 - .L_1534)
.L_1534:
        /*004c*/ 	.word	0x00000000
        /*0050*/ 	.short	0x0006
        /*0052*/ 	.short	0x0030
        /*0054*/ 	.byte	0x00, 0xf5, 0x21, 0x00


	//----- nvinfo : EIATTR_KPARAM_INFO
	.align		4
.L_1535:
        /*0058*/ 	.byte	0x04, 0x17
        /*005a*/ 	.short	(.L_1537 - .L_1536)
.L_1536:
        /*005c*/ 	.word	0x00000000
        /*0060*/ 	.short	0x0005
        /*0062*/ 	.short	0x0028
        /*0064*/ 	.byte	0x00, 0xf5, 0x21, 0x00


	//----- nvinfo : EIATTR_KPARAM_INFO
	.align		4
.L_1537:
        /*0068*/ 	.byte	0x04, 0x17
        /*006a*/ 	.short	(.L_1539 - .L_1538)
.L_1538:
        /*006c*/ 	.word	0x00000000
        /*0070*/ 	.short	0x0004
        /*0072*/ 	.short	0x0020
        /*0074*/ 	.byte	0x00, 0xf5, 0x21, 0x00


	//----- nvinfo : EIATTR_KPARAM_INFO
	.align		4
.L_1539:
        /*0078*/ 	.byte	0x04, 0x17
        /*007a*/ 	.short	(.L_1541 - .L_1540)
.L_1540:
        /*007c*/ 	.word	0x00000000
        /*0080*/ 	.short	0x0003
        /*0082*/ 	.short	0x0018
        /*0084*/ 	.byte	0x00, 0xf5, 0x21, 0x00


	//----- nvinfo : EIATTR_KPARAM_INFO
	.align		4
.L_1541:
        /*0088*/ 	.byte	0x04, 0x17
        /*008a*/ 	.short	(.L_1543 - .L_1542)
.L_1542:
        /*008c*/ 	.word	0x00000000
        /*0090*/ 	.short	0x0002
        /*0092*/ 	.short	0x0010
        /*0094*/ 	.byte	0x00, 0xf5, 0x21, 0x00


	//----- nvinfo : EIATTR_KPARAM_INFO
	.align		4
.L_1543:
        /*0098*/ 	.byte	0x04, 0x17
        /*009a*/ 	.short	(.L_1545 - .L_1544)
.L_1544:
        /*009c*/ 	.word	0x00000000
        /*00a0*/ 	.short	0x0001
        /*00a2*/ 	.short	0x0008
        /*00a4*/ 	.byte	0x00, 0xf5, 0x21, 0x00


	//----- nvinfo : EIATTR_KPARAM_INFO
	.align		4
.L_1545:
        /*00a8*/ 	.byte	0x04, 0x17
        /*00aa*/ 	.short	(.L_1547 - .L_1546)
.L_1546:
        /*00ac*/ 	.word	0x00000000
        /*00b0*/ 	.short	0x0000
        /*00b2*/ 	.short	0x0000
        /*00b4*/ 	.byte	0x00, 0xf5, 0x21, 0x00


	//----- nvinfo : EIATTR_SPARSE_MMA_MASK
	.align		4
.L_1547:
        /*00b8*/ 	.byte	0x03, 0x50
        /*00ba*/ 	.short	0x0000


	//----- nvinfo : EIATTR_MAXREG_COUNT
	.align		4
        /*00bc*/ 	.byte	0x03, 0x1b
        /*00be*/ 	.short	0x00ff


	//----- nvinfo : EIATTR_NUM_BARRIERS
	.align		4
        /*00c0*/ 	.byte	0x02, 0x4c
        /*00c2*/ 	.byte	0x01
	.zero		1


	//----- nvinfo : EIATTR_MERCURY_ISA_VERSION
	.align		4
        /*00c4*/ 	.byte	0x03, 0x5f
        /*00c6*/ 	.short	0x0101


	//----- nvinfo : EIATTR_VRC_CTA_INIT_COUNT
	.align		4
        /*00c8*/ 	.byte	0x02, 0x4a
	.zero		1
	.zero		1


	//----- nvinfo : EIATTR_EXIT_INSTR_OFFSETS
	.align		4
        /*00cc*/ 	.byte	0x04, 0x1c
        /*00ce*/ 	.short	(.L_1549 - .L_1548)


	//   ....[0]....
.L_1548:
        /*00d0*/ 	.word	0x00000af0


	//   ....[1]....
        /*00d4*/ 	.word	0x00003750


	//----- nvinfo : EIATTR_CRS_STACK_SIZE
	.align		4
.L_1549:
        /*00d8*/ 	.byte	0x04, 0x1e
        /*00da*/ 	.short	(.L_1551 - .L_1550)
.L_1550:
        /*00dc*/ 	.word	0x00000000


	//----- nvinfo : EIATTR_CBANK_PARAM_SIZE
	.align		4
.L_1551:
        /*00e0*/ 	.byte	0x03, 0x19
        /*00e2*/ 	.short	0x0048


	//----- nvinfo : EIATTR_PARAM_CBANK
	.align		4
        /*00e4*/ 	.byte	0x04, 0x0a
        /*00e6*/ 	.short	(.L_1553 - .L_1552)
	.align		4
.L_1552:
        /*00e8*/ 	.word	index@(.nv.constant0._Z16moe_token_kernelI13__nv_bfloat16Lb0EEvPKT_S3_S3_S3_PKfPKjPS1_iiii)
        /*00ec*/ 	.short	0x0380
        /*00ee*/ 	.short	0x0048


	//----- nvinfo : EIATTR_SW_WAR
	.align		4
.L_1553:
        /*00f0*/ 	.byte	0x04, 0x36
        /*00f2*/ 	.short	(.L_1555 - .L_1554)
.L_1554:
        /*00f4*/ 	.word	0x00000008
.L_1555:


//--------------------- .nv.info._Z16moe_token_kernelI13__nv_bfloat16Lb1EEvPKT_S3_S3_S3_PKfPKjPS1_iiii --------------------------
	.section	.nv.info._Z16moe_token_kernelI13__nv_bfloat16Lb1EEvPKT_S3_S3_S3_PKfPKjPS1_iiii,"",@"SHT_CUDA_INFO"
	.sectionflags	@""
	.align	4


	//----- nvinfo : EIATTR_CUDA_API_VERSION
	.align		4
        /*0000*/ 	.byte	0x04, 0x37
        /*0002*/ 	.short	(.L_1557 - .L_1556)
.L_1556:
        /*0004*/ 	.word	0x00000082


	//----- nvinfo : EIATTR_KPARAM_INFO
	.align		4
.L_1557:
        /*0008*/ 	.byte	0x04, 0x17
        /*000a*/ 	.short	(.L_1559 - .L_1558)
.L_1558:
        /*000c*/ 	.word	0x00000000
        /*0010*/ 	.short	0x000a
        /*0012*/ 	.short	0x0044
        /*0014*/ 	.byte	0x00, 0xf0, 0x11, 0x00


	//----- nvinfo : EIATTR_KPARAM_INFO
	.align		4
.L_1559:
        /*0018*/ 	.byte	0x04, 0x17
        /*001a*/ 	.short	(.L_1561 - .L_1560)
.L_1560:
        /*001c*/ 	.word	0x00000000
        /*0020*/ 	.short	0x0009
        /*0022*/ 	.short	0x0040
        /*0024*/ 	.byte	0x00, 0xf0, 0x11, 0x00


	//----- nvinfo : EIATTR_KPARAM_INFO
	.align		4
.L_1561:
        /*0028*/ 	.byte	0x04, 0x17
        /*002a*/ 	.short	(.L_1563 - .L_1562)
.L_1562:
        /*002c*/ 	.word	0x00000000
        /*0030*/ 	.short	0x0008
        /*0032*/ 	.short	0x003c
        /*0034*/ 	.byte	0x00, 0xf0, 0x11, 0x00


	//----- nvinfo : EIATTR_KPARAM_INFO
	.align		4
.L_1563:
        /*0038*/ 	.byte	0x04, 0x17
        /*003a*/ 	.short	(.L_1565 - .L_1564)
.L_1564:
        /*003c*/ 	.word	0x00000000
        /*0040*/ 	.short	0x0007
        /*0042*/ 	.short	0x0038
        /*0044*/ 	.byte	0x00, 0xf0, 0x11, 0x00


	//----- nvinfo : EIATTR_KPARAM_INFO
	.align		4
.L_1565:
        /*0048*/ 	.byte	0x04, 0x17
        /*004a*/ 	.short	(.L_1567 - .L_1566)
.L_1566:
        /*004c*/ 	.word	0x00000000
        /*0050*/ 	.short	0x0006
        /*0052*/ 	.short	0x0030
        /*0054*/ 	.byte	0x00, 0xf5, 0x21, 0x00


	//----- nvinfo : EIATTR_KPARAM_INFO
	.align		4
.L_1567:
        /*0058*/ 	.byte	0x04, 0x17
        /*005a*/ 	.short	(.L_1569 - .L_1568)
.L_1568:
        /*005c*/ 	.word	0x00000000
        /*0060*/ 	.short	0x0005
        /*0062*/ 	.short	0x0028
        /*0064*/ 	.byte	0x00, 0xf5, 0x21, 0x00


	//----- nvinfo : EIATTR_KPARAM_INFO
	.align		4
.L_1569:
        /*0068*/ 	.byte	0x04, 0x17
        /*006a*/ 	.short	(.L_1571 - .L_1570)
.L_1570:
        /*006c*/ 	.word	0x00000000
        /*0070*/ 	.short	0x0004
        /*0072*/ 	.short	0x0020
        /*0074*/ 	.byte	0x00, 0xf5, 0x21, 0x00


	//----- nvinfo : EIATTR_KPARAM_INFO
	.align		4
.L_1571:
        /*0078*/ 	.byte	0x04, 0x17
        /*007a*/ 	.short	(.L_1573 - .L_1572)
.L_1572:
        /*007c*/ 	.word	0x00000000
        /*0080*/ 	.short	0x0003
        /*0082*/ 	.short	0x0018
        /*0084*/ 	.byte	0x00, 0xf5, 0x21, 0x00


	//----- nvinfo : EIATTR_KPARAM_INFO
	.align		4
.L_1573:
        /*0088*/ 	.byte	0x04, 0x17
        /*008a*/ 	.short	(.L_1575 - .L_1574)
.L_1574:
        /*008c*/ 	.word	0x00000000
        /*0090*/ 	.short	0x0002
        /*0092*/ 	.short	0x0010
        /*0094*/ 	.byte	0x00, 0xf5, 0x21, 0x00


	//----- nvinfo : EIATTR_KPARAM_INFO
	.align		4
.L_1575:
        /*0098*/ 	.byte	0x04, 0x17
        /*009a*/ 	.short	(.L_1577 - .L_1576)
.L_1576:
        /*009c*/ 	.word	0x00000000
        /*00a0*/ 	.short	0x0001
        /*00a2*/ 	.short	0x0008
        /*00a4*/ 	.byte	0x00, 0xf5, 0x21, 0x00


	//----- nvinfo : EIATTR_KPARAM_INFO
	.align		4
.L_1577:
        /*00a8*/ 	.byte	0x04, 0x17
        /*00aa*/ 	.short	(.L_1579 - .L_1578)
.L_1578:
        /*00ac*/ 	.word	0x00000000
        /*00b0*/ 	.short	0x0000
        /*00b2*/ 	.short	0x0000
        /*00b4*/ 	.byte	0x00, 0xf5, 0x21, 0x00


	//----- nvinfo : EIATTR_SPARSE_MMA_MASK
	.align		4
.L_1579:
        /*00b8*/ 	.byte	0x03, 0x50
        /*00ba*/ 	.short	0x0000


	//----- nvinfo : EIATTR_MAXREG_COUNT
	.align		4
        /*00bc*/ 	.byte	0x03, 0x1b
        /*00be*/ 	.short	0x00ff


	//----- nvinfo : EIATTR_NUM_BARRIERS
	.align		4
        /*00c0*/ 	.byte	0x02, 0x4c
        /*00c2*/ 	.byte	0x01
	.zero		1


	//----- nvinfo : EIATTR_MERCURY_ISA_VERSION
	.align		4
        /*00c4*/ 	.byte	0x03, 0x5f
        /*00c6*/ 	.short	0x0101


	//----- nvinfo : EIATTR_VRC_CTA_INIT_COUNT
	.align		4
        /*00c8*/ 	.byte	0x02, 0x4a
	.zero		1
	.zero		1


	//----- nvinfo : EIATTR_EXIT_INSTR_OFFSETS
	.align		4
        /*00cc*/ 	.byte	0x04, 0x1c
        /*00ce*/ 	.short	(.L_1581 - .L_1580)


	//   ....[0]....
.L_1580:
        /*00d0*/ 	.word	0x00000af0


	//   ....[1]....
        /*00d4*/ 	.word	0x00003d20


	//----- nvinfo : EIATTR_CRS_STACK_SIZE
	.align		4
.L_1581:
        /*00d8*/ 	.byte	0x04, 0x1e
        /*00da*/ 	.short	(.L_1583 - .L_1582)
.L_1582:
        /*00dc*/ 	.word	0x00000000


	//----- nvinfo : EIATTR_CBANK_PARAM_SIZE
	.align		4
.L_1583:
        /*00e0*/ 	.byte	0x03, 0x19
        /*00e2*/ 	.short	0x0048


	//----- nvinfo : EIATTR_PARAM_CBANK
	.align		4
        /*00e4*/ 	.byte	0x04, 0x0a
        /*00e6*/ 	.short	(.L_1585 - .L_1584)
	.align		4
.L_1584:
        /*00e8*/ 	.word	index@(.nv.constant0._Z16moe_token_kernelI13__nv_bfloat16Lb1EEvPKT_S3_S3_S3_PKfPKjPS1_iiii)
        /*00ec*/ 	.short	0x0380
        /*00ee*/ 	.short	0x0048


	//----- nvinfo : EIATTR_SW_WAR
	.align		4
.L_1585:
        /*00f0*/ 	.byte	0x04, 0x36
        /*00f2*/ 	.short	(.L_1587 - .L_1586)
.L_1586:
        /*00f4*/ 	.word	0x00000008
.L_1587:


//--------------------- .nv.info._Z16moe_token_kernelI6__halfLb0EEvPKT_S3_S3_S3_PKfPKjPS1_iiii --------------------------
	.section	.nv.info._Z16moe_token_kernelI6__halfLb0EEvPKT_S3_S3_S3_PKfPKjPS1_iiii,"",@"SHT_CUDA_INFO"
	.sectionflags	@""
	.align	4


	//----- nvinfo : EIATTR_CUDA_API_VERSION
	.align		4
        /*0000*/ 	.byte	0x04, 0x37
        /*0002*/ 	.short	(.L_1589 - .L_1588)
.L_1588:
        /*0004*/ 	.word	0x00000082


	//----- nvinfo : EIATTR_KPARAM_INFO
	.align		4
.L_1589:
        /*0008*/ 	.byte	0x04, 0x17
        /*000a*/ 	.short	(.L_1591 - .L_1590)
.L_1590:
        /*000c*/ 	.word	0x00000000
        /*0010*/ 	.short	0x000a
        /*0012*/ 	.short	0x0044
        /*0014*/ 	.byte	0x00, 0xf0, 0x11, 0x00


	//----- nvinfo : EIATTR_KPARAM_INFO
	.align		4
.L_1591:
        /*0018*/ 	.byte	0x04, 0x17
        /*001a*/ 	.short	(.L_1593 - .L_1592)
.L_1592:
        /*001c*/ 	.word	0x00000000
        /*0020*/ 	.short	0x0009
        /*0022*/ 	.short	0x0040
        /*0024*/ 	.byte	0x00, 0xf0, 0x11, 0x00


	//----- nvinfo : EIATTR_KPARAM_INFO
	.align		4
.L_1593:
        /*0028*/ 	.byte	0x04, 0x17
        /*002a*/ 	.short	(.L_1595 - .L_1594)
.L_1594:
        /*002c*/ 	.word	0x00000000
        /*0030*/ 	.short	0x0008
        /*0032*/ 	.short	0x003c
        /*0034*/ 	.byte	0x00, 0xf0, 0x11, 0x00


	//----- nvinfo : EIATTR_KPARAM_INFO
	.align		4
.L_1595:
        /*0038*/ 	.byte	0x04, 0x17
        /*003a*/ 	.short	(.L_1597 - .L_1596)
.L_1596:
        /*003c*/ 	.word	0x00000000
        /*0040*/ 	.short	0x0007
        /*0042*/ 	.short	0x0038
        /*0044*/ 	.byte	0x00, 0xf0, 0x11, 0x00


	//----- nvinfo : EIATTR_KPARAM_INFO
	.align		4
.L_1597:
        /*0048*/ 	.byte	0x04, 0x17
        /*004a*/ 	.short	(.L_1599 - .L_1598)
.L_1598:
        /*004c*/ 	.word	0x00000000
        /*0050*/ 	.short	0x0006
        /*0052*/ 	.short	0x0030
        /*0054*/ 	.byte	0x00, 0xf5, 0x21, 0x00


	//----- nvinfo : EIATTR_KPARAM_INFO
	.align		4
.L_1599:
        /*0058*/ 	.byte	0x04, 0x17
        /*005a*/ 	.short	(.L_1601 - .L_1600)
.L_1600:
        /*005c*/ 	.word	0x00000000
        /*0060*/ 	.short	0x0005
        /*0062*/ 	.short	0x0028
        /*0064*/ 	.byte	0x00, 0xf5, 0x21, 0x00


	//----- nvinfo : EIATTR_KPARAM_INFO
	.align		4
.L_1601:
        /*0068*/ 	.byte	0x04, 0x17
        /*006a*/ 	.short	(.L_1603 - .L_1602)
.L_1602:
        /*006c*/ 	.word	0x00000000
        /*0070*/ 	.short	0x0004
        /*0072*/ 	.short	0x0020
        /*0074*/ 	.byte	0x00, 0xf5, 0x21, 0x00


	//----- nvinfo : EIATTR_KPARAM_INFO
	.align		4
.L_1603:
        /*0078*/ 	.byte	0x04, 0x17
        /*007a*/ 	.short	(.L_1605 - .L_1604)
.L_1604:
        /*007c*/ 	.word	0x00000000
        /*0080*/ 	.short	0x0003
        /*0082*/ 	.short	0x0018
        /*0084*/ 	.byte	0x00, 0xf5, 0x21, 0x00


	//----- nvinfo : EIATTR_KPARAM_INFO
	.align		4
.L_1605:
        /*0088*/ 	.byte	0x04, 0x17
        /*008a*/ 	.short	(.L_1607 - .L_1606)
.L_1606:
        /*008c*/ 	.word	0x00000000
        /*0090*/ 	.short	0x0002
        /*0092*/ 	.short	0x0010
        /*0094*/ 	.byte	0x00, 0xf5, 0x21, 0x00


	//----- nvinfo : EIATTR_KPARAM_INFO
	.align		4
.L_1607:
        /*0098*/ 	.byte	0x04, 0x17
        /*009a*/ 	.short	(.L_1609 - .L_1608)
.L_1608:
        /*009c*/ 	.word	0x00000000
        /*00a0*/ 	.short	0x0001
        /*00a2*/ 	.short	0x0008
        /*00a4*/ 	.byte	0x00, 0xf5, 0x21, 0x00


	//----- nvinfo : EIATTR_KPARAM_INFO
	.align		4
.L_1609:
        /*00a8*/ 	.byte	0x04, 0x17
        /*00aa*/ 	.short	(.L_1611 - .L_1610)
.L_1610:
        /*00ac*/ 	.word	0x00000000
        /*00b0*/ 	.short	0x0000
        /*00b2*/ 	.short	0x0000
        /*00b4*/ 	.byte	0x00, 0xf5, 0x21, 0x00


	//----- nvinfo : EIATTR_SPARSE_MMA_MASK
	.align		4
.L_1611:
        /*00b8*/ 	.byte	0x03, 0x50
        /*00ba*/ 	.short	0x0000


	//----- nvinfo : EIATTR_MAXREG_COUNT
	.align		4
        /*00bc*/ 	.byte	0x03, 0x1b
        /*00be*/ 	.short	0x00ff


	//----- nvinfo : EIATTR_NUM_BARRIERS
	.align		4
        /*00c0*/ 	.byte	0x02, 0x4c
        /*00c2*/ 	.byte	0x01
	.zero		1


	//----- nvinfo : EIATTR_MERCURY_ISA_VERSION
	.align		4
        /*00c4*/ 	.byte	0x03, 0x5f
        /*00c6*/ 	.short	0x0101


	//----- nvinfo : EIATTR_VRC_CTA_INIT_COUNT
	.align		4
        /*00c8*/ 	.byte	0x02, 0x4a
	.zero		1
	.zero		1


	//----- nvinfo : EIATTR_EXIT_INSTR_OFFSETS
	.align		4
        /*00cc*/ 	.byte	0x04, 0x1c
        /*00ce*/ 	.short	(.L_1613 - .L_1612)


	//   ....[0]....
.L_1612:
        /*00d0*/ 	.word	0x00000af0


	//   ....[1]....
        /*00d4*/ 	.word	0x00003750


	//----- nvinfo : EIATTR_CRS_STACK_SIZE
	.align		4
.L_1613:
        /*00d8*/ 	.byte	0x04, 0x1e
        /*00da*/ 	.short	(.L_1615 - .L_1614)
.L_1614:
        /*00dc*/ 	.word	0x00000000


	//----- nvinfo : EIATTR_CBANK_PARAM_SIZE
	.align		4
.L_1615:
        /*00e0*/ 	.byte	0x03, 0x19
        /*00e2*/ 	.short	0x0048


	//----- nvinfo : EIATTR_PARAM_CBANK
	.align		4
        /*00e4*/ 	.byte	0x04, 0x0a
        /*00e6*/ 	.short	(.L_1617 - .L_1616)
	.align		4
.L_1616:
        /*00e8*/ 	.word	index@(.nv.constant0._Z16moe_token_kernelI6__halfLb0EEvPKT_S3_S3_S3_PKfPKjPS1_iiii)
        /*00ec*/ 	.short	0x0380
        /*00ee*/ 	.short	0x0048


	//----- nvinfo : EIATTR_SW_WAR
	.align		4
.L_1617:
        /*00f0*/ 	.byte	0x04, 0x36
        /*00f2*/ 	.short	(.L_1619 - .L_1618)
.L_1618:
        /*00f4*/ 	.word	0x00000008
.L_1619:


//--------------------- .nv.info._Z16moe_token_kernelI6__halfLb1EEvPKT_S3_S3_S3_PKfPKjPS1_iiii --------------------------
	.section	.nv.info._Z16moe_token_kernelI6__halfLb1EEvPKT_S3_S3_S3_PKfPKjPS1_iiii,"",@"SHT_CUDA_INFO"
	.sectionflags	@""
	.align	4


	//----- nvinfo : EIATTR_CUDA_API_VERSION
	.align		4
        /*0000*/ 	.byte	0x04, 0x37
        /*0002*/ 	.short	(.L_1621 - .L_1620)
.L_1620:
        /*0004*/ 	.word	0x00000082


	//----- nvinfo : EIATTR_KPARAM_INFO
	.align		4
.L_1621:
        /*0008*/ 	.byte	0x04, 0x17
        /*000a*/ 	.short	(.L_1623 - .L_1622)
.L_1622:
        /*000c*/ 	.word	0x00000000
        /*0010*/ 	.short	0x000a
        /*0012*/ 	.short	0x0044
        /*0014*/ 	.byte	0x00, 0xf0, 0x11, 0x00


	//----- nvinfo : EIATTR_KPARAM_INFO
	.align		4
.L_1623:
        /*0018*/ 	.byte	0x04, 0x17
        /*001a*/ 	.short	(.L_1625 - .L_1624)
.L_1624:
        /*001c*/ 	.word	0x00000000
        /*0020*/ 	.short	0x0009
        /*0022*/ 	.short	0x0040
        /*0024*/ 	.byte	0x00, 0xf0, 0x11, 0x00


	//----- nvinfo : EIATTR_KPARAM_INFO
	.align		4
.L_1625:
        /*0028*/ 	.byte	0x04, 0x17
        /*002a*/ 	.short	(.L_1627 - .L_1626)
.L_1626:
        /*002c*/ 	.word	0x00000000
        /*0030*/ 	.short	0x0008
        /*0032*/ 	.short	0x003c
        /*0034*/ 	.byte	0x00, 0xf0, 0x11, 0x00


	//----- nvinfo : EIATTR_KPARAM_INFO
	.align		4
.L_1627:
        /*0038*/ 	.byte	0x04, 0x17
        /*003a*/ 	.short	(.L_1629 - .L_1628)
.L_1628:
        /*003c*/ 	.word	0x00000000
        /*0040*/ 	.short	0x0007
        /*0042*/ 	.short	0x0038
        /*0044*/ 	.byte	0x00, 0xf0, 0x11, 0x00


	//----- nvinfo : EIATTR_KPARAM_INFO
	.align		4
.L_1629:
        /*0048*/ 	.byte	0x04, 0x17
        /*004a*/ 	.short	(.L_1631 - .L_1630)
.L_1630:
        /*004c*/ 	.word	0x00000000
        /*0050*/ 	.short	0x0006
        /*0052*/ 	.short	0x0030
        /*0054*/ 	.byte	0x00, 0xf5, 0x21, 0x00


	//----- nvinfo : EIATTR_KPARAM_INFO
	.align		4
.L_1631:
        /*0058*/ 	.byte	0x04, 0x17
        /*005a*/ 	.short	(.L_1633 - .L_1632)
.L_1632:
        /*005c*/ 	.word	0x00000000
        /*0060*/ 	.short	0x0005
        /*0062*/ 	.short	0x0028
        /*0064*/ 	.byte	0x00, 0xf5, 0x21, 0x00


	//----- nvinfo : EIATTR_KPARAM_INFO
	.align		4
.L_1633:
        /*0068*/ 	.byte	0x04, 0x17
        /*006a*/ 	.short	(.L_1635 - .L_1634)
.L_1634:
        /*006c*/ 	.word	0x00000000
        /*0070*/ 	.short	0x0004
        /*0072*/ 	.short	0x0020
        /*0074*/ 	.byte	0x00, 0xf5, 0x21, 0x00


	//----- nvinfo : EIATTR_KPARAM_INFO
	.align		4
.L_1635:
        /*0078*/ 	.byte	0x04, 0x17
        /*007a*/ 	.short	(.L_1637 - .L_1636)
.L_1636:
        /*007c*/ 	.word	0x00000000
        /*0080*/ 	.short	0x0003
        /*0082*/ 	.short	0x0018
        /*0084*/ 	.byte	0x00, 0xf5, 0x21, 0x00


	//----- nvinfo : EIATTR_KPARAM_INFO
	.align		4
.L_1637:
        /*0088*/ 	.byte	0x04, 0x17
        /*008a*/ 	.short	(.L_1639 - .L_1638)
.L_1638:
        /*008c*/ 	.word	0x00000000
        /*0090*/ 	.short	0x0002
        /*0092*/ 	.short	0x0010
        /*0094*/ 	.byte	0x00, 0xf5, 0x21, 0x00


	//----- nvinfo : EIATTR_KPARAM_INFO
	.align		4
.L_1639:
        /*0098*/ 	.byte	0x04, 0x17
        /*009a*/ 	.short	(.L_1641 - .L_1640)
.L_1640:
        /*009c*/ 	.word	0x00000000
        /*00a0*/ 	.short	0x0001
        /*00a2*/ 	.short	0x0008
        /*00a4*/ 	.byte	0x00, 0xf5, 0x21, 0x00


	//----- nvinfo : EIATTR_KPARAM_INFO
	.align		4
.L_1641:
        /*00a8*/ 	.byte	0x04, 0x17
        /*00aa*/ 	.short	(.L_1643 - .L_1642)
.L_1642:
        /*00ac*/ 	.word	0x00000000
        /*00b0*/ 	.short	0x0000
        /*00b2*/ 	.short	0x0000
        /*00b4*/ 	.byte	0x00, 0xf5, 0x21, 0x00


	//----- nvinfo : EIATTR_SPARSE_MMA_MASK
	.align		4
.L_1643:
        /*00b8*/ 	.byte	0x03, 0x50
        /*00ba*/ 	.short	0x0000


	//----- nvinfo : EIATTR_MAXREG_COUNT
	.align		4
        /*00bc*/ 	.byte	0x03, 0x1b
        /*00be*/ 	.short	0x00ff


	//----- nvinfo : EIATTR_NUM_BARRIERS
	.align		4
        /*00c0*/ 	.byte	0x02, 0x4c
        /*00c2*/ 	.byte	0x01
	.zero		1


	//----- nvinfo : EIATTR_MERCURY_ISA_VERSION
	.align		4
        /*00c4*/ 	.byte	0x03, 0x5f
        /*00c6*/ 	.short	0x0101


	//----- nvinfo : EIATTR_VRC_CTA_INIT_COUNT
	.align		4
        /*00c8*/ 	.byte	0x02, 0x4a
	.zero		1
	.zero		1


	//----- nvinfo : EIATTR_EXIT_INSTR_OFFSETS
	.align		4
        /*00cc*/ 	.byte	0x04, 0x1c
        /*00ce*/ 	.short	(.L_1645 - .L_1644)


	//   ....[0]....
.L_1644:
        /*00d0*/ 	.word	0x00000af0


	//   ....[1]....
        /*00d4*/ 	.word	0x00003d20


	//----- nvinfo : EIATTR_CRS_STACK_SIZE
	.align		4
.L_1645:
        /*00d8*/ 	.byte	0x04, 0x1e
        /*00da*/ 	.short	(.L_1647 - .L_1646)
.L_1646:
        /*00dc*/ 	.word	0x00000000


	//----- nvinfo : EIATTR_CBANK_PARAM_SIZE
	.align		4
.L_1647:
        /*00e0*/ 	.byte	0x03, 0x19
        /*00e2*/ 	.short	0x0048


	//----- nvinfo : EIATTR_PARAM_CBANK
	.align		4
        /*00e4*/ 	.byte	0x04, 0x0a
        /*00e6*/ 	.short	(.L_1649 - .L_1648)
	.align		4
.L_1648:
        /*00e8*/ 	.word	index@(.nv.constant0._Z16moe_token_kernelI6__halfLb1EEvPKT_S3_S3_S3_PKfPKjPS1_iiii)
        /*00ec*/ 	.short	0x0380
        /*00ee*/ 	.short	0x0048


	//----- nvinfo : EIATTR_SW_WAR
	.align		4
.L_1649:
        /*00f0*/ 	.byte	0x04, 0x36
        /*00f2*/ 	.short	(.L_1651 - .L_1650)
.L_1650:
        /*00f4*/ 	.word	0x00000008
.L_1651:


//--------------------- .nv.info._Z27build_sorted_indices_kernelPKjPKfPKiPiPfS5_ii --------------------------
	.section	.nv.info._Z27build_sorted_indices_kernelPKjPKfPKiPiPfS5_ii,"",@"SHT_CUDA_INFO"
	.sectionflags	@""
	.align	4


	//----- nvinfo : EIATTR_CUDA_API_VERSION
	.align		4
        /*0000*/ 	.byte	0x04, 0x37
        /*0002*/ 	.short	(.L_1653 - .L_1652)
.L_1652:
        /*0004*/ 	.word	0x00000082


	//----- nvinfo : EIATTR_KPARAM_INFO
	.align		4
.L_1653:
        /*0008*/ 	.byte	0x04, 0x17
        /*000a*/ 	.short	(.L_1655 - .L_1654)
.L_1654:
        /*000c*/ 	.word	0x00000000
        /*0010*/ 	.short	0x0007
        /*0012*/ 	.short	0x0034
        /*0014*/ 	.byte	0x00, 0xf0, 0x11, 0x00


	//----- nvinfo : EIATTR_KPARAM_INFO
	.align		4
.L_1655:
        /*0018*/ 	.byte	0x04, 0x17
        /*001a*/ 	.short	(.L_1657 - .L_1656)
.L_1656:
        /*001c*/ 	.word	0x00000000
        /*0020*/ 	.short	0x0006
        /*0022*/ 	.short	0x0030
        /*0024*/ 	.byte	0x00, 0xf0, 0x11, 0x00


	//----- nvinfo : EIATTR_KPARAM_INFO
	.align		4
.L_1657:
        /*0028*/ 	.byte	0x04, 0x17
        /*002a*/ 	.short	(.L_1659 - .L_1658)
.L_1658:
        /*002c*/ 	.word	0x00000000
        /*0030*/ 	.short	0x0005
        /*0032*/ 	.short	0x0028
        /*0034*/ 	.byte	0x00, 0xf5, 0x21, 0x00


	//----- nvinfo : EIATTR_KPARAM_INFO
	.align		4
.L_1659:
        /*0038*/ 	.byte	0x04, 0x17
        /*003a*/ 	.short	(.L_1661 - .L_1660)
.L_1660:
        /*003c*/ 	.word	0x00000000
        /*0040*/ 	.short	0x0004
        /*0042*/ 	.short	0x0020
        /*0044*/ 	.byte	0x00, 0xf5, 0x21, 0x00


	//----- nvinfo : EIATTR_KPARAM_INFO
	.align		4
.L_1661:
        /*0048*/ 	.byte	0x04, 0x17
        /*004a*/ 	.short	(.L_1663 - .L_1662)
.L_1662:
        /*004c*/ 	.word	0x00000000
        /*0050*/ 	.short	0x0003
        /*0052*/ 	.short	0x0018
        /*0054*/ 	.byte	0x00, 0xf5, 0x21, 0x00


	//----- nvinfo : EIATTR_KPARAM_INFO
	.align		4
.L_1663:
        /*0058*/ 	.byte	0x04, 0x17
        /*005a*/ 	.short	(.L_1665 - .L_1664)
.L_1664:
        /*005c*/ 	.word	0x00000000
        /*0060*/ 	.short	0x0002
        /*0062*/ 	.short	0x0010
        /*0064*/ 	.byte	0x00, 0xf5, 0x21, 0x00


	//----- nvinfo : EIATTR_KPARAM_INFO
	.align		4
.L_1665:
        /*0068*/ 	.byte	0x04, 0x17
        /*006a*/ 	.short	(.L_1667 - .L_1666)
.L_1666:
        /*006c*/ 	.word	0x00000000
        /*0070*/ 	.short	0x0001
        /*0072*/ 	.short	0x0008
        /*0074*/ 	.byte	0x00, 0xf5, 0x21, 0x00


	//----- nvinfo : EIATTR_KPARAM_INFO
	.align		4
.L_1667:
        /*0078*/ 	.byte	0x04, 0x17
        /*007a*/ 	.short	(.L_1669 - .L_1668)
.L_1668:
        /*007c*/ 	.word	0x00000000
        /*0080*/ 	.short	0x0000
        /*0082*/ 	.short	0x0000
        /*0084*/ 	.byte	0x00, 0xf5, 0x21, 0x00


	//----- nvinfo : EIATTR_SPARSE_MMA_MASK
	.align		4
.L_1669:
        /*0088*/ 	.byte	0x03, 0x50
        /*008a*/ 	.short	0x0000


	//----- nvinfo : EIATTR_MAXREG_COUNT
	.align		4
        /*008c*/ 	.byte	0x03, 0x1b
        /*008e*/ 	.short	0x00ff


	//----- nvinfo : EIATTR_MERCURY_ISA_VERSION
	.align		4
        /*0090*/ 	.byte	0x03, 0x5f
        /*0092*/ 	.short	0x0101


	//----- nvinfo : EIATTR_VRC_CTA_INIT_COUNT
	.align		4
        /*0094*/ 	.byte	0x02, 0x4a
	.zero		1
	.zero		1


	//----- nvinfo : EIATTR_EXIT_INSTR_OFFSETS
	.align		4
        /*0098*/ 	.byte	0x04, 0x1c
        /*009a*/ 	.short	(.L_1671 - .L_1670)


	//   ....[0]....
.L_1670:
        /*009c*/ 	.word	0x00000080


	//   ....[1]....
        /*00a0*/ 	.word	0x00000360


	//----- nvinfo : EIATTR_CBANK_PARAM_SIZE
	.align		4
.L_1671:
        /*00a4*/ 	.byte	0x03, 0x19
        /*00a6*/ 	.short	0x0038


	//----- nvinfo : EIATTR_PARAM_CBANK
	.align		4
        /*00a8*/ 	.byte	0x04, 0x0a
        /*00aa*/ 	.short	(.L_1673 - .L_1672)
	.align		4
.L_1672:
        /*00ac*/ 	.word	index@(.nv.constant0._Z27build_sorted_indices_kernelPKjPKfPKiPiPfS5_ii)
        /*00b0*/ 	.short	0x0380
        /*00b2*/ 	.short	0x0038


	//----- nvinfo : EIATTR_SW_WAR
	.align		4
.L_1673:
        /*00b4*/ 	.byte	0x04, 0x36
        /*00b6*/ 	.short	(.L_1675 - .L_1674)
.L_1674:
        /*00b8*/ 	.word	0x00000008
.L_1675:


//--------------------- .nv.info._Z22compute_offsets_kernelPiS_i --------------------------
	.section	.nv.info._Z22compute_offsets_kernelPiS_i,"",@"SHT_CUDA_INFO"
	.sectionflags	@""
	.align	4


	//----- nvinfo : EIATTR_CUDA_API_VERSION
	.align		4
        /*0000*/ 	.byte	0x04, 0x37
        /*0002*/ 	.short	(.L_1677 - .L_1676)
.L_1676:
        /*0004*/ 	.word	0x00000082


	//----- nvinfo : EIATTR_KPARAM_INFO
	.align		4
.L_1677:
        /*0008*/ 	.byte	0x04, 0x17
        /*000a*/ 	.short	(.L_1679 - .L_1678)
.L_1678:
        /*000c*/ 	.word	0x00000000
        /*0010*/ 	.short	0x0002
        /*0012*/ 	.short	0x0010
        /*0014*/ 	.byte	0x00, 0xf0, 0x11, 0x00


	//----- nvinfo : EIATTR_KPARAM_INFO
	.align		4
.L_1679:
        /*0018*/ 	.byte	0x04, 0x17
        /*001a*/ 	.short	(.L_1681 - .L_1680)
.L_1680:
        /*001c*/ 	.word	0x00000000
        /*0020*/ 	.short	0x0001
        /*0022*/ 	.short	0x0008
        /*0024*/ 	.byte	0x00, 0xf5, 0x21, 0x00


	//----- nvinfo : EIATTR_KPARAM_INFO
	.align		4
.L_1681:
        /*0028*/ 	.byte	0x04, 0x17
        /*002a*/ 	.short	(.L_1683 - .L_1682)
.L_1682:
        /*002c*/ 	.word	0x00000000
        /*0030*/ 	.short	0x0000
        /*0032*/ 	.short	0x0000
        /*0034*/ 	.byte	0x00, 0xf5, 0x21, 0x00


	//----- nvinfo : EIATTR_SPARSE_MMA_MASK
	.align		4
.L_1683:
        /*0038*/ 	.byte	0x03, 0x50
        /*003a*/ 	.short	0x0000


	//----- nvinfo : EIATTR_MAXREG_COUNT
	.align		4
        /*003c*/ 	.byte	0x03, 0x1b
        /*003e*/ 	.short	0x00ff


	//----- nvinfo : EIATTR_NUM_BARRIERS
	.align		4
        /*0040*/ 	.byte	0x02, 0x4c
        /*0042*/ 	.byte	0x01
	.zero		1


	//----- nvinfo : EIATTR_MERCURY_ISA_VERSION
	.align		4
        /*0044*/ 	.byte	0x03, 0x5f
        /*0046*/ 	.short	0x0101


	//----- nvinfo : EIATTR_VRC_CTA_INIT_COUNT
	.align		4
        /*0048*/ 	.byte	0x02, 0x4a
	.zero		1
	.zero		1


	//----- nvinfo : EIATTR_EXIT_INSTR_OFFSETS
	.align		4
        /*004c*/ 	.byte	0x04, 0x1c
        /*004e*/ 	.short	(.L_1685 - .L_1684)


	//   ....[0]....
.L_1684:
        /*0050*/ 	.word	0x00000040


	//   ....[1]....
        /*0054*/ 	.word	0x00000550


	//   ....[2]....
        /*0058*/ 	.word	0x000005a0


	//----- nvinfo : EIATTR_CRS_STACK_SIZE
	.align		4
.L_1685:
        /*005c*/ 	.byte	0x04, 0x1e
        /*005e*/ 	.short	(.L_1687 - .L_1686)
.L_1686:
        /*0060*/ 	.word	0x00000000


	//----- nvinfo : EIATTR_CBANK_PARAM_SIZE
	.align		4
.L_1687:
        /*0064*/ 	.byte	0x03, 0x19
        /*0066*/ 	.short	0x0014


	//----- nvinfo : EIATTR_PARAM_CBANK
	.align		4
        /*0068*/ 	.byte	0x04, 0x0a
        /*006a*/ 	.short	(.L_1689 - .L_1688)
	.align		4
.L_1688:
        /*006c*/ 	.word	index@(.nv.constant0._Z22compute_offsets_kernelPiS_i)
        /*0070*/ 	.short	0x0380
        /*0072*/ 	.short	0x0014


	//----- nvinfo : EIATTR_SW_WAR
	.align		4
.L_1689:
        /*0074*/ 	.byte	0x04, 0x36
        /*0076*/ 	.short	(.L_1691 - .L_1690)
.L_1690:
        /*0078*/ 	.word	0x00000008
.L_1691:


//--------------------- .nv.info._Z20count_experts_kernelPKjPii --------------------------
	.section	.nv.info._Z20count_experts_kernelPKjPii,"",@"SHT_CUDA_INFO"
	.sectionflags	@""
	.align	4


	//----- nvinfo : EIATTR_CUDA_API_VERSION
	.align		4
        /*0000*/ 	.byte	0x04, 0x37
        /*0002*/ 	.short	(.L_1693 - .L_1692)
.L_1692:
        /*0004*/ 	.word	0x00000082


	//----- nvinfo : EIATTR_KPARAM_INFO
	.align		4
.L_1693:
        /*0008*/ 	.byte	0x04, 0x17
        /*000a*/ 	.short	(.L_1695 - .L_1694)
.L_1694:
        /*000c*/ 	.word	0x00000000
        /*0010*/ 	.short	0x0002
        /*0012*/ 	.short	0x0010
        /*0014*/ 	.byte	0x00, 0xf0, 0x11, 0x00


	//----- nvinfo : EIATTR_KPARAM_INFO
	.align		4
.L_1695:
        /*0018*/ 	.byte	0x04, 0x17
        /*001a*/ 	.short	(.L_1697 - .L_1696)
.L_1696:
        /*001c*/ 	.word	0x00000000
        /*0020*/ 	.short	0x0001
        /*0022*/ 	.short	0x0008
        /*0024*/ 	.byte	0x00, 0xf5, 0x21, 0x00


	//----- nvinfo : EIATTR_KPARAM_INFO
	.align		4
.L_1697:
        /*0028*/ 	.byte	0x04, 0x17
        /*002a*/ 	.short	(.L_1699 - .L_1698)
.L_1698:
        /*002c*/ 	.word	0x00000000
        /*0030*/ 	.short	0x0000
        /*0032*/ 	.short	0x0000
        /*0034*/ 	.byte	0x00, 0xf5, 0x21, 0x00


	//----- nvinfo : EIATTR_SPARSE_MMA_MASK
	.align		4
.L_1699:
        /*0038*/ 	.byte	0x03, 0x50
        /*003a*/ 	.short	0x0000


	//----- nvinfo : EIATTR_MAXREG_COUNT
	.align		4
        /*003c*/ 	.byte	0x03, 0x1b
        /*003e*/ 	.short	0x00ff


	//----- nvinfo : EIATTR_MERCURY_ISA_VERSION
	.align		4
        /*0040*/ 	.byte	0x03, 0x5f
        /*0042*/ 	.short	0x0101


	//----- nvinfo : EIATTR_VRC_CTA_INIT_COUNT
	.align		4
        /*0044*/ 	.byte	0x02, 0x4a
	.zero		1
	.zero		1


	//----- nvinfo : EIATTR_EXIT_INSTR_OFFSETS
	.align		4
        /*0048*/ 	.byte	0x04, 0x1c
        /*004a*/ 	.short	(.L_1701 - .L_1700)


	//   ....[0]....
.L_1700:
        /*004c*/ 	.word	0x00000070


	//   ....[1]....
        /*0050*/ 	.word	0x00000100


	//----- nvinfo : EIATTR_CBANK_PARAM_SIZE
	.align		4
.L_1701:
        /*0054*/ 	.byte	0x03, 0x19
        /*0056*/ 	.short	0x0014


	//----- nvinfo : EIATTR_PARAM_CBANK
	.align		4
        /*0058*/ 	.byte	0x04, 0x0a
        /*005a*/ 	.short	(.L_1703 - .L_1702)
	.align		4
.L_1702:
        /*005c*/ 	.word	index@(.nv.constant0._Z20count_experts_kernelPKjPii)
        /*0060*/ 	.short	0x0380
        /*0062*/ 	.short	0x0014


	//----- nvinfo : EIATTR_SW_WAR
	.align		4
.L_1703:
        /*0064*/ 	.byte	0x04, 0x36
        /*0066*/ 	.short	(.L_1705 - .L_1704)
.L_1704:
        /*0068*/ 	.word	0x00000008
.L_1705:


//--------------------- .nv.callgraph             --------------------------
	.section	.nv.callgraph,"",@"SHT_CUDA_CALLGRAPH"
	.align	4
	.sectionentsize	8
	.align		4
        /*0000*/ 	.word	0x00000000
	.align		4
        /*0004*/ 	.word	0xffffffff
	.align		4
        /*0008*/ 	.word	0x00000000
	.align		4
        /*000c*/ 	.word	0xfffffffe
	.align		4
        /*0010*/ 	.word	0x00000000
	.align		4
        /*0014*/ 	.word	0xfffffffd
	.align		4
        /*0018*/ 	.word	0x00000000
	.align		4
        /*001c*/ 	.word	0xfffffffc


//--------------------- .nv.constant4             --------------------------
	.section	.nv.constant4,"a",@progbits
	.align	8
	.align		8
.nv.constant4:
        /*0000*/ 	.dword	_ZN34_INTERNAL_bb7f79c6_4_k_cu_0600a4cd4cuda3std3__45__cpo5beginE
	.align		8
        /*0008*/ 	.dword	_ZN34_INTERNAL_bb7f79c6_4_k_cu_0600a4cd4cuda3std3__45__cpo3endE
	.align		8
        /*0010*/ 	.dword	_ZN34_INTERNAL_bb7f79c6_4_k_cu_0600a4cd4cuda3std3__45__cpo6cbeginE
	.align		8
        /*0018*/ 	.dword	_ZN34_INTERNAL_bb7f79c6_4_k_cu_0600a4cd4cuda3std3__45__cpo4cendE
	.align		8
        /*0020*/ 	.dword	_ZN34_INTERNAL_bb7f79c6_4_k_cu_0600a4cd4cuda3std3__45__cpo6rbeginE
	.align		8
        /*0028*/ 	.dword	_ZN34_INTERNAL_bb7f79c6_4_k_cu_0600a4cd4cuda3std3__45__cpo4rendE
	.align		8
        /*0030*/ 	.dword	_ZN34_INTERNAL_bb7f79c6_4_k_cu_0600a4cd4cuda3std3__45__cpo7crbeginE
	.align		8
        /*0038*/ 	.dword	_ZN34_INTERNAL_bb7f79c6_4_k_cu_0600a4cd4cuda3std3__45__cpo5crendE
	.align		8
        /*0040*/ 	.dword	_ZN34_INTERNAL_bb7f79c6_4_k_cu_0600a4cd4cuda3std3__436_GLOBAL__N__bb7f79c6_4_k_cu_0600a4cd6ignoreE
	.align		8
        /*0048*/ 	.dword	_ZN34_INTERNAL_bb7f79c6_4_k_cu_0600a4cd4cuda3std3__419piecewise_constructE
	.align		8
        /*0050*/ 	.dword	_ZN34_INTERNAL_bb7f79c6_4_k_cu_0600a4cd4cuda3std3__48in_placeE
	.align		8
        /*0058*/ 	.dword	_ZN34_INTERNAL_bb7f79c6_4_k_cu_0600a4cd4cuda3std3__420unreachable_sentinelE
	.align		8
        /*0060*/ 	.dword	_ZN34_INTERNAL_bb7f79c6_4_k_cu_0600a4cd4cuda3std3__47nulloptE
	.align		8
        /*0068*/ 	.dword	_ZN34_INTERNAL_bb7f79c6_4_k_cu_0600a4cd4cuda3std3__48unexpectE
	.align		8
        /*0070*/ 	.dword	_ZN34_INTERNAL_bb7f79c6_4_k_cu_0600a4cd4cuda3std6ranges3__45__cpo4swapE
	.align		8
        /*0078*/ 	.dword	_ZN34_INTERNAL_bb7f79c6_4_k_cu_0600a4cd4cuda3std6ranges3__45__cpo9iter_moveE
	.align		8
        /*0080*/ 	.dword	_ZN34_INTERNAL_bb7f79c6_4_k_cu_0600a4cd4cuda3std6ranges3__45__cpo5beginE
	.align		8
        /*0088*/ 	.dword	_ZN34_INTERNAL_bb7f79c6_4_k_cu_0600a4cd4cuda3std6ranges3__45__cpo3endE
	.align		8
        /*0090*/ 	.dword	_ZN34_INTERNAL_bb7f79c6_4_k_cu_0600a4cd4cuda3std6ranges3__45__cpo6cbeginE
	.align		8
        /*0098*/ 	.dword	_ZN34_INTERNAL_bb7f79c6_4_k_cu_0600a4cd4cuda3std6ranges3__45__cpo4cendE
	.align		8
        /*00a0*/ 	.dword	_ZN34_INTERNAL_bb7f79c6_4_k_cu_0600a4cd4cuda3std6ranges3__45__cpo7advanceE
	.align		8
        /*00a8*/ 	.dword	_ZN34_INTERNAL_bb7f79c6_4_k_cu_0600a4cd4cuda3std6ranges3__45__cpo9iter_swapE
	.align		8
        /*00b0*/ 	.dword	_ZN34_INTERNAL_bb7f79c6_4_k_cu_0600a4cd4cuda3std6ranges3__45__cpo4nextE
	.align		8
        /*00b8*/ 	.dword	_ZN34_INTERNAL_bb7f79c6_4_k_cu_0600a4cd4cuda3std6ranges3__45__cpo4prevE
	.align		8
        /*00c0*/ 	.dword	_ZN34_INTERNAL_bb7f79c6_4_k_cu_0600a4cd4cuda3std6ranges3__45__cpo4dataE
	.align		8
        /*00c8*/ 	.dword	_ZN34_INTERNAL_bb7f79c6_4_k_cu_0600a4cd4cuda3std6ranges3__45__cpo5cdataE
	.align		8
        /*00d0*/ 	.dword	_ZN34_INTERNAL_bb7f79c6_4_k_cu_0600a4cd4cuda3std6ranges3__45__cpo4sizeE
	.align		8
        /*00d8*/ 	.dword	_ZN34_INTERNAL_bb7f79c6_4_k_cu_0600a4cd4cuda3std6ranges3__45__cpo5ssizeE
	.align		8
        /*00e0*/ 	.dword	_ZN34_INTERNAL_bb7f79c6_4_k_cu_0600a4cd4cuda3std6ranges3__45__cpo8distanceE
	.align		8
        /*00e8*/ 	.dword	_ZN34_INTERNAL_bb7f79c6_4_k_cu_0600a4cd6thrust24THRUST_300001_SM_1000_NS6system6detail10sequential3seqE
	.align		8
        /*00f0*/ 	.dword	_ZN34_INTERNAL_bb7f79c6_4_k_cu_0600a4cd6thrust24THRUST_300001_SM_1000_NS12placeholders2_1E
	.align		8
        /*00f8*/ 	.dword	_ZN34_INTERNAL_bb7f79c6_4_k_cu_0600a4cd6thrust24THRUST_300001_SM_1000_NS12placeholders2_2E
	.align		8
        /*0100*/ 	.dword	_ZN34_INTERNAL_bb7f79c6_4_k_cu_0600a4cd6thrust24THRUST_300001_SM_1000_NS12placeholders2_3E
	.align		8
        /*0108*/ 	.dword	_ZN34_INTERNAL_bb7f79c6_4_k_cu_0600a4cd6thrust24THRUST_300001_SM_1000_NS12placeholders2_4E
	.align		8
        /*0110*/ 	.dword	_ZN34_INTERNAL_bb7f79c6_4_k_cu_0600a4cd6thrust24THRUST_300001_SM_1000_NS12placeholders2_5E
	.align		8
        /*0118*/ 	.dword	_ZN34_INTERNAL_bb7f79c6_4_k_cu_0600a4cd6thrust24THRUST_300001_SM_1000_NS12placeholders2_6E
	.align		8
        /*0120*/ 	.dword	_ZN34_INTERNAL_bb7f79c6_4_k_cu_0600a4cd6thrust24THRUST_300001_SM_1000_NS12placeholders2_7E
	.align		8
        /*0128*/ 	.dword	_ZN34_INTERNAL_bb7f79c6_4_k_cu_0600a4cd6thrust24THRUST_300001_SM_1000_NS12placeholders2_8E
	.align		8
        /*0130*/ 	.dword	_ZN34_INTERNAL_bb7f79c6_4_k_cu_0600a4cd6thrust24THRUST_300001_SM_1000_NS12placeholders2_9E
	.align		8
        /*0138*/ 	.dword	_ZN34_INTERNAL_bb7f79c6_4_k_cu_0600a4cd6thrust24THRUST_300001_SM_1000_NS12placeholders3_10E


//--------------------- .text._ZN3cub18CUB_300001_SM_10006detail4scan16DeviceScanKernelINS2_10policy_hubIiiijN4cuda3std3__44plusIvEEE10Policy1000EPiSC_NS0_13ScanTileStateIiLb1EEES9_NS1_10InputValueIiSC_EEjiLb0EiEEvT0_T1_T2_iT3_T4_T5_ --------------------------
	.section	.text._ZN3cub18CUB_300001_SM_10006detail4scan16DeviceScanKernelINS2_10policy_hubIiiijN4cuda3std3__44plusIvEEE10Policy1000EPiSC_NS0_13ScanTileStateIiLb1EEES9_NS1_10InputValueIiSC_EEjiLb0EiEEvT0_T1_T2_iT3_T4_T5_,"ax",@progbits
	.align	128
        .global         _ZN3cub18CUB_300001_SM_10006detail4scan16DeviceScanKernelINS2_10policy_hubIiiijN4cuda3std3__44plusIvEEE10Policy1000EPiSC_NS0_13ScanTileStateIiLb1EEES9_NS1_10InputValueIiSC_EEjiLb0EiEEvT0_T1_T2_iT3_T4_T5_
        .type           _ZN3cub18CUB_300001_SM_10006detail4scan16DeviceScanKernelINS2_10policy_hubIiiijN4cuda3std3__44plusIvEEE10Policy1000EPiSC_NS0_13ScanTileStateIiLb1EEES9_NS1_10InputValueIiSC_EEjiLb0EiEEvT0_T1_T2_iT3_T4_T5_,@function
        .size           _ZN3cub18CUB_300001_SM_10006detail4scan16DeviceScanKernelINS2_10policy_hubIiiijN4cuda3std3__44plusIvEEE10Policy1000EPiSC_NS0_13ScanTileStateIiLb1EEES9_NS1_10InputValueIiSC_EEjiLb0EiEEvT0_T1_T2_iT3_T4_T5_,(.L_x_3877 - _ZN3cub18CUB_300001_SM_10006detail4scan16DeviceScanKernelINS2_10policy_hubIiiijN4cuda3std3__44plusIvEEE10Policy1000EPiSC_NS0_13ScanTileStateIiLb1EEES9_NS1_10InputValueIiSC_EEjiLb0EiEEvT0_T1_T2_iT3_T4_T5_)
        .other          _ZN3cub18CUB_300001_SM_10006detail4scan16DeviceScanKernelINS2_10policy_hubIiiijN4cuda3std3__44plusIvEEE10Policy1000EPiSC_NS0_13ScanTileStateIiLb1EEES9_NS1_10InputValueIiSC_EEjiLb0EiEEvT0_T1_T2_iT3_T4_T5_,@"STO_CUDA_ENTRY STV_DEFAULT"
_ZN3cub18CUB_300001_SM_10006detail4scan16DeviceScanKernelINS2_10policy_hubIiiijN4cuda3std3__44plusIvEEE10Policy1000EPiSC_NS0_13ScanTileStateIiLb1EEES9_NS1_10InputValueIiSC_EEjiLb0EiEEvT0_T1_T2_iT3_T4_T5_:
.text._ZN3cub18CUB_300001_SM_10006detail4scan16DeviceScanKernelINS2_10policy_hubIiiijN4cuda3std3__44plusIvEEE10Policy1000EPiSC_NS0_13ScanTileStateIiLb1EEES9_NS1_10InputValueIiSC_EEjiLb0EiEEvT0_T1_T2_iT3_T4_T5_:
[----:B------:R-:W-:Y:S01]  /*0000*/  LDC R1, c[0x0][0x37c] ;  /* 0x0000df00ff017b82 */ /* 0x000fe20000000800 */
[----:B------:R-:W0:Y:S07]  /*0010*/  LDCU UR4, c[0x0][0x3a0] ;  /* 0x00007400ff0477ac */ /* 0x000e2e0008000800 */
[----:B------:R-:W1:Y:S01]  /*0020*/  LDC R38, c[0x0][0x398] ;  /* 0x0000e600ff267b82 */ /* 0x000e620000000800 */
[----:B------:R-:W2:Y:S01]  /*0030*/  LDCU.64 UR8, c[0x0][0x358] ;  /* 0x00006b00ff0877ac */ /* 0x000ea20008000a00 */
[----:B------:R-:W3:Y:S01]  /*0040*/  LDCU UR5, c[0x0][0x3b0] ;  /* 0x00007600ff0577ac */ /* 0x000ee20008000800 */
[----:B0-----:R-:W-:-:S06]  /*0050*/  UPRMT UR4, UR4, 0x7770, URZ ;  /* 0x0000777004047896 */ /* 0x001fcc00080000ff */
[----:B------:R-:W-:-:S13]  /*0060*/  ISETP.NE.AND P0, PT, RZ, UR4, PT ;  /* 0x00000004ff007c0c */ /* 0x000fda000bf05270 */
[----:B------:R-:W2:Y:S02]  /*0070*/  @P0 LDC.64 R2, c[0x0][0x3a8] ;  /* 0x0000ea00ff020b82 */ /* 0x000ea40000000a00 */
[----:B--2---:R0:W5:Y:S06]  /*0080*/  @P0 LDG.E R39, desc[UR8][R2.64] ;  /* 0x0000000802270981 */ /* 0x00416c000c1e1900 */
[----:B------:R-:W1:Y:S02]  /*0090*/  S2UR UR4, SR_CTAID.X ;  /* 0x00000000000479c3 */ /* 0x000e640000002500 */
[----:B-1----:R-:W-:-:S04]  /*00a0*/  VIADD R38, R38, UR4 ;  /* 0x0000000426267c36 */ /* 0x002fc80008000000 */
[----:B------:R-:W-:-:S05]  /*00b0*/  IMAD R5, R38, 0x2100, RZ ;  /* 0x0000210026057824 */ /* 0x000fca00078e02ff */
[----:B---3--:R-:W-:Y:S01]  /*00c0*/  IADD3 R0, PT, PT, -R5, UR5, RZ ;  /* 0x0000000505007c10 */ /* 0x008fe2000fffe1ff */
[----:B------:R-:W1:Y:S03]  /*00d0*/  @!P0 LDC R39, c[0x0][0x3a8] ;  /* 0x0000ea00ff278b82 */ /* 0x000e660000000800 */
[----:B------:R-:W-:-:S13]  /*00e0*/  ISETP.GE.U32.AND P0, PT, R0, 0x2101, PT ;  /* 0x000021010000780c */ /* 0x000fda0003f06070 */
[----:B0-----:R-:W-:Y:S05]  /*00f0*/  @!P0 BRA `(.L_x_0) ;  /* 0x0000001c00848947 */ /* 0x001fea0003800000 */
[----:B------:R-:W0:Y:S01]  /*0100*/  S2R R49, SR_TID.X ;  /* 0x0000000000317919 */ /* 0x000e220000002100 */
[----:B------:R-:W2:Y:S01]  /*0110*/  LDCU.64 UR4, c[0x0][0x380] ;  /* 0x00007000ff0477ac */ /* 0x000ea20008000a00 */
[C---:B0-----:R-:W-:Y:S02]  /*0120*/  LOP3.LUT R0, R49.reuse, 0x1f, RZ, 0xc0, !PT ;  /* 0x0000001f31007812 */ /* 0x041fe400078ec0ff */
[----:B------:R-:W-:-:S05]  /*0130*/  LOP3.LUT R3, R49, 0x3e0, RZ, 0xc0, !PT ;  /* 0x000003e031037812 */ /* 0x000fca00078ec0ff */
[----:B------:R-:W-:-:S05]  /*0140*/  IMAD R0, R3, 0x16, R0 ;  /* 0x0000001603007824 */ /* 0x000fca00078e0200 */
[----:B------:R-:W-:-:S05]  /*0150*/  IADD3 R0, P0, PT, R5, R0, RZ ;  /* 0x0000000005007210 */ /* 0x000fca0007f1e0ff */
[----:B------:R-:W-:Y:S02]  /*0160*/  IMAD.X R3, RZ, RZ, RZ, P0 ;  /* 0x000000ffff037224 */ /* 0x000fe400000e06ff */
[----:B------:R-:W-:-:S03]  /*0170*/  IMAD.SHL.U32 R45, R0, 0x4, RZ ;  /* 0x00000004002d7824 */ /* 0x000fc600078e00ff */
[----:B------:R-:W-:Y:S02]  /*0180*/  SHF.L.U64.HI R3, R0, 0x2, R3 ;  /* 0x0000000200037819 */ /* 0x000fe40000010203 */
[----:B--2---:R-:W-:-:S04]  /*0190*/  IADD3 R4, P0, PT, R45, UR4, RZ ;  /* 0x000000042d047c10 */ /* 0x004fc8000ff1e0ff */
[----:B------:R-:W-:-:S05]  /*01a0*/  IADD3.X R5, PT, PT, R3, UR5, RZ, P0, !PT ;  /* 0x0000000503057c10 */ /* 0x000fca00087fe4ff */
[----:B------:R-:W2:Y:S04]  /*01b0*/  LDG.E R7, desc[UR8][R4.64] ;  /* 0x0000000804077981 */ /* 0x000ea8000c1e1900 */
[----:B------:R-:W3:Y:S04]  /*01c0*/  LDG.E R9, desc[UR8][R4.64+0x80] ;  /* 0x0000800804097981 */ /* 0x000ee8000c1e1900 */
[----:B------:R-:W4:Y:S04]  /*01d0*/  LDG.E R11, desc[UR8][R4.64+0x100] ;  /* 0x00010008040b7981 */ /* 0x000f28000c1e1900 */
        /* <DEDUP_REMOVED lines=18> */
[----:B------:R-:W4:Y:S01]  /*0300*/  LDG.E R18, desc[UR8][R4.64+0xa80] ;  /* 0x000a800804127981 */ /* 0x000f22000c1e1900 */
[----:B------:R-:W0:Y:S01]  /*0310*/  S2UR UR5, SR_CgaCtaId ;  /* 0x00000000000579c3 */ /* 0x000e220000008800 */
[----:B------:R-:W-:Y:S01]  /*0320*/  SHF.R.U32.HI R40, RZ, 0x5, R49 ;  /* 0x00000005ff287819 */ /* 0x000fe20000011631 */
[----:B------:R-:W-:Y:S01]  /*0330*/  UMOV UR4, 0x400 ;  /* 0x0000040000047882 */ /* 0x000fe20000000000 */
[----:B------:R-:W1:Y:S01]  /*0340*/  S2R R47, SR_LANEID ;  /* 0x00000000002f7919 */ /* 0x000e620000000000 */
[----:B------:R-:W-:Y:S01]  /*0350*/  ISETP.NE.AND P0, PT, R38, RZ, PT ;  /* 0x000000ff2600720c */ /* 0x000fe20003f05270 */
[----:B------:R-:W-:Y:S01]  /*0360*/  BSSY.RECONVERGENT B0, `(.L_x_1) ;  /* 0x0000168000007945 */ /* 0x000fe20003800200 */
[----:B0-----:R-:W-:Y:S01]  /*0370*/  ULEA UR4, UR5, UR4, 0x18 ;  /* 0x0000000405047291 */ /* 0x001fe2000f8ec0ff */
[----:B-1----:R-:W-:-:S05]  /*0380*/  IMAD R2, R40, 0x2c0, R47 ;  /* 0x000002c028027824 */ /* 0x002fca00078e022f */
[----:B------:R-:W-:-:S05]  /*0390*/  LEA R2, R2, UR4, 0x2 ;  /* 0x0000000402027c11 */ /* 0x000fca000f8e10ff */
[----:B------:R-:W-:Y:S01]  /*03a0*/  IMAD R0, R47, 0x54, R2 ;  /* 0x000000542f007824 */ /* 0x000fe200078e0202 */
[----:B--2---:R0:W-:Y:S04]  /*03b0*/  STS [R2], R7 ;  /* 0x0000000702007388 */ /* 0x0041e80000000800 */
[----:B---3--:R0:W-:Y:S04]  /*03c0*/  STS [R2+0x80], R9 ;  /* 0x0000800902007388 */ /* 0x0081e80000000800 */
[----:B----4-:R0:W-:Y:S04]  /*03d0*/  STS [R2+0x100], R11 ;  /* 0x0001000b02007388 */ /* 0x0101e80000000800 */
[----:B------:R0:W-:Y:S04]  /*03e0*/  STS [R2+0x180], R13 ;  /* 0x0001800d02007388 */ /* 0x0001e80000000800 */
        /* <DEDUP_REMOVED lines=17> */
[----:B------:R0:W-:Y:S01]  /*0500*/  STS [R2+0xa80], R18 ;  /* 0x000a801202007388 */ /* 0x0001e20000000800 */
[----:B------:R-:W-:-:S03]  /*0510*/  NOP ;  /* 0x0000000000007918 */ /* 0x000fc60000000000 */
[----:B------:R0:W1:Y:S04]  /*0520*/  LDS.64 R4, [R0] ;  /* 0x0000000000047984 */ /* 0x0000680000000a00 */
[----:B------:R0:W2:Y:S04]  /*0530*/  LDS.64 R6, [R0+0x8] ;  /* 0x0000080000067984 */ /* 0x0000a80000000a00 */
[----:B------:R0:W3:Y:S04]  /*0540*/  LDS.64 R8, [R0+0x10] ;  /* 0x0000100000087984 */ /* 0x0000e80000000a00 */
[----:B------:R0:W4:Y:S04]  /*0550*/  LDS.64 R10, [R0+0x18] ;  /* 0x00001800000a7984 */ /* 0x0001280000000a00 */
[----:B------:R0:W0:Y:S04]  /*0560*/  LDS.64 R12, [R0+0x20] ;  /* 0x00002000000c7984 */ /* 0x0000280000000a00 */
[----:B------:R0:W0:Y:S04]  /*0570*/  LDS.64 R14, [R0+0x28] ;  /* 0x00002800000e7984 */ /* 0x0000280000000a00 */
[----:B------:R0:W0:Y:S04]  /*0580*/  LDS.64 R28, [R0+0x30] ;  /* 0x00003000001c7984 */ /* 0x0000280000000a00 */
[----:B------:R0:W0:Y:S04]  /*0590*/  LDS.64 R30, [R0+0x38] ;  /* 0x00003800001e7984 */ /* 0x0000280000000a00 */
[----:B------:R0:W0:Y:S04]  /*05a0*/  LDS.64 R32, [R0+0x40] ;  /* 0x0000400000207984 */ /* 0x0000280000000a00 */
[----:B------:R0:W0:Y:S04]  /*05b0*/  LDS.64 R34, [R0+0x48] ;  /* 0x0000480000227984 */ /* 0x0000280000000a00 */
[----:B------:R0:W0:Y:S01]  /*05c0*/  LDS.64 R36, [R0+0x50] ;  /* 0x0000500000247984 */ /* 0x0000220000000a00 */
[----:B------:R-:W-:Y:S06]  /*05d0*/  BAR.SYNC.DEFER_BLOCKING 0x0 ;  /* 0x0000000000007b1d */ /* 0x000fec0000010000 */
[----:B-1----:R-:W-:Y:S05]  /*05e0*/  @P0 BRA `(.L_x_2) ;  /* 0x00000004001c0947 */ /* 0x002fea0003800000 */
[----:B0-2---:R-:W-:Y:S02]  /*05f0*/  IADD3 R16, PT, PT, R6, R5, R4 ;  /* 0x0000000506107210 */ /* 0x005fe40007ffe004 */
[C---:B------:R-:W-:Y:S02]  /*0600*/  ISETP.NE.AND P1, PT, R47.reuse, 0x1f, PT ;  /* 0x0000001f2f00780c */ /* 0x040fe40003f25270 */
[----:B---3--:R-:W-:Y:S02]  /*0610*/  IADD3 R16, PT, PT, R8, R7, R16 ;  /* 0x0000000708107210 */ /* 0x008fe40007ffe010 */
[----:B------:R-:W-:Y:S02]  /*0620*/  ISETP.NE.AND P2, PT, R47, RZ, PT ;  /* 0x000000ff2f00720c */ /* 0x000fe40003f45270 */
[----:B----4-:R-:W-:-:S04]  /*0630*/  IADD3 R16, PT, PT, R10, R9, R16 ;  /* 0x000000090a107210 */ /* 0x010fc80007ffe010 */
[----:B------:R-:W-:-:S03]  /*0640*/  IADD3 R16, PT, PT, R12, R11, R16 ;  /* 0x0000000b0c107210 */ /* 0x000fc60007ffe010 */
[----:B------:R-:W-:Y:S02]  /*0650*/  @!P1 LEA R43, R40, UR4, 0x2 ;  /* 0x00000004282b9c11 */ /* 0x000fe4000f8e10ff */
[----:B------:R-:W-:-:S04]  /*0660*/  IADD3 R16, PT, PT, R14, R13, R16 ;  /* 0x0000000d0e107210 */ /* 0x000fc80007ffe010 */
[----:B------:R-:W-:-:S04]  /*0670*/  IADD3 R16, PT, PT, R28, R15, R16 ;  /* 0x0000000f1c107210 */ /* 0x000fc80007ffe010 */
[----:B------:R-:W-:-:S04]  /*0680*/  IADD3 R16, PT, PT, R30, R29, R16 ;  /* 0x0000001d1e107210 */ /* 0x000fc80007ffe010 */
[----:B------:R-:W-:-:S04]  /*0690*/  IADD3 R16, PT, PT, R32, R31, R16 ;  /* 0x0000001f20107210 */ /* 0x000fc80007ffe010 */
[----:B------:R-:W-:-:S04]  /*06a0*/  IADD3 R16, PT, PT, R34, R33, R16 ;  /* 0x0000002122107210 */ /* 0x000fc80007ffe010 */
[----:B------:R-:W-:-:S05]  /*06b0*/  IADD3 R16, PT, PT, R36, R35, R16 ;  /* 0x0000002324107210 */ /* 0x000fca0007ffe010 */
[----:B------:R-:W-:-:S05]  /*06c0*/  IMAD.IADD R37, R37, 0x1, R16 ;  /* 0x0000000125257824 */ /* 0x000fca00078e0210 */
[----:B------:R-:W0:Y:S02]  /*06d0*/  SHFL.UP P0, R16, R37, 0x1, RZ ;  /* 0x0420000025107989 */ /* 0x000e2400000000ff */
[----:B0-----:R-:W-:-:S05]  /*06e0*/  @P0 IMAD.IADD R16, R37, 0x1, R16 ;  /* 0x0000000125100824 */ /* 0x001fca00078e0210 */
[----:B------:R-:W0:Y:S02]  /*06f0*/  SHFL.UP P0, R21, R16, 0x2, RZ ;  /* 0x0440000010157989 */ /* 0x000e2400000000ff */
[----:B0-----:R-:W-:-:S05]  /*0700*/  @P0 IMAD.IADD R21, R16, 0x1, R21 ;  /* 0x0000000110150824 */ /* 0x001fca00078e0215 */
[----:B------:R-:W0:Y:S02]  /*0710*/  SHFL.UP P0, R24, R21, 0x4, RZ ;  /* 0x0480000015187989 */ /* 0x000e2400000000ff */
[----:B0-----:R-:W-:-:S05]  /*0720*/  @P0 IMAD.IADD R24, R21, 0x1, R24 ;  /* 0x0000000115180824 */ /* 0x001fca00078e0218 */
[----:B------:R-:W0:Y:S02]  /*0730*/  SHFL.UP P0, R41, R24, 0x8, RZ ;  /* 0x0500000018297989 */ /* 0x000e2400000000ff */
[----:B0-----:R-:W-:-:S05]  /*0740*/  @P0 IMAD.IADD R41, R24, 0x1, R41 ;  /* 0x0000000118290824 */ /* 0x001fca00078e0229 */
[----:B------:R-:W0:Y:S02]  /*0750*/  SHFL.UP P0, R38, R41, 0x10, RZ ;  /* 0x0600000029267989 */ /* 0x000e2400000000ff */
[----:B0-----:R-:W-:Y:S01]  /*0760*/  @P0 IMAD.IADD R38, R41, 0x1, R38 ;  /* 0x0000000129260824 */ /* 0x001fe200078e0226 */
[----:B------:R-:W-:-:S03]  /*0770*/  ISETP.NE.AND P0, PT, R40, 0x2, PT ;  /* 0x000000022800780c */ /* 0x000fc60003f05270 */
[----:B------:R-:W-:Y:S01]  /*0780*/  IMAD.IADD R37, R38, 0x1, -R37 ;  /* 0x0000000126257824 */ /* 0x000fe200078e0a25 */
[----:B------:R-:W-:Y:S01]  /*0790*/  @!P1 STS [R43+0x10], R38 ;  /* 0x000010262b009388 */ /* 0x000fe20000000800 */
[----:B------:R-:W-:Y:S01]  /*07a0*/  BAR.SYNC.DEFER_BLOCKING 0x0 ;  /* 0x0000000000007b1d */ /* 0x000fe20000010000 */
[----:B------:R-:W-:Y:S02]  /*07b0*/  ISETP.NE.AND P1, PT, R40, 0x9, PT ;  /* 0x000000092800780c */ /* 0x000fe40003f25270 */
[----:B------:R-:W-:-:S03]  /*07c0*/  SEL R37, R37, RZ, P2 ;  /* 0x000000ff25257207 */ /* 0x000fc60001000000 */
[----:B------:R-:W0:Y:S04]  /*07d0*/  LDS.128 R16, [UR4+0x10] ;  /* 0x00001004ff107984 */ /* 0x000e280008000c00 */
[----:B------:R-:W1:Y:S04]  /*07e0*/  LDS.128 R20, [UR4+0x20] ;  /* 0x00002004ff147984 */ /* 0x000e680008000c00 */
[----:B------:R-:W2:Y:S01]  /*07f0*/  LDS.128 R24, [UR4+0x30] ;  /* 0x00003004ff187984 */ /* 0x000ea20008000c00 */
[----:B0-----:R-:W-:-:S04]  /*0800*/  IMAD.IADD R17, R16, 0x1, R17 ;  /* 0x0000000110117824 */ /* 0x001fc800078e0211 */
[----:B------:R-:W-:Y:S01]  /*0810*/  IMAD.IADD R18, R18, 0x1, R17 ;  /* 0x0000000112127824 */ /* 0x000fe200078e0211 */
[----:B------:R-:W-:Y:S02]  /*0820*/  SEL R16, R17, R16, !P0 ;  /* 0x0000001011107207 */ /* 0x000fe40004000000 */
[----:B------:R-:W-:Y:S01]  /*0830*/  ISETP.NE.AND P0, PT, R40, 0x3, PT ;  /* 0x000000032800780c */ /* 0x000fe20003f05270 */
[----:B------:R-:W-:-:S03]  /*0840*/  IMAD.IADD R19, R19, 0x1, R18 ;  /* 0x0000000113137824 */ /* 0x000fc600078e0212 */
[----:B------:R-:W-:Y:S01]  /*0850*/  SEL R16, R18, R16, !P0 ;  /* 0x0000001012107207 */ /* 0x000fe20004000000 */
[----:B-1----:R-:W-:Y:S01]  /*0860*/  IMAD.IADD R20, R19, 0x1, R20 ;  /* 0x0000000113147824 */ /* 0x002fe200078e0214 */
[----:B------:R-:W-:-:S03]  /*0870*/  ISETP.NE.AND P0, PT, R40, 0x4, PT ;  /* 0x000000042800780c */ /* 0x000fc60003f05270 */
[----:B------:R-:W-:Y:S01]  /*0880*/  IMAD.IADD R21, R21, 0x1, R20 ;  /* 0x0000000115157824 */ /* 0x000fe200078e0214 */
[----:B------:R-:W-:Y:S02]  /*0890*/  SEL R16, R19, R16, !P0 ;  /* 0x0000001013107207 */ /* 0x000fe40004000000 */
[----:B------:R-:W-:Y:S01]  /*08a0*/  ISETP.NE.AND P0, PT, R40, 0x5, PT ;  /* 0x000000052800780c */ /* 0x000fe20003f05270 */
[----:B------:R-:W-:-:S03]  /*08b0*/  IMAD.IADD R22, R22, 0x1, R21 ;  /* 0x0000000116167824 */ /* 0x000fc600078e0215 */
[----:B------:R-:W-:Y:S01]  /*08c0*/  SEL R16, R20, R16, !P0 ;  /* 0x0000001014107207 */ /* 0x000fe20004000000 */
[----:B------:R-:W-:Y:S01]  /*08d0*/  IMAD.IADD R23, R23, 0x1, R22 ;  /* 0x0000000117177824 */ /* 0x000fe200078e0216 */
[----:B------:R-:W-:-:S03]  /*08e0*/  ISETP.NE.AND P0, PT, R40, 0x6, PT ;  /* 0x000000062800780c */ /* 0x000fc60003f05270 */
[----:B--2---:R-:W-:Y:S01]  /*08f0*/  IMAD.IADD R24, R23, 0x1, R24 ;  /* 0x0000000117187824 */ /* 0x004fe200078e0218 */
[----:B------:R-:W-:Y:S02]  /*0900*/  SEL R16, R21, R16, !P0 ;  /* 0x0000001015107207 */ /* 0x000fe40004000000 */
[----:B------:R-:W-:Y:S01]  /*0910*/  ISETP.NE.AND P0, PT, R40, 0x7, PT ;  /* 0x000000072800780c */ /* 0x000fe20003f05270 */
[----:B------:R-:W-:-:S03]  /*0920*/  IMAD.IADD R25, R25, 0x1, R24 ;  /* 0x0000000119197824 */ /* 0x000fc600078e0218 */
[----:B------:R-:W-:Y:S01]  /*0930*/  SEL R16, R22, R16, !P0 ;  /* 0x0000001016107207 */ /* 0x000fe20004000000 */
[----:B------:R-:W-:Y:S01]  /*0940*/  IMAD.IADD R26, R26, 0x1, R25 ;  /* 0x000000011a1a7824 */ /* 0x000fe200078e0219 */
[----:B------:R-:W-:-:S04]  /*0950*/  ISETP.NE.AND P0, PT, R40, 0x8, PT ;  /* 0x000000082800780c */ /* 0x000fc80003f05270 */
[----:B------:R-:W-:Y:S02]  /*0960*/  SEL R16, R23, R16, !P0 ;  /* 0x0000001017107207 */ /* 0x000fe40004000000 */
[----:B------:R-:W-:Y:S02]  /*0970*/  ISETP.NE.AND P0, PT, R40, 0xa, PT ;  /* 0x0000000a2800780c */ /* 0x000fe40003f05270 */
[----:B------:R-:W-:Y:S02]  /*0980*/  SEL R16, R24, R16, !P1 ;  /* 0x0000001018107207 */ /* 0x000fe40004800000 */
[----:B------:R-:W-:Y:S02]  /*0990*/  ISETP.NE.AND P1, PT, R40, 0xb, PT ;  /* 0x0000000b2800780c */ /* 0x000fe40003f25270 */
[----:B------:R-:W-:Y:S02]  /*09a0*/  SEL R16, R25, R16, !P0 ;  /* 0x0000001019107207 */ /* 0x000fe40004000000 */
[----:B------:R-:W-:-:S02]  /*09b0*/  ISETP.GE.U32.AND P0, PT, R49, 0x20, PT ;  /* 0x000000203100780c */ /* 0x000fc40003f06070 */
[----:B------:R-:W-:Y:S02]  /*09c0*/  SEL R16, R26, R16, !P1 ;  /* 0x000000101a107207 */ /* 0x000fe40004800000 */
[----:B------:R-:W-:Y:S02]  /*09d0*/  ISETP.NE.AND P1, PT, R49, RZ, PT ;  /* 0x000000ff3100720c */ /* 0x000fe40003f25270 */
[----:B------:R-:W-:Y:S02]  /*09e0*/  SEL R16, R16, RZ, P0 ;  /* 0x000000ff10107207 */ /* 0x000fe40000000000 */
[--C-:B-----5:R-:W-:Y:S02]  /*09f0*/  IADD3 R27, PT, PT, R26, R27, R39.reuse ;  /* 0x0000001b1a1b7210 */ /* 0x120fe40007ffe027 */
[----:B------:R-:W-:-:S07]  /*0a00*/  IADD3 R16, PT, PT, R16, R37, R39 ;  /* 0x0000002510107210 */ /* 0x000fce0007ffe027 */
[----:B------:R-:W-:Y:S05]  /*0a10*/  @P1 BRA `(.L_x_3) ;  /* 0x0000000c00f01947 */ /* 0x000fea0003800000 */
[----:B------:R-:W0:Y:S01]  /*0a20*/  LDC.64 R18, c[0x0][0x390] ;  /* 0x0000e400ff127b82 */ /* 0x000e220000000a00 */
[----:B------:R-:W-:-:S05]  /*0a30*/  IMAD.MOV.U32 R26, RZ, RZ, 0x65 ;  /* 0x00000065ff1a7424 */ /* 0x000fca00078e00ff */
[----:B0-----:R0:W-:Y:S01]  /*0a40*/  ST.E.64.STRONG.GPU desc[UR8][R18.64+0x100], R26 ;  /* 0x0001001a12007985 */ /* 0x0011e2000c10fb08 */
[----:B------:R-:W-:Y:S05]  /*0a50*/  BRA `(.L_x_3) ;  /* 0x0000000c00e07947 */ /* 0x000fea0003800000 */
.L_x_2:
        /* <DEDUP_REMOVED lines=20> */
[----:B-----5:R-:W0:Y:S02]  /*0ba0*/  SHFL.UP P0, R39, R24, 0x8, RZ ;  /* 0x0500000018277989 */ /* 0x020e2400000000ff */
[----:B0-----:R-:W-:-:S05]  /*0bb0*/  @P0 IMAD.IADD R39, R24, 0x1, R39 ;  /* 0x0000000118270824 */ /* 0x001fca00078e0227 */
[----:B------:R-:W0:Y:S02]  /*0bc0*/  SHFL.UP P0, R42, R39, 0x10, RZ ;  /* 0x06000000272a7989 */ /* 0x000e2400000000ff */
[----:B0-----:R-:W-:Y:S01]  /*0bd0*/  @P0 IMAD.IADD R42, R39, 0x1, R42 ;  /* 0x00000001272a0824 */ /* 0x001fe200078e022a */
[----:B------:R-:W-:-:S03]  /*0be0*/  ISETP.NE.AND P0, PT, R40, 0x2, PT ;  /* 0x000000022800780c */ /* 0x000fc60003f05270 */
[----:B------:R-:W-:Y:S01]  /*0bf0*/  IMAD.IADD R37, R42, 0x1, -R37 ;  /* 0x000000012a257824 */ /* 0x000fe200078e0a25 */
[----:B------:R-:W-:Y:S01]  /*0c00*/  @!P1 STS [R41+0x10], R42 ;  /* 0x0000102a29009388 */ /* 0x000fe20000000800 */
[----:B------:R-:W-:Y:S01]  /*0c10*/  BAR.SYNC.DEFER_BLOCKING 0x0 ;  /* 0x0000000000007b1d */ /* 0x000fe20000010000 */
[----:B------:R-:W-:-:S05]  /*0c20*/  ISETP.NE.AND P1, PT, R40, 0x9, PT ;  /* 0x000000092800780c */ /* 0x000fca0003f25270 */
[----:B------:R-:W0:Y:S04]  /*0c30*/  LDS.128 R16, [UR4+0x10] ;  /* 0x00001004ff107984 */ /* 0x000e280008000c00 */
[----:B------:R-:W1:Y:S04]  /*0c40*/  LDS.128 R20, [UR4+0x20] ;  /* 0x00002004ff147984 */ /* 0x000e680008000c00 */
[----:B------:R-:W2:Y:S01]  /*0c50*/  LDS.128 R24, [UR4+0x30] ;  /* 0x00003004ff187984 */ /* 0x000ea20008000c00 */
[----:B0-----:R-:W-:-:S04]  /*0c60*/  IMAD.IADD R17, R16, 0x1, R17 ;  /* 0x0000000110117824 */ /* 0x001fc800078e0211 */
[----:B------:R-:W-:Y:S01]  /*0c70*/  IMAD.IADD R18, R18, 0x1, R17 ;  /* 0x0000000112127824 */ /* 0x000fe200078e0211 */
[----:B------:R-:W-:Y:S02]  /*0c80*/  SEL R16, R17, R16, !P0 ;  /* 0x0000001011107207 */ /* 0x000fe40004000000 */
[----:B------:R-:W-:Y:S01]  /*0c90*/  ISETP.NE.AND P0, PT, R40, 0x3, PT ;  /* 0x000000032800780c */ /* 0x000fe20003f05270 */
[----:B------:R-:W-:Y:S01]  /*0ca0*/  IMAD.IADD R19, R19, 0x1, R18 ;  /* 0x0000000113137824 */ /* 0x000fe200078e0212 */
[----:B------:R-:W-:Y:S02]  /*0cb0*/  SEL R17, R37, RZ, P2 ;  /* 0x000000ff25117207 */ /* 0x000fe40001000000 */
        /* <DEDUP_REMOVED lines=16> */
[----:B------:R-:W-:-:S03]  /*0dc0*/  ISETP.NE.AND P0, PT, R40, 0x8, PT ;  /* 0x000000082800780c */ /* 0x000fc60003f05270 */
[----:B------:R-:W-:Y:S01]  /*0dd0*/  IMAD.IADD R27, R27, 0x1, R26 ;  /* 0x000000011b1b7824 */ /* 0x000fe200078e021a */
[----:B------:R-:W-:Y:S02]  /*0de0*/  SEL R16, R23, R16, !P0 ;  /* 0x0000001017107207 */ /* 0x000fe40004000000 */
[----:B------:R-:W-:Y:S02]  /*0df0*/  ISETP.NE.AND P0, PT, R40, 0xa, PT ;  /* 0x0000000a2800780c */ /* 0x000fe40003f05270 */
[----:B------:R-:W-:Y:S02]  /*0e00*/  SEL R16, R24, R16, !P1 ;  /* 0x0000001018107207 */ /* 0x000fe40004800000 */
[----:B------:R-:W-:Y:S02]  /*0e10*/  ISETP.NE.AND P1, PT, R40, 0xb, PT ;  /* 0x0000000b2800780c */ /* 0x000fe40003f25270 */
[----:B------:R-:W-:Y:S02]  /*0e20*/  SEL R16, R25, R16, !P0 ;  /* 0x0000001019107207 */ /* 0x000fe40004000000 */
[----:B------:R-:W-:-:S02]  /*0e30*/  ISETP.GT.U32.AND P0, PT, R49, 0x1f, PT ;  /* 0x0000001f3100780c */ /* 0x000fc40003f04070 */
[----:B------:R-:W-:Y:S02]  /*0e40*/  SEL R16, R26, R16, !P1 ;  /* 0x000000101a107207 */ /* 0x000fe40004800000 */
[----:B------:R-:W-:-:S03]  /*0e50*/  ISETP.GE.U32.AND P1, PT, R49, 0x20, PT ;  /* 0x000000203100780c */ /* 0x000fc60003f26070 */
[----:B------:R-:W-:-:S05]  /*0e60*/  IMAD.IADD R16, R16, 0x1, R17 ;  /* 0x0000000110107824 */ /* 0x000fca00078e0211 */
[----:B------:R-:W-:Y:S01]  /*0e70*/  SEL R46, R37, R16, !P1 ;  /* 0x00000010252e7207 */ /* 0x000fe20004800000 */
[----:B------:R-:W-:Y:S06]  /*0e80*/  @P0 BRA `(.L_x_4) ;  /* 0x0000000800b00947 */ /* 0x000fec0003800000 */
[----:B------:R-:W0:Y:S01]  /*0e90*/  LDC.64 R16, c[0x0][0x390] ;  /* 0x0000e400ff107b82 */ /* 0x000e220000000a00 */
[----:B------:R-:W-:Y:S02]  /*0ea0*/  ISETP.NE.AND P1, PT, R49, RZ, PT ;  /* 0x000000ff3100720c */ /* 0x000fe40003f25270 */
[----:B------:R-:W-:-:S05]  /*0eb0*/  LOP3.LUT R21, RZ, R49, RZ, 0x33, !PT ;  /* 0x00000031ff157212 */ /* 0x000fca00078e33ff */
[----:B------:R-:W-:-:S06]  /*0ec0*/  IMAD.IADD R21, R38, 0x1, R21 ;  /* 0x0000000126157824 */ /* 0x000fcc00078e0215 */
[----:B------:R-:W-:Y:S01]  /*0ed0*/  @!P1 IMAD.MOV.U32 R26, RZ, RZ, 0x64 ;  /* 0x00000064ff1a9424 */ /* 0x000fe200078e00ff */
[----:B------:R1:W-:Y:S01]  /*0ee0*/  @!P1 STS [UR4+0xc], R27 ;  /* 0x00000c1bff009988 */ /* 0x0003e20008000804 */
[----:B0-----:R-:W-:-:S04]  /*0ef0*/  IMAD.WIDE R24, R38, 0x8, R16 ;  /* 0x0000000826187825 */ /* 0x001fc800078e0210 */
[----:B------:R-:W-:Y:S01]  /*0f00*/  IMAD.WIDE R16, R21, 0x8, R16 ;  /* 0x0000000815107825 */ /* 0x000fe200078e0210 */
[----:B------:R1:W-:Y:S01]  /*0f10*/  @!P1 ST.E.64.STRONG.GPU desc[UR8][R24.64+0x100], R26 ;  /* 0x0001001a18009985 */ /* 0x0003e2000c10fb08 */
[----:B------:R-:W-:Y:S05]  /*0f20*/  NANOSLEEP 0x33e ;  /* 0x0000033e0000795d */ /* 0x000fea0003800000 */
[----:B------:R-:W2:Y:S01]  /*0f30*/  LD.E.64.STRONG.GPU R40, desc[UR8][R16.64+0x100] ;  /* 0x0001000810287980 */ /* 0x000ea2000c10fb00 */
[----:B------:R-:W-:Y:S01]  /*0f40*/  UMOV UR5, 0xffffffff ;  /* 0xffffffff00057882 */ /* 0x000fe20000000000 */
[----:B--2---:R-:W-:Y:S02]  /*0f50*/  ISETP.NE.AND P0, PT, R40, 0x63, PT ;  /* 0x000000632800780c */ /* 0x004fe40003f05270 */
[----:B-1----:R-:W-:Y:S11]  /*0f60*/  BRA.DIV UR5, `(.L_x_5) ;  /* 0x00000036053c7947 */ /* 0x002ff6000b800000 */
[----:B------:R-:W-:-:S13]  /*0f70*/  VOTE.ANY P0, !P0 ;  /* 0x0000000000ff7806 */ /* 0x000fda0004000100 */
.L_x_34:
[----:B------:R-:W-:Y:S05]  /*0f80*/  @!P0 BRA `(.L_x_6) ;  /* 0x0000000000748947 */ /* 0x000fea0003800000 */
[----:B------:R-:W-:-:S07]  /*0f90*/  IMAD.MOV.U32 R20, RZ, RZ, 0x3b8 ;  /* 0x000003b8ff147424 */ /* 0x000fce00078e00ff */
.L_x_8:
[----:B------:R-:W-:Y:S02]  /*0fa0*/  VIADD R23, R20, 0x1 ;  /* 0x0000000114177836 */ /* 0x000fe40000000000 */
[----:B------:R-:W-:Y:S02]  /*0fb0*/  IMAD R38, R38, 0x41a7, RZ ;  /* 0x000041a726267824 */ /* 0x000fe400078e02ff */
[----:B------:R-:W0:Y:S01]  /*0fc0*/  I2F.U32.RP R22, R23 ;  /* 0x0000001700167306 */ /* 0x000e220000209000 */
[----:B------:R-:W-:Y:S01]  /*0fd0*/  IMAD.MOV R37, RZ, RZ, -R23 ;  /* 0x000000ffff257224 */ /* 0x000fe200078e0a17 */
[----:B------:R-:W-:Y:S02]  /*0fe0*/  ISETP.NE.U32.AND P2, PT, R23, RZ, PT ;  /* 0x000000ff1700720c */ /* 0x000fe40003f45070 */
[----:B------:R-:W-:-:S04]  /*0ff0*/  LOP3.LUT R38, R38, 0x7fffffff, RZ, 0xc0, !PT ;  /* 0x7fffffff26267812 */ /* 0x000fc800078ec0ff */
[----:B0-----:R-:W0:Y:S02]  /*1000*/  MUFU.RCP R22, R22 ;  /* 0x0000001600167308 */ /* 0x001e240000001000 */
[----:B0-----:R-:W-:-:S06]  /*1010*/  VIADD R18, R22, 0xffffffe ;  /* 0x0ffffffe16127836 */ /* 0x001fcc0000000000 */
[----:B------:R0:W1:Y:S02]  /*1020*/  F2I.FTZ.U32.TRUNC.NTZ R19, R18 ;  /* 0x0000001200137305 */ /* 0x000064000021f000 */
[----:B0-----:R-:W-:Y:S02]  /*1030*/  IMAD.MOV.U32 R18, RZ, RZ, RZ ;  /* 0x000000ffff127224 */ /* 0x001fe400078e00ff */
[----:B-1----:R-:W-:-:S04]  /*1040*/  IMAD R37, R37, R19, RZ ;  /* 0x0000001325257224 */ /* 0x002fc800078e02ff */
[----:B------:R-:W-:-:S06]  /*1050*/  IMAD.HI.U32 R19, R19, R37, R18 ;  /* 0x0000002513137227 */ /* 0x000fcc00078e0012 */
[----:B------:R-:W-:-:S04]  /*1060*/  IMAD.HI.U32 R19, R19, R38, RZ ;  /* 0x0000002613137227 */ /* 0x000fc800078e00ff */
[----:B------:R-:W-:-:S04]  /*1070*/  IMAD.MOV R19, RZ, RZ, -R19 ;  /* 0x000000ffff137224 */ /* 0x000fc800078e0a13 */
[----:B------:R-:W-:-:S05]  /*1080*/  IMAD R22, R23, R19, R38 ;  /* 0x0000001317167224 */ /* 0x000fca00078e0226 */
[----:B------:R-:W-:-:S13]  /*1090*/  ISETP.GE.U32.AND P0, PT, R22, R23, PT ;  /* 0x000000171600720c */ /* 0x000fda0003f06070 */
[----:B------:R-:W-:-:S05]  /*10a0*/  @P0 IMAD.IADD R22, R22, 0x1, -R23 ;  /* 0x0000000116160824 */ /* 0x000fca00078e0a17 */
[----:B------:R-:W-:-:S13]  /*10b0*/  ISETP.GE.U32.AND P0, PT, R22, R23, PT ;  /* 0x000000171600720c */ /* 0x000fda0003f06070 */
[----:B------:R-:W-:Y:S01]  /*10c0*/  @P0 IMAD.IADD R22, R22, 0x1, -R23 ;  /* 0x0000000116160824 */ /* 0x000fe200078e0a17 */
[----:B------:R-:W-:-:S04]  /*10d0*/  @!P2 LOP3.LUT R22, RZ, R23, RZ, 0x33, !PT ;  /* 0x00000017ff16a212 */ /* 0x000fc800078e33ff */
[----:B------:R-:W-:Y:S05]  /*10e0*/  NANOSLEEP R22 ;  /* 0x000000160000735d */ /* 0x000fea0003800000 */
[----:B------:R-:W2:Y:S01]  /*10f0*/  LD.E.64.STRONG.GPU R40, desc[UR8][R16.64+0x100] ;  /* 0x0001000810287980 */ /* 0x000ea2000c10fb00 */
[----:B------:R-:W-:Y:S01]  /*1100*/  UMOV UR5, 0xffffffff ;  /* 0xffffffff00057882 */ /* 0x000fe20000000000 */
[----:B------:R-:W-:Y:S02]  /*1110*/  SHF.R.U32.HI R20, RZ, 0x1, R20 ;  /* 0x00000001ff147819 */ /* 0x000fe40000011614 */
[----:B--2---:R-:W-:Y:S01]  /*1120*/  ISETP.NE.AND P0, PT, R40, 0x63, PT ;  /* 0x000000632800780c */ /* 0x004fe20003f05270 */
[----:B------:R-:W-:-:S12]  /*1130*/  BRA.DIV UR5, `(.L_x_7) ;  /* 0x0000003205e87947 */ /* 0x000fd8000b800000 */
[----:B------:R-:W-:-:S13]  /*1140*/  VOTE.ANY P0, !P0 ;  /* 0x0000000000ff7806 */ /* 0x000fda0004000100 */
.L_x_37:
[----:B------:R-:W-:Y:S05]  /*1150*/  @P0 BRA `(.L_x_8) ;  /* 0xfffffffc00900947 */ /* 0x000fea000383ffff */
.L_x_6:
[----:B------:R-:W-:Y:S01]  /*1160*/  UMOV UR5, 0xffffffff ;  /* 0xffffffff00057882 */ /* 0x000fe20000000000 */
[----:B------:R-:W-:Y:S02]  /*1170*/  ISETP.NE.AND P0, PT, R40, 0x65, PT ;  /* 0x000000652800780c */ /* 0x000fe40003f05270 */
[----:B------:R-:W-:Y:S11]  /*1180*/  BRA.DIV UR5, `(.L_x_9) ;  /* 0x0000003205f47947 */ /* 0x000ff6000b800000 */
[----:B------:R-:W0:Y:S01]  /*1190*/  S2R R48, SR_GEMASK ;  /* 0x0000000000307919 */ /* 0x000e220000003c00 */
[----:B------:R-:W-:Y:S01]  /*11a0*/  VOTE.ANY R19, PT, !P0 ;  /* 0x0000000000137806 */ /* 0x000fe200040e0100 */
[C---:B------:R-:W-:Y:S01]  /*11b0*/  VIADD R22, R47.reuse, 0x2 ;  /* 0x000000022f167836 */ /* 0x040fe20000000000 */
[----:B------:R-:W1:Y:S01]  /*11c0*/  LDC.64 R42, c[0x0][0x390] ;  /* 0x0000e400ff2a7b82 */ /* 0x000e620000000a00 */
[C---:B------:R-:W-:Y:S02]  /*11d0*/  VIADD R23, R47.reuse, 0x4 ;  /* 0x000000042f177836 */ /* 0x040fe40000000000 */
[----:B------:R-:W-:Y:S01]  /*11e0*/  VIADD R26, R47, 0x8 ;  /* 0x000000082f1a7836 */ /* 0x000fe20000000000 */
[----:B-1----:R-:W-:Y:S02]  /*11f0*/  IADD3 R42, P3, PT, R42, 0x100, RZ ;  /* 0x000001002a2a7810 */ /* 0x002fe40007f7e0ff */
[----:B0-----:R-:W-:-:S03]  /*1200*/  LOP3.LUT R19, R19, 0x80000000, R48, 0xec, !PT ;  /* 0x8000000013137812 */ /* 0x001fc600078eec30 */
[----:B------:R-:W-:Y:S02]  /*1210*/  IMAD.X R43, RZ, RZ, R43, P3 ;  /* 0x000000ffff2b7224 */ /* 0x000fe400018e062b */
[----:B------:R-:W-:-:S05]  /*1220*/  VIADD R16, R19, 0xffffffff ;  /* 0xffffffff13107836 */ /* 0x000fca0000000000 */
[----:B------:R-:W-:-:S06]  /*1230*/  LOP3.LUT R16, R19, R16, RZ, 0xc, !PT ;  /* 0x0000001013107212 */ /* 0x000fcc00078e0cff */
[----:B------:R-:W0:Y:S02]  /*1240*/  POPC R16, R16 ;  /* 0x0000001000107309 */ /* 0x000e240000000000 */
[----:B0-----:R-:W0:Y:S01]  /*1250*/  SHFL.DOWN PT, R20, R41, 0x1, R16 ;  /* 0x0820000029147989 */ /* 0x001e2200000e0010 */
[----:B------:R-:W-:-:S04]  /*1260*/  ISETP.GE.AND P0, PT, R47, R16, PT ;  /* 0x000000102f00720c */ /* 0x000fc80003f06270 */
[----:B0-----:R-:W-:Y:S02]  /*1270*/  SEL R20, R20, RZ, !P0 ;  /* 0x000000ff14147207 */ /* 0x001fe40004000000 */
[----:B------:R-:W-:-:S03]  /*1280*/  ISETP.GT.AND P0, PT, R22, R16, PT ;  /* 0x000000101600720c */ /* 0x000fc60003f04270 */
[----:B------:R-:W-:-:S05]  /*1290*/  IMAD.IADD R37, R20, 0x1, R41 ;  /* 0x0000000114257824 */ /* 0x000fca00078e0229 */
[----:B------:R-:W0:Y:S02]  /*12a0*/  SHFL.DOWN PT, R20, R37, 0x2, R16 ;  /* 0x0840000025147989 */ /* 0x000e2400000e0010 */
[----:B0-----:R-:W-:Y:S02]  /*12b0*/  SEL R20, R20, RZ, !P0 ;  /* 0x000000ff14147207 */ /* 0x001fe40004000000 */
[----:B------:R-:W-:-:S03]  /*12c0*/  ISETP.GT.AND P0, PT, R23, R16, PT ;  /* 0x000000101700720c */ /* 0x000fc60003f04270 */
[----:B------:R-:W-:Y:S02]  /*12d0*/  IMAD.IADD R39, R37, 0x1, R20 ;  /* 0x0000000125277824 */ /* 0x000fe400078e0214 */
[----:B------:R-:W-:-:S03]  /*12e0*/  VIADD R37, R47, 0x10 ;  /* 0x000000102f257836 */ /* 0x000fc60000000000 */
[----:B------:R-:W0:Y:S02]  /*12f0*/  SHFL.DOWN PT, R20, R39, 0x4, R16 ;  /* 0x0880000027147989 */ /* 0x000e2400000e0010 */
[-C--:B------:R-:W-:Y:S02]  /*1300*/  ISETP.GT.AND P2, PT, R37, R16.reuse, PT ;  /* 0x000000102500720c */ /* 0x080fe40003f44270 */
[----:B0-----:R-:W-:Y:S02]  /*1310*/  SEL R20, R20, RZ, !P0 ;  /* 0x000000ff14147207 */ /* 0x001fe40004000000 */
[----:B------:R-:W-:-:S03]  /*1320*/  ISETP.GT.AND P0, PT, R26, R16, PT ;  /* 0x000000101a00720c */ /* 0x000fc60003f04270 */
[----:B------:R-:W-:-:S05]  /*1330*/  IMAD.IADD R51, R39, 0x1, R20 ;  /* 0x0000000127337824 */ /* 0x000fca00078e0214 */
[----:B------:R-:W0:Y:S02]  /*1340*/  SHFL.DOWN PT, R20, R51, 0x8, R16 ;  /* 0x0900000033147989 */ /* 0x000e2400000e0010 */
[----:B0-----:R-:W-:Y:S02]  /*1350*/  SEL R20, R20, RZ, !P0 ;  /* 0x000000ff14147207 */ /* 0x001fe40004000000 */
[----:B------:R-:W-:-:S03]  /*1360*/  ISETP.NE.AND P0, PT, R40, 0x65, PT ;  /* 0x000000652800780c */ /* 0x000fc60003f05270 */
[----:B------:R-:W-:-:S05]  /*1370*/  IMAD.IADD R41, R51, 0x1, R20 ;  /* 0x0000000133297824 */ /* 0x000fca00078e0214 */
[----:B------:R-:W0:Y:S05]  /*1380*/  SHFL.DOWN PT, R20, R41, 0x10, R16 ;  /* 0x0a00000029147989 */ /* 0x000e2a00000e0010 */
[----:B------:R-:W-:Y:S02]  /*1390*/  VOTE.ALL P0, P0 ;  /* 0x0000000000ff7806 */ /* 0x000fe40000000000 */
[----:B0-----:R-:W-:-:S05]  /*13a0*/  SEL R20, R20, RZ, !P2 ;  /* 0x000000ff14147207 */ /* 0x001fca0005000000 */
[----:B------:R-:W-:-:S07]  /*13b0*/  IMAD.IADD R39, R41, 0x1, R20 ;  /* 0x0000000129277824 */ /* 0x000fce00078e0214 */
.L_x_46:
[----:B------:R-:W-:Y:S05]  /*13c0*/  @!P0 BRA `(.L_x_10) ;  /* 0x0000000400248947 */ /* 0x000fea0003800000 */
[----:B------:R-:W-:-:S07]  /*13d0*/  IMAD.MOV.U32 R44, RZ, RZ, 0x3b8 ;  /* 0x000003b8ff2c7424 */ /* 0x000fce00078e00ff */
.L_x_16:
[----:B------:R-:W-:Y:S02]  /*13e0*/  IMAD.MOV.U32 R16, RZ, RZ, R42 ;  /* 0x000000ffff107224 */ /* 0x000fe400078e002a */
[----:B------:R-:W-:Y:S02]  /*13f0*/  IMAD.MOV.U32 R17, RZ, RZ, R43 ;  /* 0x000000ffff117224 */ /* 0x000fe400078e002b */
[----:B------:R-:W-:-:S05]  /*1400*/  IMAD.WIDE R16, R21, 0x8, R16 ;  /* 0x0000000815107825 */ /* 0x000fca00078e0210 */
[----:B------:R-:W2:Y:S01]  /*1410*/  LD.E.64.STRONG.GPU R40, desc[UR8][R16.64+-0x100] ;  /* 0xffff000810287980 */ /* 0x000ea2000c10fb00 */
[----:B------:R-:W-:Y:S05]  /*1420*/  YIELD ;  /* 0x0000000000007946 */ /* 0x000fea0003800000 */
[----:B------:R-:W-:Y:S01]  /*1430*/  UMOV UR5, 0xffffffff ;  /* 0xffffffff00057882 */ /* 0x000fe20000000000 */
[----:B------:R-:W-:Y:S02]  /*1440*/  SHF.R.U32.HI R44, RZ, 0x1, R44 ;  /* 0x00000001ff2c7819 */ /* 0x000fe4000001162c */
[----:B--2---:R-:W-:Y:S01]  /*1450*/  ISETP.NE.AND P0, PT, R40, 0x63, PT ;  /* 0x000000632800780c */ /* 0x004fe20003f05270 */
[----:B------:R-:W-:-:S12]  /*1460*/  BRA.DIV UR5, `(.L_x_11) ;  /* 0x0000003605407947 */ /* 0x000fd8000b800000 */
[----:B------:R-:W-:-:S13]  /*1470*/  VOTE.ANY P0, !P0 ;  /* 0x0000000000ff7806 */ /* 0x000fda0004000100 */
.L_x_49:
[----:B------:R-:W-:Y:S05]  /*1480*/  @!P0 BRA `(.L_x_12) ;  /* 0x0000000000748947 */ /* 0x000fea0003800000 */
[----:B------:R-:W-:-:S07]  /*1490*/  IMAD.MOV.U32 R20, RZ, RZ, R44 ;  /* 0x000000ffff147224 */ /* 0x000fce00078e002c */
.L_x_14:
        /* <DEDUP_REMOVED lines=27> */
.L_x_52:
[----:B------:R-:W-:Y:S05]  /*1650*/  @P0 BRA `(.L_x_14) ;  /* 0xfffffffc00900947 */ /* 0x000fea000383ffff */
.L_x_12:
[----:B------:R-:W-:Y:S01]  /*1660*/  UMOV UR5, 0xffffffff ;  /* 0xffffffff00057882 */ /* 0x000fe20000000000 */
[----:B------:R-:W-:Y:S02]  /*1670*/  ISETP.NE.AND P0, PT, R40, 0x65, PT ;  /* 0x000000652800780c */ /* 0x000fe40003f05270 */
[----:B------:R-:W-:Y:S11]  /*1680*/  BRA.DIV UR5, `(.L_x_15) ;  /* 0x0000003205f87947 */ /* 0x000ff6000b800000 */
[----:B------:R-:W-:Y:S01]  /*1690*/  VOTE.ANY R19, PT, !P0 ;  /* 0x0000000000137806 */ /* 0x000fe200040e0100 */
[----:B------:R-:W-:-:S03]  /*16a0*/  VIADD R21, R21, 0xffffffe0 ;  /* 0xffffffe015157836 */ /* 0x000fc60000000000 */
[----:B------:R-:W-:-:S05]  /*16b0*/  LOP3.LUT R19, R19, 0x80000000, R48, 0xec, !PT ;  /* 0x8000000013137812 */ /* 0x000fca00078eec30 */
[----:B------:R-:W-:-:S05]  /*16c0*/  VIADD R16, R19, 0xffffffff ;  /* 0xffffffff13107836 */ /* 0x000fca0000000000 */
[----:B------:R-:W-:-:S06]  /*16d0*/  LOP3.LUT R16, R19, R16, RZ, 0xc, !PT ;  /* 0x0000001013107212 */ /* 0x000fcc00078e0cff */
[----:B------:R-:W0:Y:S02]  /*16e0*/  POPC R16, R16 ;  /* 0x0000001000107309 */ /* 0x000e240000000000 */
[----:B0-----:R-:W0:Y:S01]  /*16f0*/  SHFL.DOWN PT, R20, R41, 0x1, R16 ;  /* 0x0820000029147989 */ /* 0x001e2200000e0010 */
[-C--:B------:R-:W-:Y:S02]  /*1700*/  ISETP.GE.AND P0, PT, R47, R16.reuse, PT ;  /* 0x000000102f00720c */ /* 0x080fe40003f06270 */
[-C--:B------:R-:W-:Y:S02]  /*1710*/  ISETP.GT.AND P2, PT, R37, R16.reuse, PT ;  /* 0x000000102500720c */ /* 0x080fe40003f44270 */
[----:B0-----:R-:W-:Y:S02]  /*1720*/  SEL R20, R20, RZ, !P0 ;  /* 0x000000ff14147207 */ /* 0x001fe40004000000 */
[----:B------:R-:W-:-:S03]  /*1730*/  ISETP.GT.AND P0, PT, R22, R16, PT ;  /* 0x000000101600720c */ /* 0x000fc60003f04270 */
[----:B------:R-:W-:-:S05]  /*1740*/  IMAD.IADD R51, R20, 0x1, R41 ;  /* 0x0000000114337824 */ /* 0x000fca00078e0229 */
[----:B------:R-:W0:Y:S02]  /*1750*/  SHFL.DOWN PT, R20, R51, 0x2, R16 ;  /* 0x0840000033147989 */ /* 0x000e2400000e0010 */
        /* <DEDUP_REMOVED lines=13> */
[----:B0-----:R-:W-:-:S04]  /*1830*/  SEL R20, R20, RZ, !P2 ;  /* 0x000000ff14147207 */ /* 0x001fc80005000000 */
[----:B------:R-:W-:-:S07]  /*1840*/  IADD3 R39, PT, PT, R50, R20, R39 ;  /* 0x0000001432277210 */ /* 0x000fce0007ffe027 */
.L_x_61:
[----:B------:R-:W-:Y:S05]  /*1850*/  @P0 BRA `(.L_x_16) ;  /* 0xfffffff800e00947 */ /* 0x000fea000383ffff */
.L_x_10:
[----:B------:R-:W-:Y:S01]  /*1860*/  ISETP.NE.AND P0, PT, R47, RZ, PT ;  /* 0x000000ff2f00720c */ /* 0x000fe20003f05270 */
[----:B------:R-:W0:Y:S01]  /*1870*/  @!P1 S2R R17, SR_CgaCtaId ;  /* 0x0000000000119919 */ /* 0x000e220000008800 */
[----:B------:R-:W-:Y:S01]  /*1880*/  @!P1 MOV R16, 0x400 ;  /* 0x0000040000109802 */ /* 0x000fe20000000f00 */
[----:B------:R-:W-:Y:S02]  /*1890*/  @!P1 IMAD.IADD R27, R27, 0x1, R39 ;  /* 0x000000011b1b9824 */ /* 0x000fe400078e0227 */
[----:B------:R-:W-:-:S05]  /*18a0*/  @!P1 IMAD.MOV.U32 R26, RZ, RZ, 0x65 ;  /* 0x00000065ff1a9424 */ /* 0x000fca00078e00ff */
[----:B------:R1:W-:Y:S03]  /*18b0*/  @!P1 ST.E.64.STRONG.GPU desc[UR8][R24.64+0x100], R26 ;  /* 0x0001001a18009985 */ /* 0x0003e6000c10fb08 */
[----:B------:R-:W-:Y:S01]  /*18c0*/  @!P0 MOV R19, 0x400 ;  /* 0x0000040000138802 */ /* 0x000fe20000000f00 */
[----:B------:R-:W2:Y:S01]  /*18d0*/  @!P0 S2R R20, SR_CgaCtaId ;  /* 0x0000000000148919 */ /* 0x000ea20000008800 */
[----:B0-----:R-:W-:Y:S01]  /*18e0*/  @!P1 LEA R18, R17, R16, 0x18 ;  /* 0x0000001011129211 */ /* 0x001fe200078ec0ff */
[----:B------:R-:W-:Y:S02]  /*18f0*/  IMAD.MOV.U32 R16, RZ, RZ, R46 ;  /* 0x000000ffff107224 */ /* 0x000fe400078e002e */
[----:B------:R-:W-:Y:S02]  /*1900*/  @!P0 IMAD.MOV.U32 R16, RZ, RZ, R39 ;  /* 0x000000ffff108224 */ /* 0x000fe400078e0027 */
[----:B------:R1:W-:Y:S04]  /*1910*/  @!P1 STS [R18+0x8], R27 ;  /* 0x0000081b12009388 */ /* 0x0003e80000000800 */
[----:B------:R1:W-:Y:S01]  /*1920*/  @!P1 STS [R18+0x4], R39 ;  /* 0x0000042712009388 */ /* 0x0003e20000000800 */
[----:B--2---:R-:W-:-:S05]  /*1930*/  @!P0 LEA R20, R20, R19, 0x18 ;  /* 0x0000001314148211 */ /* 0x004fca00078ec0ff */
[----:B------:R1:W-:Y:S02]  /*1940*/  @!P0 STS [R20+0x4c], R39 ;  /* 0x00004c2714008388 */ /* 0x0003e40000000800 */
.L_x_4:
[----:B------:R-:W-:Y:S05]  /*1950*/  WARPSYNC.ALL ;  /* 0x0000000000007948 */ /* 0x000fea0003800000 */
[----:B------:R-:W0:Y:S08]  /*1960*/  S2UR UR6, SR_CgaCtaId ;  /* 0x00000000000679c3 */ /* 0x000e300000008800 */
[----:B------:R-:W-:Y:S01]  /*1970*/  BAR.SYNC.DEFER_BLOCKING 0x0 ;  /* 0x0000000000007b1d */ /* 0x000fe20000010000 */
[----:B------:R-:W-:-:S05]  /*1980*/  ISETP.NE.AND P0, PT, R49, RZ, PT ;  /* 0x000000ff3100720c */ /* 0x000fca0003f05270 */
[----:B------:R-:W-:Y:S02]  /*1990*/  UMOV UR5, 0x400 ;  /* 0x0000040000057882 */ /* 0x000fe40000000000 */
[----:B0-----:R-:W-:-:S09]  /*19a0*/  ULEA UR5, UR6, UR5, 0x18 ;  /* 0x0000000506057291 */ /* 0x001fd2000f8ec0ff */
[----:B------:R-:W0:Y:S02]  /*19b0*/  LDS R17, [UR5+0x4c] ;  /* 0x00004c05ff117984 */ /* 0x000e240008000800 */
[----:B0-----:R-:W-:-:S05]  /*19c0*/  SEL R17, R17, RZ, P0 ;  /* 0x000000ff11117207 */ /* 0x001fca0000000000 */
[----:B------:R-:W-:-:S07]  /*19d0*/  IMAD.IADD R16, R17, 0x1, R16 ;  /* 0x0000000111107824 */ /* 0x000fce00078e0210 */
.L_x_3:
[----:B------:R-:W-:Y:S05]  /*19e0*/  BSYNC.RECONVERGENT B0 ;  /* 0x0000000000007941 */ /* 0x000fea0003800200 */
.L_x_1:
[----:B------:R-:W-:Y:S01]  /*19f0*/  IMAD.IADD R17, R4, 0x1, R16 ;  /* 0x0000000104117824 */ /* 0x000fe200078e0210 */
[----:B------:R-:W-:Y:S03]  /*1a00*/  BAR.SYNC.DEFER_BLOCKING 0x0 ;  /* 0x0000000000007b1d */ /* 0x000fe60000010000 */
[----:B------:R-:W-:-:S03]  /*1a10*/  IMAD.IADD R4, R5, 0x1, R17 ;  /* 0x0000000105047824 */ /* 0x000fc600078e0211 */
[----:B------:R-:W2:Y:S01]  /*1a20*/  LDCU.64 UR6, c[0x0][0x388] ;  /* 0x00007100ff0677ac */ /* 0x000ea20008000a00 */
[----:B------:R-:W-:-:S04]  /*1a30*/  IMAD.IADD R5, R6, 0x1, R4 ;  /* 0x0000000106057824 */ /* 0x000fc800078e0204 */
[----:B------:R-:W-:-:S04]  /*1a40*/  IMAD.IADD R6, R7, 0x1, R5 ;  /* 0x0000000107067824 */ /* 0x000fc800078e0205 */
[----:B------:R-:W-:-:S04]  /*1a50*/  IMAD.IADD R7, R8, 0x1, R6 ;  /* 0x0000000108077824 */ /* 0x000fc800078e0206 */
[----:B------:R-:W-:-:S04]  /*1a60*/  IMAD.IADD R8, R9, 0x1, R7 ;  /* 0x0000000109087824 */ /* 0x000fc800078e0207 */
[----:B------:R-:W-:Y:S01]  /*1a70*/  IMAD.IADD R9, R10, 0x1, R8 ;  /* 0x000000010a097824 */ /* 0x000fe200078e0208 */
[----:B------:R-:W-:Y:S03]  /*1a80*/  STS.64 [R0], R16 ;  /* 0x0000001000007388 */ /* 0x000fe60000000a00 */
[----:B------:R-:W-:Y:S01]  /*1a90*/  IMAD.IADD R10, R11, 0x1, R9 ;  /* 0x000000010b0a7824 */ /* 0x000fe200078e0209 */
[----:B------:R2:W-:Y:S03]  /*1aa0*/  STS.64 [R0+0x8], R4 ;  /* 0x0000080400007388 */ /* 0x0005e60000000a00 */
[----:B------:R-:W-:Y:S01]  /*1ab0*/  IMAD.IADD R11, R12, 0x1, R10 ;  /* 0x000000010c0b7824 */ /* 0x000fe200078e020a */
[----:B------:R-:W-:Y:S03]  /*1ac0*/  STS.64 [R0+0x10], R6 ;  /* 0x0000100600007388 */ /* 0x000fe60000000a00 */
[----:B------:R-:W-:Y:S01]  /*1ad0*/  IMAD.IADD R12, R13, 0x1, R11 ;  /* 0x000000010d0c7824 */ /* 0x000fe200078e020b */
[----:B------:R-:W-:Y:S03]  /*1ae0*/  STS.64 [R0+0x18], R8 ;  /* 0x0000180800007388 */ /* 0x000fe60000000a00 */
[----:B------:R-:W-:Y:S01]  /*1af0*/  IMAD.IADD R13, R14, 0x1, R12 ;  /* 0x000000010e0d7824 */ /* 0x000fe200078e020c */
[----:B------:R-:W-:Y:S01]  /*1b00*/  STS.64 [R0+0x20], R10 ;  /* 0x0000200a00007388 */ /* 0x000fe20000000a00 */
[----:B--2---:R-:W-:-:S02]  /*1b10*/  IADD3 R4, P0, PT, R45, UR6, RZ ;  /* 0x000000062d047c10 */ /* 0x004fc4000ff1e0ff */
[----:B------:R-:W-:Y:S01]  /*1b20*/  IMAD.IADD R14, R15, 0x1, R13 ;  /* 0x000000010f0e7824 */ /* 0x000fe200078e020d */
[----:B------:R-:W-:Y:S01]  /*1b30*/  STS.64 [R0+0x28], R12 ;  /* 0x0000280c00007388 */ /* 0x000fe20000000a00 */
[----:B------:R-:W-:Y:S02]  /*1b40*/  IADD3.X R5, PT, PT, R3, UR7, RZ, P0, !PT ;  /* 0x0000000703057c10 */ /* 0x000fe400087fe4ff */
[----:B------:R-:W-:-:S04]  /*1b50*/  IMAD.IADD R15, R28, 0x1, R14 ;  /* 0x000000011c0f7824 */ /* 0x000fc800078e020e */
[----:B01----:R-:W-:Y:S01]  /*1b60*/  IMAD.IADD R18, R29, 0x1, R15 ;  /* 0x000000011d127824 */ /* 0x003fe200078e020f */
[----:B------:R-:W-:Y:S03]  /*1b70*/  STS.64 [R0+0x30], R14 ;  /* 0x0000300e00007388 */ /* 0x000fe60000000a00 */
[----:B------:R-:W-:-:S04]  /*1b80*/  IMAD.IADD R19, R30, 0x1, R18 ;  /* 0x000000011e137824 */ /* 0x000fc800078e0212 */
[----:B------:R-:W-:Y:S01]  /*1b90*/  IMAD.IADD R20, R31, 0x1, R19 ;  /* 0x000000011f147824 */ /* 0x000fe200078e0213 */
[----:B------:R-:W-:Y:S03]  /*1ba0*/  STS.64 [R0+0x38], R18 ;  /* 0x0000381200007388 */ /* 0x000fe60000000a00 */
[----:B------:R-:W-:-:S04]  /*1bb0*/  IMAD.IADD R21, R32, 0x1, R20 ;  /* 0x0000000120157824 */ /* 0x000fc800078e0214 */
[----:B------:R-:W-:Y:S01]  /*1bc0*/  IMAD.IADD R22, R33, 0x1, R21 ;  /* 0x0000000121167824 */ /* 0x000fe200078e0215 */
[----:B------:R-:W-:Y:S03]  /*1bd0*/  STS.64 [R0+0x40], R20 ;  /* 0x0000401400007388 */ /* 0x000fe60000000a00 */
[----:B------:R-:W-:-:S04]  /*1be0*/  IMAD.IADD R23, R34, 0x1, R22 ;  /* 0x0000000122177824 */ /* 0x000fc800078e0216 */
[----:B------:R-:W-:Y:S01]  /*1bf0*/  IMAD.IADD R24, R35, 0x1, R23 ;  /* 0x0000000123187824 */ /* 0x000fe200078e0217 */
[----:B------:R-:W-:Y:S03]  /*1c00*/  STS.64 [R0+0x48], R22 ;  /* 0x0000481600007388 */ /* 0x000fe60000000a00 */
[----:B------:R-:W-:-:S05]  /*1c10*/  IMAD.IADD R25, R36, 0x1, R24 ;  /* 0x0000000124197824 */ /* 0x000fca00078e0218 */
[----:B------:R-:W-:Y:S01]  /*1c20*/  STS.64 [R0+0x50], R24 ;  /* 0x0000501800007388 */ /* 0x000fe20000000a00 */
[----:B------:R-:W-:-:S03]  /*1c30*/  NOP ;  /* 0x0000000000007918 */ /* 0x000fc60000000000 */
[----:B------:R-:W0:Y:S04]  /*1c40*/  LDS R7, [R2] ;  /* 0x0000000002077984 */ /* 0x000e280000000800 */
[----:B------:R-:W1:Y:S04]  /*1c50*/  LDS R9, [R2+0x80] ;  /* 0x0000800002097984 */ /* 0x000e680000000800 */
[----:B------:R-:W2:Y:S04]  /*1c60*/  LDS R11, [R2+0x100] ;  /* 0x00010000020b7984 */ /* 0x000ea80000000800 */
[----:B------:R-:W3:Y:S04]  /*1c70*/  LDS R13, [R2+0x180] ;  /* 0x00018000020d7984 */ /* 0x000ee80000000800 */
[----:B------:R-:W4:Y:S04]  /*1c80*/  LDS R15, [R2+0x200] ;  /* 0x00020000020f7984 */ /* 0x000f280000000800 */
[----:B------:R-:W5:Y:S04]  /*1c90*/  LDS R17, [R2+0x280] ;  /* 0x0002800002117984 */ /* 0x000f680000000800 */
        /* <DEDUP_REMOVED lines=16> */
[----:B0-----:R-:W-:Y:S04]  /*1da0*/  STG.E desc[UR8][R4.64], R7 ;  /* 0x0000000704007986 */ /* 0x001fe8000c101908 */
[----:B-1----:R-:W-:Y:S04]  /*1db0*/  STG.E desc[UR8][R4.64+0x80], R9 ;  /* 0x0000800904007986 */ /* 0x002fe8000c101908 */
[----:B--2---:R-:W-:Y:S04]  /*1dc0*/  STG.E desc[UR8][R4.64+0x100], R11 ;  /* 0x0001000b04007986 */ /* 0x004fe8000c101908 */
[----:B---3--:R-:W-:Y:S04]  /*1dd0*/  STG.E desc[UR8][R4.64+0x180], R13 ;  /* 0x0001800d04007986 */ /* 0x008fe8000c101908 */
[----:B----4-:R-:W-:Y:S04]  /*1de0*/  STG.E desc[UR8][R4.64+0x200], R15 ;  /* 0x0002000f04007986 */ /* 0x010fe8000c101908 */
[----:B-----5:R-:W-:Y:S04]  /*1df0*/  STG.E desc[UR8][R4.64+0x280], R17 ;  /* 0x0002801104007986 */ /* 0x020fe8000c101908 */
[----:B------:R-:W-:Y:S04]  /*1e00*/  STG.E desc[UR8][R4.64+0x300], R19 ;  /* 0x0003001304007986 */ /* 0x000fe8000c101908 */
        /* <DEDUP_REMOVED lines=14> */
[----:B------:R-:W-:Y:S01]  /*1ef0*/  STG.E desc[UR8][R4.64+0xa80], R51 ;  /* 0x000a803304007986 */ /* 0x000fe2000c101908 */
[----:B------:R-:W-:Y:S05]  /*1f00*/  EXIT ;  /* 0x000000000000794d */ /* 0x000fea0003800000 */
.L_x_0:
[----:B------:R-:W-:-:S13]  /*1f10*/  ISETP.NE.AND P0, PT, R0, RZ, PT ;  /* 0x000000ff0000720c */ /* 0x000fda0003f05270 */
[----:B------:R-:W-:Y:S05]  /*1f20*/  @!P0 EXIT ;  /* 0x000000000000894d */ /* 0x000fea0003800000 */
[----:B------:R-:W0:Y:S02]  /*1f30*/  LDC.64 R2, c[0x0][0x380] ;  /* 0x0000e000ff027b82 */ /* 0x000e240000000a00 */
[----:B0-----:R-:W-:-:S05]  /*1f40*/  IMAD.WIDE.U32 R2, R5, 0x4, R2 ;  /* 0x0000000405027825 */ /* 0x001fca00078e0002 */
[----:B------:R0:W2:Y:S01]  /*1f50*/  LDG.E R4, desc[UR8][R2.64] ;  /* 0x0000000802047981 */ /* 0x0000a2000c1e1900 */
[----:B------:R-:W3:Y:S02]  /*1f60*/  S2R R13, SR_TID.X ;  /* 0x00000000000d7919 */ /* 0x000ee40000002100 */
[C---:B---3--:R-:W-:Y:S02]  /*1f70*/  LOP3.LUT R5, R13.reuse, 0x1f, RZ, 0xc0, !PT ;  /* 0x0000001f0d057812 */ /* 0x048fe400078ec0ff */
[----:B------:R-:W-:-:S05]  /*1f80*/  LOP3.LUT R6, R13, 0x3e0, RZ, 0xc0, !PT ;  /* 0x000003e00d067812 */ /* 0x000fca00078ec0ff */
[----:B------:R-:W-:-:S04]  /*1f90*/  IMAD R11, R6, 0x16, R5 ;  /* 0x00000016060b7824 */ /* 0x000fc800078e0205 */
[C---:B------:R-:W-:Y:S01]  /*1fa0*/  VIADD R5, R11.reuse, 0x20 ;  /* 0x000000200b057836 */ /* 0x040fe20000000000 */
[C---:B------:R-:W-:Y:S01]  /*1fb0*/  ISETP.GE.U32.AND P6, PT, R11.reuse, R0, PT ;  /* 0x000000000b00720c */ /* 0x040fe20003fc6070 */
[C---:B------:R-:W-:Y:S01]  /*1fc0*/  VIADD R9, R11.reuse, 0xa0 ;  /* 0x000000a00b097836 */ /* 0x040fe20000000000 */
[C---:B0-----:R-:W-:Y:S01]  /*1fd0*/  LEA R2, P1, R11.reuse, R2, 0x2 ;  /* 0x000000020b027211 */ /* 0x041fe200078210ff */
[----:B------:R-:W-:Y:S01]  /*1fe0*/  VIADD R7, R11, 0x80 ;  /* 0x000000800b077836 */ /* 0x000fe20000000000 */
[-C--:B------:R-:W-:Y:S01]  /*1ff0*/  ISETP.GE.U32.AND P5, PT, R5, R0.reuse, PT ;  /* 0x000000000500720c */ /* 0x080fe20003fa6070 */
[----:B------:R-:W-:Y:S01]  /*2000*/  VIADD R5, R11, 0xe0 ;  /* 0x000000e00b057836 */ /* 0x000fe20000000000 */
[-C--:B------:R-:W-:Y:S01]  /*2010*/  ISETP.GE.U32.AND P4, PT, R9, R0.reuse, PT ;  /* 0x000000000900720c */ /* 0x080fe20003f86070 */
[----:B------:R-:W-:Y:S01]  /*2020*/  IMAD.X R3, RZ, RZ, R3, P1 ;  /* 0x000000ffff037224 */ /* 0x000fe200008e0603 */
[-C--:B------:R-:W-:Y:S01]  /*2030*/  ISETP.GE.U32.AND P0, PT, R7, R0.reuse, PT ;  /* 0x000000000700720c */ /* 0x080fe20003f06070 */
[----:B------:R-:W-:Y:S01]  /*2040*/  VIADD R7, R11, 0x120 ;  /* 0x000001200b077836 */ /* 0x000fe20000000000 */
[----:B------:R-:W-:Y:S01]  /*2050*/  ISETP.GE.U32.AND P3, PT, R5, R0, PT ;  /* 0x000000000500720c */ /* 0x000fe20003f66070 */
[----:B------:R-:W-:-:S02]  /*2060*/  VIADD R5, R11, 0x200 ;  /* 0x000002000b057836 */ /* 0x000fc40000000000 */
[----:B------:R-:W-:Y:S01]  /*2070*/  VIADD R9, R11, 0x1c0 ;  /* 0x000001c00b097836 */ /* 0x000fe20000000000 */
[----:B------:R-:W-:-:S04]  /*2080*/  ISETP.GE.U32.AND P2, PT, R7, R0, PT ;  /* 0x000000000700720c */ /* 0x000fc80003f46070 */
[----:B------:R-:W-:Y:S01]  /*2090*/  ISETP.GE.U32.AND P1, PT, R9, R0, PT ;  /* 0x000000000900720c */ /* 0x000fe20003f26070 */
[C---:B------:R-:W-:Y:S02]  /*20a0*/  VIADD R7, R11.reuse, 0x260 ;  /* 0x000002600b077836 */ /* 0x040fe40000000000 */
[C---:B------:R-:W-:Y:S02]  /*20b0*/  VIADD R51, R11.reuse, 0x40 ;  /* 0x000000400b337836 */ /* 0x040fe40000000000 */
[C---:B------:R-:W-:Y:S02]  /*20c0*/  VIADD R50, R11.reuse, 0x60 ;  /* 0x000000600b327836 */ /* 0x040fe40000000000 */
[C---:B------:R-:W-:Y:S02]  /*20d0*/  VIADD R49, R11.reuse, 0xc0 ;  /* 0x000000c00b317836 */ /* 0x040fe40000000000 */
[C---:B------:R-:W-:Y:S02]  /*20e0*/  VIADD R48, R11.reuse, 0x100 ;  /* 0x000001000b307836 */ /* 0x040fe40000000000 */
[----:B------:R-:W-:-:S02]  /*20f0*/  VIADD R47, R11, 0x140 ;  /* 0x000001400b2f7836 */ /* 0x000fc40000000000 */
[C---:B------:R-:W-:Y:S02]  /*2100*/  VIADD R46, R11.reuse, 0x160 ;  /* 0x000001600b2e7836 */ /* 0x040fe40000000000 */
[C---:B------:R-:W-:Y:S02]  /*2110*/  VIADD R45, R11.reuse, 0x180 ;  /* 0x000001800b2d7836 */ /* 0x040fe40000000000 */
[C---:B------:R-:W-:Y:S02]  /*2120*/  VIADD R43, R11.reuse, 0x1a0 ;  /* 0x000001a00b2b7836 */ /* 0x040fe40000000000 */
[C---:B------:R-:W-:Y:S02]  /*2130*/  VIADD R42, R11.reuse, 0x1e0 ;  /* 0x000001e00b2a7836 */ /* 0x040fe40000000000 */
[C---:B------:R-:W-:Y:S02]  /*2140*/  VIADD R41, R11.reuse, 0x240 ;  /* 0x000002400b297836 */ /* 0x040fe40000000000 */
[----:B------:R-:W-:-:S02]  /*2150*/  VIADD R40, R11, 0x2a0 ;  /* 0x000002a00b287836 */ /* 0x000fc40000000000 */
[----:B--2---:R-:W-:Y:S02]  /*2160*/  IMAD.MOV.U32 R16, RZ, RZ, R4 ;  /* 0x000000ffff107224 */ /* 0x004fe400078e0004 */
[----:B------:R-:W2:Y:S01]  /*2170*/  @!P6 LDG.E R4, desc[UR8][R2.64] ;  /* 0x000000080204e981 */ /* 0x000ea2000c1e1900 */
[-C--:B------:R-:W-:Y:S01]  /*2180*/  ISETP.GE.U32.AND P6, PT, R5, R0.reuse, PT ;  /* 0x000000000500720c */ /* 0x080fe20003fc6070 */
[--C-:B------:R-:W-:Y:S02]  /*2190*/  IMAD.MOV.U32 R6, RZ, RZ, R16.reuse ;  /* 0x000000ffff067224 */ /* 0x100fe400078e0010 */
[----:B------:R-:W-:Y:S02]  /*21a0*/  VIADD R5, R11, 0x220 ;  /* 0x000002200b057836 */ /* 0x000fe40000000000 */
[----:B------:R-:W-:Y:S02]  /*21b0*/  IMAD.MOV.U32 R14, RZ, RZ, R16 ;  /* 0x000000ffff0e7224 */ /* 0x000fe400078e0010 */
[----:B------:R-:W3:Y:S01]  /*21c0*/  @!P5 LDG.E R6, desc[UR8][R2.64+0x80] ;  /* 0x000080080206d981 */ /* 0x000ee2000c1e1900 */
[----:B------:R-:W-:Y:S01]  /*21d0*/  ISETP.GE.U32.AND P5, PT, R5, R0, PT ;  /* 0x000000000500720c */ /* 0x000fe20003fa6070 */
[----:B------:R-:W-:-:S02]  /*21e0*/  VIADD R5, R11, 0x280 ;  /* 0x000002800b057836 */ /* 0x000fc40000000000 */
[----:B------:R-:W4:Y:S01]  /*21f0*/  @!P4 LDG.E R14, desc[UR8][R2.64+0x280] ;  /* 0x00028008020ec981 */ /* 0x000f22000c1e1900 */
[--C-:B------:R-:W-:Y:S02]  /*2200*/  IMAD.MOV.U32 R12, RZ, RZ, R16.reuse ;  /* 0x000000ffff0c7224 */ /* 0x100fe400078e0010 */
[-C--:B------:R-:W-:Y:S01]  /*2210*/  ISETP.GE.U32.AND P4, PT, R5, R0.reuse, PT ;  /* 0x000000000500720c */ /* 0x080fe20003f86070 */
[--C-:B------:R-:W-:Y:S02]  /*2220*/  IMAD.MOV.U32 R20, RZ, RZ, R16.reuse ;  /* 0x000000ffff147224 */ /* 0x100fe400078e0010 */
[--C-:B------:R-:W-:Y:S01]  /*2230*/  IMAD.MOV.U32 R24, RZ, RZ, R16.reuse ;  /* 0x000000ffff187224 */ /* 0x100fe200078e0010 */
[----:B------:R-:W4:Y:S01]  /*2240*/  @!P0 LDG.E R12, desc[UR8][R2.64+0x200] ;  /* 0x00020008020c8981 */ /* 0x000f22000c1e1900 */
[--C-:B------:R-:W-:Y:S02]  /*2250*/  IMAD.MOV.U32 R34, RZ, RZ, R16.reuse ;  /* 0x000000ffff227224 */ /* 0x100fe400078e0010 */
[----:B------:R-:W-:Y:S01]  /*2260*/  IMAD.MOV.U32 R5, RZ, RZ, R16 ;  /* 0x000000ffff057224 */ /* 0x000fe200078e0010 */
[----:B------:R-:W4:Y:S01]  /*2270*/  @!P3 LDG.E R20, desc[UR8][R2.64+0x380] ;  /* 0x000380080214b981 */ /* 0x000f22000c1e1900 */
[----:B------:R-:W-:-:S02]  /*2280*/  ISETP.GE.U32.AND P0, PT, R7, R0, PT ;  /* 0x000000000700720c */ /* 0x000fc40003f06070 */
[-C--:B------:R-:W-:Y:S01]  /*2290*/  ISETP.GE.U32.AND P3, PT, R51, R0.reuse, PT ;  /* 0x000000003300720c */ /* 0x080fe20003f66070 */
[----:B------:R-:W4:Y:S01]  /*22a0*/  @!P2 LDG.E R24, desc[UR8][R2.64+0x480] ;  /* 0x000480080218a981 */ /* 0x000f22000c1e1900 */
[----:B------:R-:W-:-:S03]  /*22b0*/  ISETP.GE.U32.AND P2, PT, R50, R0, PT ;  /* 0x000000003200720c */ /* 0x000fc60003f46070 */
[----:B------:R-:W4:Y:S01]  /*22c0*/  @!P1 LDG.E R34, desc[UR8][R2.64+0x700] ;  /* 0x0007000802229981 */ /* 0x000f22000c1e1900 */
[----:B------:R-:W-:-:S03]  /*22d0*/  ISETP.GE.U32.AND P1, PT, R49, R0, PT ;  /* 0x000000003100720c */ /* 0x000fc60003f26070 */
[----:B------:R-:W4:Y:S01]  /*22e0*/  @!P6 LDG.E R5, desc[UR8][R2.64+0x800] ;  /* 0x000800080205e981 */ /* 0x000f22000c1e1900 */
[----:B------:R-:W-:Y:S01]  /*22f0*/  ISETP.GE.U32.AND P6, PT, R48, R0, PT ;  /* 0x000000003000720c */ /* 0x000fe20003fc6070 */
[--C-:B------:R-:W-:Y:S02]  /*2300*/  IMAD.MOV.U32 R7, RZ, RZ, R16.reuse ;  /* 0x000000ffff077224 */ /* 0x100fe400078e0010 */
[--C-:B------:R-:W-:Y:S02]  /*2310*/  IMAD.MOV.U32 R9, RZ, RZ, R16.reuse ;  /* 0x000000ffff097224 */ /* 0x100fe400078e0010 */
[--C-:B------:R-:W-:Y:S02]  /*2320*/  IMAD.MOV.U32 R11, RZ, RZ, R16.reuse ;  /* 0x000000ffff0b7224 */ /* 0x100fe400078e0010 */
[--C-:B------:R-:W-:Y:S01]  /*2330*/  IMAD.MOV.U32 R8, RZ, RZ, R16.reuse ;  /* 0x000000ffff087224 */ /* 0x100fe200078e0010 */
[----:B------:R-:W4:Y:S01]  /*2340*/  @!P5 LDG.E R7, desc[UR8][R2.64+0x880] ;  /* 0x000880080207d981 */ /* 0x000f22000c1e1900 */
[----:B------:R-:W-:-:S02]  /*2350*/  IMAD.MOV.U32 R10, RZ, RZ, R16 ;  /* 0x000000ffff0a7224 */ /* 0x000fc400078e0010 */
[--C-:B------:R-:W-:Y:S01]  /*2360*/  IMAD.MOV.U32 R18, RZ, RZ, R16.reuse ;  /* 0x000000ffff127224 */ /* 0x100fe200078e0010 */
[----:B------:R-:W4:Y:S01]  /*2370*/  @!P0 LDG.E R9, desc[UR8][R2.64+0x980] ;  /* 0x0009800802098981 */ /* 0x000f22000c1e1900 */
[----:B------:R-:W-:Y:S01]  /*2380*/  IMAD.MOV.U32 R22, RZ, RZ, R16 ;  /* 0x000000ffff167224 */ /* 0x000fe200078e0010 */
[-C--:B------:R-:W-:Y:S02]  /*2390*/  ISETP.GE.U32.AND P5, PT, R47, R0.reuse, PT ;  /* 0x000000002f00720c */ /* 0x080fe40003fa6070 */
[----:B------:R-:W4:Y:S01]  /*23a0*/  @!P4 LDG.E R11, desc[UR8][R2.64+0xa00] ;  /* 0x000a0008020bc981 */ /* 0x000f22000c1e1900 */
[-C--:B------:R-:W-:Y:S02]  /*23b0*/  ISETP.GE.U32.AND P0, PT, R46, R0.reuse, PT ;  /* 0x000000002e00720c */ /* 0x080fe40003f06070 */
[-C--:B------:R-:W-:Y:S01]  /*23c0*/  ISETP.GE.U32.AND P4, PT, R45, R0.reuse, PT ;  /* 0x000000002d00720c */ /* 0x080fe20003f86070 */
[----:B------:R-:W4:Y:S01]  /*23d0*/  @!P3 LDG.E R8, desc[UR8][R2.64+0x100] ;  /* 0x000100080208b981 */ /* 0x000f22000c1e1900 */
[----:B------:R-:W-:-:S03]  /*23e0*/  ISETP.GE.U32.AND P3, PT, R43, R0, PT ;  /* 0x000000002b00720c */ /* 0x000fc60003f66070 */
        /* <DEDUP_REMOVED lines=12> */
[----:B------:R-:W-:Y:S01]  /*24b0*/  IMAD.MOV.U32 R17, RZ, RZ, R16 ;  /* 0x000000ffff117224 */ /* 0x000fe200078e0010 */
[----:B------:R-:W4:Y:S04]  /*24c0*/  @!P0 LDG.E R28, desc[UR8][R2.64+0x580] ;  /* 0x00058008021c8981 */ /* 0x000f28000c1e1900 */
[----:B------:R-:W4:Y:S04]  /*24d0*/  @!P4 LDG.E R30, desc[UR8][R2.64+0x600] ;  /* 0x00060008021ec981 */ /* 0x000f28000c1e1900 */
[----:B------:R-:W4:Y:S04]  /*24e0*/  @!P3 LDG.E R32, desc[UR8][R2.64+0x680] ;  /* 0x000680080220b981 */ /* 0x000f28000c1e1900 */
[----:B------:R-:W4:Y:S04]  /*24f0*/  @!P2 LDG.E R52, desc[UR8][R2.64+0x780] ;  /* 0x000780080234a981 */ /* 0x000f28000c1e1900 */
[----:B------:R-:W4:Y:S04]  /*2500*/  @!P1 LDG.E R17, desc[UR8][R2.64+0x900] ;  /* 0x0009000802119981 */ /* 0x000f28000c1e1900 */
[----:B------:R-:W4:Y:S01]  /*2510*/  @!P6 LDG.E R16, desc[UR8][R2.64+0xa80] ;  /* 0x000a80080210e981 */ /* 0x000f22000c1e1900 */
[----:B------:R-:W0:Y:S01]  /*2520*/  S2R R36, SR_LANEID ;  /* 0x0000000000247919 */ /* 0x000e220000000000 */
[----:B------:R-:W1:Y:S01]  /*2530*/  S2UR UR5, SR_CgaCtaId ;  /* 0x00000000000579c3 */ /* 0x000e620000008800 */
[----:B------:R-:W-:Y:S01]  /*2540*/  SHF.R.U32.HI R44, RZ, 0x5, R13 ;  /* 0x00000005ff2c7819 */ /* 0x000fe2000001160d */
[----:B------:R-:W-:Y:S01]  /*2550*/  UMOV UR4, 0x400 ;  /* 0x0000040000047882 */ /* 0x000fe20000000000 */
[----:B------:R-:W-:Y:S01]  /*2560*/  ISETP.NE.AND P0, PT, R38, RZ, PT ;  /* 0x000000ff2600720c */ /* 0x000fe20003f05270 */
[----:B-1----:R-:W-:-:S02]  /*2570*/  ULEA UR4, UR5, UR4, 0x18 ;  /* 0x0000000405047291 */ /* 0x002fc4000f8ec0ff */
[----:B0-----:R-:W-:-:S05]  /*2580*/  IMAD R37, R44, 0x2c0, R36 ;  /* 0x000002c02c257824 */ /* 0x001fca00078e0224 */
        /* <DEDUP_REMOVED lines=39> */
[----:B------:R-:W-:Y:S02]  /*2800*/  ISETP.NE.AND P1, PT, R36, 0x1f, PT ;  /* 0x0000001f2400780c */ /* 0x000fe40003f25270 */
[----:B---3--:R-:W-:Y:S02]  /*2810*/  IADD3 R16, PT, PT, R6, R5, R16 ;  /* 0x0000000506107210 */ /* 0x008fe40007ffe010 */
[----:B------:R-:W-:Y:S02]  /*2820*/  ISETP.NE.AND P2, PT, R44, 0xb, PT ;  /* 0x0000000b2c00780c */ /* 0x000fe40003f45270 */
        /* <DEDUP_REMOVED lines=20> */
[----:B------:R-:W-:Y:S01]  /*2970*/  ISETP.NE.AND P0, PT, R44, 0x2, PT ;  /* 0x000000022c00780c */ /* 0x000fe20003f05270 */
[----:B------:R-:W0:Y:S02]  /*2980*/  S2R R53, SR_TID.X ;  /* 0x0000000000357919 */ /* 0x000e240000002100 */
[----:B------:R-:W-:Y:S01]  /*2990*/  IMAD.IADD R35, R38, 0x1, -R35 ;  /* 0x0000000126237824 */ /* 0x000fe200078e0a23 */
[----:B------:R-:W-:Y:S01]  /*29a0*/  @!P1 STS [R52+0x10], R38 ;  /* 0x0000102634009388 */ /* 0x000fe20000000800 */
[----:B------:R-:W-:Y:S01]  /*29b0*/  BAR.SYNC.DEFER_BLOCKING 0x0 ;  /* 0x0000000000007b1d */ /* 0x000fe20000010000 */
[----:B------:R-:W-:-:S05]  /*29c0*/  ISETP.NE.AND P1, PT, R44, 0x9, PT ;  /* 0x000000092c00780c */ /* 0x000fca0003f25270 */
[----:B------:R-:W1:Y:S04]  /*29d0*/  LDS.128 R16, [UR4+0x10] ;  /* 0x00001004ff107984 */ /* 0x000e680008000c00 */
[----:B------:R-:W2:Y:S04]  /*29e0*/  LDS.128 R20, [UR4+0x20] ;  /* 0x00002004ff147984 */ /* 0x000ea80008000c00 */
[----:B------:R-:W3:Y:S01]  /*29f0*/  LDS.128 R24, [UR4+0x30] ;  /* 0x00003004ff187984 */ /* 0x000ee20008000c00 */
[----:B-1----:R-:W-:-:S04]  /*2a00*/  IMAD.IADD R17, R16, 0x1, R17 ;  /* 0x0000000110117824 */ /* 0x002fc800078e0211 */
[----:B------:R-:W-:Y:S01]  /*2a10*/  IMAD.IADD R18, R18, 0x1, R17 ;  /* 0x0000000112127824 */ /* 0x000fe200078e0211 */
[----:B------:R-:W-:Y:S02]  /*2a20*/  SEL R16, R17, R16, !P0 ;  /* 0x0000001011107207 */ /* 0x000fe40004000000 */
[----:B------:R-:W-:Y:S01]  /*2a30*/  ISETP.NE.AND P0, PT, R44, 0x3, PT ;  /* 0x000000032c00780c */ /* 0x000fe20003f05270 */
[----:B------:R-:W-:-:S03]  /*2a40*/  IMAD.IADD R19, R19, 0x1, R18 ;  /* 0x0000000113137824 */ /* 0x000fc600078e0212 */
[----:B------:R-:W-:Y:S01]  /*2a50*/  SEL R16, R18, R16, !P0 ;  /* 0x0000001012107207 */ /* 0x000fe20004000000 */
[----:B--2---:R-:W-:Y:S01]  /*2a60*/  IMAD.IADD R20, R19, 0x1, R20 ;  /* 0x0000000113147824 */ /* 0x004fe200078e0214 */
        /* <DEDUP_REMOVED lines=8> */
[----:B---3--:R-:W-:Y:S01]  /*2af0*/  IMAD.IADD R24, R23, 0x1, R24 ;  /* 0x0000000117187824 */ /* 0x008fe200078e0218 */
[----:B------:R-:W-:Y:S02]  /*2b00*/  SEL R16, R21, R16, !P0 ;  /* 0x0000001015107207 */ /* 0x000fe40004000000 */
[----:B------:R-:W-:Y:S01]  /*2b10*/  ISETP.NE.AND P0, PT, R44, 0x7, PT ;  /* 0x000000072c00780c */ /* 0x000fe20003f05270 */
[----:B------:R-:W-:-:S03]  /*2b20*/  IMAD.IADD R25, R25, 0x1, R24 ;  /* 0x0000000119197824 */ /* 0x000fc600078e0218 */
[----:B------:R-:W-:Y:S02]  /*2b30*/  SEL R16, R22, R16, !P0 ;  /* 0x0000001016107207 */ /* 0x000fe40004000000 */
[----:B------:R-:W-:-:S04]  /*2b40*/  ISETP.NE.AND P0, PT, R44, 0x8, PT ;  /* 0x000000082c00780c */ /* 0x000fc80003f05270 */
[----:B------:R-:W-:Y:S02]  /*2b50*/  SEL R16, R23, R16, !P0 ;  /* 0x0000001017107207 */ /* 0x000fe40004000000 */
[----:B------:R-:W-:Y:S02]  /*2b60*/  ISETP.NE.AND P0, PT, R44, 0xa, PT ;  /* 0x0000000a2c00780c */ /* 0x000fe40003f05270 */
[----:B------:R-:W-:Y:S02]  /*2b70*/  SEL R16, R24, R16, !P1 ;  /* 0x0000001018107207 */ /* 0x000fe40004800000 */
[----:B------:R-:W-:Y:S02]  /*2b80*/  ISETP.NE.AND P1, PT, R36, RZ, PT ;  /* 0x000000ff2400720c */ /* 0x000fe40003f25270 */
[----:B------:R-:W-:Y:S01]  /*2b90*/  SEL R16, R25, R16, !P0 ;  /* 0x0000001019107207 */ /* 0x000fe20004000000 */
[----:B------:R-:W-:Y:S01]  /*2ba0*/  @!P2 IMAD.IADD R16, R26, 0x1, R25 ;  /* 0x000000011a10a824 */ /* 0x000fe200078e0219 */
[----:B0-----:R-:W-:-:S02]  /*2bb0*/  ISETP.GE.U32.AND P0, PT, R53, 0x20, PT ;  /* 0x000000203500780c */ /* 0x001fc40003f06070 */
[----:B------:R-:W-:Y:S02]  /*2bc0*/  SEL R35, R35, RZ, P1 ;  /* 0x000000ff23237207 */ /* 0x000fe40000800000 */
[----:B------:R-:W-:-:S04]  /*2bd0*/  SEL R16, R16, RZ, P0 ;  /* 0x000000ff10107207 */ /* 0x000fc80000000000 */
[----:B-----5:R-:W-:Y:S01]  /*2be0*/  IADD3 R16, PT, PT, R16, R35, R39 ;  /* 0x0000002310107210 */ /* 0x020fe20007ffe027 */
[----:B------:R-:W-:Y:S06]  /*2bf0*/  BRA `(.L_x_18) ;  /* 0x0000000c00f87947 */ /* 0x000fec0003800000 */
.L_x_17:
[----:B0-2---:R-:W-:Y:S02]  /*2c00*/  IADD3 R16, PT, PT, R4, R3, R2 ;  /* 0x0000000304107210 */ /* 0x005fe40007ffe002 */
[----:B------:R-:W-:Y:S02]  /*2c10*/  ISETP.NE.AND P1, PT, R36, 0x1f, PT ;  /* 0x0000001f2400780c */ /* 0x000fe40003f25270 */
        /* <DEDUP_REMOVED lines=22> */
[C---:B------:R-:W-:Y:S01]  /*2d80*/  ISETP.NE.AND P0, PT, R44.reuse, 0x2, PT ;  /* 0x000000022c00780c */ /* 0x040fe20003f05270 */
[----:B------:R-:W0:Y:S03]  /*2d90*/  S2R R39, SR_TID.X ;  /* 0x0000000000277919 */ /* 0x000e260000002100 */
[----:B------:R1:W-:Y:S01]  /*2da0*/  @!P1 STS [R53+0x10], R52 ;  /* 0x0000103435009388 */ /* 0x0003e20000000800 */
[----:B------:R-:W-:Y:S01]  /*2db0*/  BAR.SYNC.DEFER_BLOCKING 0x0 ;  /* 0x0000000000007b1d */ /* 0x000fe20000010000 */
[----:B------:R-:W-:Y:S01]  /*2dc0*/  ISETP.NE.AND P1, PT, R44, 0x9, PT ;  /* 0x000000092c00780c */ /* 0x000fe20003f25270 */
[----:B-1----:R-:W-:-:S04]  /*2dd0*/  IMAD.IADD R52, R52, 0x1, -R35 ;  /* 0x0000000134347824 */ /* 0x002fc800078e0a23 */
[----:B------:R-:W1:Y:S04]  /*2de0*/  LDS.128 R16, [UR4+0x10] ;  /* 0x00001004ff107984 */ /* 0x000e680008000c00 */
[----:B------:R-:W2:Y:S04]  /*2df0*/  LDS.128 R20, [UR4+0x20] ;  /* 0x00002004ff147984 */ /* 0x000ea80008000c00 */
[----:B------:R-:W3:Y:S01]  /*2e00*/  LDS.128 R24, [UR4+0x30] ;  /* 0x00003004ff187984 */ /* 0x000ee20008000c00 */
[----:B-1----:R-:W-:-:S04]  /*2e10*/  IMAD.IADD R17, R16, 0x1, R17 ;  /* 0x0000000110117824 */ /* 0x002fc800078e0211 */
[----:B------:R-:W-:Y:S01]  /*2e20*/  IMAD.IADD R18, R18, 0x1, R17 ;  /* 0x0000000112127824 */ /* 0x000fe200078e0211 */
[----:B------:R-:W-:Y:S02]  /*2e30*/  SEL R16, R17, R16, !P0 ;  /* 0x0000001011107207 */ /* 0x000fe40004000000 */
[----:B------:R-:W-:Y:S01]  /*2e40*/  ISETP.NE.AND P0, PT, R44, 0x3, PT ;  /* 0x000000032c00780c */ /* 0x000fe20003f05270 */
[----:B------:R-:W-:Y:S01]  /*2e50*/  IMAD.IADD R19, R19, 0x1, R18 ;  /* 0x0000000113137824 */ /* 0x000fe200078e0212 */
[----:B------:R-:W-:Y:S02]  /*2e60*/  SEL R17, R52, RZ, P2 ;  /* 0x000000ff34117207 */ /* 0x000fe40001000000 */
        /* <DEDUP_REMOVED lines=23> */
[----:B0-----:R-:W-:-:S02]  /*2fe0*/  ISETP.GT.U32.AND P0, PT, R39, 0x1f, PT ;  /* 0x0000001f2700780c */ /* 0x001fc40003f04070 */
        /* <DEDUP_REMOVED lines=20> */
.L_x_64:
[----:B------:R-:W-:Y:S05]  /*3130*/  @!P0 BRA `(.L_x_21) ;  /* 0x0000000000748947 */ /* 0x000fea0003800000 */
[----:B------:R-:W-:-:S07]  /*3140*/  IMAD.MOV.U32 R20, RZ, RZ, 0x3b8 ;  /* 0x000003b8ff147424 */ /* 0x000fce00078e00ff */
.L_x_23:
        /* <DEDUP_REMOVED lines=27> */
.L_x_67:
[----:B------:R-:W-:Y:S05]  /*3300*/  @P0 BRA `(.L_x_23) ;  /* 0xfffffffc00900947 */ /* 0x000fea000383ffff */
.L_x_21:
[----:B------:R-:W-:Y:S01]  /*3310*/  UMOV UR5, 0xffffffff ;  /* 0xffffffff00057882 */ /* 0x000fe20000000000 */
[----:B------:R-:W-:Y:S02]  /*3320*/  ISETP.NE.AND P0, PT, R24, 0x65, PT ;  /* 0x000000651800780c */ /* 0x000fe40003f05270 */
[----:B------:R-:W-:Y:S11]  /*3330*/  BRA.DIV UR5, `(.L_x_24) ;  /* 0x0000001a05f47947 */ /* 0x000ff6000b800000 */
[----:B------:R-:W0:Y:S01]  /*3340*/  S2R R53, SR_GEMASK ;  /* 0x0000000000357919 */ /* 0x000e220000003c00 */
[----:B------:R-:W-:Y:S01]  /*3350*/  VOTE.ANY R19, PT, !P0 ;  /* 0x0000000000137806 */ /* 0x000fe200040e0100 */
[----:B------:R-:W-:-:S03]  /*3360*/  VIADD R17, R36, 0x2 ;  /* 0x0000000224117836 */ /* 0x000fc60000000000 */
[----:B0-----:R-:W-:-:S05]  /*3370*/  LOP3.LUT R19, R19, 0x80000000, R53, 0xec, !PT ;  /* 0x8000000013137812 */ /* 0x001fca00078eec35 */
[----:B------:R-:W-:-:S05]  /*3380*/  VIADD R16, R19, 0xffffffff ;  /* 0xffffffff13107836 */ /* 0x000fca0000000000 */
[----:B------:R-:W-:Y:S01]  /*3390*/  LOP3.LUT R16, R19, R16, RZ, 0xc, !PT ;  /* 0x0000001013107212 */ /* 0x000fe200078e0cff */
[----:B------:R-:W-:-:S03]  /*33a0*/  VIADD R19, R36, 0x10 ;  /* 0x0000001024137836 */ /* 0x000fc60000000000 */
[----:B------:R-:W0:Y:S02]  /*33b0*/  POPC R44, R16 ;  /* 0x00000010002c7309 */ /* 0x000e240000000000 */
[----:B0-----:R-:W0:Y:S01]  /*33c0*/  SHFL.DOWN PT, R20, R25, 0x1, R44 ;  /* 0x0820000019147989 */ /* 0x001e2200000e002c */
[-C--:B------:R-:W-:Y:S02]  /*33d0*/  ISETP.GE.AND P0, PT, R36, R44.reuse, PT ;  /* 0x0000002c2400720c */ /* 0x080fe40003f06270 */
[-C--:B------:R-:W-:Y:S02]  /*33e0*/  ISETP.GT.AND P2, PT, R19, R44.reuse, PT ;  /* 0x0000002c1300720c */ /* 0x080fe40003f44270 */
[----:B0-----:R-:W-:Y:S02]  /*33f0*/  SEL R20, R20, RZ, !P0 ;  /* 0x000000ff14147207 */ /* 0x001fe40004000000 */
[----:B------:R-:W-:Y:S01]  /*3400*/  ISETP.GT.AND P0, PT, R17, R44, PT ;  /* 0x0000002c1100720c */ /* 0x000fe20003f04270 */
[----:B------:R-:W-:-:S02]  /*3410*/  VIADD R17, R36, 0x4 ;  /* 0x0000000424117836 */ /* 0x000fc40000000000 */
[----:B------:R-:W-:-:S05]  /*3420*/  IMAD.IADD R35, R20, 0x1, R25 ;  /* 0x0000000114237824 */ /* 0x000fca00078e0219 */
[----:B------:R-:W0:Y:S02]  /*3430*/  SHFL.DOWN PT, R20, R35, 0x2, R44 ;  /* 0x0840000023147989 */ /* 0x000e2400000e002c */
[----:B0-----:R-:W-:Y:S02]  /*3440*/  SEL R20, R20, RZ, !P0 ;  /* 0x000000ff14147207 */ /* 0x001fe40004000000 */
[----:B------:R-:W-:Y:S01]  /*3450*/  ISETP.GT.AND P0, PT, R17, R44, PT ;  /* 0x0000002c1100720c */ /* 0x000fe20003f04270 */
[----:B------:R-:W-:Y:S02]  /*3460*/  VIADD R17, R36, 0x8 ;  /* 0x0000000824117836 */ /* 0x000fe40000000000 */
[----:B------:R-:W-:-:S05]  /*3470*/  IMAD.IADD R39, R35, 0x1, R20 ;  /* 0x0000000123277824 */ /* 0x000fca00078e0214 */
[----:B------:R-:W0:Y:S02]  /*3480*/  SHFL.DOWN PT, R20, R39, 0x4, R44 ;  /* 0x0880000027147989 */ /* 0x000e2400000e002c */
[----:B0-----:R-:W-:Y:S02]  /*3490*/  SEL R20, R20, RZ, !P0 ;  /* 0x000000ff14147207 */ /* 0x001fe40004000000 */
[----:B------:R-:W-:Y:S02]  /*34a0*/  ISETP.GT.AND P0, PT, R17, R44, PT ;  /* 0x0000002c1100720c */ /* 0x000fe40003f04270 */
[----:B------:R-:W0:Y:S01]  /*34b0*/  LDC.64 R16, c[0x0][0x390] ;  /* 0x0000e400ff107b82 */ /* 0x000e220000000a00 */
[----:B------:R-:W-:-:S05]  /*34c0*/  IMAD.IADD R25, R39, 0x1, R20 ;  /* 0x0000000127197824 */ /* 0x000fca00078e0214 */
[----:B------:R-:W1:Y:S01]  /*34d0*/  SHFL.DOWN PT, R20, R25, 0x8, R44 ;  /* 0x0900000019147989 */ /* 0x000e6200000e002c */
[----:B0-----:R-:W-:-:S05]  /*34e0*/  IADD3 R35, P3, PT, R16, 0x100, RZ ;  /* 0x0000010010237810 */ /* 0x001fca0007f7e0ff */
[----:B------:R-:W-:Y:S01]  /*34f0*/  IMAD.X R39, RZ, RZ, R17, P3 ;  /* 0x000000ffff277224 */ /* 0x000fe200018e0611 */
[----:B-1----:R-:W-:Y:S02]  /*3500*/  SEL R20, R20, RZ, !P0 ;  /* 0x000000ff14147207 */ /* 0x002fe40004000000 */
[----:B------:R-:W-:-:S03]  /*3510*/  ISETP.NE.AND P0, PT, R24, 0x65, PT ;  /* 0x000000651800780c */ /* 0x000fc60003f05270 */
[----:B------:R-:W-:-:S05]  /*3520*/  IMAD.IADD R26, R25, 0x1, R20 ;  /* 0x00000001191a7824 */ /* 0x000fca00078e0214 */
[----:B------:R-:W0:Y:S05]  /*3530*/  SHFL.DOWN PT, R20, R26, 0x10, R44 ;  /* 0x0a0000001a147989 */ /* 0x000e2a00000e002c */
[----:B------:R-:W-:Y:S02]  /*3540*/  VOTE.ALL P0, P0 ;  /* 0x0000000000ff7806 */ /* 0x000fe40000000000 */
[----:B0-----:R-:W-:-:S05]  /*3550*/  SEL R19, R20, RZ, !P2 ;  /* 0x000000ff14137207 */ /* 0x001fca0005000000 */
[----:B------:R-:W-:-:S07]  /*3560*/  IMAD.IADD R26, R26, 0x1, R19 ;  /* 0x000000011a1a7824 */ /* 0x000fce00078e0213 */
.L_x_76:
[----:B------:R-:W-:Y:S05]  /*3570*/  @!P0 BRA `(.L_x_25) ;  /* 0x0000000400348947 */ /* 0x000fea0003800000 */
[----:B------:R-:W-:-:S07]  /*3580*/  IMAD.MOV.U32 R44, RZ, RZ, 0x3b8 ;  /* 0x000003b8ff2c7424 */ /* 0x000fce00078e00ff */
.L_x_31:
        /* <DEDUP_REMOVED lines=10> */
.L_x_79:
[----:B------:R-:W-:Y:S05]  /*3630*/  @!P0 BRA `(.L_x_27) ;  /* 0x0000000000748947 */ /* 0x000fea0003800000 */
[----:B------:R-:W-:-:S07]  /*3640*/  IMAD.MOV.U32 R20, RZ, RZ, R44 ;  /* 0x000000ffff147224 */ /* 0x000fce00078e002c */
.L_x_29:
        /* <DEDUP_REMOVED lines=8> */
[----:B------:R-:W0:Y:S02]  /*36d0*/  F2I.FTZ.U32.TRUNC.NTZ R19, R19 ;  /* 0x0000001300137305 */ /* 0x000e24000021f000 */
[----:B0-----:R-:W-:Y:S02]  /*36e0*/  IMAD R25, R18, R19, RZ ;  /* 0x0000001312197224 */ /* 0x001fe400078e02ff */
[----:B------:R-:W-:-:S04]  /*36f0*/  IMAD.MOV.U32 R18, RZ, RZ, RZ ;  /* 0x000000ffff127224 */ /* 0x000fc800078e00ff */
        /* <DEDUP_REMOVED lines=16> */
.L_x_82:
[----:B------:R-:W-:Y:S05]  /*3800*/  @P0 BRA `(.L_x_29) ;  /* 0xfffffffc00900947 */ /* 0x000fea000383ffff */
.L_x_27:
[----:B------:R-:W-:Y:S01]  /*3810*/  UMOV UR5, 0xffffffff ;  /* 0xffffffff00057882 */ /* 0x000fe20000000000 */
[----:B------:R-:W-:Y:S02]  /*3820*/  ISETP.NE.AND P0, PT, R24, 0x65, PT ;  /* 0x000000651800780c */ /* 0x000fe40003f05270 */
[----:B------:R-:W-:Y:S11]  /*3830*/  BRA.DIV UR5, `(.L_x_30) ;  /* 0x0000001a05fc7947 */ /* 0x000ff6000b800000 */
[----:B------:R-:W-:Y:S01]  /*3840*/  VOTE.ANY R19, PT, !P0 ;  /* 0x0000000000137806 */ /* 0x000fe200040e0100 */
[----:B------:R-:W-:Y:S02]  /*3850*/  VIADD R17, R36, 0x2 ;  /* 0x0000000224117836 */ /* 0x000fe40000000000 */
[----:B------:R-:W-:Y:S01]  /*3860*/  VIADD R21, R21, 0xffffffe0 ;  /* 0xffffffe015157836 */ /* 0x000fe20000000000 */
[----:B------:R-:W-:-:S05]  /*3870*/  LOP3.LUT R19, R19, 0x80000000, R53, 0xec, !PT ;  /* 0x8000000013137812 */ /* 0x000fca00078eec35 */
[----:B------:R-:W-:-:S05]  /*3880*/  VIADD R16, R19, 0xffffffff ;  /* 0xffffffff13107836 */ /* 0x000fca0000000000 */
[----:B------:R-:W-:-:S06]  /*3890*/  LOP3.LUT R16, R19, R16, RZ, 0xc, !PT ;  /* 0x0000001013107212 */ /* 0x000fcc00078e0cff */
[----:B------:R-:W0:Y:S02]  /*38a0*/  POPC R16, R16 ;  /* 0x0000001000107309 */ /* 0x000e240000000000 */
[----:B0-----:R-:W0:Y:S01]  /*38b0*/  SHFL.DOWN PT, R20, R25, 0x1, R16 ;  /* 0x0820000019147989 */ /* 0x001e2200000e0010 */
[----:B------:R-:W-:-:S04]  /*38c0*/  ISETP.GE.AND P0, PT, R36, R16, PT ;  /* 0x000000102400720c */ /* 0x000fc80003f06270 */
[----:B0-----:R-:W-:Y:S02]  /*38d0*/  SEL R20, R20, RZ, !P0 ;  /* 0x000000ff14147207 */ /* 0x001fe40004000000 */
[----:B------:R-:W-:Y:S01]  /*38e0*/  ISETP.GT.AND P0, PT, R17, R16, PT ;  /* 0x000000101100720c */ /* 0x000fe20003f04270 */
[----:B------:R-:W-:Y:S02]  /*38f0*/  VIADD R17, R36, 0x4 ;  /* 0x0000000424117836 */ /* 0x000fe40000000000 */
        /* <DEDUP_REMOVED lines=10> */
[----:B------:R-:W-:-:S03]  /*39a0*/  IMAD.IADD R25, R25, 0x1, R20 ;  /* 0x0000000119197824 */ /* 0x000fc600078e0214 */
[----:B------:R-:W-:Y:S02]  /*39b0*/  ISETP.GT.AND P2, PT, R17, R16, PT ;  /* 0x000000101100720c */ /* 0x000fe40003f44270 */
        /* <DEDUP_REMOVED lines=8> */
.L_x_91:
[----:B------:R-:W-:Y:S05]  /*3a40*/  @P0 BRA `(.L_x_31) ;  /* 0xfffffff800d00947 */ /* 0x000fea000383ffff */
.L_x_25:
        /* <DEDUP_REMOVED lines=15> */
.L_x_19:
[----:B------:R-:W-:Y:S05]  /*3b40*/  WARPSYNC.ALL ;  /* 0x0000000000007948 */ /* 0x000fea0003800000 */
[----:B------:R-:W0:Y:S08]  /*3b50*/  S2UR UR5, SR_CgaCtaId ;  /* 0x00000000000579c3 */ /* 0x000e300000008800 */
[----:B------:R-:W-:Y:S06]  /*3b60*/  BAR.SYNC.DEFER_BLOCKING 0x0 ;  /* 0x0000000000007b1d */ /* 0x000fec0000010000 */
[----:B------:R-:W-:Y:S01]  /*3b70*/  UMOV UR4, 0x400 ;  /* 0x0000040000047882 */ /* 0x000fe20000000000 */
[----:B-1----:R-:W1:Y:S01]  /*3b80*/  S2R R17, SR_TID.X ;  /* 0x0000000000117919 */ /* 0x002e620000002100 */
[----:B0-----:R-:W-:-:S09]  /*3b90*/  ULEA UR4, UR5, UR4, 0x18 ;  /* 0x0000000405047291 */ /* 0x001fd2000f8ec0ff */
[----:B------:R-:W0:Y:S01]  /*3ba0*/  LDS R16, [UR4+0x4c] ;  /* 0x00004c04ff107984 */ /* 0x000e220008000800 */
[----:B-1----:R-:W-:-:S04]  /*3bb0*/  ISETP.NE.AND P0, PT, R17, RZ, PT ;  /* 0x000000ff1100720c */ /* 0x002fc80003f05270 */
[----:B0-----:R-:W-:-:S05]  /*3bc0*/  SEL R16, R16, RZ, P0 ;  /* 0x000000ff10107207 */ /* 0x001fca0000000000 */
[----:B------:R-:W-:-:S07]  /*3bd0*/  IMAD.IADD R16, R16, 0x1, R19 ;  /* 0x0000000110107824 */ /* 0x000fce00078e0213 */
.L_x_18:
[----:B------:R-:W-:Y:S01]  /*3be0*/  IMAD.IADD R17, R2, 0x1, R16 ;  /* 0x0000000102117824 */ /* 0x000fe200078e0210 */
[----:B------:R-:W0:Y:S01]  /*3bf0*/  S2R R20, SR_LANEID ;  /* 0x0000000000147919 */ /* 0x000e220000000000 */
[----:B------:R-:W1:Y:S01]  /*3c00*/  S2UR UR5, SR_CTAID.X ;  /* 0x00000000000579c3 */ /* 0x000e620000002500 */
[----:B------:R-:W2:Y:S01]  /*3c10*/  LDCU.64 UR6, c[0x0][0x388] ;  /* 0x00007100ff0677ac */ /* 0x000ea20008000a00 */
[----:B------:R-:W-:Y:S01]  /*3c20*/  IMAD.IADD R2, R3, 0x1, R17 ;  /* 0x0000000103027824 */ /* 0x000fe200078e0211 */
[----:B------:R-:W3:Y:S03]  /*3c30*/  S2R R21, SR_TID.X ;  /* 0x0000000000157919 */ /* 0x000ee60000002100 */
[----:B------:R-:W-:Y:S01]  /*3c40*/  IMAD.IADD R3, R4, 0x1, R2 ;  /* 0x0000000104037824 */ /* 0x000fe200078e0202 */
[----:B------:R-:W4:Y:S03]  /*3c50*/  S2R R26, SR_TID.X ;  /* 0x00000000001a7919 */ /* 0x000f260000002100 */
[----:B------:R-:W-:-:S04]  /*3c60*/  IMAD.IADD R4, R5, 0x1, R3 ;  /* 0x0000000105047824 */ /* 0x000fc800078e0203 */
[----:B------:R-:W-:-:S04]  /*3c70*/  IMAD.IADD R5, R6, 0x1, R4 ;  /* 0x0000000106057824 */ /* 0x000fc800078e0204 */
[----:B------:R-:W-:-:S04]  /*3c80*/  IMAD.IADD R6, R7, 0x1, R5 ;  /* 0x0000000107067824 */ /* 0x000fc800078e0205 */
[----:B------:R-:W-:-:S04]  /*3c90*/  IMAD.IADD R7, R8, 0x1, R6 ;  /* 0x0000000108077824 */ /* 0x000fc800078e0206 */
[----:B------:R-:W-:-:S04]  /*3ca0*/  IMAD.IADD R8, R9, 0x1, R7 ;  /* 0x0000000109087824 */ /* 0x000fc800078e0207 */
[----:B------:R-:W-:Y:S02]  /*3cb0*/  IMAD.IADD R9, R10, 0x1, R8 ;  /* 0x000000010a097824 */ /* 0x000fe400078e0208 */
[----:B0-----:R-:W-:Y:S01]  /*3cc0*/  IMAD R24, R20, 0x54, R37 ;  /* 0x0000005414187824 */ /* 0x001fe200078e0225 */
[----:B------:R-:W-:Y:S01]  /*3cd0*/  BAR.SYNC.DEFER_BLOCKING 0x0 ;  /* 0x0000000000007b1d */ /* 0x000fe20000010000 */
[----:B------:R-:W-:Y:S01]  /*3ce0*/  IMAD.IADD R10, R11, 0x1, R9 ;  /* 0x000000010b0a7824 */ /* 0x000fe200078e0209 */
[----:B---3--:R-:W-:-:S03]  /*3cf0*/  ISETP.NE.AND P0, PT, R21, RZ, PT ;  /* 0x000000ff1500720c */ /* 0x008fc60003f05270 */
        /* <DEDUP_REMOVED lines=13> */
[----:B------:R-:W-:Y:S03]  /*3dd0*/  STS.64 [R24+0x20], R8 ;  /* 0x0000200818007388 */ /* 0x000fe60000000a00 */
[----:B------:R-:W-:Y:S01]  /*3de0*/  IMAD.IADD R22, R33, 0x1, R21 ;  /* 0x0000000121167824 */ /* 0x000fe200078e0215 */
[----:B0-----:R-:W1:Y:S01]  /*3df0*/  LDC R2, c[0x0][0x398] ;  /* 0x0000e600ff027b82 */ /* 0x001e620000000800 */
[----:B------:R-:W-:Y:S02]  /*3e00*/  STS.64 [R24+0x28], R10 ;  /* 0x0000280a18007388 */ /* 0x000fe40000000a00 */
[----:B------:R-:W-:-:S02]  /*3e10*/  IMAD.IADD R23, R34, 0x1, R22 ;  /* 0x0000000122177824 */ /* 0x000fc400078e0216 */
[----:B------:R4:W-:Y:S04]  /*3e20*/  STS.64 [R24+0x30], R12 ;  /* 0x0000300c18007388 */ /* 0x0009e80000000a00 */
[----:B------:R-:W-:Y:S04]  /*3e30*/  STS.64 [R24+0x38], R14 ;  /* 0x0000380e18007388 */ /* 0x000fe80000000a00 */
[----:B------:R-:W-:Y:S04]  /*3e40*/  STS.64 [R24+0x40], R18 ;  /* 0x0000401218007388 */ /* 0x000fe80000000a00 */
[----:B------:R-:W-:Y:S01]  /*3e50*/  STS.64 [R24+0x48], R20 ;  /* 0x0000481418007388 */ /* 0x000fe20000000a00 */
[----:B----4-:R-:W-:-:S02]  /*3e60*/  LOP3.LUT R12, R26, 0x1f, RZ, 0xc0, !PT ;  /* 0x0000001f1a0c7812 */ /* 0x010fc400078ec0ff */
[----:B------:R-:W-:Y:S01]  /*3e70*/  LOP3.LUT R26, R26, 0x3e0, RZ, 0xc0, !PT ;  /* 0x000003e01a1a7812 */ /* 0x000fe200078ec0ff */
[----:B------:R-:W-:Y:S01]  /*3e80*/  STS.64 [R24+0x50], R22 ;  /* 0x0000501618007388 */ /* 0x000fe20000000a00 */
[----:B------:R-:W-:-:S03]  /*3e90*/  NOP ;  /* 0x0000000000007918 */ /* 0x000fc60000000000 */
[----:B------:R-:W-:Y:S01]  /*3ea0*/  LDS R16, [R37] ;  /* 0x0000000025107984 */ /* 0x000fe20000000800 */
[----:B-1----:R-:W-:Y:S02]  /*3eb0*/  VIADD R2, R2, UR5 ;  /* 0x0000000502027c36 */ /* 0x002fe40008000000 */
[----:B------:R-:W-:Y:S01]  /*3ec0*/  IMAD R26, R26, 0x16, R12 ;  /* 0x000000161a1a7824 */ /* 0x000fe200078e020c */
[----:B------:R-:W-:Y:S04]  /*3ed0*/  LDS R8, [R37+0x80] ;  /* 0x0000800025087984 */ /* 0x000fe80000000800 */
        /* <DEDUP_REMOVED lines=19> */
[----:B------:R0:W-:Y:S04]  /*4010*/  LDS R23, [R37+0xa80] ;  /* 0x000a800025177984 */ /* 0x0001e80000000800 */
[----:B------:R1:W-:Y:S01]  /*4020*/  @!P0 STS [UR4+0x8400], R0 ;  /* 0x00840000ff008988 */ /* 0x0003e20008000804 */
[----:B------:R-:W-:Y:S01]  /*4030*/  BAR.SYNC.DEFER_BLOCKING 0x0 ;  /* 0x0000000000007b1d */ /* 0x000fe20000010000 */
[----:B0-----:R-:W-:-:S02]  /*4040*/  VIADD R37, R26, 0x20 ;  /* 0x000000201a257836 */ /* 0x001fc40000000000 */
[----:B-1----:R-:W-:-:S03]  /*4050*/  IMAD R0, R2, 0x2100, RZ ;  /* 0x0000210002007824 */ /* 0x002fc600078e02ff */
[----:B------:R-:W0:Y:S02]  /*4060*/  S2R R3, SR_TID.X ;  /* 0x0000000000037919 */ /* 0x000e240000002100 */
[----:B------:R-:W-:-:S04]  /*4070*/  IADD3 R0, P0, PT, R0, R26, RZ ;  /* 0x0000001a00007210 */ /* 0x000fc80007f1e0ff */
[----:B--2---:R-:W-:Y:S01]  /*4080*/  LEA R2, P1, R0, UR6, 0x2 ;  /* 0x0000000600027c11 */ /* 0x004fe2000f8210ff */
[----:B------:R-:W1:Y:S01]  /*4090*/  LDS R4, [UR4+0x8400] ;  /* 0x00840004ff047984 */ /* 0x000e620008000800 */
[C---:B0-----:R-:W-:Y:S02]  /*40a0*/  LOP3.LUT R12, R3.reuse, 0x3e0, RZ, 0xc0, !PT ;  /* 0x000003e0030c7812 */ /* 0x041fe400078ec0ff */
[----:B------:R-:W-:-:S05]  /*40b0*/  LOP3.LUT R3, R3, 0x1f, RZ, 0xc0, !PT ;  /* 0x0000001f03037812 */ /* 0x000fca00078ec0ff */
[----:B------:R-:W-:Y:S02]  /*40c0*/  IMAD R12, R12, 0x16, R3 ;  /* 0x000000160c0c7824 */ /* 0x000fe400078e0203 */
[----:B------:R-:W-:-:S05]  /*40d0*/  IMAD.X R3, RZ, RZ, RZ, P0 ;  /* 0x000000ffff037224 */ /* 0x000fca00000e06ff */
[----:B------:R-:W-:Y:S02]  /*40e0*/  LEA.HI.X R3, R0, UR7, R3, 0x2, P1 ;  /* 0x0000000700037c11 */ /* 0x000fe400088f1403 */
[-C--:B-1----:R-:W-:Y:S02]  /*40f0*/  ISETP.GE.AND P6, PT, R26, R4.reuse, PT ;  /* 0x000000041a00720c */ /* 0x082fe40003fc6270 */
[-C--:B------:R-:W-:Y:S01]  /*4100*/  ISETP.GE.AND P5, PT, R37, R4.reuse, PT ;  /* 0x000000042500720c */ /* 0x080fe20003fa6270 */
[C---:B------:R-:W-:Y:S01]  /*4110*/  VIADD R37, R12.reuse, 0x80 ;  /* 0x000000800c257836 */ /* 0x040fe20000000000 */
[-C--:B------:R-:W-:Y:S01]  /*4120*/  ISETP.GE.AND P0, PT, R51, R4.reuse, PT ;  /* 0x000000043300720c */ /* 0x080fe20003f06270 */
[----:B------:R-:W-:Y:S01]  /*4130*/  VIADD R51, R12, 0xa0 ;  /* 0x000000a00c337836 */ /* 0x000fe20000000000 */
[-C--:B------:R-:W-:Y:S02]  /*4140*/  ISETP.GE.AND P4, PT, R50, R4.reuse, PT ;  /* 0x000000043200720c */ /* 0x080fe40003f86270 */
[-C--:B------:R-:W-:Y:S01]  /*4150*/  ISETP.GE.AND P3, PT, R37, R4.reuse, PT ;  /* 0x000000042500720c */ /* 0x080fe20003f66270 */
[----:B------:R-:W-:Y:S01]  /*4160*/  VIADD R37, R12, 0xe0 ;  /* 0x000000e00c257836 */ /* 0x000fe20000000000 */
[----:B------:R-:W-:-:S02]  /*4170*/  ISETP.GE.AND P2, PT, R51, R4, PT ;  /* 0x000000043300720c */ /* 0x000fc40003f46270 */
[-C--:B------:R-:W-:Y:S01]  /*4180*/  ISETP.GE.AND P1, PT, R49, R4.reuse, PT ;  /* 0x000000043100720c */ /* 0x080fe20003f26270 */
[----:B------:R-:W-:Y:S01]  /*4190*/  @!P6 STG.E desc[UR8][R2.64], R16 ;  /* 0x000000100200e986 */ /* 0x000fe2000c101908 */
[-C--:B------:R-:W-:Y:S01]  /*41a0*/  ISETP.GE.AND P6, PT, R37, R4.reuse, PT ;  /* 0x000000042500720c */ /* 0x080fe20003fc6270 */
[----:B------:R-:W-:Y:S02]  /*41b0*/  VIADD R37, R12, 0x120 ;  /* 0x000001200c257836 */ /* 0x000fe40000000000 */
[----:B------:R-:W-:Y:S01]  /*41c0*/  @!P5 STG.E desc[UR8][R2.64+0x80], R8 ;  /* 0x000080080200d986 */ /* 0x000fe2000c101908 */
[----:B------:R-:W-:-:S03]  /*41d0*/  ISETP.GE.AND P5, PT, R48, R4, PT ;  /* 0x000000043000720c */ /* 0x000fc60003fa6270 */
[----:B------:R-:W-:Y:S01]  /*41e0*/  @!P0 STG.E desc[UR8][R2.64+0x100], R10 ;  /* 0x0001000a02008986 */ /* 0x000fe2000c101908 */
[-C--:B------:R-:W-:Y:S01]  /*41f0*/  ISETP.GE.AND P0, PT, R37, R4.reuse, PT ;  /* 0x000000042500720c */ /* 0x080fe20003f06270 */
[----:B------:R-:W-:Y:S02]  /*4200*/  VIADD R37, R12, 0x1c0 ;  /* 0x000001c00c257836 */ /* 0x000fe40000000000 */
[----:B------:R-:W-:Y:S01]  /*4210*/  @!P4 STG.E desc[UR8][R2.64+0x180], R6 ;  /* 0x000180060200c986 */ /* 0x000fe2000c101908 */
[----:B------:R-:W-:-:S03]  /*4220*/  ISETP.GE.AND P4, PT, R47, R4, PT ;  /* 0x000000042f00720c */ /* 0x000fc60003f86270 */
[----:B------:R-:W-:Y:S01]  /*4230*/  @!P3 STG.E desc[UR8][R2.64+0x200], R53 ;  /* 0x000200350200b986 */ /* 0x000fe2000c101908 */
[----:B------:R-:W-:-:S03]  /*4240*/  ISETP.GE.AND P3, PT, R46, R4, PT ;  /* 0x000000042e00720c */ /* 0x000fc60003f66270 */
[----:B------:R-:W-:Y:S01]  /*4250*/  @!P2 STG.E desc[UR8][R2.64+0x280], R39 ;  /* 0x000280270200a986 */ /* 0x000fe2000c101908 */
[----:B------:R-:W-:-:S03]  /*4260*/  ISETP.GE.AND P2, PT, R45, R4, PT ;  /* 0x000000042d00720c */ /* 0x000fc60003f46270 */
[----:B------:R0:W-:Y:S01]  /*4270*/  @!P1 STG.E desc[UR8][R2.64+0x300], R33 ;  /* 0x0003002102009986 */ /* 0x0001e2000c101908 */
[-C--:B------:R-:W-:Y:S01]  /*4280*/  ISETP.GE.AND P1, PT, R43, R4.reuse, PT ;  /* 0x000000042b00720c */ /* 0x080fe20003f26270 */
[C---:B------:R-:W-:Y:S02]  /*4290*/  VIADD R43, R12.reuse, 0x220 ;  /* 0x000002200c2b7836 */ /* 0x040fe40000000000 */
[----:B------:R-:W-:Y:S01]  /*42a0*/  @!P6 STG.E desc[UR8][R2.64+0x380], R35 ;  /* 0x000380230200e986 */ /* 0x000fe2000c101908 */
[-C--:B------:R-:W-:Y:S01]  /*42b0*/  ISETP.GE.AND P6, PT, R37, R4.reuse, PT ;  /* 0x000000042500720c */ /* 0x080fe20003fc6270 */
[----:B------:R-:W-:Y:S02]  /*42c0*/  VIADD R37, R12, 0x200 ;  /* 0x000002000c257836 */ /* 0x000fe40000000000 */
[----:B------:R1:W-:Y:S01]  /*42d0*/  @!P5 STG.E desc[UR8][R2.64+0x400], R31 ;  /* 0x0004001f0200d986 */ /* 0x0003e2000c101908 */
[----:B------:R-:W-:Y:S01]  /*42e0*/  ISETP.GE.AND P5, PT, R42, R4, PT ;  /* 0x000000042a00720c */ /* 0x000fe20003fa6270 */
[----:B0-----:R-:W-:-:S02]  /*42f0*/  VIADD R33, R12, 0x260 ;  /* 0x000002600c217836 */ /* 0x001fc40000000000 */
[----:B------:R0:W-:Y:S01]  /*4300*/  @!P0 STG.E desc[UR8][R2.64+0x480], R25 ;  /* 0x0004801902008986 */ /* 0x0001e2000c101908 */
[----:B------:R-:W-:-:S03]  /*4310*/  ISETP.GE.AND P0, PT, R37, R4, PT ;  /* 0x000000042500720c */ /* 0x000fc60003f06270 */
[----:B------:R0:W-:Y:S01]  /*4320*/  @!P4 STG.E desc[UR8][R2.64+0x500], R27 ;  /* 0x0005001b0200c986 */ /* 0x0001e2000c101908 */
[-C--:B------:R-:W-:Y:S01]  /*4330*/  ISETP.GE.AND P4, PT, R43, R4.reuse, PT ;  /* 0x000000042b00720c */ /* 0x080fe20003f86270 */
[----:B-1----:R-:W-:Y:S02]  /*4340*/  VIADD R31, R12, 0x280 ;  /* 0x000002800c1f7836 */ /* 0x002fe40000000000 */
[----:B------:R0:W-:Y:S01]  /*4350*/  @!P3 STG.E desc[UR8][R2.64+0x580], R29 ;  /* 0x0005801d0200b986 */ /* 0x0001e2000c101908 */
[----:B------:R-:W-:-:S03]  /*4360*/  ISETP.GE.AND P3, PT, R41, R4, PT ;  /* 0x000000042900720c */ /* 0x000fc60003f66270 */
[----:B------:R0:W-:Y:S01]  /*4370*/  @!P2 STG.E desc[UR8][R2.64+0x600], R19 ;  /* 0x000600130200a986 */ /* 0x0001e2000c101908 */
[----:B------:R-:W-:-:S03]  /*4380*/  ISETP.GE.AND P2, PT, R33, R4, PT ;  /* 0x000000042100720c */ /* 0x000fc60003f46270 */
[----:B------:R0:W-:Y:S01]  /*4390*/  @!P1 STG.E desc[UR8][R2.64+0x680], R21 ;  /* 0x0006801502009986 */ /* 0x0001e2000c101908 */
[----:B------:R-:W-:-:S03]  /*43a0*/  ISETP.GE.AND P1, PT, R31, R4, PT ;  /* 0x000000041f00720c */ /* 0x000fc60003f26270 */
[----:B------:R0:W-:Y:S01]  /*43b0*/  @!P6 STG.E desc[UR8][R2.64+0x700], R17 ;  /* 0x000700110200e986 */ /* 0x0001e2000c101908 */
[----:B------:R-:W-:-:S03]  /*43c0*/  ISETP.GE.AND P6, PT, R40, R4, PT ;  /* 0x000000042800720c */ /* 0x000fc60003fc6270 */
[----:B------:R0:W-:Y:S04]  /*43d0*/  @!P5 STG.E desc[UR8][R2.64+0x780], R15 ;  /* 0x0007800f0200d986 */ /* 0x0001e8000c101908 */
[----:B------:R0:W-:Y:S04]  /*43e0*/  @!P0 STG.E desc[UR8][R2.64+0x800], R13 ;  /* 0x0008000d02008986 */ /* 0x0001e8000c101908 */
[----:B------:R0:W-:Y:S04]  /*43f0*/  @!P4 STG.E desc[UR8][R2.64+0x880], R11 ;  /* 0x0008800b0200c986 */ /* 0x0001e8000c101908 */
[----:B------:R0:W-:Y:S04]  /*4400*/  @!P3 STG.E desc[UR8][R2.64+0x900], R9 ;  /* 0x000900090200b986 */ /* 0x0001e8000c101908 */
[----:B------:R0:W-:Y:S04]  /*4410*/  @!P2 STG.E desc[UR8][R2.64+0x980], R7 ;  /* 0x000980070200a986 */ /* 0x0001e8000c101908 */
[----:B------:R0:W-:Y:S01]  /*4420*/  @!P1 STG.E desc[UR8][R2.64+0xa00], R5 ;  /* 0x000a000502009986 */ /* 0x0001e2000c101908 */
[----:B------:R-:W-:Y:S05]  /*4430*/  @P6 EXIT ;  /* 0x000000000000694d */ /* 0x000fea0003800000 */
[----:B------:R-:W-:Y:S01]  /*4440*/  STG.E desc[UR8][R2.64+0xa80], R23 ;  /* 0x000a801702007986 */ /* 0x000fe2000c101908 */
[----:B------:R-:W-:Y:S05]  /*4450*/  EXIT ;  /* 0x000000000000794d */ /* 0x000fea0003800000 */
.L_x_5:
[----:B------:R-:W-:Y:S01]  /*4460*/  BSSY B1, `(.L_x_32) ;  /* 0x0000006000017945 */ /* 0x000fe20003800000 */
[----:B------:R-:W-:Y:S01]  /*4470*/  PLOP3.LUT P0, PT, P0, PT, PT, 0x8, 0x80 ;  /* 0x000000000080781c */ /* 0x000fe2000070e170 */
[----:B------:R-:W-:-:S12]  /*4480*/  IMAD.MOV.U32 R19, RZ, RZ, -0x1 ;  /* 0xffffffffff137424 */ /* 0x000fd800078e00ff */
[----:B------:R-:W-:Y:S05]  /*4490*/  WARPSYNC.COLLECTIVE R19, `(.L_x_33) ;  /* 0x0000000013087348 */ /* 0x000fea0003c00000 */
[----:B------:R-:W-:Y:S01]  /*44a0*/  VOTE.ANY P0, P0 ;  /* 0x0000000000ff7806 */ /* 0x000fe20000000100 */
[----:B------:R-:W-:-:S12]  /*44b0*/  ENDCOLLECTIVE ;  /* 0x000000000000791b */ /* 0x000fd80003800000 */
.L_x_33:
[----:B------:R-:W-:Y:S05]  /*44c0*/  BSYNC B1 ;  /* 0x0000000000017941 */ /* 0x000fea0003800000 */
.L_x_32:
[----:B------:R-:W-:Y:S05]  /*44d0*/  BRA `(.L_x_34) ;  /* 0xffffffc800a87947 */ /* 0x000fea000383ffff */
.L_x_7:
[----:B------:R-:W-:Y:S01]  /*44e0*/  BSSY B1, `(.L_x_35) ;  /* 0x0000006000017945 */ /* 0x000fe20003800000 */
[----:B------:R-:W-:Y:S01]  /*44f0*/  PLOP3.LUT P0, PT, P0, PT, PT, 0x8, 0x80 ;  /* 0x000000000080781c */ /* 0x000fe2000070e170 */
[----:B------:R-:W-:-:S12]  /*4500*/  IMAD.MOV.U32 R19, RZ, RZ, -0x1 ;  /* 0xffffffffff137424 */ /* 0x000fd800078e00ff */
[----:B------:R-:W-:Y:S05]  /*4510*/  WARPSYNC.COLLECTIVE R19, `(.L_x_36) ;  /* 0x0000000013087348 */ /* 0x000fea0003c00000 */
[----:B------:R-:W-:Y:S01]  /*4520*/  VOTE.ANY P0, P0 ;  /* 0x0000000000ff7806 */ /* 0x000fe20000000100 */
[----:B------:R-:W-:-:S12]  /*4530*/  ENDCOLLECTIVE ;  /* 0x000000000000791b */ /* 0x000fd80003800000 */
.L_x_36:
[----:B------:R-:W-:Y:S05]  /*4540*/  BSYNC B1 ;  /* 0x0000000000017941 */ /* 0x000fea0003800000 */
.L_x_35:
[----:B------:R-:W-:Y:S05]  /*4550*/  BRA `(.L_x_37) ;  /* 0xffffffc800fc7947 */ /* 0x000fea000383ffff */
.L_x_9:
[----:B------:R-:W0:Y:S01]  /*4560*/  S2R R48, SR_GEMASK ;  /* 0x0000000000307919 */ /* 0x000e220000003c00 */
[----:B------:R-:W-:Y:S01]  /*4570*/  BSSY B1, `(.L_x_38) ;  /* 0x0000006000017945 */ /* 0x000fe20003800000 */
[----:B------:R-:W-:Y:S01]  /*4580*/  PLOP3.LUT P0, PT, P0, PT, PT, 0x8, 0x80 ;  /* 0x000000000080781c */ /* 0x000fe2000070e170 */
[----:B------:R-:W-:-:S12]  /*4590*/  IMAD.MOV.U32 R19, RZ, RZ, -0x1 ;  /* 0xffffffffff137424 */ /* 0x000fd800078e00ff */
[----:B0-----:R-:W-:Y:S05]  /*45a0*/  WARPSYNC.COLLECTIVE R19, `(.L_x_39) ;  /* 0x0000000013087348 */ /* 0x001fea0003c00000 */
[----:B------:R-:W-:Y:S01]  /*45b0*/  VOTE.ANY R19, PT, P0 ;  /* 0x0000000000137806 */ /* 0x000fe200000e0100 */
[----:B0-----:R-:W-:Y:S06]  /*45c0*/  ENDCOLLECTIVE ;  /* 0x000000000000791b */ /* 0x001fec0003800000 */
.L_x_39:
[----:B------:R-:W-:Y:S05]  /*45d0*/  BSYNC B1 ;  /* 0x0000000000017941 */ /* 0x000fea0003800000 */
.L_x_38:
[----:B------:R-:W-:Y:S01]  /*45e0*/  LOP3.LUT R19, R19, 0x80000000, R48, 0xec, !PT ;  /* 0x8000000013137812 */ /* 0x000fe200078eec30 */
[----:B------:R-:W-:Y:S01]  /*45f0*/  IMAD.MOV.U32 R18, RZ, RZ, R41 ;  /* 0x000000ffff127224 */ /* 0x000fe200078e0029 */
[----:B------:R-:W0:Y:S01]  /*4600*/  LDC.64 R42, c[0x0][0x390] ;  /* 0x0000e400ff2a7b82 */ /* 0x000e220000000a00 */
[----:B------:R-:W-:Y:S02]  /*4610*/  IMAD.MOV.U32 R17, RZ, RZ, 0x1 ;  /* 0x00000001ff117424 */ /* 0x000fe400078e00ff */
[----:B------:R-:W-:Y:S02]  /*4620*/  VIADD R16, R19, 0xffffffff ;  /* 0xffffffff13107836 */ /* 0x000fe40000000000 */
[C---:B------:R-:W-:Y:S02]  /*4630*/  VIADD R23, R47.reuse, 0x4 ;  /* 0x000000042f177836 */ /* 0x040fe40000000000 */
[----:B------:R-:W-:Y:S01]  /*4640*/  VIADD R26, R47, 0x8 ;  /* 0x000000082f1a7836 */ /* 0x000fe20000000000 */
[----:B------:R-:W-:Y:S01]  /*4650*/  LOP3.LUT R22, R19, R16, RZ, 0xc, !PT ;  /* 0x0000001013167212 */ /* 0x000fe200078e0cff */
[----:B------:R-:W-:-:S03]  /*4660*/  IMAD.MOV.U32 R19, RZ, RZ, -0x1 ;  /* 0xffffffffff137424 */ /* 0x000fc600078e00ff */
[----:B------:R1:W2:Y:S02]  /*4670*/  POPC R16, R22 ;  /* 0x0000001600107309 */ /* 0x0002a40000000000 */
[----:B-1----:R-:W-:Y:S01]  /*4680*/  VIADD R22, R47, 0x2 ;  /* 0x000000022f167836 */ /* 0x002fe20000000000 */
[----:B0-2---:R-:W-:-:S13]  /*4690*/  IADD3 R42, P3, PT, R42, 0x100, RZ ;  /* 0x000001002a2a7810 */ /* 0x005fda0007f7e0ff */
[----:B------:R-:W-:Y:S05]  /*46a0*/  WARPSYNC.COLLECTIVE R19, `(.L_x_40) ;  /* 0x0000000013087348 */ /* 0x000fea0003c00000 */
[----:B------:R0:W1:Y:S02]  /*46b0*/  SHFL.DOWN P2, R20, R18, R17, R16 ;  /* 0x0800001112147389 */ /* 0x0000640000040010 */
[----:B01----:R-:W-:Y:S05]  /*46c0*/  ENDCOLLECTIVE ;  /* 0x000000000000791b */ /* 0x003fea0003800000 */
.L_x_40:
[-C--:B------:R-:W-:Y:S01]  /*46d0*/  ISETP.GE.AND P0, PT, R47, R16.reuse, PT ;  /* 0x000000102f00720c */ /* 0x080fe20003f06270 */
[----:B------:R-:W-:Y:S02]  /*46e0*/  IMAD.X R43, RZ, RZ, R43, P3 ;  /* 0x000000ffff2b7224 */ /* 0x000fe400018e062b */
[----:B------:R-:W-:Y:S01]  /*46f0*/  IMAD.MOV.U32 R17, RZ, RZ, 0x2 ;  /* 0x00000002ff117424 */ /* 0x000fe200078e00ff */
[----:B------:R-:W-:Y:S02]  /*4700*/  SEL R20, R20, RZ, !P0 ;  /* 0x000000ff14147207 */ /* 0x000fe40004000000 */
[----:B------:R-:W-:-:S03]  /*4710*/  ISETP.GT.AND P0, PT, R22, R16, PT ;  /* 0x000000101600720c */ /* 0x000fc60003f04270 */
[----:B------:R-:W-:-:S04]  /*4720*/  IMAD.IADD R37, R20, 0x1, R41 ;  /* 0x0000000114257824 */ /* 0x000fc800078e0229 */
[----:B------:R-:W-:-:S07]  /*4730*/  IMAD.MOV.U32 R18, RZ, RZ, R37 ;  /* 0x000000ffff127224 */ /* 0x000fce00078e0025 */
[----:B------:R-:W-:Y:S05]  /*4740*/  WARPSYNC.COLLECTIVE R19, `(.L_x_41) ;  /* 0x0000000013087348 */ /* 0x000fea0003c00000 */
[----:B------:R0:W1:Y:S02]  /*4750*/  SHFL.DOWN P2, R20, R18, R17, R16 ;  /* 0x0800001112147389 */ /* 0x0000640000040010 */
[----:B01----:R-:W-:Y:S05]  /*4760*/  ENDCOLLECTIVE ;  /* 0x000000000000791b */ /* 0x003fea0003800000 */
.L_x_41:
[----:B------:R-:W-:Y:S01]  /*4770*/  IMAD.MOV.U32 R17, RZ, RZ, 0x4 ;  /* 0x00000004ff117424 */ /* 0x000fe200078e00ff */
[----:B------:R-:W-:Y:S02]  /*4780*/  SEL R20, R20, RZ, !P0 ;  /* 0x000000ff14147207 */ /* 0x000fe40004000000 */
[----:B------:R-:W-:-:S03]  /*4790*/  ISETP.GT.AND P0, PT, R23, R16, PT ;  /* 0x000000101700720c */ /* 0x000fc60003f04270 */
[----:B------:R-:W-:Y:S02]  /*47a0*/  IMAD.IADD R39, R37, 0x1, R20 ;  /* 0x0000000125277824 */ /* 0x000fe400078e0214 */
[----:B------:R-:W-:Y:S02]  /*47b0*/  VIADD R37, R47, 0x10 ;  /* 0x000000102f257836 */ /* 0x000fe40000000000 */
[----:B------:R-:W-:-:S07]  /*47c0*/  IMAD.MOV.U32 R18, RZ, RZ, R39 ;  /* 0x000000ffff127224 */ /* 0x000fce00078e0027 */
[----:B------:R-:W-:Y:S05]  /*47d0*/  WARPSYNC.COLLECTIVE R19, `(.L_x_42) ;  /* 0x0000000013087348 */ /* 0x000fea0003c00000 */
[----:B------:R0:W1:Y:S02]  /*47e0*/  SHFL.DOWN P2, R20, R18, R17, R16 ;  /* 0x0800001112147389 */ /* 0x0000640000040010 */
[----:B01----:R-:W-:Y:S05]  /*47f0*/  ENDCOLLECTIVE ;  /* 0x000000000000791b */ /* 0x003fea0003800000 */
.L_x_42:
        /* <DEDUP_REMOVED lines=8> */
.L_x_43:
[----:B------:R-:W-:Y:S01]  /*4880*/  IMAD.MOV.U32 R17, RZ, RZ, 0x10 ;  /* 0x00000010ff117424 */ /* 0x000fe200078e00ff */
[----:B------:R-:W-:Y:S02]  /*4890*/  SEL R20, R20, RZ, !P0 ;  /* 0x000000ff14147207 */ /* 0x000fe40004000000 */
[----:B------:R-:W-:-:S03]  /*48a0*/  ISETP.NE.AND P0, PT, R40, 0x65, PT ;  /* 0x000000652800780c */ /* 0x000fc60003f05270 */
[----:B------:R-:W-:-:S04]  /*48b0*/  IMAD.IADD R41, R51, 0x1, R20 ;  /* 0x0000000133297824 */ /* 0x000fc800078e0214 */
[----:B------:R-:W-:-:S07]  /*48c0*/  IMAD.MOV.U32 R18, RZ, RZ, R41 ;  /* 0x000000ffff127224 */ /* 0x000fce00078e0029 */
[----:B------:R-:W-:Y:S05]  /*48d0*/  WARPSYNC.COLLECTIVE R19, `(.L_x_44) ;  /* 0x0000000013087348 */ /* 0x000fea0003c00000 */
[----:B------:R0:W1:Y:S02]  /*48e0*/  SHFL.DOWN P2, R20, R18, R17, R16 ;  /* 0x0800001112147389 */ /* 0x0000640000040010 */
[----:B01----:R-:W-:Y:S05]  /*48f0*/  ENDCOLLECTIVE ;  /* 0x000000000000791b */ /* 0x003fea0003800000 */
.L_x_44:
[----:B------:R-:W-:Y:S05]  /*4900*/  WARPSYNC.COLLECTIVE R19, `(.L_x_45) ;  /* 0x0000000013087348 */ /* 0x000fea0003c00000 */
[----:B------:R-:W-:Y:S01]  /*4910*/  VOTE.ALL P0, P0 ;  /* 0x0000000000ff7806 */ /* 0x000fe20000000000 */
[----:B------:R-:W-:-:S12]  /*4920*/  ENDCOLLECTIVE ;  /* 0x000000000000791b */ /* 0x000fd80003800000 */
.L_x_45:
[----:B------:R-:W-:-:S04]  /*4930*/  ISETP.GT.AND P2, PT, R37, R16, PT ;  /* 0x000000102500720c */ /* 0x000fc80003f44270 */
[----:B------:R-:W-:-:S05]  /*4940*/  SEL R20, R20, RZ, !P2 ;  /* 0x000000ff14147207 */ /* 0x000fca0005000000 */
[----:B------:R-:W-:Y:S01]  /*4950*/  IMAD.IADD R39, R41, 0x1, R20 ;  /* 0x0000000129277824 */ /* 0x000fe200078e0214 */
[----:B------:R-:W-:Y:S06]  /*4960*/  BRA `(.L_x_46) ;  /* 0xffffffc800947947 */ /* 0x000fec000383ffff */
.L_x_11:
[----:B------:R-:W-:Y:S01]  /*4970*/  BSSY B1, `(.L_x_47) ;  /* 0x0000006000017945 */ /* 0x000fe20003800000 */
[----:B------:R-:W-:Y:S01]  /*4980*/  PLOP3.LUT P0, PT, P0, PT, PT, 0x8, 0x80 ;  /* 0x000000000080781c */ /* 0x000fe2000070e170 */
[----:B------:R-:W-:-:S12]  /*4990*/  IMAD.MOV.U32 R19, RZ, RZ, -0x1 ;  /* 0xffffffffff137424 */ /* 0x000fd800078e00ff */
[----:B------:R-:W-:Y:S05]  /*49a0*/  WARPSYNC.COLLECTIVE R19, `(.L_x_48) ;  /* 0x0000000013087348 */ /* 0x000fea0003c00000 */
[----:B------:R-:W-:Y:S01]  /*49b0*/  VOTE.ANY P0, P0 ;  /* 0x0000000000ff7806 */ /* 0x000fe20000000100 */
[----:B------:R-:W-:-:S12]  /*49c0*/  ENDCOLLECTIVE ;  /* 0x000000000000791b */ /* 0x000fd80003800000 */
.L_x_48:
[----:B------:R-:W-:Y:S05]  /*49d0*/  BSYNC B1 ;  /* 0x0000000000017941 */ /* 0x000fea0003800000 */
.L_x_47:
[----:B------:R-:W-:Y:S05]  /*49e0*/  BRA `(.L_x_49) ;  /* 0xffffffc800a47947 */ /* 0x000fea000383ffff */
.L_x_13:
[----:B------:R-:W-:Y:S01]  /*49f0*/  BSSY B1, `(.L_x_50) ;  /* 0x0000006000017945 */ /* 0x000fe20003800000 */
[----:B------:R-:W-:Y:S01]  /*4a00*/  PLOP3.LUT P0, PT, P0, PT, PT, 0x8, 0x80 ;  /* 0x000000000080781c */ /* 0x000fe2000070e170 */
[----:B------:R-:W-:-:S12]  /*4a10*/  IMAD.MOV.U32 R19, RZ, RZ, -0x1 ;  /* 0xffffffffff137424 */ /* 0x000fd800078e00ff */
[----:B------:R-:W-:Y:S05]  /*4a20*/  WARPSYNC.COLLECTIVE R19, `(.L_x_51) ;  /* 0x0000000013087348 */ /* 0x000fea0003c00000 */
[----:B------:R-:W-:Y:S01]  /*4a30*/  VOTE.ANY P0, P0 ;  /* 0x0000000000ff7806 */ /* 0x000fe20000000100 */
[----:B------:R-:W-:-:S12]  /*4a40*/  ENDCOLLECTIVE ;  /* 0x000000000000791b */ /* 0x000fd80003800000 */
.L_x_51:
[----:B------:R-:W-:Y:S05]  /*4a50*/  BSYNC B1 ;  /* 0x0000000000017941 */ /* 0x000fea0003800000 */
.L_x_50:
[----:B------:R-:W-:Y:S05]  /*4a60*/  BRA `(.L_x_52) ;  /* 0xffffffc800f87947 */ /* 0x000fea000383ffff */
.L_x_15:
[----:B------:R-:W-:Y:S01]  /*4a70*/  BSSY B1, `(.L_x_53) ;  /* 0x0000006000017945 */ /* 0x000fe20003800000 */
[----:B------:R-:W-:Y:S01]  /*4a80*/  PLOP3.LUT P0, PT, P0, PT, PT, 0x8, 0x80 ;  /* 0x000000000080781c */ /* 0x000fe2000070e170 */
[----:B------:R-:W-:-:S12]  /*4a90*/  IMAD.MOV.U32 R19, RZ, RZ, -0x1 ;  /* 0xffffffffff137424 */ /* 0x000fd800078e00ff */
[----:B------:R-:W-:Y:S05]  /*4aa0*/  WARPSYNC.COLLECTIVE R19, `(.L_x_54) ;  /* 0x0000000013087348 */ /* 0x000fea0003c00000 */
[----:B------:R-:W-:Y:S01]  /*4ab0*/  VOTE.ANY R19, PT, P0 ;  /* 0x0000000000137806 */ /* 0x000fe200000e0100 */
[----:B------:R-:W-:Y:S06]  /*4ac0*/  ENDCOLLECTIVE ;  /* 0x000000000000791b */ /* 0x000fec0003800000 */
.L_x_54:
[----:B------:R-:W-:Y:S05]  /*4ad0*/  BSYNC B1 ;  /* 0x0000000000017941 */ /* 0x000fea0003800000 */
.L_x_53:
[----:B------:R-:W-:Y:S01]  /*4ae0*/  LOP3.LUT R19, R19, 0x80000000, R48, 0xec, !PT ;  /* 0x8000000013137812 */ /* 0x000fe200078eec30 */
[----:B------:R-:W-:Y:S02]  /*4af0*/  IMAD.MOV.U32 R18, RZ, RZ, R41 ;  /* 0x000000ffff127224 */ /* 0x000fe400078e0029 */
[----:B------:R-:W-:Y:S02]  /*4b00*/  IMAD.MOV.U32 R17, RZ, RZ, 0x1 ;  /* 0x00000001ff117424 */ /* 0x000fe400078e00ff */
[----:B------:R-:W-:Y:S02]  /*4b10*/  VIADD R16, R19, 0xffffffff ;  /* 0xffffffff13107836 */ /* 0x000fe40000000000 */
[----:B------:R-:W-:-:S03]  /*4b20*/  VIADD R21, R21, 0xffffffe0 ;  /* 0xffffffe015157836 */ /* 0x000fc60000000000 */
[----:B------:R-:W-:Y:S01]  /*4b30*/  LOP3.LUT R50, R19, R16, RZ, 0xc, !PT ;  /* 0x0000001013327212 */ /* 0x000fe200078e0cff */
[----:B------:R-:W-:-:S03]  /*4b40*/  IMAD.MOV.U32 R19, RZ, RZ, -0x1 ;  /* 0xffffffffff137424 */ /* 0x000fc600078e00ff */
[----:B------:R0:W1:Y:S04]  /*4b50*/  POPC R16, R50 ;  /* 0x0000003200107309 */ /* 0x0000680000000000 */
[----:B01----:R-:W-:Y:S05]  /*4b60*/  WARPSYNC.COLLECTIVE R19, `(.L_x_55) ;  /* 0x0000000013087348 */ /* 0x003fea0003c00000 */
[----:B-1----:R1:W2:Y:S02]  /*4b70*/  SHFL.DOWN P2, R20, R18, R17, R16 ;  /* 0x0800001112147389 */ /* 0x0022a40000040010 */
[----:B012---:R-:W-:Y:S05]  /*4b80*/  ENDCOLLECTIVE ;  /* 0x000000000000791b */ /* 0x007fea0003800000 */
.L_x_55:
[----:B------:R-:W-:Y:S01]  /*4b90*/  ISETP.GE.AND P0, PT, R47, R16, PT ;  /* 0x000000102f00720c */ /* 0x000fe20003f06270 */
[----:B------:R-:W-:-:S03]  /*4ba0*/  IMAD.MOV.U32 R17, RZ, RZ, 0x2 ;  /* 0x00000002ff117424 */ /* 0x000fc600078e00ff */
[----:B------:R-:W-:Y:S02]  /*4bb0*/  SEL R20, R20, RZ, !P0 ;  /* 0x000000ff14147207 */ /* 0x000fe40004000000 */
[----:B------:R-:W-:-:S03]  /*4bc0*/  ISETP.GT.AND P0, PT, R22, R16, PT ;  /* 0x000000101600720c */ /* 0x000fc60003f04270 */
[----:B------:R-:W-:-:S04]  /*4bd0*/  IMAD.IADD R51, R20, 0x1, R41 ;  /* 0x0000000114337824 */ /* 0x000fc800078e0229 */
[----:B------:R-:W-:-:S07]  /*4be0*/  IMAD.MOV.U32 R18, RZ, RZ, R51 ;  /* 0x000000ffff127224 */ /* 0x000fce00078e0033 */
[----:B------:R-:W-:Y:S05]  /*4bf0*/  WARPSYNC.COLLECTIVE R19, `(.L_x_56) ;  /* 0x0000000013087348 */ /* 0x000fea0003c00000 */
[----:B------:R0:W1:Y:S02]  /*4c00*/  SHFL.DOWN P2, R20, R18, R17, R16 ;  /* 0x0800001112147389 */ /* 0x0000640000040010 */
[----:B01----:R-:W-:Y:S05]  /*4c10*/  ENDCOLLECTIVE ;  /* 0x000000000000791b */ /* 0x003fea0003800000 */
.L_x_56:
        /* <DEDUP_REMOVED lines=8> */
.L_x_57:
        /* <DEDUP_REMOVED lines=8> */
.L_x_58:
        /* <DEDUP_REMOVED lines=8> */
.L_x_59:
[----:B------:R-:W-:Y:S05]  /*4da0*/  WARPSYNC.COLLECTIVE R19, `(.L_x_60) ;  /* 0x0000000013087348 */ /* 0x000fea0003c00000 */
[----:B------:R-:W-:Y:S01]  /*4db0*/  VOTE.ALL P0, P0 ;  /* 0x0000000000ff7806 */ /* 0x000fe20000000000 */
[----:B------:R-:W-:-:S12]  /*4dc0*/  ENDCOLLECTIVE ;  /* 0x000000000000791b */ /* 0x000fd80003800000 */
.L_x_60:
[----:B------:R-:W-:-:S04]  /*4dd0*/  ISETP.GT.AND P2, PT, R37, R16, PT ;  /* 0x000000102500720c */ /* 0x000fc80003f44270 */
[----:B------:R-:W-:-:S04]  /*4de0*/  SEL R20, R20, RZ, !P2 ;  /* 0x000000ff14147207 */ /* 0x000fc80005000000 */
[----:B------:R-:W-:Y:S01]  /*4df0*/  IADD3 R39, PT, PT, R50, R20, R39 ;  /* 0x0000001432277210 */ /* 0x000fe20007ffe027 */
[----:B------:R-:W-:Y:S06]  /*4e00*/  BRA `(.L_x_61) ;  /* 0xffffffc800907947 */ /* 0x000fec000383ffff */
.L_x_20:
[----:B------:R-:W-:Y:S01]  /*4e10*/  BSSY B0, `(.L_x_62) ;  /* 0x0000006000007945 */ /* 0x000fe20003800000 */
[----:B------:R-:W-:Y:S01]  /*4e20*/  PLOP3.LUT P0, PT, P0, PT, PT, 0x8, 0x80 ;  /* 0x000000000080781c */ /* 0x000fe2000070e170 */
[----:B------:R-:W-:-:S12]  /*4e30*/  IMAD.MOV.U32 R19, RZ, RZ, -0x1 ;  /* 0xffffffffff137424 */ /* 0x000fd800078e00ff */
[----:B------:R-:W-:Y:S05]  /*4e40*/  WARPSYNC.COLLECTIVE R19, `(.L_x_63) ;  /* 0x0000000013087348 */ /* 0x000fea0003c00000 */
[----:B------:R-:W-:Y:S01]  /*4e50*/  VOTE.ANY P0, P0 ;  /* 0x0000000000ff7806 */ /* 0x000fe20000000100 */
[----:B------:R-:W-:-:S12]  /*4e60*/  ENDCOLLECTIVE ;  /* 0x000000000000791b */ /* 0x000fd80003800000 */
.L_x_63:
[----:B------:R-:W-:Y:S05]  /*4e70*/  BSYNC B0 ;  /* 0x0000000000007941 */ /* 0x000fea0003800000 */
.L_x_62:
[----:B------:R-:W-:Y:S05]  /*4e80*/  BRA `(.L_x_64) ;  /* 0xffffffe000a87947 */ /* 0x000fea000383ffff */
.L_x_22:
[----:B------:R-:W-:Y:S01]  /*4e90*/  BSSY B0, `(.L_x_65) ;  /* 0x0000006000007945 */ /* 0x000fe20003800000 */
[----:B------:R-:W-:Y:S01]  /*4ea0*/  PLOP3.LUT P0, PT, P0, PT, PT, 0x8, 0x80 ;  /* 0x000000000080781c */ /* 0x000fe2000070e170 */
[----:B------:R-:W-:-:S12]  /*4eb0*/  IMAD.MOV.U32 R19, RZ, RZ, -0x1 ;  /* 0xffffffffff137424 */ /* 0x000fd800078e00ff */
[----:B------:R-:W-:Y:S05]  /*4ec0*/  WARPSYNC.COLLECTIVE R19, `(.L_x_66) ;  /* 0x0000000013087348 */ /* 0x000fea0003c00000 */
[----:B------:R-:W-:Y:S01]  /*4ed0*/  VOTE.ANY P0, P0 ;  /* 0x0000000000ff7806 */ /* 0x000fe20000000100 */
[----:B------:R-:W-:-:S12]  /*4ee0*/  ENDCOLLECTIVE ;  /* 0x000000000000791b */ /* 0x000fd80003800000 */
.L_x_66:
[----:B------:R-:W-:Y:S05]  /*4ef0*/  BSYNC B0 ;  /* 0x0000000000007941 */ /* 0x000fea0003800000 */
.L_x_65:
[----:B------:R-:W-:Y:S05]  /*4f00*/  BRA `(.L_x_67) ;  /* 0xffffffe000fc7947 */ /* 0x000fea000383ffff */
.L_x_24:
[----:B------:R-:W0:Y:S01]  /*4f10*/  S2R R53, SR_GEMASK ;  /* 0x0000000000357919 */ /* 0x000e220000003c00 */
[----:B------:R-:W-:Y:S01]  /*4f20*/  BSSY B0, `(.L_x_68) ;  /* 0x0000006000007945 */ /* 0x000fe20003800000 */
[----:B------:R-:W-:Y:S01]  /*4f30*/  PLOP3.LUT P0, PT, P0, PT, PT, 0x8, 0x80 ;  /* 0x000000000080781c */ /* 0x000fe2000070e170 */
[----:B------:R-:W-:-:S12]  /*4f40*/  IMAD.MOV.U32 R19, RZ, RZ, -0x1 ;  /* 0xffffffffff137424 */ /* 0x000fd800078e00ff */
[----:B0-----:R-:W-:Y:S05]  /*4f50*/  WARPSYNC.COLLECTIVE R19, `(.L_x_69) ;  /* 0x0000000013087348 */ /* 0x001fea0003c00000 */
[----:B------:R-:W-:Y:S01]  /*4f60*/  VOTE.ANY R19, PT, P0 ;  /* 0x0000000000137806 */ /* 0x000fe200000e0100 */
[----:B0-----:R-:W-:Y:S06]  /*4f70*/  ENDCOLLECTIVE ;  /* 0x000000000000791b */ /* 0x001fec0003800000 */
.L_x_69:
[----:B------:R-:W-:Y:S05]  /*4f80*/  BSYNC B0 ;  /* 0x0000000000007941 */ /* 0x000fea0003800000 */
.L_x_68:
[----:B------:R-:W-:Y:S01]  /*4f90*/  LOP3.LUT R19, R19, 0x80000000, R53, 0xec, !PT ;  /* 0x8000000013137812 */ /* 0x000fe200078eec35 */
[----:B------:R-:W-:Y:S02]  /*4fa0*/  IMAD.MOV.U32 R18, RZ, RZ, R25 ;  /* 0x000000ffff127224 */ /* 0x000fe400078e0019 */
[----:B------:R-:W-:Y:S02]  /*4fb0*/  IMAD.MOV.U32 R17, RZ, RZ, 0x1 ;  /* 0x00000001ff117424 */ /* 0x000fe400078e00ff */
[----:B------:R-:W-:-:S05]  /*4fc0*/  VIADD R16, R19, 0xffffffff ;  /* 0xffffffff13107836 */ /* 0x000fca0000000000 */
[----:B------:R-:W-:Y:S01]  /*4fd0*/  LOP3.LUT R44, R19, R16, RZ, 0xc, !PT ;  /* 0x00000010132c7212 */ /* 0x000fe200078e0cff */
[----:B------:R-:W-:-:S05]  /*4fe0*/  IMAD.MOV.U32 R19, RZ, RZ, -0x1 ;  /* 0xffffffffff137424 */ /* 0x000fca00078e00ff */
[----:B------:R-:W0:Y:S02]  /*4ff0*/  POPC R44, R44 ;  /* 0x0000002c002c7309 */ /* 0x000e240000000000 */
[----:B0-----:R-:W-:Y:S01]  /*5000*/  IMAD.MOV.U32 R16, RZ, RZ, R44 ;  /* 0x000000ffff107224 */ /* 0x001fe200078e002c */
[----:B------:R-:W-:-:S13]  /*5010*/  ISETP.GE.AND P0, PT, R36, R44, PT ;  /* 0x0000002c2400720c */ /* 0x000fda0003f06270 */
[----:B------:R-:W-:Y:S05]  /*5020*/  WARPSYNC.COLLECTIVE R19, `(.L_x_70) ;  /* 0x0000000013087348 */ /* 0x000fea0003c00000 */
[----:B------:R0:W1:Y:S02]  /*5030*/  SHFL.DOWN P2, R20, R18, R17, R16 ;  /* 0x0800001112147389 */ /* 0x0000640000040010 */
[----:B01----:R-:W-:Y:S05]  /*5040*/  ENDCOLLECTIVE ;  /* 0x000000000000791b */ /* 0x003fea0003800000 */
.L_x_70:
[----:B------:R-:W-:Y:S01]  /*5050*/  IMAD.MOV.U32 R17, RZ, RZ, 0x2 ;  /* 0x00000002ff117424 */ /* 0x000fe200078e00ff */
[----:B------:R-:W-:-:S05]  /*5060*/  SEL R20, R20, RZ, !P0 ;  /* 0x000000ff14147207 */ /* 0x000fca0004000000 */
[----:B------:R-:W-:Y:S02]  /*5070*/  IMAD.IADD R35, R20, 0x1, R25 ;  /* 0x0000000114237824 */ /* 0x000fe400078e0219 */
[----:B------:R-:W-:Y:S02]  /*5080*/  VIADD R25, R36, 0x2 ;  /* 0x0000000224197836 */ /* 0x000fe40000000000 */
[----:B------:R-:W-:-:S03]  /*5090*/  IMAD.MOV.U32 R18, RZ, RZ, R35 ;  /* 0x000000ffff127224 */ /* 0x000fc600078e0023 */
[----:B------:R-:W-:Y:S01]  /*50a0*/  ISETP.GT.AND P0, PT, R25, R44, PT ;  /* 0x0000002c1900720c */ /* 0x000fe20003f04270 */
[----:B------:R-:W-:-:S12]  /*50b0*/  VIADD R25, R36, 0x4 ;  /* 0x0000000424197836 */ /* 0x000fd80000000000 */
[----:B------:R-:W-:Y:S05]  /*50c0*/  WARPSYNC.COLLECTIVE R19, `(.L_x_71) ;  /* 0x0000000013087348 */ /* 0x000fea0003c00000 */
[----:B------:R0:W1:Y:S02]  /*50d0*/  SHFL.DOWN P2, R20, R18, R17, R16 ;  /* 0x0800001112147389 */ /* 0x0000640000040010 */
[----:B01----:R-:W-:Y:S05]  /*50e0*/  ENDCOLLECTIVE ;  /* 0x000000000000791b */ /* 0x003fea0003800000 */
.L_x_71:
        /* <DEDUP_REMOVED lines=9> */
.L_x_72:
        /* <DEDUP_REMOVED lines=8> */
.L_x_73:
[----:B------:R-:W-:Y:S01]  /*5200*/  IMAD.MOV.U32 R17, RZ, RZ, 0x10 ;  /* 0x00000010ff117424 */ /* 0x000fe200078e00ff */
[----:B------:R-:W-:Y:S02]  /*5210*/  SEL R20, R20, RZ, !P0 ;  /* 0x000000ff14147207 */ /* 0x000fe40004000000 */
[----:B------:R-:W-:-:S03]  /*5220*/  ISETP.NE.AND P0, PT, R24, 0x65, PT ;  /* 0x000000651800780c */ /* 0x000fc60003f05270 */
[----:B------:R-:W-:Y:S02]  /*5230*/  IMAD.IADD R26, R25, 0x1, R20 ;  /* 0x00000001191a7824 */ /* 0x000fe400078e0214 */
[----:B------:R-:W-:Y:S02]  /*5240*/  VIADD R25, R36, 0x10 ;  /* 0x0000001024197836 */ /* 0x000fe40000000000 */
[----:B------:R-:W-:-:S03]  /*5250*/  IMAD.MOV.U32 R18, RZ, RZ, R26 ;  /* 0x000000ffff127224 */ /* 0x000fc600078e001a */
[----:B------:R-:W-:-:S13]  /*5260*/  ISETP.GT.AND P3, PT, R25, R44, PT ;  /* 0x0000002c1900720c */ /* 0x000fda0003f64270 */
[----:B------:R-:W-:Y:S05]  /*5270*/  WARPSYNC.COLLECTIVE R19, `(.L_x_74) ;  /* 0x0000000013087348 */ /* 0x000fea0003c00000 */
[----:B------:R0:W1:Y:S02]  /*5280*/  SHFL.DOWN P2, R20, R18, R17, R16 ;  /* 0x0800001112147389 */ /* 0x0000640000040010 */
[----:B01----:R-:W-:Y:S05]  /*5290*/  ENDCOLLECTIVE ;  /* 0x000000000000791b */ /* 0x003fea0003800000 */
.L_x_74:
[----:B------:R-:W-:Y:S05]  /*52a0*/  WARPSYNC.COLLECTIVE R19, `(.L_x_75) ;  /* 0x0000000013087348 */ /* 0x000fea0003c00000 */
[----:B------:R-:W-:Y:S01]  /*52b0*/  VOTE.ALL P0, P0 ;  /* 0x0000000000ff7806 */ /* 0x000fe20000000000 */
[----:B------:R-:W-:-:S12]  /*52c0*/  ENDCOLLECTIVE ;  /* 0x000000000000791b */ /* 0x000fd80003800000 */
.L_x_75:
[----:B------:R-:W0:Y:S01]  /*52d0*/  LDC.64 R16, c[0x0][0x390] ;  /* 0x0000e400ff107b82 */ /* 0x000e220000000a00 */
[----:B------:R-:W-:-:S05]  /*52e0*/  SEL R25, R20, RZ, !P3 ;  /* 0x000000ff14197207 */ /* 0x000fca0005800000 */
[----:B------:R-:W-:Y:S01]  /*52f0*/  IMAD.IADD R26, R26, 0x1, R25 ;  /* 0x000000011a1a7824 */ /* 0x000fe200078e0219 */
[----:B0-----:R-:W-:-:S05]  /*5300*/  IADD3 R35, P2, PT, R16, 0x100, RZ ;  /* 0x0000010010237810 */ /* 0x001fca0007f5e0ff */
[----:B------:R-:W-:Y:S01]  /*5310*/  IMAD.X R39, RZ, RZ, R17, P2 ;  /* 0x000000ffff277224 */ /* 0x000fe200010e0611 */
[----:B------:R-:W-:Y:S07]  /*5320*/  BRA `(.L_x_76) ;  /* 0xffffffe000907947 */ /* 0x000fee000383ffff */
.L_x_26:
[----:B------:R-:W-:Y:S01]  /*5330*/  BSSY B0, `(.L_x_77) ;  /* 0x0000006000007945 */ /* 0x000fe20003800000 */
[----:B------:R-:W-:Y:S01]  /*5340*/  PLOP3.LUT P0, PT, P0, PT, PT, 0x8, 0x80 ;  /* 0x000000000080781c */ /* 0x000fe2000070e170 */
[----:B------:R-:W-:-:S12]  /*5350*/  IMAD.MOV.U32 R19, RZ, RZ, -0x1 ;  /* 0xffffffffff137424 */ /* 0x000fd800078e00ff */
[----:B------:R-:W-:Y:S05]  /*5360*/  WARPSYNC.COLLECTIVE R19, `(.L_x_78) ;  /* 0x0000000013087348 */ /* 0x000fea0003c00000 */
[----:B------:R-:W-:Y:S01]  /*5370*/  VOTE.ANY P0, P0 ;  /* 0x0000000000ff7806 */ /* 0x000fe20000000100 */
[----:B------:R-:W-:-:S12]  /*5380*/  ENDCOLLECTIVE ;  /* 0x000000000000791b */ /* 0x000fd80003800000 */
.L_x_78:
[----:B------:R-:W-:Y:S05]  /*5390*/  BSYNC B0 ;  /* 0x0000000000007941 */ /* 0x000fea0003800000 */
.L_x_77:
[----:B------:R-:W-:Y:S05]  /*53a0*/  BRA `(.L_x_79) ;  /* 0xffffffe000a07947 */ /* 0x000fea000383ffff */
.L_x_28:
[----:B------:R-:W-:Y:S01]  /*53b0*/  BSSY B0, `(.L_x_80) ;  /* 0x0000006000007945 */ /* 0x000fe20003800000 */
[----:B------:R-:W-:Y:S01]  /*53c0*/  PLOP3.LUT P0, PT, P0, PT, PT, 0x8, 0x80 ;  /* 0x000000000080781c */ /* 0x000fe2000070e170 */
[----:B------:R-:W-:-:S12]  /*53d0*/  IMAD.MOV.U32 R19, RZ, RZ, -0x1 ;  /* 0xffffffffff137424 */ /* 0x000fd800078e00ff */
[----:B------:R-:W-:Y:S05]  /*53e0*/  WARPSYNC.COLLECTIVE R19, `(.L_x_81) ;  /* 0x0000000013087348 */ /* 0x000fea0003c00000 */
[----:B------:R-:W-:Y:S01]  /*53f0*/  VOTE.ANY P0, P0 ;  /* 0x0000000000ff7806 */ /* 0x000fe20000000100 */
[----:B------:R-:W-:-:S12]  /*5400*/  ENDCOLLECTIVE ;  /* 0x000000000000791b */ /* 0x000fd80003800000 */
.L_x_81:
[----:B------:R-:W-:Y:S05]  /*5410*/  BSYNC B0 ;  /* 0x0000000000007941 */ /* 0x000fea0003800000 */
.L_x_80:
[----:B------:R-:W-:Y:S05]  /*5420*/  BRA `(.L_x_82) ;  /* 0xffffffe000f47947 */ /* 0x000fea000383ffff */
.L_x_30:
[----:B------:R-:W-:Y:S01]  /*5430*/  BSSY B0, `(.L_x_83) ;  /* 0x0000006000007945 */ /* 0x000fe20003800000 */
[----:B------:R-:W-:Y:S01]  /*5440*/  PLOP3.LUT P0, PT, P0, PT, PT, 0x8, 0x80 ;  /* 0x000000000080781c */ /* 0x000fe2000070e170 */
[----:B------:R-:W-:-:S12]  /*5450*/  IMAD.MOV.U32 R19, RZ, RZ, -0x1 ;  /* 0xffffffffff137424 */ /* 0x000fd800078e00ff */
[----:B------:R-:W-:Y:S05]  /*5460*/  WARPSYNC.COLLECTIVE R19, `(.L_x_84) ;  /* 0x0000000013087348 */ /* 0x000fea0003c00000 */
[----:B------:R-:W-:Y:S01]  /*5470*/  VOTE.ANY R19, PT, P0 ;  /* 0x0000000000137806 */ /* 0x000fe200000e0100 */
[----:B------:R-:W-:Y:S06]  /*5480*/  ENDCOLLECTIVE ;  /* 0x000000000000791b */ /* 0x000fec0003800000 */
.L_x_84:
[----:B------:R-:W-:Y:S05]  /*5490*/  BSYNC B0 ;  /* 0x0000000000007941 */ /* 0x000fea0003800000 */
.L_x_83:
[----:B------:R-:W-:Y:S01]  /*54a0*/  LOP3.LUT R19, R19, 0x80000000, R53, 0xec, !PT ;  /* 0x8000000013137812 */ /* 0x000fe200078eec35 */
[----:B------:R-:W-:Y:S02]  /*54b0*/  IMAD.MOV.U32 R18, RZ, RZ, R25 ;  /* 0x000000ffff127224 */ /* 0x000fe400078e0019 */
[----:B------:R-:W-:Y:S02]  /*54c0*/  IMAD.MOV.U32 R17, RZ, RZ, 0x1 ;  /* 0x00000001ff117424 */ /* 0x000fe400078e00ff */
[----:B------:R-:W-:Y:S02]  /*54d0*/  VIADD R16, R19, 0xffffffff ;  /* 0xffffffff13107836 */ /* 0x000fe40000000000 */
[----:B------:R-:W-:-:S03]  /*54e0*/  VIADD R21, R21, 0xffffffe0 ;  /* 0xffffffe015157836 */ /* 0x000fc60000000000 */
[----:B------:R-:W-:Y:S01]  /*54f0*/  LOP3.LUT R16, R19, R16, RZ, 0xc, !PT ;  /* 0x0000001013107212 */ /* 0x000fe200078e0cff */
[----:B------:R-:W-:-:S05]  /*5500*/  IMAD.MOV.U32 R19, RZ, RZ, -0x1 ;  /* 0xffffffffff137424 */ /* 0x000fca00078e00ff */
[----:B------:R-:W0:Y:S02]  /*5510*/  POPC R16, R16 ;  /* 0x0000001000107309 */ /* 0x000e240000000000 */
[----:B0-----:R-:W-:Y:S05]  /*5520*/  WARPSYNC.COLLECTIVE R19, `(.L_x_85) ;  /* 0x0000000013087348 */ /* 0x001fea0003c00000 */
[----:B0-----:R0:W1:Y:S02]  /*5530*/  SHFL.DOWN P2, R20, R18, R17, R16 ;  /* 0x0800001112147389 */ /* 0x0010640000040010 */
[----:B01----:R-:W-:Y:S05]  /*5540*/  ENDCOLLECTIVE ;  /* 0x000000000000791b */ /* 0x003fea0003800000 */
.L_x_85:
[----:B------:R-:W-:Y:S01]  /*5550*/  ISETP.GE.AND P0, PT, R36, R16, PT ;  /* 0x000000102400720c */ /* 0x000fe20003f06270 */
[----:B------:R-:W-:-:S03]  /*5560*/  IMAD.MOV.U32 R17, RZ, RZ, 0x2 ;  /* 0x00000002ff117424 */ /* 0x000fc600078e00ff */
[----:B------:R-:W-:-:S05]  /*5570*/  SEL R20, R20, RZ, !P0 ;  /* 0x000000ff14147207 */ /* 0x000fca0004000000 */
[----:B------:R-:W-:Y:S02]  /*5580*/  IMAD.IADD R25, R20, 0x1, R25 ;  /* 0x0000000114197824 */ /* 0x000fe400078e0219 */
[----:B------:R-:W-:Y:S02]  /*5590*/  VIADD R20, R36, 0x2 ;  /* 0x0000000224147836 */ /* 0x000fe40000000000 */
[----:B------:R-:W-:-:S03]  /*55a0*/  IMAD.MOV.U32 R18, RZ, RZ, R25 ;  /* 0x000000ffff127224 */ /* 0x000fc600078e0019 */
[----:B------:R-:W-:-:S13]  /*55b0*/  ISETP.GT.AND P0, PT, R20, R16, PT ;  /* 0x000000101400720c */ /* 0x000fda0003f04270 */
[----:B------:R-:W-:Y:S05]  /*55c0*/  WARPSYNC.COLLECTIVE R19, `(.L_x_86) ;  /* 0x0000000013087348 */ /* 0x000fea0003c00000 */
[----:B------:R0:W1:Y:S02]  /*55d0*/  SHFL.DOWN P2, R20, R18, R17, R16 ;  /* 0x0800001112147389 */ /* 0x0000640000040010 */
[----:B01----:R-:W-:Y:S05]  /*55e0*/  ENDCOLLECTIVE ;  /* 0x000000000000791b */ /* 0x003fea0003800000 */
.L_x_86:
[----:B------:R-:W-:Y:S01]  /*55f0*/  IMAD.MOV.U32 R17, RZ, RZ, 0x4 ;  /* 0x00000004ff117424 */ /* 0x000fe200078e00ff */
        /* <DEDUP_REMOVED lines=8> */
.L_x_87:
        /* <DEDUP_REMOVED lines=9> */
.L_x_88:
[----:B------:R-:W-:Y:S01]  /*5710*/  IMAD.MOV.U32 R17, RZ, RZ, 0x10 ;  /* 0x00000010ff117424 */ /* 0x000fe200078e00ff */
[----:B------:R-:W-:-:S05]  /*5720*/  SEL R20, R20, RZ, !P0 ;  /* 0x000000ff14147207 */ /* 0x000fca0004000000 */
[----:B------:R-:W-:-:S04]  /*5730*/  IMAD.IADD R25, R25, 0x1, R20 ;  /* 0x0000000119197824 */ /* 0x000fc800078e0214 */
[----:B------:R-:W-:-:S07]  /*5740*/  IMAD.MOV.U32 R18, RZ, RZ, R25 ;  /* 0x000000ffff127224 */ /* 0x000fce00078e0019 */
[----:B------:R-:W-:Y:S05]  /*5750*/  WARPSYNC.COLLECTIVE R19, `(.L_x_89) ;  /* 0x0000000013087348 */ /* 0x000fea0003c00000 */
[----:B------:R0:W1:Y:S02]  /*5760*/  SHFL.DOWN P2, R20, R18, R17, R16 ;  /* 0x0800001112147389 */ /* 0x0000640000040010 */
[----:B01----:R-:W-:Y:S05]  /*5770*/  ENDCOLLECTIVE ;  /* 0x000000000000791b */ /* 0x003fea0003800000 */
.L_x_89:
[----:B------:R-:W-:-:S05]  /*5780*/  VIADD R17, R36, 0x10 ;  /* 0x0000001024117836 */ /* 0x000fca0000000000 */
[----:B------:R-:W-:-:S04]  /*5790*/  ISETP.GT.AND P0, PT, R17, R16, PT ;  /* 0x000000101100720c */ /* 0x000fc80003f04270 */
[----:B------:R-:W-:Y:S02]  /*57a0*/  SEL R20, R20, RZ, !P0 ;  /* 0x000000ff14147207 */ /* 0x000fe40004000000 */
[----:B------:R-:W-:Y:S02]  /*57b0*/  ISETP.NE.AND P0, PT, R24, 0x65, PT ;  /* 0x000000651800780c */ /* 0x000fe40003f05270 */
[----:B------:R-:W-:-:S11]  /*57c0*/  IADD3 R26, PT, PT, R25, R20, R26 ;  /* 0x00000014191a7210 */ /* 0x000fd60007ffe01a */
[----:B------:R-:W-:Y:S05]  /*57d0*/  WARPSYNC.COLLECTIVE R19, `(.L_x_90) ;  /* 0x0000000013087348 */ /* 0x000fea0003c00000 */
[----:B------:R-:W-:Y:S01]  /*57e0*/  VOTE.ALL P0, P0 ;  /* 0x0000000000ff7806 */ /* 0x000fe20000000000 */
[----:B------:R-:W-:-:S12]  /*57f0*/  ENDCOLLECTIVE ;  /* 0x000000000000791b */ /* 0x000fd80003800000 */
.L_x_90:
[----:B------:R-:W-:Y:S05]  /*5800*/  BRA `(.L_x_91) ;  /* 0xffffffe0008c7947 */ /* 0x000fea000383ffff */
.L_x_92:
[----:B------:R-:W-:-:S00]  /*5810*/  BRA `(.L_x_92) ;  /* 0xfffffffc00fc7947 */ /* 0x000fc0000383ffff */
[----:B------:R-:W-:-:S00]  /*5820*/  NOP ;  /* 0x0000000000007918 */ /* 0x000fc00000000000 */
        /* <DEDUP_REMOVED lines=13> */
.L_x_3877:


//--------------------- .text._ZN3cub18CUB_300001_SM_10006detail4scan20DeviceScanInitKernelINS0_13ScanTileStateIiLb1EEEEEvT_i --------------------------
	.section	.text._ZN3cub18CUB_300001_SM_10006detail4scan20DeviceScanInitKernelINS0_13ScanTileStateIiLb1EEEEEvT_i,"ax",@progbits
	.align	128
        .global         _ZN3cub18CUB_300001_SM_10006detail4scan20DeviceScanInitKernelINS0_13ScanTileStateIiLb1EEEEEvT_i
        .type           _ZN3cub18CUB_300001_SM_10006detail4scan20DeviceScanInitKernelINS0_13ScanTileStateIiLb1EEEEEvT_i,@function
        .size           _ZN3cub18CUB_300001_SM_10006detail4scan20DeviceScanInitKernelINS0_13ScanTileStateIiLb1EEEEEvT_i,(.L_x_3878 - _ZN3cub18CUB_300001_SM_10006detail4scan20DeviceScanInitKernelINS0_13ScanTileStateIiLb1EEEEEvT_i)
        .other          _ZN3cub18CUB_300001_SM_10006detail4scan20DeviceScanInitKernelINS0_13ScanTileStateIiLb1EEEEEvT_i,@"STO_CUDA_ENTRY STV_DEFAULT"
_ZN3cub18CUB_300001_SM_10006detail4scan20DeviceScanInitKernelINS0_13ScanTileStateIiLb1EEEEEvT_i:
.text._ZN3cub18CUB_300001_SM_10006detail4scan20DeviceScanInitKernelINS0_13ScanTileStateIiLb1EEEEEvT_i:
[----:B------:R-:W-:Y:S01]  /*0000*/  LDC R1, c[0x0][0x37c] ;  /* 0x0000df00ff017b82 */ /* 0x000fe20000000800 */
[----:B------:R-:W0:Y:S07]  /*0010*/  S2R R0, SR_TID.X ;  /* 0x0000000000007919 */ /* 0x000e2e0000002100 */
[----:B------:R-:W1:Y:S01]  /*0020*/  S2UR UR6, SR_CTAID.X ;  /* 0x00000000000679c3 */ /* 0x000e620000002500 */
[----:B------:R-:W2:Y:S07]  /*0030*/  LDCU UR4, c[0x0][0x388] ;  /* 0x00007100ff0477ac */ /* 0x000eae0008000800 */
[----:B------:R-:W1:Y:S01]  /*0040*/  LDC R5, c[0x0][0x360] ;  /* 0x0000d800ff057b82 */ /* 0x000e620000000800 */
[----:B0-----:R-:W-:Y:S01]  /*0050*/  ISETP.GT.U32.AND P0, PT, R0, 0x1f, PT ;  /* 0x0000001f0000780c */ /* 0x001fe20003f04070 */
[----:B-1----:R-:W-:-:S03]  /*0060*/  IMAD R5, R5, UR6, R0 ;  /* 0x0000000605057c24 */ /* 0x002fc6000f8e0200 */
[----:B------:R-:W-:Y:S02]  /*0070*/  ISETP.NE.OR P0, PT, RZ, UR6, P0 ;  /* 0x00000006ff007c0c */ /* 0x000fe40008705670 */
[----:B--2---:R-:W-:Y:S01]  /*0080*/  ISETP.GE.AND P1, PT, R5, UR4, PT ;  /* 0x0000000405007c0c */ /* 0x004fe2000bf26270 */
[----:B------:R-:W0:-:S12]  /*0090*/  LDCU.64 UR4, c[0x0][0x358] ;  /* 0x00006b00ff0477ac */ /* 0x000e180008000a00 */
[----:B------:R-:W1:Y:S01]  /*00a0*/  @!P1 LDC.64 R2, c[0x0][0x380] ;  /* 0x0000e000ff029b82 */ /* 0x000e620000000a00 */
[----:B------:R-:W-:Y:S01]  /*00b0*/  @!P1 MOV R4, 0x63 ;  /* 0x0000006300049802 */ /* 0x000fe20000000f00 */
[----:B-1----:R-:W-:-:S04]  /*00c0*/  @!P1 IMAD.WIDE R2, R5, 0x8, R2 ;  /* 0x0000000805029825 */ /* 0x002fc800078e0202 */
[----:B------:R-:W-:-:S05]  /*00d0*/  HFMA2 R5, -RZ, RZ, 0, 0 ;  /* 0x00000000ff057431 */ /* 0x000fca00000001ff */
[----:B0-----:R0:W-:Y:S01]  /*00e0*/  @!P1 STG.E.64 desc[UR4][R2.64+0x100], R4 ;  /* 0x0001000402009986 */ /* 0x0011e2000c101b04 */
[----:B------:R-:W-:Y:S05]  /*00f0*/  @P0 EXIT ;  /* 0x000000000000094d */ /* 0x000fea0003800000 */
[----:B0-----:R-:W0:Y:S02]  /*0100*/  LDC.64 R2, c[0x0][0x380] ;  /* 0x0000e000ff027b82 */ /* 0x001e240000000a00 */
[----:B0-----:R-:W-:-:S05]  /*0110*/  IMAD.WIDE.U32 R2, R0, 0x8, R2 ;  /* 0x0000000800027825 */ /* 0x001fca00078e0002 */
[----:B------:R-:W-:Y:S01]  /*0120*/  STG.E.64 desc[UR4][R2.64], RZ ;  /* 0x000000ff02007986 */ /* 0x000fe2000c101b04 */
[----:B------:R-:W-:Y:S05]  /*0130*/  EXIT ;  /* 0x000000000000794d */ /* 0x000fea0003800000 */
.L_x_93:
        /* <DEDUP_REMOVED lines=12> */
.L_x_3878:


//--------------------- .text._ZN3cub18CUB_300001_SM_10006detail11EmptyKernelIvEEvv --------------------------
	.section	.text._ZN3cub18CUB_300001_SM_10006detail11EmptyKernelIvEEvv,"ax",@progbits
	.align	128
        .global         _ZN3cub18CUB_300001_SM_10006detail11EmptyKernelIvEEvv
        .type           _ZN3cub18CUB_300001_SM_10006detail11EmptyKernelIvEEvv,@function
        .size           _ZN3cub18CUB_300001_SM_10006detail11EmptyKernelIvEEvv,(.L_x_3879 - _ZN3cub18CUB_300001_SM_10006detail11EmptyKernelIvEEvv)
        .other          _ZN3cub18CUB_300001_SM_10006detail11EmptyKernelIvEEvv,@"STO_CUDA_ENTRY STV_DEFAULT"
_ZN3cub18CUB_300001_SM_10006detail11EmptyKernelIvEEvv:
.text._ZN3cub18CUB_300001_SM_10006detail11EmptyKernelIvEEvv:
[----:B------:R-:W-:Y:S01]  /*0000*/  LDC R1, c[0x0][0x37c] ;  /* 0x0000df00ff017b82 */ /* 0x000fe20000000800 */
[----:B------:R-:W-:Y:S05]  /*0010*/  EXIT ;  /* 0x000000000000794d */ /* 0x000fea0003800000 */
.L_x_94:
        /* <DEDUP_REMOVED lines=14> */
.L_x_3879:


//--------------------- .text._Z27moe_output_optimized_kernelIfLb0EEvPKfPKT_PKiS6_S1_PS2_ii --------------------------
	.section	.text._Z27moe_output_optimized_kernelIfLb0EEvPKfPKT_PKiS6_S1_PS2_ii,"ax",@progbits
	.align	128
        .global         _Z27moe_output_optimized_kernelIfLb0EEvPKfPKT_PKiS6_S1_PS2_ii
        .type           _Z27moe_output_optimized_kernelIfLb0EEvPKfPKT_PKiS6_S1_PS2_ii,@function
        .size           _Z27moe_output_optimized_kernelIfLb0EEvPKfPKT_PKiS6_S1_PS2_ii,(.L_x_3880 - _Z27moe_output_optimized_kernelIfLb0EEvPKfPKT_PKiS6_S1_PS2_ii)
        .other          _Z27moe_output_optimized_kernelIfLb0EEvPKfPKT_PKiS6_S1_PS2_ii,@"STO_CUDA_ENTRY STV_DEFAULT"
_Z27moe_output_optimized_kernelIfLb0EEvPKfPKT_PKiS6_S1_PS2_ii:
.text._Z27moe_output_optimized_kernelIfLb0EEvPKfPKT_PKiS6_S1_PS2_ii:
[----:B------:R-:W-:Y:S08]  /*0000*/  LDC R1, c[0x0][0x37c] ;  /* 0x0000df00ff017b82 */ /* 0x000ff00000000800 */
[----:B------:R-:W0:Y:S01]  /*0010*/  S2UR UR7, SR_CTAID.Y ;  /* 0x00000000000779c3 */ /* 0x000e220000002600 */
[----:B------:R-:W0:Y:S01]  /*0020*/  LDCU.64 UR4, c[0x0][0x390] ;  /* 0x00007200ff0477ac */ /* 0x000e220008000a00 */
[----:B------:R-:W1:Y:S01]  /*0030*/  LDCU.64 UR14, c[0x0][0x358] ;  /* 0x00006b00ff0e77ac */ /* 0x000e620008000a00 */
[----:B0-----:R-:W-:-:S06]  /*0040*/  UIMAD.WIDE.U32 UR4, UR7, 0x4, UR4 ;  /* 0x00000004070478a5 */ /* 0x001fcc000f8e0004 */
[----:B------:R-:W-:Y:S02]  /*0050*/  MOV R2, UR4 ;  /* 0x0000000400027c02 */ /* 0x000fe40008000f00 */
[----:B------:R-:W-:-:S05]  /*0060*/  MOV R3, UR5 ;  /* 0x0000000500037c02 */ /* 0x000fca0008000f00 */
[----:B-1----:R-:W2:Y:S04]  /*0070*/  LDG.E.CONSTANT R4, desc[UR14][R2.64] ;  /* 0x0000000e02047981 */ /* 0x002ea8000c1e9900 */
[----:B------:R-:W3:Y:S01]  /*0080*/  LDG.E.CONSTANT R0, desc[UR14][R2.64+0x4] ;  /* 0x0000040e02007981 */ /* 0x000ee2000c1e9900 */
[----:B------:R-:W0:Y:S02]  /*0090*/  S2UR UR9, SR_CTAID.X ;  /* 0x00000000000979c3 */ /* 0x000e240000002500 */
[----:B0-----:R-:W-:Y:S01]  /*00a0*/  USHF.L.U32 UR9, UR9, 0x6, URZ ;  /* 0x0000000609097899 */ /* 0x001fe200080006ff */
[----:B--2---:R-:W-:Y:S02]  /*00b0*/  R2UR UR8, R4 ;  /* 0x00000000040872ca */ /* 0x004fe400000e0000 */
[----:B---3--:R-:W-:-:S13]  /*00c0*/  R2UR UR4, R0 ;  /* 0x00000000000472ca */ /* 0x008fda00000e0000 */
[----:B------:R-:W-:-:S04]  /*00d0*/  UIADD3 UR4, UPT, UPT, -UR8, UR4, URZ ;  /* 0x0000000408047290 */ /* 0x000fc8000fffe1ff */
[----:B------:R-:W-:-:S06]  /*00e0*/  UISETP.GT.AND UP0, UPT, UR4, UR9, UPT ;  /* 0x000000090400728c */ /* 0x000fcc000bf04270 */
[----:B------:R-:W-:-:S13]  /*00f0*/  PLOP3.LUT P0, PT, PT, PT, UP0, 0x80, 0x8 ;  /* 0x000000000008781c */ /* 0x000fda0003f0f008 */
[----:B------:R-:W-:Y:S05]  /*0100*/  @!P0 EXIT ;  /* 0x000000000000894d */ /* 0x000fea0003800000 */
[----:B------:R-:W0:Y:S01]  /*0110*/  S2R R0, SR_TID.X ;  /* 0x0000000000007919 */ /* 0x000e220000002100 */
[----:B------:R-:W-:Y:S02]  /*0120*/  UIADD3 UR6, UPT, UPT, UR4, -UR9, URZ ;  /* 0x8000000904067290 */ /* 0x000fe4000fffe0ff */
[----:B------:R-:W-:Y:S01]  /*0130*/  MOV R7, UR9 ;  /* 0x0000000900077c02 */ /* 0x000fe20008000f00 */
[----:B------:R-:W1:Y:S01]  /*0140*/  LDCU.64 UR4, c[0x0][0x3b0] ;  /* 0x00007600ff0477ac */ /* 0x000e620008000a00 */
[----:B------:R-:W2:Y:S02]  /*0150*/  LDCU.64 UR12, c[0x0][0x388] ;  /* 0x00007100ff0c77ac */ /* 0x000ea40008000a00 */
[----:B0-----:R-:W-:-:S04]  /*0160*/  ISETP.LT.AND P0, PT, R0, UR6, PT ;  /* 0x0000000600007c0c */ /* 0x001fc8000bf01270 */
[----:B------:R-:W-:-:S13]  /*0170*/  ISETP.GT.U32.OR P0, PT, R0, 0x3f, !P0 ;  /* 0x0000003f0000780c */ /* 0x000fda0004704470 */
[----:B------:R-:W0:Y:S01]  /*0180*/  @!P0 LDC.64 R2, c[0x0][0x398] ;  /* 0x0000e600ff028b82 */ /* 0x000e220000000a00 */
[----:B------:R-:W-:-:S07]  /*0190*/  @!P0 IADD3 R7, PT, PT, R0, UR8, R7 ;  /* 0x0000000800078c10 */ /* 0x000fce000fffe007 */
[----:B------:R-:W3:Y:S01]  /*01a0*/  @!P0 LDC.64 R4, c[0x0][0x3a0] ;  /* 0x0000e800ff048b82 */ /* 0x000ee20000000a00 */
[----:B0-----:R-:W-:-:S06]  /*01b0*/  @!P0 IMAD.WIDE R2, R7, 0x4, R2 ;  /* 0x0000000407028825 */ /* 0x001fcc00078e0202 */
[----:B------:R-:W4:Y:S01]  /*01c0*/  @!P0 LDG.E.CONSTANT R2, desc[UR14][R2.64] ;  /* 0x0000000e02028981 */ /* 0x000f22000c1e9900 */
[----:B---3--:R-:W-:-:S06]  /*01d0*/  @!P0 IMAD.WIDE R4, R7, 0x4, R4 ;  /* 0x0000000407048825 */ /* 0x008fcc00078e0204 */
[----:B------:R-:W3:Y:S01]  /*01e0*/  @!P0 LDG.E.CONSTANT R4, desc[UR14][R4.64] ;  /* 0x0000000e04048981 */ /* 0x000ee2000c1e9900 */
[----:B------:R-:W0:Y:S01]  /*01f0*/  @!P0 S2R R9, SR_CgaCtaId ;  /* 0x0000000000098919 */ /* 0x000e220000008800 */
[----:B------:R-:W-:-:S04]  /*0200*/  @!P0 MOV R6, 0x400 ;  /* 0x0000040000068802 */ /* 0x000fc80000000f00 */
[C---:B------:R-:W-:Y:S02]  /*0210*/  @!P0 IADD3 R7, PT, PT, R6.reuse, 0x6180, RZ ;  /* 0x0000618006078810 */ /* 0x040fe40007ffe0ff */
[----:B------:R-:W-:Y:S01]  /*0220*/  @!P0 IADD3 R6, PT, PT, R6, 0x6280, RZ ;  /* 0x0000628006068810 */ /* 0x000fe20007ffe0ff */
[----:B-1----:R-:W-:Y:S01]  /*0230*/  UISETP.GE.AND UP0, UPT, UR4, 0x1, UPT ;  /* 0x000000010400788c */ /* 0x002fe2000bf06270 */
[C---:B0-----:R-:W-:Y:S02]  /*0240*/  @!P0 LEA R7, R9.reuse, R7, 0x18 ;  /* 0x0000000709078211 */ /* 0x041fe400078ec0ff */
[----:B------:R-:W-:Y:S02]  /*0250*/  @!P0 LEA R9, R9, R6, 0x18 ;  /* 0x0000000609098211 */ /* 0x000fe400078ec0ff */
[C---:B------:R-:W-:Y:S02]  /*0260*/  @!P0 LEA R7, R0.reuse, R7, 0x2 ;  /* 0x0000000700078211 */ /* 0x040fe400078e10ff */
[----:B------:R-:W-:-:S02]  /*0270*/  @!P0 LEA R9, R0, R9, 0x2 ;  /* 0x0000000900098211 */ /* 0x000fc400078e10ff */
[----:B------:R-:W-:Y:S01]  /*0280*/  PLOP3.LUT P1, PT, PT, PT, UP0, 0x80, 0x8 ;  /* 0x000000000008781c */ /* 0x000fe20003f2f008 */
[----:B------:R-:W-:-:S04]  /*0290*/  UIMAD UR4, UR5, UR4, URZ ;  /* 0x00000004050472a4 */ /* 0x000fc8000f8e02ff */
[----:B------:R-:W-:Y:S02]  /*02a0*/  USHF.R.S32.HI UR10, URZ, 0x1f, UR4 ;  /* 0x0000001fff0a7899 */ /* 0x000fe40008011404 */
[----:B------:R-:W-:Y:S01]  /*02b0*/  UIMAD.WIDE.U32 UR4, UR4, UR7, URZ ;  /* 0x00000007040472a5 */ /* 0x000fe2000f8e00ff */
[----:B----4-:R0:W-:Y:S04]  /*02c0*/  @!P0 STS [R7], R2 ;  /* 0x0000000207008388 */ /* 0x0101e80000000800 */
[----:B---3--:R0:W-:Y:S01]  /*02d0*/  @!P0 STS [R9], R4 ;  /* 0x0000000409008388 */ /* 0x0081e20000000800 */
[----:B------:R-:W-:Y:S06]  /*02e0*/  BAR.SYNC.DEFER_BLOCKING 0x0 ;  /* 0x0000000000007b1d */ /* 0x000fec0000010000 */
[----:B--2---:R-:W-:Y:S05]  /*02f0*/  @!P1 EXIT ;  /* 0x000000000000994d */ /* 0x004fea0003800000 */
[----:B0-----:R-:W-:Y:S01]  /*0300*/  SHF.R.U32.HI R2, RZ, 0x2, R0 ;  /* 0x00000002ff027819 */ /* 0x001fe20000011600 */
[----:B------:R-:W-:Y:S02]  /*0310*/  UISETP.LT.AND UP0, UPT, UR6, 0x40, UPT ;  /* 0x000000400600788c */ /* 0x000fe4000bf01270 */
[----:B------:R-:W-:Y:S01]  /*0320*/  UIMAD UR7, UR10, UR7, URZ ;  /* 0x000000070a0772a4 */ /* 0x000fe2000f8e02ff */
[----:B------:R-:W-:Y:S01]  /*0330*/  LOP3.LUT R2, R2, 0xf8, RZ, 0xc0, !PT ;  /* 0x000000f802027812 */ /* 0x000fe200078ec0ff */
[----:B------:R-:W-:Y:S02]  /*0340*/  USEL UR10, UR6, 0x40, UP0 ;  /* 0x00000040060a7887 */ /* 0x000fe40008000000 */
[----:B------:R-:W-:Y:S01]  /*0350*/  ULEA UR6, UP0, UR4, UR12, 0x2 ;  /* 0x0000000c04067291 */ /* 0x000fe2000f8010ff */
[C---:B------:R-:W-:Y:S01]  /*0360*/  LOP3.LUT R3, R2.reuse, 0x5, RZ, 0xfc, !PT ;  /* 0x0000000502037812 */ /* 0x040fe200078efcff */
[----:B------:R-:W-:Y:S01]  /*0370*/  UIADD3 UR5, UPT, UPT, UR5, UR7, URZ ;  /* 0x0000000705057290 */ /* 0x000fe2000fffe0ff */
[C---:B------:R-:W-:Y:S01]  /*0380*/  LOP3.LUT R4, R2.reuse, 0x6, RZ, 0xfc, !PT ;  /* 0x0000000602047812 */ /* 0x040fe200078efcff */
[----:B------:R-:W-:Y:S01]  /*0390*/  UIADD3 UR8, UPT, UPT, UR8, UR9, URZ ;  /* 0x0000000908087290 */ /* 0x000fe2000fffe0ff */
[----:B------:R-:W-:Y:S01]  /*03a0*/  LOP3.LUT R2, R2, 0x7, RZ, 0xfc, !PT ;  /* 0x0000000702027812 */ /* 0x000fe200078efcff */
[----:B------:R-:W-:Y:S01]  /*03b0*/  ULEA.HI.X UR7, UR4, UR13, UR5, 0x2, UP0 ;  /* 0x0000000d04077291 */ /* 0x000fe200080f1405 */
[----:B------:R-:W-:-:S02]  /*03c0*/  ISETP.GE.AND P1, PT, R3, UR10, PT ;  /* 0x0000000a03007c0c */ /* 0x000fc4000bf26270 */
[----:B------:R-:W-:Y:S01]  /*03d0*/  ISETP.GE.AND P2, PT, R4, UR10, PT ;  /* 0x0000000a04007c0c */ /* 0x000fe2000bf46270 */
[----:B------:R-:W-:Y:S01]  /*03e0*/  UMOV UR4, URZ ;  /* 0x000000ff00047c82 */ /* 0x000fe20008000000 */
[----:B------:R-:W-:-:S13]  /*03f0*/  ISETP.GE.AND P3, PT, R2, UR10, PT ;  /* 0x0000000a02007c0c */ /* 0x000fda000bf66270 */
.L_x_174:
[----:B0-----:R-:W0:Y:S01]  /*0400*/  LDCU.64 UR12, c[0x0][0x3b0] ;  /* 0x00007600ff0c77ac */ /* 0x001e220008000a00 */
[----:B--2---:R-:W-:Y:S01]  /*0410*/  HFMA2 R41, -RZ, RZ, 0, 0 ;  /* 0x00000000ff297431 */ /* 0x004fe200000001ff */
[----:B------:R-:W-:Y:S01]  /*0420*/  CS2R R68, SRZ ;  /* 0x0000000000447805 */ /* 0x000fe2000001ff00 */
[----:B------:R-:W-:Y:S01]  /*0430*/  HFMA2 R70, -RZ, RZ, 0, 0 ;  /* 0x00000000ff467431 */ /* 0x000fe200000001ff */
[----:B------:R-:W-:Y:S02]  /*0440*/  CS2R R18, SRZ ;  /* 0x0000000000127805 */ /* 0x000fe4000001ff00 */
[----:B----4-:R-:W-:Y:S02]  /*0450*/  CS2R R16, SRZ ;  /* 0x0000000000107805 */ /* 0x010fe4000001ff00 */
[----:B------:R-:W-:Y:S02]  /*0460*/  CS2R R64, SRZ ;  /* 0x0000000000407805 */ /* 0x000fe4000001ff00 */
[----:B------:R-:W-:-:S02]  /*0470*/  CS2R R66, SRZ ;  /* 0x0000000000427805 */ /* 0x000fc4000001ff00 */
[----:B------:R-:W-:Y:S02]  /*0480*/  CS2R R62, SRZ ;  /* 0x00000000003e7805 */ /* 0x000fe4000001ff00 */
[----:B------:R-:W-:Y:S02]  /*0490*/  CS2R R60, SRZ ;  /* 0x00000000003c7805 */ /* 0x000fe4000001ff00 */
[----:B------:R-:W-:Y:S02]  /*04a0*/  CS2R R56, SRZ ;  /* 0x0000000000387805 */ /* 0x000fe4000001ff00 */
[----:B------:R-:W-:Y:S02]  /*04b0*/  CS2R R42, SRZ ;  /* 0x00000000002a7805 */ /* 0x000fe4000001ff00 */
[----:B------:R-:W-:Y:S02]  /*04c0*/  CS2R R22, SRZ ;  /* 0x0000000000167805 */ /* 0x000fe4000001ff00 */
[----:B------:R-:W-:-:S02]  /*04d0*/  MOV R20, RZ ;  /* 0x000000ff00147202 */ /* 0x000fc40000000f00 */
[----:B------:R-:W-:Y:S02]  /*04e0*/  CS2R R58, SRZ ;  /* 0x00000000003a7805 */ /* 0x000fe4000001ff00 */
[----:B------:R-:W-:Y:S02]  /*04f0*/  MOV R54, RZ ;  /* 0x000000ff00367202 */ /* 0x000fe40000000f00 */
[----:B------:R-:W-:Y:S02]  /*0500*/  CS2R R52, SRZ ;  /* 0x0000000000347805 */ /* 0x000fe4000001ff00 */
[----:B------:R-:W-:Y:S01]  /*0510*/  CS2R R28, SRZ ;  /* 0x00000000001c7805 */ /* 0x000fe2000001ff00 */
[----:B0-----:R-:W-:Y:S01]  /*0520*/  UISETP.GE.AND UP0, UPT, UR13, 0x1, UPT ;  /* 0x000000010d00788c */ /* 0x001fe2000bf06270 */
[----:B------:R-:W-:Y:S01]  /*0530*/  CS2R R30, SRZ ;  /* 0x00000000001e7805 */ /* 0x000fe2000001ff00 */
[----:B------:R-:W-:-:S04]  /*0540*/  UIADD3 UR5, UPT, UPT, -UR4, UR12, URZ ;  /* 0x0000000c04057290 */ /* 0x000fc8000fffe1ff */
[----:B------:R-:W-:-:S04]  /*0550*/  UISETP.LT.AND UP1, UPT, UR5, 0x80, UPT ;  /* 0x000000800500788c */ /* 0x000fc8000bf21270 */
[----:B------:R-:W-:Y:S01]  /*0560*/  USEL UR9, UR5, 0x80, UP1 ;  /* 0x0000008005097887 */ /* 0x000fe20008800000 */
[----:B-1-3--:R-:W-:Y:S11]  /*0570*/  BRA.U !UP0, `(.L_x_95) ;  /* 0x0000005108187547 */ /* 0x00aff6000b800000 */
[----:B------:R-:W-:Y:S01]  /*0580*/  MOV R68, RZ ;  /* 0x000000ff00447202 */ /* 0x000fe20000000f00 */
[----:B------:R-:W-:-:S06]  /*0590*/  UMOV UR5, URZ ;  /* 0x000000ff00057c82 */ /* 0x000fcc0008000000 */
.L_x_109:
[----:B------:R-:W0:Y:S01]  /*05a0*/  LDCU UR11, c[0x0][0x3b4] ;  /* 0x00007680ff0b77ac */ /* 0x000e220008000800 */
[C---:B------:R-:W-:Y:S01]  /*05b0*/  ISETP.GT.U32.AND P0, PT, R0.reuse, 0x1ff, PT ;  /* 0x000001ff0000780c */ /* 0x040fe20003f04070 */
[----:B------:R-:W-:Y:S01]  /*05c0*/  BSSY.RECONVERGENT B0, `(.L_x_96) ;  /* 0x0000041000007945 */ /* 0x000fe20003800200 */
[----:B------:R-:W-:-:S04]  /*05d0*/  SHF.L.U32 R8, R0, 0x2, RZ ;  /* 0x0000000200087819 */ /* 0x000fc800000006ff */
[----:B------:R-:W-:-:S04]  /*05e0*/  LOP3.LUT R9, R8, 0x1c, RZ, 0xc0, !PT ;  /* 0x0000001c08097812 */ /* 0x000fc800078ec0ff */
[C---:B------:R-:W-:Y:S02]  /*05f0*/  LOP3.LUT R14, R9.reuse, 0x3, RZ, 0xfc, !PT ;  /* 0x00000003090e7812 */ /* 0x040fe400078efcff */
[----:B------:R-:W-:Y:S01]  /*0600*/  IADD3 R10, PT, PT, -R9, 0x20, RZ ;  /* 0x00000020090a7810 */ /* 0x000fe20007ffe1ff */
[----:B0-----:R-:W-:-:S04]  /*0610*/  UIADD3 UR11, UPT, UPT, -UR5, UR11, URZ ;  /* 0x0000000b050b7290 */ /* 0x001fc8000fffe1ff */
[----:B------:R-:W-:-:S04]  /*0620*/  UISETP.LT.AND UP0, UPT, UR11, 0x20, UPT ;  /* 0x000000200b00788c */ /* 0x000fc8000bf01270 */
[----:B------:R-:W-:Y:S01]  /*0630*/  USEL UR16, UR11, 0x20, UP0 ;  /* 0x000000200b107887 */ /* 0x000fe20008000000 */
[----:B------:R-:W-:Y:S11]  /*0640*/  @P0 BRA `(.L_x_97) ;  /* 0x0000000000e00947 */ /* 0x000ff60003800000 */
[----:B------:R-:W-:Y:S02]  /*0650*/  IADD3 R11, PT, PT, R9, UR5, RZ ;  /* 0x00000005090b7c10 */ /* 0x000fe4000fffe0ff */
[----:B------:R-:W-:-:S07]  /*0660*/  MOV R12, R0 ;  /* 0x00000000000c7202 */ /* 0x000fce0000000f00 */
.L_x_102:
[----:B------:R-:W-:Y:S01]  /*0670*/  ISETP.GE.AND P0, PT, R14, UR16, PT ;  /* 0x000000100e007c0c */ /* 0x000fe2000bf06270 */
[----:B------:R-:W-:Y:S01]  /*0680*/  BSSY.RECONVERGENT B1, `(.L_x_98) ;  /* 0x0000033000017945 */ /* 0x000fe20003800200 */
[----:B------:R-:W-:Y:S02]  /*0690*/  SHF.R.U32.HI R15, RZ, 0x3, R12 ;  /* 0x00000003ff0f7819 */ /* 0x000fe4000001160c */
[C---:B------:R-:W-:Y:S02]  /*06a0*/  ISETP.GE.U32.AND P4, PT, R12.reuse, 0x100, PT ;  /* 0x000001000c00780c */ /* 0x040fe40003f86070 */
[----:B------:R-:W-:Y:S02]  /*06b0*/  ISETP.LT.AND P0, PT, R15, UR10, !P0 ;  /* 0x0000000a0f007c0c */ /* 0x000fe4000c701270 */
[----:B------:R-:W-:-:S11]  /*06c0*/  IADD3 R12, PT, PT, R12, 0x100, RZ ;  /* 0x000001000c0c7810 */ /* 0x000fd60007ffe0ff */
[----:B0-----:R-:W-:Y:S05]  /*06d0*/  @!P0 BRA `(.L_x_99) ;  /* 0x00000000004c8947 */ /* 0x001fea0003800000 */
[----:B------:R-:W0:Y:S01]  /*06e0*/  LDCU UR17, c[0x0][0x3b4] ;  /* 0x00007680ff1177ac */ /* 0x000e220008000800 */
[----:B------:R-:W-:Y:S01]  /*06f0*/  IADD3 R2, PT, PT, R15, UR8, RZ ;  /* 0x000000080f027c10 */ /* 0x000fe2000fffe0ff */
[----:B------:R-:W1:Y:S04]  /*0700*/  LDCU.64 UR12, c[0x0][0x380] ;  /* 0x00007000ff0c77ac */ /* 0x000e680008000a00 */
[----:B0-----:R-:W-:-:S05]  /*0710*/  IMAD R2, R2, UR17, RZ ;  /* 0x0000001102027c24 */ /* 0x001fca000f8e02ff */
[----:B------:R-:W-:-:S04]  /*0720*/  IADD3 R3, P0, PT, R11, R2, RZ ;  /* 0x000000020b037210 */ /* 0x000fc80007f1e0ff */
[----:B------:R-:W-:Y:S02]  /*0730*/  LEA.HI.X.SX32 R2, R2, RZ, 0x1, P0 ;  /* 0x000000ff02027211 */ /* 0x000fe400000f0eff */
[----:B-1----:R-:W-:-:S04]  /*0740*/  LEA R4, P0, R3, UR12, 0x2 ;  /* 0x0000000c03047c11 */ /* 0x002fc8000f8010ff */
[----:B------:R-:W-:-:S06]  /*0750*/  LEA.HI.X R5, R3, UR13, R2, 0x2, P0 ;  /* 0x0000000d03057c11 */ /* 0x000fcc00080f1402 */
[----:B------:R-:W2:Y:S01]  /*0760*/  LDG.E.128.CONSTANT R4, desc[UR14][R4.64] ;  /* 0x0000000e04047981 */ /* 0x000ea2000c1e9d00 */
[----:B------:R-:W-:Y:S01]  /*0770*/  MOV R2, 0x400 ;  /* 0x0000040000027802 */ /* 0x000fe20000000f00 */
[----:B------:R-:W0:Y:S03]  /*0780*/  S2R R3, SR_CgaCtaId ;  /* 0x0000000000037919 */ /* 0x000e260000008800 */
[----:B0-----:R-:W-:-:S05]  /*0790*/  LEA R2, R3, R2, 0x18 ;  /* 0x0000000203027211 */ /* 0x001fca00078ec0ff */
[----:B------:R-:W-:-:S05]  /*07a0*/  IMAD R2, R15, 0x84, R2 ;  /* 0x000000840f027824 */ /* 0x000fca00078e0202 */
[----:B------:R-:W-:-:S05]  /*07b0*/  LEA R2, R9, R2, 0x2 ;  /* 0x0000000209027211 */ /* 0x000fca00078e10ff */
[----:B--2---:R0:W-:Y:S04]  /*07c0*/  STS [R2], R4 ;  /* 0x0000000402007388 */ /* 0x0041e80000000800 */
[----:B------:R0:W-:Y:S04]  /*07d0*/  STS [R2+0x4], R5 ;  /* 0x0000040502007388 */ /* 0x0001e80000000800 */
[----:B------:R0:W-:Y:S04]  /*07e0*/  STS [R2+0x8], R6 ;  /* 0x0000080602007388 */ /* 0x0001e80000000800 */
[----:B------:R0:W-:Y:S01]  /*07f0*/  STS [R2+0xc], R7 ;  /* 0x00000c0702007388 */ /* 0x0001e20000000800 */
[----:B------:R-:W-:Y:S05]  /*0800*/  BRA `(.L_x_100) ;  /* 0x0000000000687947 */ /* 0x000fea0003800000 */
.L_x_99:
[----:B------:R-:W0:Y:S01]  /*0810*/  S2UR UR13, SR_CgaCtaId ;  /* 0x00000000000d79c3 */ /* 0x000e220000008800 */
[----:B------:R-:W1:Y:S01]  /*0820*/  LDCU UR17, c[0x0][0x3b4] ;  /* 0x00007680ff1177ac */ /* 0x000e620008000800 */
[----:B------:R-:W-:Y:S01]  /*0830*/  LOP3.LUT R3, R0, 0x7, RZ, 0xc0, !PT ;  /* 0x0000000700037812 */ /* 0x000fe200078ec0ff */
[----:B------:R-:W-:Y:S01]  /*0840*/  HFMA2 R6, -RZ, RZ, 0, 5.9604644775390625e-08 ;  /* 0x00000001ff067431 */ /* 0x000fe200000001ff */
[----:B------:R-:W-:Y:S01]  /*0850*/  IADD3 R2, PT, PT, R15, UR8, RZ ;  /* 0x000000080f027c10 */ /* 0x000fe2000fffe0ff */
[----:B------:R-:W-:Y:S01]  /*0860*/  UMOV UR12, 0x400 ;  /* 0x00000400000c7882 */ /* 0x000fe20000000000 */
[----:B------:R-:W-:-:S03]  /*0870*/  MOV R7, R9 ;  /* 0x0000000900077202 */ /* 0x000fc60000000f00 */
[----:B-1----:R-:W-:Y:S01]  /*0880*/  IMAD R5, R2, UR17, R11 ;  /* 0x0000001102057c24 */ /* 0x002fe2000f8e020b */
[----:B0-----:R-:W-:-:S06]  /*0890*/  ULEA UR12, UR13, UR12, 0x18 ;  /* 0x0000000c0d0c7291 */ /* 0x001fcc000f8ec0ff */
[----:B------:R-:W-:-:S05]  /*08a0*/  LEA R4, R3, UR12, 0x4 ;  /* 0x0000000c03047c11 */ /* 0x000fca000f8e20ff */
[----:B------:R-:W-:-:S07]  /*08b0*/  IMAD R4, R15, 0x84, R4 ;  /* 0x000000840f047824 */ /* 0x000fce00078e0204 */
.L_x_101:
[----:B------:R-:W0:Y:S01]  /*08c0*/  LDC.64 R2, c[0x0][0x380] ;  /* 0x0000e000ff027b82 */ /* 0x000e220000000a00 */
[----:B------:R-:W-:-:S04]  /*08d0*/  ISETP.LT.AND P0, PT, R7, UR11, PT ;  /* 0x0000000b07007c0c */ /* 0x000fc8000bf01270 */
[----:B------:R-:W-:Y:S01]  /*08e0*/  ISETP.GE.OR P0, PT, R15, UR10, !P0 ;  /* 0x0000000a0f007c0c */ /* 0x000fe2000c706670 */
[----:B0-----:R-:W-:-:S12]  /*08f0*/  IMAD.WIDE R2, R5, 0x4, R2 ;  /* 0x0000000405027825 */ /* 0x001fd800078e0202 */
[----:B------:R-:W2:Y:S01]  /*0900*/  @!P0 LDG.E.CONSTANT R3, desc[UR14][R2.64] ;  /* 0x0000000e02038981 */ /* 0x000ea2000c1e9900 */
[C---:B------:R-:W-:Y:S02]  /*0910*/  IADD3 R13, PT, PT, R6.reuse, -0x1, RZ ;  /* 0xffffffff060d7810 */ /* 0x040fe40007ffe0ff */
[C---:B------:R-:W-:Y:S02]  /*0920*/  ISETP.LT.U32.AND P5, PT, R6.reuse, R10, PT ;  /* 0x0000000a0600720c */ /* 0x040fe40003fa1070 */
[----:B------:R-:W-:Y:S02]  /*0930*/  IADD3 R7, PT, PT, R7, 0x1, RZ ;  /* 0x0000000107077810 */ /* 0x000fe40007ffe0ff */
[----:B------:R-:W-:Y:S02]  /*0940*/  IADD3 R6, PT, PT, R6, 0x1, RZ ;  /* 0x0000000106067810 */ /* 0x000fe40007ffe0ff */
[----:B------:R-:W-:Y:S01]  /*0950*/  IADD3 R5, PT, PT, R5, 0x1, RZ ;  /* 0x0000000105057810 */ /* 0x000fe20007ffe0ff */
[----:B--2---:R-:W-:Y:S04]  /*0960*/  @!P0 STS [R4], R3 ;  /* 0x0000000304008388 */ /* 0x004fe80000000800 */
[----:B------:R0:W-:Y:S01]  /*0970*/  @P0 STS [R4], RZ ;  /* 0x000000ff04000388 */ /* 0x0001e20000000800 */
[----:B------:R-:W-:-:S02]  /*0980*/  ISETP.GE.U32.AND P0, PT, R13, 0x3, PT ;  /* 0x000000030d00780c */ /* 0x000fc40003f06070 */
[----:B0-----:R-:W-:-:S11]  /*0990*/  IADD3 R4, PT, PT, R4, 0x4, RZ ;  /* 0x0000000404047810 */ /* 0x001fd60007ffe0ff */
[----:B------:R-:W-:Y:S05]  /*09a0*/  @!P0 BRA P5, `(.L_x_101) ;  /* 0xfffffffc00c48947 */ /* 0x000fea000283ffff */
.L_x_100:
[----:B------:R-:W-:Y:S05]  /*09b0*/  BSYNC.RECONVERGENT B1 ;  /* 0x0000000000017941 */ /* 0x000fea0003800200 */
.L_x_98:
[----:B------:R-:W-:Y:S05]  /*09c0*/  @!P4 BRA `(.L_x_102) ;  /* 0xfffffffc0028c947 */ /* 0x000fea000383ffff */
.L_x_97:
[----:B------:R-:W-:Y:S05]  /*09d0*/  BSYNC.RECONVERGENT B0 ;  /* 0x0000000000007941 */ /* 0x000fea0003800200 */
.L_x_96:
[----:B------:R-:W-:Y:S01]  /*09e0*/  BSSY.RECONVERGENT B0, `(.L_x_103) ;  /* 0x0000035000007945 */ /* 0x000fe20003800200 */
[----:B------:R-:W-:Y:S02]  /*09f0*/  IADD3 R13, PT, PT, R9, UR5, RZ ;  /* 0x00000005090d7c10 */ /* 0x000fe4000fffe0ff */
[----:B------:R-:W-:-:S07]  /*0a00*/  MOV R11, R0 ;  /* 0x00000000000b7202 */ /* 0x000fce0000000f00 */
.L_x_108:
[----:B------:R-:W-:Y:S01]  /*0a10*/  ISETP.GE.AND P0, PT, R14, UR16, PT ;  /* 0x000000100e007c0c */ /* 0x000fe2000bf06270 */
[----:B------:R-:W-:Y:S01]  /*0a20*/  BSSY.RECONVERGENT B1, `(.L_x_104) ;  /* 0x000002f000017945 */ /* 0x000fe20003800200 */
[----:B------:R-:W-:Y:S02]  /*0a30*/  SHF.R.U32.HI R12, RZ, 0x3, R11 ;  /* 0x00000003ff0c7819 */ /* 0x000fe4000001160b */
[C---:B------:R-:W-:Y:S02]  /*0a40*/  ISETP.GE.U32.AND P4, PT, R11.reuse, 0x300, PT ;  /* 0x000003000b00780c */ /* 0x040fe40003f86070 */
[----:B------:R-:W-:Y:S02]  /*0a50*/  ISETP.LT.AND P0, PT, R12, UR9, !P0 ;  /* 0x000000090c007c0c */ /* 0x000fe4000c701270 */
[----:B------:R-:W-:-:S11]  /*0a60*/  IADD3 R11, PT, PT, R11, 0x100, RZ ;  /* 0x000001000b0b7810 */ /* 0x000fd60007ffe0ff */
[----:B------:R-:W-:Y:S05]  /*0a70*/  @!P0 BRA `(.L_x_105) ;  /* 0x0000000000448947 */ /* 0x000fea0003800000 */
[----:B------:R-:W1:Y:S01]  /*0a80*/  LDCU UR12, c[0x0][0x3b4] ;  /* 0x00007680ff0c77ac */ /* 0x000e620008000800 */
[----:B0-----:R-:W-:Y:S01]  /*0a90*/  HFMA2 R5, -RZ, RZ, 0, 2.384185791015625e-07 ;  /* 0x00000004ff057431 */ /* 0x001fe200000001ff */
[----:B------:R-:W-:-:S05]  /*0aa0*/  IADD3 R2, PT, PT, R12, UR4, RZ ;  /* 0x000000040c027c10 */ /* 0x000fca000fffe0ff */
[----:B-1----:R-:W-:-:S04]  /*0ab0*/  IMAD R2, R2, UR12, R13 ;  /* 0x0000000c02027c24 */ /* 0x002fc8000f8e020d */
[----:B------:R-:W-:-:S06]  /*0ac0*/  IMAD.WIDE.U32 R4, R2, R5, UR6 ;  /* 0x0000000602047e25 */ /* 0x000fcc000f8e0005 */
[----:B------:R-:W2:Y:S01]  /*0ad0*/  LDG.E.128.CONSTANT R4, desc[UR14][R4.64] ;  /* 0x0000000e04047981 */ /* 0x000ea2000c1e9d00 */
[----:B------:R-:W-:Y:S01]  /*0ae0*/  MOV R2, 0x400 ;  /* 0x0000040000027802 */ /* 0x000fe20000000f00 */
[----:B------:R-:W0:Y:S03]  /*0af0*/  S2R R3, SR_CgaCtaId ;  /* 0x0000000000037919 */ /* 0x000e260000008800 */
[----:B------:R-:W-:-:S04]  /*0b00*/  IADD3 R2, PT, PT, R2, 0x2100, RZ ;  /* 0x0000210002027810 */ /* 0x000fc80007ffe0ff */
        /* <DEDUP_REMOVED lines=8> */
.L_x_105:
[----:B------:R-:W1:Y:S01]  /*0b90*/  S2UR UR13, SR_CgaCtaId ;  /* 0x00000000000d79c3 */ /* 0x000e620000008800 */
[----:B------:R-:W2:Y:S01]  /*0ba0*/  LDCU UR17, c[0x0][0x3b4] ;  /* 0x00007680ff1177ac */ /* 0x000ea20008000800 */
[----:B0-----:R-:W-:Y:S02]  /*0bb0*/  IADD3 R2, PT, PT, R12, UR4, RZ ;  /* 0x000000040c027c10 */ /* 0x001fe4000fffe0ff */
[----:B------:R-:W-:Y:S01]  /*0bc0*/  MOV R4, RZ ;  /* 0x000000ff00047202 */ /* 0x000fe20000000f00 */
[----:B------:R-:W-:Y:S02]  /*0bd0*/  UMOV UR12, 0x400 ;  /* 0x00000400000c7882 */ /* 0x000fe40000000000 */
[----:B------:R-:W-:Y:S01]  /*0be0*/  UIADD3 UR12, UPT, UPT, UR12, 0x2100, URZ ;  /* 0x000021000c0c7890 */ /* 0x000fe2000fffe0ff */
[----:B--2---:R-:W-:-:S03]  /*0bf0*/  IMAD R15, R2, UR17, R13 ;  /* 0x00000011020f7c24 */ /* 0x004fc6000f8e020d */
[----:B-1----:R-:W-:-:S06]  /*0c00*/  ULEA UR12, UR13, UR12, 0x18 ;  /* 0x0000000c0d0c7291 */ /* 0x002fcc000f8ec0ff */
[----:B------:R-:W-:-:S07]  /*0c10*/  LEA R6, R12, UR12, 0x2 ;  /* 0x0000000c0c067c11 */ /* 0x000fce000f8e10ff */
.L_x_107:
[----:B------:R-:W-:Y:S01]  /*0c20*/  IADD3 R5, PT, PT, R9, R4, RZ ;  /* 0x0000000409057210 */ /* 0x000fe20007ffe0ff */
[----:B------:R-:W-:-:S03]  /*0c30*/  HFMA2 R3, -RZ, RZ, 0, 2.384185791015625e-07 ;  /* 0x00000004ff037431 */ /* 0x000fc600000001ff */
[----:B------:R-:W-:-:S04]  /*0c40*/  ISETP.LT.AND P0, PT, R5, UR11, PT ;  /* 0x0000000b05007c0c */ /* 0x000fc8000bf01270 */
[----:B------:R-:W-:-:S13]  /*0c50*/  ISETP.GE.OR P0, PT, R12, UR9, !P0 ;  /* 0x000000090c007c0c */ /* 0x000fda000c706670 */
[----:B------:R-:W-:-:S05]  /*0c60*/  @!P0 IADD3 R2, PT, PT, R15, R4, RZ ;  /* 0x000000040f028210 */ /* 0x000fca0007ffe0ff */
[----:B------:R-:W-:-:S06]  /*0c70*/  @!P0 IMAD.WIDE R2, R2, R3, UR6 ;  /* 0x0000000602028e25 */ /* 0x000fcc000f8e0203 */
[----:B------:R-:W2:Y:S01]  /*0c80*/  @!P0 LDG.E.CONSTANT R2, desc[UR14][R2.64] ;  /* 0x0000000e02028981 */ /* 0x000ea2000c1e9900 */
[----:B------:R-:W-:Y:S01]  /*0c90*/  IMAD R5, R5, 0x204, R6 ;  /* 0x0000020405057824 */ /* 0x000fe200078e0206 */
[----:B------:R-:W-:Y:S02]  /*0ca0*/  MOV R7, R4 ;  /* 0x0000000400077202 */ /* 0x000fe40000000f00 */
[----:B------:R-:W-:Y:S02]  /*0cb0*/  IADD3 R4, PT, PT, R4, 0x1, RZ ;  /* 0x0000000104047810 */ /* 0x000fe40007ffe0ff */
[----:B------:R-:W-:Y:S01]  /*0cc0*/  ISETP.LT.U32.AND P5, PT, R7, 0x3, PT ;  /* 0x000000030700780c */ /* 0x000fe20003fa1070 */
[----:B--2---:R1:W-:Y:S04]  /*0cd0*/  @!P0 STS [R5], R2 ;  /* 0x0000000205008388 */ /* 0x0043e80000000800 */
[----:B------:R1:W-:Y:S01]  /*0ce0*/  @P0 STS [R5], RZ ;  /* 0x000000ff05000388 */ /* 0x0003e20000000800 */
[----:B------:R-:W-:-:S13]  /*0cf0*/  ISETP.GE.U32.AND P0, PT, R4, R10, PT ;  /* 0x0000000a0400720c */ /* 0x000fda0003f06070 */
[----:B-1----:R-:W-:Y:S05]  /*0d00*/  @!P0 BRA P5, `(.L_x_107) ;  /* 0xfffffffc00c48947 */ /* 0x002fea000283ffff */
.L_x_106:
[----:B------:R-:W-:Y:S05]  /*0d10*/  BSYNC.RECONVERGENT B1 ;  /* 0x0000000000017941 */ /* 0x000fea0003800200 */
.L_x_104:
[----:B------:R-:W-:Y:S05]  /*0d20*/  @!P4 BRA `(.L_x_108) ;  /* 0xfffffffc0038c947 */ /* 0x000fea000383ffff */
[----:B------:R-:W-:Y:S05]  /*0d30*/  BSYNC.RECONVERGENT B0 ;  /* 0x0000000000007941 */ /* 0x000fea0003800200 */
.L_x_103:
[----:B0-----:R-:W0:Y:S01]  /*0d40*/  S2R R4, SR_CgaCtaId ;  /* 0x0000000000047919 */ /* 0x001e220000008800 */
[----:B------:R-:W-:Y:S01]  /*0d50*/  MOV R2, 0x400 ;  /* 0x0000040000027802 */ /* 0x000fe20000000f00 */
[----:B------:R-:W1:Y:S01]  /*0d60*/  LDCU UR11, c[0x0][0x3b4] ;  /* 0x00007680ff0b77ac */ /* 0x000e620008000800 */
[----:B------:R-:W-:Y:S02]  /*0d70*/  SHF.R.U32.HI R5, RZ, 0x2, R0 ;  /* 0x00000002ff057819 */ /* 0x000fe40000011600 */
[----:B------:R-:W-:Y:S01]  /*0d80*/  IADD3 R3, PT, PT, R2, 0x2100, RZ ;  /* 0x0000210002037810 */ /* 0x000fe20007ffe0ff */
[----:B------:R-:W-:-:S04]  /*0d90*/  UIADD3 UR5, UPT, UPT, UR5, 0x20, URZ ;  /* 0x0000002005057890 */ /* 0x000fc8000fffe0ff */
[----:B-1----:R-:W-:Y:S01]  /*0da0*/  UISETP.GE.AND UP0, UPT, UR5, UR11, UPT ;  /* 0x0000000b0500728c */ /* 0x002fe2000bf06270 */
[C---:B0-----:R-:W-:Y:S02]  /*0db0*/  LEA R7, R4.reuse, R2, 0x18 ;  /* 0x0000000204077211 */ /* 0x041fe400078ec0ff */
[----:B------:R-:W-:Y:S02]  /*0dc0*/  LOP3.LUT R2, R5, 0xf8, RZ, 0xc0, !PT ;  /* 0x000000f805027812 */ /* 0x000fe400078ec0ff */
[----:B------:R-:W-:Y:S02]  /*0dd0*/  LEA R4, R4, R3, 0x18 ;  /* 0x0000000304047211 */ /* 0x000fe400078ec0ff */
[----:B------:R-:W-:Y:S01]  /*0de0*/  LOP3.LUT R3, R8, 0x7c, RZ, 0xc0, !PT ;  /* 0x0000007c08037812 */ /* 0x000fe200078ec0ff */
[----:B------:R-:W-:Y:S01]  /*0df0*/  IMAD R2, R2, 0x84, R7 ;  /* 0x0000008402027824 */ /* 0x000fe200078e0207 */
[----:B------:R-:W-:Y:S02]  /*0e00*/  BAR.SYNC.DEFER_BLOCKING 0x0 ;  /* 0x0000000000007b1d */ /* 0x000fe40000010000 */
[----:B------:R-:W-:-:S04]  /*0e10*/  LEA R3, R3, R4, 0x2 ;  /* 0x0000000403037211 */ /* 0x000fc800078e10ff */
[----:B------:R-:W-:Y:S04]  /*0e20*/  LDS.128 R4, [R2] ;  /* 0x0000000002047984 */ /* 0x000fe80000000c00 */
[----:B------:R-:W0:Y:S04]  /*0e30*/  LDS.128 R24, [R3] ;  /* 0x0000000003187984 */ /* 0x000e280000000c00 */
[----:B------:R-:W1:Y:S04]  /*0e40*/  LDS.128 R12, [R2+0x80] ;  /* 0x00008000020c7984 */ /* 0x000e680000000c00 */
[----:B------:R-:W2:Y:S04]  /*0e50*/  LDS.128 R36, [R3+0x200] ;  /* 0x0002000003247984 */ /* 0x000ea80000000c00 */
[----:B------:R-:W3:Y:S04]  /*0e60*/  LDS R40, [R3+0x210] ;  /* 0x0002100003287984 */ /* 0x000ee80000000800 */
[----:B------:R-:W4:Y:S04]  /*0e70*/  LDS.64 R48, [R3+0x410] ;  /* 0x0004100003307984 */ /* 0x000f280000000a00 */
[----:B------:R-:W5:Y:S04]  /*0e80*/  LDS.64 R50, [R3+0x408] ;  /* 0x0004080003327984 */ /* 0x000f680000000a00 */
[----:B------:R-:W5:Y:S04]  /*0e90*/  LDS.128 R44, [R2+0x210] ;  /* 0x00021000022c7984 */ /* 0x000f680000000c00 */
[----:B------:R-:W5:Y:S04]  /*0ea0*/  LDS.128 R32, [R2+0x290] ;  /* 0x0002900002207984 */ /* 0x000f680000000c00 */
[----:B------:R-:W5:Y:S01]  /*0eb0*/  LDS.128 R8, [R2+0x100] ;  /* 0x0001000002087984 */ /* 0x000f620000000c00 */
[C---:B0-----:R-:W-:Y:S01]  /*0ec0*/  FFMA R72, R4.reuse, R24, R53 ;  /* 0x0000001804487223 */ /* 0x041fe20000000035 */
[C---:B------:R-:W-:Y:S01]  /*0ed0*/  FFMA R52, R4.reuse, R25, R52 ;  /* 0x0000001904347223 */ /* 0x040fe20000000034 */
[C---:B------:R-:W-:Y:S01]  /*0ee0*/  FFMA R74, R4.reuse, R26, R59 ;  /* 0x0000001a044a7223 */ /* 0x040fe2000000003b */
[----:B------:R-:W-:Y:S01]  /*0ef0*/  FFMA R69, R4, R27, R69 ;  /* 0x0000001b04457223 */ /* 0x000fe20000000045 */
[C---:B-1----:R-:W-:Y:S01]  /*0f00*/  FFMA R54, R13.reuse, R24, R54 ;  /* 0x000000180d367223 */ /* 0x042fe20000000036 */
[C---:B------:R-:W-:Y:S01]  /*0f10*/  FFMA R57, R13.reuse, R25, R57 ;  /* 0x000000190d397223 */ /* 0x040fe20000000039 */
[C---:B------:R-:W-:Y:S01]  /*0f20*/  FFMA R4, R13.reuse, R26, R67 ;  /* 0x0000001a0d047223 */ /* 0x040fe20000000043 */
[----:B------:R-:W-:Y:S01]  /*0f30*/  FFMA R13, R13, R27, R70 ;  /* 0x0000001b0d0d7223 */ /* 0x000fe20000000046 */
[----:B--2---:R-:W-:Y:S01]  /*0f40*/  FFMA R21, R37, R5, R72 ;  /* 0x0000000525157223 */ /* 0x004fe20000000048 */
[C---:B------:R-:W-:Y:S01]  /*0f50*/  FFMA R53, R5.reuse, R38, R52 ;  /* 0x0000002605357223 */ /* 0x040fe20000000034 */
[----:B------:R-:W-:Y:S01]  /*0f60*/  FFMA R55, R5, R39, R74 ;  /* 0x0000002705377223 */ /* 0x000fe2000000004a */
[----:B------:R-:W-:Y:S01]  /*0f70*/  FFMA R59, R37, R14, R54 ;  /* 0x0000000e253b7223 */ /* 0x000fe20000000036 */
[----:B---3--:R-:W-:Y:S01]  /*0f80*/  FFMA R36, R40, R5, R69 ;  /* 0x0000000528247223 */ /* 0x008fe20000000045 */
[C---:B------:R-:W-:Y:S01]  /*0f90*/  FFMA R12, R14.reuse, R38, R57 ;  /* 0x000000260e0c7223 */ /* 0x040fe20000000039 */
[----:B------:R-:W-:Y:S01]  /*0fa0*/  FFMA R5, R14, R39, R4 ;  /* 0x000000270e057223 */ /* 0x000fe20000000004 */
[----:B------:R-:W-:Y:S01]  /*0fb0*/  FFMA R14, R40, R14, R13 ;  /* 0x0000000e280e7223 */ /* 0x000fe2000000000d */
[-C--:B----4-:R-:W-:Y:S01]  /*0fc0*/  FFMA R54, R48, R6.reuse, R55 ;  /* 0x0000000630367223 */ /* 0x090fe20000000037 */
[----:B------:R-:W-:Y:S01]  /*0fd0*/  FFMA R55, R6, R49, R36 ;  /* 0x0000003106377223 */ /* 0x000fe20000000024 */
[----:B------:R-:W-:Y:S01]  /*0fe0*/  FFMA R4, R48, R15, R5 ;  /* 0x0000000f30047223 */ /* 0x000fe20000000005 */
[C---:B------:R-:W-:Y:S01]  /*0ff0*/  FFMA R5, R15.reuse, R49, R14 ;  /* 0x000000310f057223 */ /* 0x040fe2000000000e */
[----:B-----5:R-:W-:Y:S01]  /*1000*/  FFMA R52, R50, R6, R21 ;  /* 0x0000000632347223 */ /* 0x020fe20000000015 */
[----:B------:R-:W-:Y:S01]  /*1010*/  FFMA R53, R6, R51, R53 ;  /* 0x0000003306357223 */ /* 0x000fe20000000035 */
[----:B------:R-:W-:Y:S01]  /*1020*/  FFMA R59, R50, R15, R59 ;  /* 0x0000000f323b7223 */ /* 0x000fe2000000003b */
[----:B------:R-:W-:Y:S01]  /*1030*/  FFMA R57, R15, R51, R12 ;  /* 0x000000330f397223 */ /* 0x000fe2000000000c */
[C---:B------:R-:W-:Y:S01]  /*1040*/  FFMA R70, R44.reuse, R24, R63 ;  /* 0x000000182c467223 */ /* 0x040fe2000000003f */
[C---:B------:R-:W-:Y:S01]  /*1050*/  FFMA R6, R44.reuse, R26, R65 ;  /* 0x0000001a2c067223 */ /* 0x040fe20000000041 */
[C---:B------:R-:W-:Y:S01]  /*1060*/  FFMA R66, R44.reuse, R25, R66 ;  /* 0x000000192c427223 */ /* 0x040fe20000000042 */
[----:B------:R-:W-:Y:S01]  /*1070*/  FFMA R65, R44, R27, R17 ;  /* 0x0000001b2c417223 */ /* 0x000fe20000000011 */
[C---:B------:R-:W-:Y:S01]  /*1080*/  FFMA R32, R33.reuse, R24, R16 ;  /* 0x0000001821207223 */ /* 0x040fe20000000010 */
[C---:B------:R-:W-:Y:S01]  /*1090*/  FFMA R63, R33.reuse, R25, R18 ;  /* 0x00000019213f7223 */ /* 0x040fe20000000012 */
[C---:B------:R-:W-:Y:S01]  /*10a0*/  FFMA R36, R33.reuse, R26, R19 ;  /* 0x0000001a21247223 */ /* 0x040fe20000000013 */
[----:B------:R-:W-:Y:S01]  /*10b0*/  FFMA R33, R33, R27, R68 ;  /* 0x0000001b21217223 */ /* 0x000fe20000000044 */
[----:B------:R-:W0:Y:S01]  /*10c0*/  LDS.128 R12, [R2+0x310] ;  /* 0x00031000020c7984 */ /* 0x000e220000000c00 */
[C---:B------:R-:W-:Y:S01]  /*10d0*/  FFMA R44, R10.reuse, R24, R23 ;  /* 0x000000180a2c7223 */ /* 0x040fe20000000017 */
[C---:B------:R-:W-:Y:S01]  /*10e0*/  FFMA R68, R10.reuse, R25, R20 ;  /* 0x000000190a447223 */ /* 0x040fe20000000014 */
[C---:B------:R-:W-:Y:S01]  /*10f0*/  FFMA R9, R10.reuse, R27, R22 ;  /* 0x0000001b0a097223 */ /* 0x040fe20000000016 */
[----:B------:R-:W1:Y:S01]  /*1100*/  LDS.128 R16, [R2+0x180] ;  /* 0x0001800002107984 */ /* 0x000e620000000c00 */
[----:B------:R-:W-:Y:S01]  /*1110*/  FFMA R72, R10, R26, R61 ;  /* 0x0000001a0a487223 */ /* 0x000fe2000000003d */
[----:B------:R-:W-:Y:S01]  /*1120*/  FFMA R73, R45, R39, R6 ;  /* 0x000000272d497223 */ /* 0x000fe20000000006 */
[----:B------:R-:W-:Y:S01]  /*1130*/  FFMA R6, R40, R45, R65 ;  /* 0x0000002d28067223 */ /* 0x000fe20000000041 */
[----:B------:R-:W2:Y:S01]  /*1140*/  LDS.128 R20, [R2+0x390] ;  /* 0x0003900002147984 */ /* 0x000ea20000000c00 */
[CC--:B------:R-:W-:Y:S01]  /*1150*/  FFMA R68, R11.reuse, R38.reuse, R68 ;  /* 0x000000260b447223 */ /* 0x0c0fe20000000044 */
[----:B------:R-:W-:Y:S01]  /*1160*/  FFMA R75, R11, R39, R72 ;  /* 0x000000270b4b7223 */ /* 0x000fe20000000048 */
[----:B------:R-:W-:Y:S01]  /*1170*/  FFMA R65, R46, R49, R6 ;  /* 0x000000312e417223 */ /* 0x000fe20000000006 */
[C---:B------:R-:W-:Y:S01]  /*1180*/  FFMA R6, R34.reuse, R38, R63 ;  /* 0x0000002622067223 */ /* 0x040fe2000000003f */
[----:B------:R-:W-:Y:S01]  /*1190*/  FFMA R63, R34, R39, R36 ;  /* 0x00000027223f7223 */ /* 0x000fe20000000024 */
[C---:B0-----:R-:W-:Y:S01]  /*11a0*/  FFMA R10, R14.reuse, R24, R29 ;  /* 0x000000180e0a7223 */ /* 0x041fe2000000001d */
[C---:B------:R-:W-:Y:S01]  /*11b0*/  FFMA R74, R14.reuse, R25, R30 ;  /* 0x000000190e4a7223 */ /* 0x040fe2000000001e */
[C---:B------:R-:W-:Y:S01]  /*11c0*/  FFMA R76, R14.reuse, R26, R31 ;  /* 0x0000001a0e4c7223 */ /* 0x040fe2000000001f */
[----:B------:R-:W-:Y:S01]  /*11d0*/  FFMA R13, R14, R27, R62 ;  /* 0x0000001b0e0d7223 */ /* 0x000fe2000000003e */
[C---:B-1----:R-:W-:Y:S01]  /*11e0*/  FFMA R61, R19.reuse, R24, R42 ;  /* 0x00000018133d7223 */ /* 0x042fe2000000002a */
[CC--:B------:R-:W-:Y:S01]  /*11f0*/  FFMA R14, R19.reuse, R26.reuse, R41 ;  /* 0x0000001a130e7223 */ /* 0x0c0fe20000000029 */
[C---:B------:R-:W-:Y:S01]  /*1200*/  FFMA R67, R19.reuse, R25, R56 ;  /* 0x0000001913437223 */ /* 0x040fe20000000038 */
[----:B------:R-:W-:Y:S01]  /*1210*/  FFMA R41, R19, R27, R60 ;  /* 0x0000001b13297223 */ /* 0x000fe2000000003c */
[C---:B--2---:R-:W-:Y:S01]  /*1220*/  FFMA R42, R23.reuse, R26, R43 ;  /* 0x0000001a172a7223 */ /* 0x044fe2000000002b */
[C---:B------:R-:W-:Y:S01]  /*1230*/  FFMA R69, R23.reuse, R24, R28 ;  /* 0x0000001817457223 */ /* 0x040fe2000000001c */
[C---:B------:R-:W-:Y:S01]  /*1240*/  FFMA R71, R23.reuse, R25, R58 ;  /* 0x0000001917477223 */ /* 0x040fe2000000003a */
[----:B------:R-:W-:Y:S01]  /*1250*/  FFMA R43, R23, R27, R64 ;  /* 0x0000001b172b7223 */ /* 0x000fe20000000040 */
[----:B------:R-:W0:Y:S01]  /*1260*/  LDS.128 R28, [R2+0x3a0] ;  /* 0x0003a000021c7984 */ /* 0x000e220000000c00 */
[----:B------:R-:W-:Y:S01]  /*1270*/  FFMA R23, R45, R38, R66 ;  /* 0x000000262d177223 */ /* 0x000fe20000000042 */
[C---:B------:R-:W-:Y:S01]  /*1280*/  FFMA R19, R37.reuse, R45, R70 ;  /* 0x0000002d25137223 */ /* 0x040fe20000000046 */
[----:B------:R-:W-:Y:S01]  /*1290*/  FFMA R18, R48, R46, R73 ;  /* 0x0000002e30127223 */ /* 0x000fe20000000049 */
[----:B------:R-:W1:Y:S01]  /*12a0*/  LDS.128 R24, [R2+0x190] ;  /* 0x0001900002187984 */ /* 0x000e620000000c00 */
[-C--:B------:R-:W-:Y:S01]  /*12b0*/  FFMA R45, R46, R51.reuse, R23 ;  /* 0x000000332e2d7223 */ /* 0x080fe20000000017 */
[-C--:B------:R-:W-:Y:S01]  /*12c0*/  FFMA R23, R37, R34.reuse, R32 ;  /* 0x0000002225177223 */ /* 0x080fe20000000020 */
[----:B------:R-:W-:Y:S01]  /*12d0*/  FFMA R34, R40, R34, R33 ;  /* 0x0000002228227223 */ /* 0x000fe20000000021 */
[----:B------:R-:W-:Y:S01]  /*12e0*/  FFMA R22, R50, R46, R19 ;  /* 0x0000002e32167223 */ /* 0x000fe20000000013 */
[C---:B------:R-:W-:Y:S01]  /*12f0*/  FFMA R19, R35.reuse, R51, R6 ;  /* 0x0000003323137223 */ /* 0x040fe20000000006 */
[-C--:B------:R-:W-:Y:S01]  /*1300*/  FFMA R6, R48, R35.reuse, R63 ;  /* 0x0000002330067223 */ /* 0x080fe2000000003f */
[----:B------:R-:W-:Y:S01]  /*1310*/  FFMA R23, R50, R35, R23 ;  /* 0x0000002332177223 */ /* 0x000fe20000000017 */
[----:B------:R-:W-:Y:S01]  /*1320*/  FFMA R63, R35, R49, R34 ;  /* 0x00000031233f7223 */ /* 0x000fe20000000022 */
[CC--:B------:R-:W-:Y:S01]  /*1330*/  FFMA R73, R37.reuse, R11.reuse, R44 ;  /* 0x0000000b25497223 */ /* 0x0c0fe2000000002c */
[----:B------:R-:W2:Y:S01]  /*1340*/  LDS.128 R32, [R3+0x610] ;  /* 0x0006100003207984 */ /* 0x000ea20000000c00 */
[C---:B------:R-:W-:Y:S01]  /*1350*/  FFMA R44, R40.reuse, R11, R9 ;  /* 0x0000000b282c7223 */ /* 0x040fe20000000009 */
[-C--:B------:R-:W-:Y:S01]  /*1360*/  FFMA R46, R37, R15.reuse, R10 ;  /* 0x0000000f252e7223 */ /* 0x080fe2000000000a */
[----:B------:R-:W-:Y:S01]  /*1370*/  FFMA R56, R40, R15, R13 ;  /* 0x0000000f28387223 */ /* 0x000fe2000000000d */
[----:B------:R-:W3:Y:S01]  /*1380*/  LDS R9, [R3+0x60c] ;  /* 0x00060c0003097984 */ /* 0x000ee20000000800 */
[C---:B------:R-:W-:Y:S01]  /*1390*/  FFMA R74, R15.reuse, R38, R74 ;  /* 0x000000260f4a7223 */ /* 0x040fe2000000004a */
[----:B------:R-:W-:Y:S01]  /*13a0*/  FFMA R77, R15, R39, R76 ;  /* 0x000000270f4d7223 */ /* 0x000fe2000000004c */
[C---:B0-----:R-:W-:Y:S01]  /*13b0*/  FFMA R13, R28.reuse, R37, R69 ;  /* 0x000000251c0d7223 */ /* 0x041fe20000000045 */
[CC--:B------:R-:W-:Y:S01]  /*13c0*/  FFMA R60, R28.reuse, R39.reuse, R42 ;  /* 0x000000271c3c7223 */ /* 0x0c0fe2000000002a */
[----:B------:R-:W-:Y:S01]  /*13d0*/  FFMA R62, R28, R40, R43 ;  /* 0x000000281c3e7223 */ /* 0x000fe2000000002b */
[C---:B-1----:R-:W-:Y:S01]  /*13e0*/  FFMA R11, R24.reuse, R39, R14 ;  /* 0x00000027180b7223 */ /* 0x042fe2000000000e */
[C---:B------:R-:W-:Y:S01]  /*13f0*/  FFMA R61, R24.reuse, R37, R61 ;  /* 0x00000025183d7223 */ /* 0x040fe2000000003d */
[-C--:B------:R-:W-:Y:S01]  /*1400*/  FFMA R10, R24, R38.reuse, R67 ;  /* 0x00000026180a7223 */ /* 0x080fe20000000043 */
[----:B------:R-:W-:Y:S01]  /*1410*/  FFMA R14, R28, R38, R71 ;  /* 0x000000261c0e7223 */ /* 0x000fe20000000047 */
[----:B------:R-:W-:Y:S01]  /*1420*/  FFMA R24, R24, R40, R41 ;  /* 0x0000002818187223 */ /* 0x000fe20000000029 */
[----:B------:R-:W0:Y:S01]  /*1430*/  LDS.128 R36, [R2+0x110] ;  /* 0x0001100002247984 */ /* 0x000e220000000c00 */
[----:B------:R-:W-:Y:S01]  /*1440*/  FFMA R71, R50, R25, R61 ;  /* 0x0000001932477223 */ /* 0x000fe2000000003d */
[C---:B------:R-:W-:Y:S01]  /*1450*/  FFMA R69, R25.reuse, R51, R10 ;  /* 0x0000003319457223 */ /* 0x040fe2000000000a */
[----:B------:R-:W-:Y:S01]  /*1460*/  FFMA R15, R48, R25, R11 ;  /* 0x00000019300f7223 */ /* 0x000fe2000000000b */
[----:B------:R-:W1:Y:S01]  /*1470*/  LDS.128 R40, [R2+0x320] ;  /* 0x0003200002287984 */ /* 0x000e620000000c00 */
[----:B------:R-:W-:Y:S01]  /*1480*/  FFMA R28, R50, R29, R13 ;  /* 0x0000001d321c7223 */ /* 0x000fe2000000000d */
[----:B------:R-:W-:Y:S01]  /*1490*/  FFMA R58, R25, R49, R24 ;  /* 0x00000031193a7223 */ /* 0x000fe20000000018 */
[C---:B------:R-:W-:Y:S01]  /*14a0*/  FFMA R67, R29.reuse, R51, R14 ;  /* 0x000000331d437223 */ /* 0x040fe2000000000e */
[----:B------:R-:W-:Y:S01]  /*14b0*/  FFMA R61, R48, R29, R60 ;  /* 0x0000001d303d7223 */ /* 0x000fe2000000003c */
[----:B--2---:R-:W-:Y:S01]  /*14c0*/  FFMA R35, R29, R49, R62 ;  /* 0x000000311d237223 */ /* 0x004fe2000000003e */
[----:B------:R-:W-:Y:S01]  /*14d0*/  FFMA R29, R47, R33, R18 ;  /* 0x000000212f1d7223 */ /* 0x000fe20000000012 */
[C---:B------:R-:W-:Y:S01]  /*14e0*/  FFMA R10, R32.reuse, R7, R53 ;  /* 0x00000007200a7223 */ /* 0x040fe20000000035 */
[C---:B------:R-:W-:Y:S01]  /*14f0*/  FFMA R11, R7.reuse, R33, R54 ;  /* 0x00000021070b7223 */ /* 0x040fe20000000036 */
[-C--:B------:R-:W-:Y:S01]  /*1500*/  FFMA R14, R7, R34.reuse, R55 ;  /* 0x00000022070e7223 */ /* 0x080fe20000000037 */
[----:B---3--:R-:W-:Y:S01]  /*1510*/  FFMA R13, R9, R7, R52 ;  /* 0x00000007090d7223 */ /* 0x008fe20000000034 */
[----:B------:R-:W-:Y:S01]  /*1520*/  FFMA R18, R47, R34, R65 ;  /* 0x000000222f127223 */ /* 0x000fe20000000041 */
[CC--:B------:R-:W-:Y:S01]  /*1530*/  FFMA R25, R9.reuse, R26.reuse, R71 ;  /* 0x0000001a09197223 */ /* 0x0c0fe20000000047 */
[----:B------:R-:W-:Y:S01]  /*1540*/  FFMA R24, R32, R26, R69 ;  /* 0x0000001a20187223 */ /* 0x000fe20000000045 */
[C---:B------:R-:W-:Y:S01]  /*1550*/  FFMA R7, R26.reuse, R33, R15 ;  /* 0x000000211a077223 */ /* 0x040fe2000000000f */
[C---:B------:R-:W-:Y:S01]  /*1560*/  FFMA R65, R9.reuse, R30, R28 ;  /* 0x0000001e09417223 */ /* 0x040fe2000000001c */
[----:B------:R-:W-:Y:S01]  /*1570*/  FFMA R26, R26, R34, R58 ;  /* 0x000000221a1a7223 */ /* 0x000fe2000000003a */
[C---:B------:R-:W-:Y:S01]  /*1580*/  FFMA R28, R32.reuse, R30, R67 ;  /* 0x0000001e201c7223 */ /* 0x040fe20000000043 */
[CC--:B------:R-:W-:Y:S01]  /*1590*/  FFMA R15, R9.reuse, R47.reuse, R22 ;  /* 0x0000002f090f7223 */ /* 0x0c0fe20000000016 */
[----:B------:R-:W-:Y:S01]  /*15a0*/  FFMA R22, R32, R47, R45 ;  /* 0x0000002f20167223 */ /* 0x000fe2000000002d */
[----:B------:R-:W2:Y:S01]  /*15b0*/  LDS.128 R52, [R3+0x810] ;  /* 0x0008100003347984 */ /* 0x000ea20000000c00 */
[C---:B------:R-:W-:Y:S01]  /*15c0*/  FFMA R61, R30.reuse, R33, R61 ;  /* 0x000000211e3d7223 */ /* 0x040fe2000000003d */
[----:B------:R-:W-:Y:S01]  /*15d0*/  FFMA R30, R30, R34, R35 ;  /* 0x000000221e1e7223 */ /* 0x000fe20000000023 */
[C---:B0-----:R-:W-:Y:S01]  /*15e0*/  FFMA R60, R36.reuse, R50, R73 ;  /* 0x00000032243c7223 */ /* 0x041fe20000000049 */
[C---:B------:R-:W-:Y:S01]  /*15f0*/  FFMA R71, R36.reuse, R51, R68 ;  /* 0x0000003324477223 */ /* 0x040fe20000000044 */
[C---:B------:R-:W-:Y:S01]  /*1600*/  FFMA R58, R36.reuse, R48, R75 ;  /* 0x00000030243a7223 */ /* 0x040fe2000000004b */
[----:B------:R-:W-:Y:S01]  /*1610*/  FFMA R67, R36, R49, R44 ;  /* 0x0000003124437223 */ /* 0x000fe2000000002c */
[C---:B-1----:R-:W-:Y:S01]  /*1620*/  FFMA R36, R40.reuse, R50, R46 ;  /* 0x0000003228247223 */ /* 0x042fe2000000002e */
[C---:B------:R-:W-:Y:S01]  /*1630*/  FFMA R62, R40.reuse, R48, R77 ;  /* 0x00000030283e7223 */ /* 0x040fe2000000004d */
[C---:B------:R-:W-:Y:S01]  /*1640*/  FFMA R75, R40.reuse, R51, R74 ;  /* 0x00000033284b7223 */ /* 0x040fe2000000004a */
[----:B------:R-:W0:Y:S01]  /*1650*/  LDS.128 R44, [R2+0x90] ;  /* 0x00009000022c7984 */ /* 0x000e220000000c00 */
[----:B------:R-:W-:Y:S01]  /*1660*/  FFMA R77, R40, R49, R56 ;  /* 0x00000031284d7223 */ /* 0x000fe20000000038 */
[-C--:B------:R-:W-:Y:S01]  /*1670*/  FFMA R73, R9, R37.reuse, R60 ;  /* 0x0000002509497223 */ /* 0x080fe2000000003c */
[C---:B------:R-:W-:Y:S01]  /*1680*/  FFMA R71, R32.reuse, R37, R71 ;  /* 0x0000002520477223 */ /* 0x040fe20000000047 */
[----:B------:R-:W1:Y:S01]  /*1690*/  LDS.128 R48, [R2+0x2a0] ;  /* 0x0002a00002307984 */ /* 0x000e620000000c00 */
[C---:B------:R-:W-:Y:S01]  /*16a0*/  FFMA R35, R37.reuse, R33, R58 ;  /* 0x0000002125237223 */ /* 0x040fe2000000003a */
[-C--:B------:R-:W-:Y:S01]  /*16b0*/  FFMA R40, R37, R34.reuse, R67 ;  /* 0x0000002225287223 */ /* 0x080fe20000000043 */
[-C--:B------:R-:W-:Y:S01]  /*16c0*/  FFMA R69, R9, R41.reuse, R36 ;  /* 0x0000002909457223 */ /* 0x080fe20000000024 */
[----:B------:R-:W-:Y:S01]  /*16d0*/  FFMA R67, R32, R41, R75 ;  /* 0x0000002920437223 */ /* 0x000fe2000000004b */
[C---:B------:R-:W-:Y:S01]  /*16e0*/  FFMA R37, R41.reuse, R33, R62 ;  /* 0x0000002129257223 */ /* 0x040fe2000000003e */
[----:B------:R-:W-:Y:S01]  /*16f0*/  FFMA R36, R41, R34, R77 ;  /* 0x0000002229247223 */ /* 0x000fe2000000004d */
[----:B--2---:R-:W-:Y:S01]  /*1700*/  FFMA R70, R52, R38, R73 ;  /* 0x0000002634467223 */ /* 0x004fe20000000049 */
[C---:B------:R-:W-:Y:S01]  /*1710*/  FFMA R68, R38.reuse, R53, R71 ;  /* 0x0000003526447223 */ /* 0x040fe20000000047 */
[CC--:B------:R-:W-:Y:S01]  /*1720*/  FFMA R66, R38.reuse, R54.reuse, R35 ;  /* 0x0000003626427223 */ /* 0x0c0fe20000000023 */
[----:B------:R-:W-:Y:S01]  /*1730*/  FFMA R38, R38, R55, R40 ;  /* 0x0000003726267223 */ /* 0x000fe20000000028 */
[----:B------:R-:W-:Y:S01]  /*1740*/  FFMA R40, R27, R54, R7 ;  /* 0x000000361b287223 */ /* 0x000fe20000000007 */
[----:B------:R-:W-:Y:S01]  /*1750*/  FFMA R72, R52, R42, R69 ;  /* 0x0000002a34487223 */ /* 0x000fe20000000045 */
[C---:B------:R-:W-:Y:S01]  /*1760*/  FFMA R74, R42.reuse, R53, R67 ;  /* 0x000000352a4a7223 */ /* 0x040fe20000000043 */
[CC--:B------:R-:W-:Y:S01]  /*1770*/  FFMA R76, R42.reuse, R54.reuse, R37 ;  /* 0x000000362a4c7223 */ /* 0x0c0fe20000000025 */
[----:B------:R-:W-:Y:S01]  /*1780*/  FFMA R42, R42, R55, R36 ;  /* 0x000000372a2a7223 */ /* 0x000fe20000000024 */
[----:B------:R-:W-:Y:S01]  /*1790*/  FFMA R65, R52, R31, R65 ;  /* 0x0000001f34417223 */ /* 0x000fe20000000041 */
        /* <DEDUP_REMOVED lines=12> */
[C---:B------:R-:W-:Y:S01]  /*1860*/  FFMA R19, R27.reuse, R53, R24 ;  /* 0x000000351b137223 */ /* 0x040fe20000000018 */
[----:B------:R-:W-:Y:S01]  /*1870*/  FFMA R44, R27, R55, R26 ;  /* 0x000000371b2c7223 */ /* 0x000fe2000000001a */
[CC--:B------:R-:W-:Y:S01]  /*1880*/  FFMA R41, R49.reuse, R53.reuse, R32 ;  /* 0x0000003531297223 */ /* 0x0c0fe20000000020 */
[----:B------:R-:W-:Y:S01]  /*1890*/  FFMA R48, R49, R54, R33 ;  /* 0x0000003631307223 */ /* 0x000fe20000000021 */
[C---:B------:R-:W-:Y:S01]  /*18a0*/  FFMA R57, R45.reuse, R53, R56 ;  /* 0x000000352d397223 */ /* 0x040fe20000000038 */
[----:B------:R-:W1:Y:S01]  /*18b0*/  LDS.128 R24, [R3+0xa10] ;  /* 0x000a100003187984 */ /* 0x000e620000000c00 */
[C---:B------:R-:W-:Y:S01]  /*18c0*/  FFMA R56, R52.reuse, R49, R23 ;  /* 0x0000003134387223 */ /* 0x040fe20000000017 */
[----:B------:R-:W-:Y:S01]  /*18d0*/  FFMA R62, R52, R45, R59 ;  /* 0x0000002d343e7223 */ /* 0x000fe2000000003b */
[-C--:B------:R-:W-:Y:S01]  /*18e0*/  FFMA R64, R45, R55.reuse, R64 ;  /* 0x000000372d407223 */ /* 0x080fe20000000040 */
[----:B------:R-:W2:Y:S01]  /*18f0*/  LDS.128 R32, [R2+0x220] ;  /* 0x0002200002207984 */ /* 0x000ea20000000c00 */
[----:B------:R-:W-:Y:S01]  /*1900*/  FFMA R58, R49, R55, R58 ;  /* 0x00000037313a7223 */ /* 0x000fe2000000003a */
[C---:B------:R-:W-:Y:S01]  /*1910*/  FFMA R49, R31.reuse, R53, R28 ;  /* 0x000000351f317223 */ /* 0x040fe2000000001c */
[----:B------:R-:W-:Y:S01]  /*1920*/  FFMA R45, R31, R55, R30 ;  /* 0x000000371f2d7223 */ /* 0x000fe2000000001e */
[----:B------:R-:W3:Y:S01]  /*1930*/  LDS R23, [R3+0xa20] ;  /* 0x000a200003177984 */ /* 0x000ee20000000800 */
[C---:B0-----:R-:W-:Y:S01]  /*1940*/  FFMA R36, R4.reuse, R52, R13 ;  /* 0x0000003404247223 */ /* 0x041fe2000000000d */
[C---:B------:R-:W-:Y:S01]  /*1950*/  FFMA R30, R4.reuse, R53, R10 ;  /* 0x00000035041e7223 */ /* 0x040fe2000000000a */
[C---:B------:R-:W-:Y:S01]  /*1960*/  FFMA R28, R4.reuse, R54, R11 ;  /* 0x00000036041c7223 */ /* 0x040fe2000000000b */
[----:B------:R-:W-:Y:S01]  /*1970*/  FFMA R4, R4, R55, R14 ;  /* 0x0000003704047223 */ /* 0x000fe2000000000e */
[----:B------:R-:W0:Y:S01]  /*1980*/  LDS.64 R10, [R3+0xc18] ;  /* 0x000c1800030a7984 */ /* 0x000e220000000a00 */
[----:B-1----:R-:W-:Y:S01]  /*1990*/  FFMA R59, R25, R5, R36 ;  /* 0x00000005193b7223 */ /* 0x002fe20000000024 */
[C---:B------:R-:W-:Y:S01]  /*19a0*/  FFMA R68, R39.reuse, R26, R68 ;  /* 0x0000001a27447223 */ /* 0x040fe20000000044 */
[----:B------:R-:W-:Y:S01]  /*19b0*/  FFMA R13, R39, R27, R66 ;  /* 0x0000001b270d7223 */ /* 0x000fe20000000042 */
[----:B------:R-:W-:Y:S01]  /*19c0*/  FFMA R63, R25, R46, R62 ;  /* 0x0000002e193f7223 */ /* 0x000fe2000000003e */
[C---:B--2---:R-:W-:Y:S01]  /*19d0*/  FFMA R52, R32.reuse, R52, R15 ;  /* 0x0000003420347223 */ /* 0x044fe2000000000f */
[C---:B------:R-:W-:Y:S01]  /*19e0*/  FFMA R24, R32.reuse, R53, R22 ;  /* 0x0000003520187223 */ /* 0x040fe20000000016 */
[C---:B------:R-:W-:Y:S01]  /*19f0*/  FFMA R54, R32.reuse, R54, R29 ;  /* 0x0000003620367223 */ /* 0x040fe2000000001d */
[----:B------:R-:W-:Y:S01]  /*1a00*/  FFMA R32, R32, R55, R18 ;  /* 0x0000003720207223 */ /* 0x000fe20000000012 */
[----:B------:R-:W1:Y:S01]  /*1a10*/  LDS.64 R14, [R3+0xc20] ;  /* 0x000c2000030e7984 */ /* 0x000e620000000a00 */
[CC--:B------:R-:W-:Y:S01]  /*1a20*/  FFMA R55, R5.reuse, R26.reuse, R30 ;  /* 0x0000001a05377223 */ /* 0x0c0fe2000000001e */
[----:B------:R-:W-:Y:S01]  /*1a30*/  FFMA R53, R5, R27, R28 ;  /* 0x0000001b05357223 */ /* 0x000fe2000000001c */
[----:B---3--:R-:W-:Y:S01]  /*1a40*/  FFMA R18, R23, R5, R4 ;  /* 0x0000000517127223 */ /* 0x008fe20000000004 */
[-C--:B------:R-:W-:Y:S01]  /*1a50*/  FFMA R5, R25, R39.reuse, R70 ;  /* 0x0000002719057223 */ /* 0x080fe20000000046 */
[C---:B------:R-:W-:Y:S01]  /*1a60*/  FFMA R4, R23.reuse, R39, R38 ;  /* 0x0000002717047223 */ /* 0x040fe20000000026 */
[----:B------:R-:W2:Y:S01]  /*1a70*/  LDS.128 R28, [R2+0x1a0] ;  /* 0x0001a000021c7984 */ /* 0x000ea20000000c00 */
[C---:B------:R-:W-:Y:S01]  /*1a80*/  FFMA R22, R46.reuse, R26, R57 ;  /* 0x0000001a2e167223 */ /* 0x040fe20000000039 */
[-C--:B------:R-:W-:Y:S01]  /*1a90*/  FFMA R57, R46, R27.reuse, R60 ;  /* 0x0000001b2e397223 */ /* 0x080fe2000000003c */
[----:B------:R-:W-:Y:S01]  /*1aa0*/  FFMA R64, R23, R46, R64 ;  /* 0x0000002e17407223 */ /* 0x000fe20000000040 */
[----:B------:R-:W3:Y:S01]  /*1ab0*/  LDS.128 R36, [R2+0x3b0] ;  /* 0x0003b00002247984 */ /* 0x000ee20000000c00 */
[CC--:B------:R-:W-:Y:S01]  /*1ac0*/  FFMA R75, R33.reuse, R26.reuse, R24 ;  /* 0x0000001a214b7223 */ /* 0x0c0fe20000000018 */
[----:B------:R-:W-:Y:S01]  /*1ad0*/  FFMA R67, R33, R27, R54 ;  /* 0x0000001b21437223 */ /* 0x000fe20000000036 */
[C---:B------:R-:W-:Y:S01]  /*1ae0*/  FFMA R46, R50.reuse, R26, R41 ;  /* 0x0000001a322e7223 */ /* 0x040fe20000000029 */
[-C--:B------:R-:W-:Y:S01]  /*1af0*/  FFMA R77, R25, R33.reuse, R52 ;  /* 0x00000021194d7223 */ /* 0x080fe20000000034 */
[----:B------:R-:W-:Y:S01]  /*1b00*/  FFMA R24, R23, R33, R32 ;  /* 0x0000002117187223 */ /* 0x000fe20000000020 */
[-C--:B------:R-:W-:Y:S01]  /*1b10*/  FFMA R56, R25, R50.reuse, R56 ;  /* 0x0000003219387223 */ /* 0x080fe20000000038 */
[----:B------:R-:W-:Y:S01]  /*1b20*/  FFMA R41, R50, R27, R48 ;  /* 0x0000001b32297223 */ /* 0x000fe20000000030 */
[----:B------:R-:W-:Y:S01]  /*1b30*/  FFMA R58, R23, R50, R58 ;  /* 0x00000032173a7223 */ /* 0x000fe2000000003a */
[----:B------:R-:W-:Y:S01]  /*1b40*/  FFMA R33, R25, R43, R72 ;  /* 0x0000002b19217223 */ /* 0x000fe20000000048 */
[C---:B------:R-:W-:Y:S01]  /*1b50*/  FFMA R74, R43.reuse, R26, R74 ;  /* 0x0000001a2b4a7223 */ /* 0x040fe2000000004a */
[----:B------:R-:W-:Y:S01]  /*1b60*/  FFMA R69, R43, R27, R76 ;  /* 0x0000001b2b457223 */ /* 0x000fe2000000004c */
[----:B------:R-:W-:Y:S01]  /*1b70*/  FFMA R32, R23, R43, R42 ;  /* 0x0000002b17207223 */ /* 0x000fe2000000002a */
[-C--:B0-----:R-:W-:Y:S01]  /*1b80*/  FFMA R71, R6, R11.reuse, R55 ;  /* 0x0000000b06477223 */ /* 0x081fe20000000037 */
[C---:B------:R-:W-:Y:S01]  /*1b90*/  FFMA R48, R10.reuse, R6, R59 ;  /* 0x000000060a307223 */ /* 0x040fe2000000003b */
[-C--:B------:R-:W-:Y:S01]  /*1ba0*/  FFMA R55, R47, R11.reuse, R22 ;  /* 0x0000000b2f377223 */ /* 0x080fe20000000016 */
[----:B------:R-:W-:Y:S01]  /*1bb0*/  FFMA R52, R10, R34, R77 ;  /* 0x000000220a347223 */ /* 0x000fe2000000004d */
[CC--:B------:R-:W-:Y:S01]  /*1bc0*/  FFMA R59, R51.reuse, R11.reuse, R46 ;  /* 0x0000000b333b7223 */ /* 0x0c0fe2000000002e */
[----:B------:R-:W-:Y:S01]  /*1bd0*/  FFMA R75, R34, R11, R75 ;  /* 0x0000000b224b7223 */ /* 0x000fe2000000004b */
[----:B-1----:R-:W-:Y:S01]  /*1be0*/  FFMA R50, R14, R6, R53 ;  /* 0x000000060e327223 */ /* 0x002fe20000000035 */
[----:B------:R-:W-:Y:S01]  /*1bf0*/  FFMA R73, R6, R15, R18 ;  /* 0x0000000f06497223 */ /* 0x000fe20000000012 */
[----:B------:R-:W-:Y:S01]  /*1c00*/  FFMA R53, R10, R47, R63 ;  /* 0x0000002f0a357223 */ /* 0x000fe2000000003f */
[----:B------:R-:W-:Y:S01]  /*1c10*/  FFMA R54, R14, R34, R67 ;  /* 0x000000220e367223 */ /* 0x000fe20000000043 */
[-C--:B------:R-:W-:Y:S01]  /*1c20*/  FFMA R63, R10, R51.reuse, R56 ;  /* 0x000000330a3f7223 */ /* 0x080fe20000000038 */
[----:B------:R-:W-:Y:S01]  /*1c30*/  FFMA R22, R14, R51, R41 ;  /* 0x000000330e167223 */ /* 0x000fe20000000029 */
[-C--:B------:R-:W-:Y:S01]  /*1c40*/  FFMA R67, R51, R15.reuse, R58 ;  /* 0x0000000f33437223 */ /* 0x080fe2000000003a */
[-C--:B--2---:R-:W-:Y:S01]  /*1c50*/  FFMA R6, R28, R26.reuse, R19 ;  /* 0x0000001a1c067223 */ /* 0x084fe20000000013 */
[----:B------:R-:W-:Y:S01]  /*1c60*/  FFMA R77, R34, R15, R24 ;  /* 0x0000000f224d7223 */ /* 0x000fe20000000018 */
[C---:B------:R-:W-:Y:S01]  /*1c70*/  FFMA R9, R28.reuse, R25, R9 ;  /* 0x000000191c097223 */ /* 0x040fe20000000009 */
[C---:B------:R-:W-:Y:S01]  /*1c80*/  FFMA R51, R28.reuse, R27, R40 ;  /* 0x0000001b1c337223 */ /* 0x040fe20000000028 */
[----:B------:R-:W-:Y:S01]  /*1c90*/  FFMA R44, R28, R23, R44 ;  /* 0x000000171c2c7223 */ /* 0x000fe2000000002c */
[C---:B---3--:R-:W-:Y:S01]  /*1ca0*/  FFMA R65, R36.reuse, R25, R65 ;  /* 0x0000001924417223 */ /* 0x048fe20000000041 */
[C---:B------:R-:W-:Y:S01]  /*1cb0*/  FFMA R56, R36.reuse, R26, R49 ;  /* 0x0000001a24387223 */ /* 0x040fe20000000031 */
[----:B------:R-:W-:Y:S01]  /*1cc0*/  FFMA R19, R36, R27, R61 ;  /* 0x0000001b24137223 */ /* 0x000fe2000000003d */
[----:B------:R-:W-:Y:S01]  /*1cd0*/  FFMA R18, R14, R47, R57 ;  /* 0x0000002f0e127223 */ /* 0x000fe20000000039 */
[----:B------:R-:W0:Y:S01]  /*1ce0*/  LDS.128 R24, [R2+0x120] ;  /* 0x0001200002187984 */ /* 0x000e220000000c00 */
[----:B------:R-:W-:Y:S01]  /*1cf0*/  FFMA R34, R10, R29, R9 ;  /* 0x0000001d0a227223 */ /* 0x000fe20000000009 */
[----:B------:R-:W-:Y:S01]  /*1d00*/  FFMA R6, R29, R11, R6 ;  /* 0x0000000b1d067223 */ /* 0x000fe20000000006 */
[----:B------:R-:W-:Y:S01]  /*1d10*/  FFMA R51, R14, R29, R51 ;  /* 0x0000001d0e337223 */ /* 0x000fe20000000033 */
[-C--:B------:R-:W-:Y:S01]  /*1d20*/  FFMA R57, R47, R15.reuse, R64 ;  /* 0x0000000f2f397223 */ /* 0x080fe20000000040 */
[----:B------:R-:W-:Y:S01]  /*1d30*/  FFMA R29, R29, R15, R44 ;  /* 0x0000000f1d1d7223 */ /* 0x000fe2000000002c */
[----:B------:R-:W-:Y:S01]  /*1d40*/  FFMA R36, R36, R23, R45 ;  /* 0x0000001724247223 */ /* 0x000fe2000000002d */
[----:B------:R-:W1:Y:S01]  /*1d50*/  LDS.128 R40, [R2+0x330] ;  /* 0x0003300002287984 */ /* 0x000e620000000c00 */
[----:B------:R-:W-:Y:S01]  /*1d60*/  FFMA R28, R10, R37, R65 ;  /* 0x000000250a1c7223 */ /* 0x000fe20000000041 */
[C---:B------:R-:W-:Y:S01]  /*1d70*/  FFMA R23, R37.reuse, R11, R56 ;  /* 0x0000000b25177223 */ /* 0x040fe20000000038 */
[----:B------:R-:W-:Y:S01]  /*1d80*/  FFMA R19, R14, R37, R19 ;  /* 0x000000250e137223 */ /* 0x000fe20000000013 */
[----:B------:R-:W2:Y:S01]  /*1d90*/  LDS.128 R44, [R3+0xe20] ;  /* 0x000e2000032c7984 */ /* 0x000ea20000000c00 */
[----:B------:R-:W-:-:S03]  /*1da0*/  FFMA R37, R37, R15, R36 ;  /* 0x0000000f25257223 */ /* 0x000fc60000000024 */
[----:B------:R-:W3:Y:S01]  /*1db0*/  LDS R9, [R3+0xe1c] ;  /* 0x000e1c0003097984 */ /* 0x000ee20000000800 */
[C---:B0-----:R-:W-:Y:S01]  /*1dc0*/  FFMA R58, R24.reuse, R10, R5 ;  /* 0x0000000a183a7223 */ /* 0x041fe20000000005 */
[C---:B------:R-:W-:Y:S01]  /*1dd0*/  FFMA R5, R24.reuse, R11, R68 ;  /* 0x0000000b18057223 */ /* 0x040fe20000000044 */
[C---:B------:R-:W-:Y:S01]  /*1de0*/  FFMA R56, R24.reuse, R14, R13 ;  /* 0x0000000e18387223 */ /* 0x040fe2000000000d */
[-C--:B------:R-:W-:Y:S01]  /*1df0*/  FFMA R49, R24, R15.reuse, R4 ;  /* 0x0000000f18317223 */ /* 0x080fe20000000004 */
[C---:B-1----:R-:W-:Y:S01]  /*1e00*/  FFMA R24, R40.reuse, R10, R33 ;  /* 0x0000000a28187223 */ /* 0x042fe20000000021 */
[C---:B------:R-:W-:Y:S01]  /*1e10*/  FFMA R36, R40.reuse, R14, R69 ;  /* 0x0000000e28247223 */ /* 0x040fe20000000045 */
[C---:B------:R-:W-:Y:S01]  /*1e20*/  FFMA R61, R40.reuse, R15, R32 ;  /* 0x0000000f283d7223 */ /* 0x040fe20000000020 */
[----:B--2---:R-:W-:Y:S01]  /*1e30*/  FFMA R47, R40, R11, R74 ;  /* 0x0000000b282f7223 */ /* 0x004fe2000000004a */
[C---:B------:R-:W-:Y:S01]  /*1e40*/  FFMA R10, R44.reuse, R7, R71 ;  /* 0x000000072c0a7223 */ /* 0x040fe20000000047 */
[C---:B------:R-:W-:Y:S01]  /*1e50*/  FFMA R13, R7.reuse, R45, R50 ;  /* 0x0000002d070d7223 */ /* 0x040fe20000000032 */
[----:B------:R-:W-:Y:S01]  /*1e60*/  FFMA R14, R7, R46, R73 ;  /* 0x0000002e070e7223 */ /* 0x000fe20000000049 */
[C---:B---3--:R-:W-:Y:S01]  /*1e70*/  FFMA R11, R9.reuse, R7, R48 ;  /* 0x00000007090b7223 */ /* 0x048fe20000000030 */
[CC--:B------:R-:W-:Y:S01]  /*1e80*/  FFMA R69, R44.reuse, R25.reuse, R5 ;  /* 0x000000192c457223 */ /* 0x0c0fe20000000005 */
[----:B------:R-:W-:Y:S01]  /*1e90*/  FFMA R62, R44, R30, R6 ;  /* 0x0000001e2c3e7223 */ /* 0x000fe20000000006 */
[----:B------:R-:W-:Y:S01]  /*1ea0*/  FFMA R73, R9, R25, R58 ;  /* 0x0000001909497223 */ /* 0x000fe2000000003a */
[----:B------:R-:W0:Y:S01]  /*1eb0*/  LDS.128 R4, [R2+0xa0] ;  /* 0x0000a00002047984 */ /* 0x000e220000000c00 */
[CC--:B------:R-:W-:Y:S01]  /*1ec0*/  FFMA R65, R25.reuse, R45.reuse, R56 ;  /* 0x0000002d19417223 */ /* 0x0c0fe20000000038 */
[----:B------:R-:W-:Y:S01]  /*1ed0*/  FFMA R58, R25, R46, R49 ;  /* 0x0000002e193a7223 */ /* 0x000fe20000000031 */
[C---:B------:R-:W-:Y:S01]  /*1ee0*/  FFMA R60, R9.reuse, R30, R34 ;  /* 0x0000001e093c7223 */ /* 0x040fe20000000022 */
[----:B------:R-:W-:Y:S01]  /*1ef0*/  FFMA R64, R30, R45, R51 ;  /* 0x0000002d1e407223 */ /* 0x000fe20000000033 */
[-C--:B------:R-:W-:Y:S01]  /*1f00*/  FFMA R15, R9, R35.reuse, R52 ;  /* 0x00000023090f7223 */ /* 0x080fe20000000034 */
[C---:B------:R-:W-:Y:S01]  /*1f10*/  FFMA R40, R44.reuse, R35, R75 ;  /* 0x000000232c287223 */ /* 0x040fe2000000004b */
[C---:B------:R-:W-:Y:S01]  /*1f20*/  FFMA R25, R35.reuse, R45, R54 ;  /* 0x0000002d23197223 */ /* 0x040fe20000000036 */
[-C--:B------:R-:W-:Y:S01]  /*1f30*/  FFMA R56, R35, R46.reuse, R77 ;  /* 0x0000002e23387223 */ /* 0x080fe2000000004d */
[----:B------:R-:W1:Y:S01]  /*1f40*/  LDS.128 R48, [R3+0x1020] ;  /* 0x0010200003307984 */ /* 0x000e620000000c00 */
[-C--:B------:R-:W-:Y:S01]  /*1f50*/  FFMA R71, R9, R41.reuse, R24 ;  /* 0x0000002909477223 */ /* 0x080fe20000000018 */
[----:B------:R-:W-:Y:S01]  /*1f60*/  FFMA R75, R44, R41, R47 ;  /* 0x000000292c4b7223 */ /* 0x000fe2000000002f */
[CC--:B------:R-:W-:Y:S01]  /*1f70*/  FFMA R77, R41.reuse, R45.reuse, R36 ;  /* 0x0000002d294d7223 */ /* 0x0c0fe20000000024 */
[----:B------:R-:W2:Y:S01]  /*1f80*/  LDS.128 R32, [R2+0x2b0] ;  /* 0x0002b00002207984 */ /* 0x000ea20000000c00 */
[-C--:B------:R-:W-:Y:S01]  /*1f90*/  FFMA R24, R41, R46.reuse, R61 ;  /* 0x0000002e29187223 */ /* 0x080fe2000000003d */
[----:B------:R-:W-:Y:S01]  /*1fa0*/  FFMA R30, R30, R46, R29 ;  /* 0x0000002e1e1e7223 */ /* 0x000fe2000000001d */
[-C--:B------:R-:W-:Y:S01]  /*1fb0*/  FFMA R41, R9, R38.reuse, R28 ;  /* 0x0000002609297223 */ /* 0x080fe2000000001c */
[----:B------:R-:W-:Y:S01]  /*1fc0*/  FFMA R36, R44, R38, R23 ;  /* 0x000000262c247223 */ /* 0x000fe20000000017 */
[C---:B------:R-:W-:Y:S01]  /*1fd0*/  FFMA R19, R38.reuse, R45, R19 ;  /* 0x0000002d26137223 */ /* 0x040fe20000000013 */
[----:B------:R-:W-:Y:S01]  /*1fe0*/  FFMA R38, R38, R46, R37 ;  /* 0x0000002e26267223 */ /* 0x000fe20000000025 */
[C---:B0-----:R-:W-:Y:S01]  /*1ff0*/  FFMA R53, R4.reuse, R9, R53 ;  /* 0x0000000904357223 */ /* 0x041fe20000000035 */
[C---:B------:R-:W-:Y:S01]  /*2000*/  FFMA R28, R4.reuse, R44, R55 ;  /* 0x0000002c041c7223 */ /* 0x040fe20000000037 */
[C---:B------:R-:W-:Y:S01]  /*2010*/  FFMA R29, R4.reuse, R45, R18 ;  /* 0x0000002d041d7223 */ /* 0x040fe20000000012 */
[----:B------:R-:W-:Y:S01]  /*2020*/  FFMA R52, R4, R46, R57 ;  /* 0x0000002e04347223 */ /* 0x000fe20000000039 */
[----:B-1----:R-:W-:Y:S01]  /*2030*/  FFMA R18, R48, R5, R53 ;  /* 0x0000000530127223 */ /* 0x002fe20000000035 */
[C---:B------:R-:W-:Y:S01]  /*2040*/  FFMA R23, R5.reuse, R49, R28 ;  /* 0x0000003105177223 */ /* 0x040fe2000000001c */
[C---:B------:R-:W-:Y:S01]  /*2050*/  FFMA R4, R5.reuse, R50, R29 ;  /* 0x0000003205047223 */ /* 0x040fe2000000001d */
[----:B------:R-:W-:Y:S01]  /*2060*/  FFMA R37, R5, R51, R52 ;  /* 0x0000003305257223 */ /* 0x000fe20000000034 */
[C---:B--2---:R-:W-:Y:S01]  /*2070*/  FFMA R63, R32.reuse, R9, R63 ;  /* 0x00000009203f7223 */ /* 0x044fe2000000003f */
[C---:B------:R-:W-:Y:S01]  /*2080*/  FFMA R44, R32.reuse, R44, R59 ;  /* 0x0000002c202c7223 */ /* 0x040fe2000000003b */
[C---:B------:R-:W-:Y:S01]  /*2090*/  FFMA R45, R32.reuse, R45, R22 ;  /* 0x0000002d202d7223 */ /* 0x040fe20000000016 */
[----:B------:R-:W-:Y:S01]  /*20a0*/  FFMA R46, R32, R46, R67 ;  /* 0x0000002e202e7223 */ /* 0x000fe20000000043 */
[----:B------:R-:W-:Y:S01]  /*20b0*/  FFMA R5, R48, R31, R60 ;  /* 0x0000001f30057223 */ /* 0x000fe2000000003c */
[C---:B------:R-:W-:Y:S01]  /*20c0*/  FFMA R9, R31.reuse, R49, R62 ;  /* 0x000000311f097223 */ /* 0x040fe2000000003e */
[CC--:B------:R-:W-:Y:S01]  /*20d0*/  FFMA R64, R31.reuse, R50.reuse, R64 ;  /* 0x000000321f407223 */ /* 0x0c0fe20000000040 */
[-C--:B------:R-:W-:Y:S01]  /*20e0*/  FFMA R57, R31, R51.reuse, R30 ;  /* 0x000000331f397223 */ /* 0x080fe2000000001e */
[----:B------:R-:W-:Y:S01]  /*20f0*/  FFMA R61, R26, R51, R58 ;  /* 0x000000331a3d7223 */ /* 0x000fe2000000003a */
[----:B------:R-:W0:Y:S01]  /*2100*/  LDS.128 R28, [R2+0x20] ;  /* 0x00002000021c7984 */ /* 0x000e220000000c00 */
[----:B------:R-:W-:Y:S01]  /*2110*/  FFMA R60, R48, R33, R63 ;  /* 0x00000021303c7223 */ /* 0x000fe2000000003f */
[C---:B------:R-:W-:Y:S01]  /*2120*/  FFMA R59, R33.reuse, R49, R44 ;  /* 0x00000031213b7223 */ /* 0x040fe2000000002c */
[C---:B------:R-:W-:Y:S01]  /*2130*/  FFMA R58, R33.reuse, R50, R45 ;  /* 0x00000032213a7223 */ /* 0x040fe2000000002d */
[-C--:B------:R-:W-:Y:S01]  /*2140*/  FFMA R33, R33, R51.reuse, R46 ;  /* 0x0000003321217223 */ /* 0x080fe2000000002e */
[----:B------:R-:W1:Y:S01]  /*2150*/  LDS.128 R52, [R2+0x230] ;  /* 0x0002300002347984 */ /* 0x000e620000000c00 */
[----:B------:R-:W-:Y:S01]  /*2160*/  FFMA R63, R42, R51, R24 ;  /* 0x000000332a3f7223 */ /* 0x000fe20000000018 */
[----:B------:R-:W-:Y:S01]  /*2170*/  FFMA R32, R48, R26, R73 ;  /* 0x0000001a30207223 */ /* 0x000fe20000000049 */
[CC--:B------:R-:W-:Y:S01]  /*2180*/  FFMA R66, R26.reuse, R49.reuse, R69 ;  /* 0x000000311a427223 */ /* 0x0c0fe20000000045 */
[----:B------:R-:W2:Y:S01]  /*2190*/  LDS.128 R44, [R3+0x1220] ;  /* 0x00122000032c7984 */ /* 0x000ea20000000c00 */
[----:B------:R-:W-:Y:S01]  /*21a0*/  FFMA R68, R26, R50, R65 ;  /* 0x000000321a447223 */ /* 0x000fe20000000041 */
[----:B------:R-:W-:Y:S01]  /*21b0*/  FFMA R62, R48, R42, R71 ;  /* 0x0000002a303e7223 */ /* 0x000fe20000000047 */
[C---:B------:R-:W-:Y:S01]  /*21c0*/  FFMA R70, R42.reuse, R49, R75 ;  /* 0x000000312a467223 */ /* 0x040fe2000000004b */
[----:B------:R-:W3:Y:S01]  /*21d0*/  LDS R22, [R3+0x1230] ;  /* 0x0012300003167984 */ /* 0x000ee20000000800 */
[-C--:B------:R-:W-:Y:S01]  /*21e0*/  FFMA R72, R42, R50.reuse, R77 ;  /* 0x000000322a487223 */ /* 0x080fe2000000004d */
[CC--:B------:R-:W-:Y:S01]  /*21f0*/  FFMA R42, R39.reuse, R50.reuse, R19 ;  /* 0x00000032272a7223 */ /* 0x0c0fe20000000013 */
[C---:B------:R-:W-:Y:S01]  /*2200*/  FFMA R19, R39.reuse, R51, R38 ;  /* 0x0000003327137223 */ /* 0x040fe20000000026 */
[----:B------:R-:W-:Y:S01]  /*2210*/  FFMA R41, R48, R39, R41 ;  /* 0x0000002730297223 */ /* 0x000fe20000000029 */
[-C--:B------:R-:W-:Y:S01]  /*2220*/  FFMA R65, R39, R49.reuse, R36 ;  /* 0x0000003127417223 */ /* 0x080fe20000000024 */
[C---:B0-----:R-:W-:Y:S01]  /*2230*/  FFMA R24, R28.reuse, R50, R13 ;  /* 0x000000321c187223 */ /* 0x041fe2000000000d */
[C---:B------:R-:W-:Y:S01]  /*2240*/  FFMA R26, R28.reuse, R49, R10 ;  /* 0x000000311c1a7223 */ /* 0x040fe2000000000a */
[C---:B------:R-:W-:Y:S01]  /*2250*/  FFMA R13, R28.reuse, R51, R14 ;  /* 0x000000331c0d7223 */ /* 0x040fe2000000000e */
[-C--:B------:R-:W-:Y:S01]  /*2260*/  FFMA R38, R28, R48.reuse, R11 ;  /* 0x000000301c267223 */ /* 0x080fe2000000000b */
[C---:B-1----:R-:W-:Y:S01]  /*2270*/  FFMA R48, R52.reuse, R48, R15 ;  /* 0x0000003034307223 */ /* 0x042fe2000000000f */
[C---:B------:R-:W-:Y:S01]  /*2280*/  FFMA R36, R52.reuse, R49, R40 ;  /* 0x0000003134247223 */ /* 0x040fe20000000028 */
[----:B------:R-:W0:Y:S01]  /*2290*/  LDS.64 R14, [R3+0x1430] ;  /* 0x00143000030e7984 */ /* 0x000e220000000a00 */
[----:B------:R-:W-:Y:S01]  /*22a0*/  FFMA R50, R52, R50, R25 ;  /* 0x0000003234327223 */ /* 0x000fe20000000019 */
[----:B--2---:R-:W-:Y:S01]  /*22b0*/  FFMA R73, R45, R6, R18 ;  /* 0x000000062d497223 */ /* 0x004fe20000000012 */
[-C--:B------:R-:W-:Y:S01]  /*22c0*/  FFMA R40, R6, R46.reuse, R23 ;  /* 0x0000002e06287223 */ /* 0x080fe20000000017 */
[----:B------:R-:W1:Y:S01]  /*22d0*/  LDS.64 R10, [R3+0x1428] ;  /* 0x00142800030a7984 */ /* 0x000e620000000a00 */
[CC--:B------:R-:W-:Y:S01]  /*22e0*/  FFMA R67, R29.reuse, R46.reuse, R26 ;  /* 0x0000002e1d437223 */ /* 0x0c0fe2000000001a */
[C---:B---3--:R-:W-:Y:S01]  /*22f0*/  FFMA R28, R22.reuse, R29, R13 ;  /* 0x0000001d161c7223 */ /* 0x048fe2000000000d */
[----:B------:R-:W-:Y:S01]  /*2300*/  FFMA R49, R29, R47, R24 ;  /* 0x0000002f1d317223 */ /* 0x000fe20000000018 */
[----:B------:R-:W-:Y:S01]  /*2310*/  FFMA R13, R45, R27, R32 ;  /* 0x0000001b2d0d7223 */ /* 0x000fe20000000020 */
[C---:B------:R-:W-:Y:S01]  /*2320*/  FFMA R66, R27.reuse, R46, R66 ;  /* 0x0000002e1b427223 */ /* 0x040fe20000000042 */
[----:B------:R-:W-:Y:S01]  /*2330*/  FFMA R23, R27, R47, R68 ;  /* 0x0000002f1b177223 */ /* 0x000fe20000000044 */
[----:B------:R-:W-:Y:S01]  /*2340*/  FFMA R18, R22, R27, R61 ;  /* 0x0000001b16127223 */ /* 0x000fe2000000003d */
[----:B------:R-:W-:Y:S01]  /*2350*/  FFMA R71, R6, R47, R4 ;  /* 0x0000002f06477223 */ /* 0x000fe20000000004 */
[----:B------:R-:W2:Y:S01]  /*2360*/  LDS.128 R24, [R2+0x1b0] ;  /* 0x0001b00002187984 */ /* 0x000ea20000000c00 */
[----:B------:R-:W-:Y:S01]  /*2370*/  FFMA R69, R45, R29, R38 ;  /* 0x0000001d2d457223 */ /* 0x000fe20000000026 */
[----:B------:R-:W-:Y:S01]  /*2380*/  FFMA R6, R22, R6, R37 ;  /* 0x0000000616067223 */ /* 0x000fe20000000025 */
[-C--:B------:R-:W-:Y:S01]  /*2390*/  FFMA R4, R53, R46.reuse, R36 ;  /* 0x0000002e35047223 */ /* 0x080fe20000000024 */
[----:B------:R-:W-:Y:S01]  /*23a0*/  FFMA R51, R52, R51, R56 ;  /* 0x0000003334337223 */ /* 0x000fe20000000038 */
[----:B------:R-:W3:Y:S01]  /*23b0*/  LDS.128 R36, [R2+0x3c0] ;  /* 0x0003c00002247984 */ /* 0x000ee20000000c00 */
[----:B------:R-:W-:Y:S01]  /*23c0*/  FFMA R32, R45, R53, R48 ;  /* 0x000000352d207223 */ /* 0x000fe20000000030 */
[----:B------:R-:W-:Y:S01]  /*23d0*/  FFMA R77, R53, R47, R50 ;  /* 0x0000002f354d7223 */ /* 0x000fe20000000032 */
[----:B------:R-:W-:Y:S01]  /*23e0*/  FFMA R56, R22, R53, R51 ;  /* 0x0000003516387223 */ /* 0x000fe20000000033 */
[C---:B------:R-:W-:Y:S01]  /*23f0*/  FFMA R68, R34.reuse, R46, R59 ;  /* 0x0000002e22447223 */ /* 0x040fe2000000003b */
[CC--:B------:R-:W-:Y:S01]  /*2400*/  FFMA R74, R45.reuse, R34.reuse, R60 ;  /* 0x000000222d4a7223 */ /* 0x0c0fe2000000003c */
[----:B------:R-:W-:Y:S01]  /*2410*/  FFMA R60, R34, R47, R58 ;  /* 0x0000002f223c7223 */ /* 0x000fe2000000003a */
[----:B------:R-:W-:Y:S01]  /*2420*/  FFMA R29, R45, R43, R62 ;  /* 0x0000002b2d1d7223 */ /* 0x000fe2000000003e */
[C---:B------:R-:W-:Y:S01]  /*2430*/  FFMA R34, R22.reuse, R34, R33 ;  /* 0x0000002216227223 */ /* 0x040fe20000000021 */
[C---:B------:R-:W-:Y:S01]  /*2440*/  FFMA R51, R43.reuse, R47, R72 ;  /* 0x0000002f2b337223 */ /* 0x040fe20000000048 */
[----:B------:R-:W-:Y:S01]  /*2450*/  FFMA R70, R43, R46, R70 ;  /* 0x0000002e2b467223 */ /* 0x000fe20000000046 */
[----:B------:R-:W-:Y:S01]  /*2460*/  FFMA R44, R22, R43, R63 ;  /* 0x0000002b162c7223 */ /* 0x000fe2000000003f */
[C---:B0-----:R-:W-:Y:S01]  /*2470*/  FFMA R52, R14.reuse, R7, R71 ;  /* 0x000000070e347223 */ /* 0x041fe20000000047 */
[CC--:B------:R-:W-:Y:S01]  /*2480*/  FFMA R61, R7.reuse, R15.reuse, R6 ;  /* 0x0000000f073d7223 */ /* 0x0c0fe20000000006 */
[----:B------:R-:W-:Y:S01]  /*2490*/  FFMA R50, R14, R30, R49 ;  /* 0x0000001e0e327223 */ /* 0x000fe20000000031 */
[----:B------:R-:W-:Y:S01]  /*24a0*/  FFMA R49, R30, R15, R28 ;  /* 0x0000000f1e317223 */ /* 0x000fe2000000001c */
[----:B-1----:R-:W-:Y:S01]  /*24b0*/  FFMA R53, R10, R7, R73 ;  /* 0x000000070a357223 */ /* 0x002fe20000000049 */
[-C--:B------:R-:W-:Y:S01]  /*24c0*/  FFMA R59, R7, R11.reuse, R40 ;  /* 0x0000000b073b7223 */ /* 0x080fe20000000028 */
[-C--:B------:R-:W-:Y:S01]  /*24d0*/  FFMA R71, R54, R11.reuse, R4 ;  /* 0x0000000b36477223 */ /* 0x080fe20000000004 */
[----:B------:R-:W-:Y:S01]  /*24e0*/  FFMA R62, R14, R54, R77 ;  /* 0x000000360e3e7223 */ /* 0x000fe2000000004d */
[----:B------:R-:W-:Y:S01]  /*24f0*/  FFMA R48, R10, R30, R69 ;  /* 0x0000001e0a307223 */ /* 0x000fe20000000045 */
[----:B------:R-:W-:Y:S01]  /*2500*/  FFMA R75, R30, R11, R67 ;  /* 0x0000000b1e4b7223 */ /* 0x000fe20000000043 */
[----:B------:R-:W-:Y:S01]  /*2510*/  FFMA R58, R10, R54, R32 ;  /* 0x000000360a3a7223 */ /* 0x000fe20000000020 */
[----:B------:R-:W-:Y:S01]  /*2520*/  FFMA R73, R54, R15, R56 ;  /* 0x0000000f36497223 */ /* 0x000fe20000000038 */
[----:B------:R-:W-:Y:S01]  /*2530*/  FFMA R67, R10, R35, R74 ;  /* 0x000000230a437223 */ /* 0x000fe2000000004a */
[C---:B--2---:R-:W-:Y:S01]  /*2540*/  FFMA R5, R24.reuse, R45, R5 ;  /* 0x0000002d18057223 */ /* 0x044fe20000000005 */
[C---:B------:R-:W-:Y:S01]  /*2550*/  FFMA R4, R24.reuse, R46, R9 ;  /* 0x0000002e18047223 */ /* 0x040fe20000000009 */
[C---:B------:R-:W-:Y:S01]  /*2560*/  FFMA R7, R24.reuse, R47, R64 ;  /* 0x0000002f18077223 */ /* 0x040fe20000000040 */
[----:B------:R-:W-:Y:S01]  /*2570*/  FFMA R28, R24, R22, R57 ;  /* 0x00000016181c7223 */ /* 0x000fe20000000039 */
[----:B------:R-:W-:Y:S01]  /*2580*/  FFMA R24, R10, R25, R5 ;  /* 0x000000190a187223 */ /* 0x000fe20000000005 */
[----:B------:R-:W-:Y:S01]  /*2590*/  FFMA R77, R25, R11, R4 ;  /* 0x0000000b194d7223 */ /* 0x000fe20000000004 */
[----:B------:R-:W-:Y:S01]  /*25a0*/  FFMA R57, R14, R25, R7 ;  /* 0x000000190e397223 */ /* 0x000fe20000000007 */
[C---:B---3--:R-:W-:Y:S01]  /*25b0*/  FFMA R45, R36.reuse, R45, R41 ;  /* 0x0000002d242d7223 */ /* 0x048fe20000000029 */
[----:B------:R-:W0:Y:S01]  /*25c0*/  LDS.128 R4, [R2+0x130] ;  /* 0x0001300002047984 */ /* 0x000e220000000c00 */
[----:B------:R-:W-:Y:S01]  /*25d0*/  FFMA R47, R36, R47, R42 ;  /* 0x0000002f242f7223 */ /* 0x000fe2000000002a */
[C---:B------:R-:W-:Y:S01]  /*25e0*/  FFMA R63, R35.reuse, R11, R68 ;  /* 0x0000000b233f7223 */ /* 0x040fe20000000044 */
[----:B------:R-:W-:Y:S01]  /*25f0*/  FFMA R54, R14, R35, R60 ;  /* 0x000000230e367223 */ /* 0x000fe2000000003c */
[-C--:B------:R-:W-:Y:S01]  /*2600*/  FFMA R69, R35, R15.reuse, R34 ;  /* 0x0000000f23457223 */ /* 0x080fe20000000022 */
[----:B------:R-:W1:Y:S01]  /*2610*/  LDS.128 R40, [R3+0x1630] ;  /* 0x0016300003287984 */ /* 0x000e620000000c00 */
[C---:B------:R-:W-:Y:S01]  /*2620*/  FFMA R46, R36.reuse, R46, R65 ;  /* 0x0000002e242e7223 */ /* 0x040fe20000000041 */
[----:B------:R-:W-:Y:S01]  /*2630*/  FFMA R36, R36, R22, R19 ;  /* 0x0000001624247223 */ /* 0x000fe20000000013 */
[----:B------:R-:W-:Y:S01]  /*2640*/  FFMA R28, R25, R15, R28 ;  /* 0x0000000f191c7223 */ /* 0x000fe2000000001c */
[----:B------:R-:W2:Y:S01]  /*2650*/  LDS R9, [R3+0x162c] ;  /* 0x00162c0003097984 */ /* 0x000ea20000000800 */
[----:B------:R-:W-:Y:S01]  /*2660*/  FFMA R22, R10, R37, R45 ;  /* 0x000000250a167223 */ /* 0x000fe2000000002d */
[C---:B------:R-:W-:Y:S01]  /*2670*/  FFMA R25, R37.reuse, R11, R46 ;  /* 0x0000000b25197223 */ /* 0x040fe2000000002e */
[----:B------:R-:W-:Y:S01]  /*2680*/  FFMA R19, R14, R37, R47 ;  /* 0x000000250e137223 */ /* 0x000fe2000000002f */
[----:B------:R-:W3:Y:S01]  /*2690*/  LDS.128 R32, [R2+0x340] ;  /* 0x0003400002207984 */ /* 0x000ee20000000c00 */
[-C--:B------:R-:W-:Y:S01]  /*26a0*/  FFMA R37, R37, R15.reuse, R36 ;  /* 0x0000000f25257223 */ /* 0x080fe20000000024 */
[C---:B0-----:R-:W-:Y:S01]  /*26b0*/  FFMA R30, R4.reuse, R14, R23 ;  /* 0x0000000e041e7223 */ /* 0x041fe20000000017 */
[C---:B------:R-:W-:Y:S01]  /*26c0*/  FFMA R45, R4.reuse, R15, R18 ;  /* 0x0000000f042d7223 */ /* 0x040fe20000000012 */
[C---:B------:R-:W-:Y:S01]  /*26d0*/  FFMA R36, R4.reuse, R10, R13 ;  /* 0x0000000a04247223 */ /* 0x040fe2000000000d */
[----:B------:R-:W-:Y:S01]  /*26e0*/  FFMA R65, R4, R11, R66 ;  /* 0x0000000b04417223 */ /* 0x000fe20000000042 */
[-C--:B-1----:R-:W-:Y:S01]  /*26f0*/  FFMA R60, R40, R26.reuse, R77 ;  /* 0x0000001a283c7223 */ /* 0x082fe2000000004d */
[----:B------:R-:W-:Y:S01]  /*2700*/  FFMA R77, R26, R41, R57 ;  /* 0x000000291a4d7223 */ /* 0x000fe20000000039 */
[----:B------:R-:W-:Y:S01]  /*2710*/  FFMA R4, R40, R31, R75 ;  /* 0x0000001f28047223 */ /* 0x000fe2000000004b */
[-C--:B------:R-:W-:Y:S01]  /*2720*/  FFMA R13, R31, R41.reuse, R50 ;  /* 0x000000291f0d7223 */ /* 0x080fe20000000032 */
[----:B--2---:R-:W-:Y:S01]  /*2730*/  FFMA R24, R9, R26, R24 ;  /* 0x0000001a09187223 */ /* 0x004fe20000000018 */
[C---:B------:R-:W-:Y:S01]  /*2740*/  FFMA R43, R5.reuse, R41, R30 ;  /* 0x00000029052b7223 */ /* 0x040fe2000000001e */
[-C--:B------:R-:W-:Y:S01]  /*2750*/  FFMA R26, R26, R42.reuse, R28 ;  /* 0x0000002a1a1a7223 */ /* 0x080fe2000000001c */
[----:B------:R-:W-:Y:S01]  /*2760*/  FFMA R56, R5, R42, R45 ;  /* 0x0000002a05387223 */ /* 0x000fe2000000002d */
[C---:B---3--:R-:W-:Y:S01]  /*2770*/  FFMA R18, R32.reuse, R10, R29 ;  /* 0x0000000a20127223 */ /* 0x048fe2000000001d */
[C---:B------:R-:W-:Y:S01]  /*2780*/  FFMA R23, R32.reuse, R11, R70 ;  /* 0x0000000b20177223 */ /* 0x040fe20000000046 */
[----:B------:R-:W-:Y:S01]  /*2790*/  FFMA R11, R9, R31, R48 ;  /* 0x0000001f090b7223 */ /* 0x000fe20000000030 */
[----:B------:R-:W-:Y:S01]  /*27a0*/  FFMA R10, R31, R42, R49 ;  /* 0x0000002a1f0a7223 */ /* 0x000fe20000000031 */
[C---:B------:R-:W-:Y:S01]  /*27b0*/  FFMA R14, R32.reuse, R14, R51 ;  /* 0x0000000e200e7223 */ /* 0x040fe20000000033 */
[----:B------:R-:W0:Y:S01]  /*27c0*/  LDS.128 R28, [R2+0xb0] ;  /* 0x0000b000021c7984 */ /* 0x000e220000000c00 */
[----:B------:R-:W-:Y:S01]  /*27d0*/  FFMA R15, R32, R15, R44 ;  /* 0x0000000f200f7223 */ /* 0x000fe2000000002c */
[----:B------:R-:W-:Y:S01]  /*27e0*/  FFMA R75, R9, R5, R36 ;  /* 0x00000005094b7223 */ /* 0x000fe20000000024 */
[-C--:B------:R-:W-:Y:S01]  /*27f0*/  FFMA R36, R55, R42.reuse, R73 ;  /* 0x0000002a37247223 */ /* 0x080fe20000000049 */
[----:B------:R-:W1:Y:S01]  /*2800*/  LDS.128 R44, [R2+0x2c0] ;  /* 0x0002c000022c7984 */ /* 0x000e620000000c00 */
[C---:B------:R-:W-:Y:S01]  /*2810*/  FFMA R32, R40.reuse, R55, R71 ;  /* 0x0000003728207223 */ /* 0x040fe20000000047 */
[----:B------:R-:W-:Y:S01]  /*2820*/  FFMA R73, R33, R41, R14 ;  /* 0x0000002921497223 */ /* 0x000fe2000000000e */
[----:B------:R-:W-:Y:S01]  /*2830*/  FFMA R71, R9, R33, R18 ;  /* 0x0000002109477223 */ /* 0x000fe20000000012 */
[----:B------:R-:W2:Y:S01]  /*2840*/  LDS.128 R48, [R3+0x1830] ;  /* 0x0018300003307984 */ /* 0x000ea20000000c00 */
[----:B------:R-:W-:Y:S01]  /*2850*/  FFMA R14, R33, R42, R15 ;  /* 0x0000002a210e7223 */ /* 0x000fe2000000000f */
[CC--:B------:R-:W-:Y:S01]  /*2860*/  FFMA R15, R9.reuse, R38.reuse, R22 ;  /* 0x00000026090f7223 */ /* 0x0c0fe20000000016 */
[C---:B------:R-:W-:Y:S01]  /*2870*/  FFMA R18, R40.reuse, R38, R25 ;  /* 0x0000002628127223 */ /* 0x040fe20000000019 */
[C---:B------:R-:W-:Y:S01]  /*2880*/  FFMA R65, R40.reuse, R5, R65 ;  /* 0x0000000528417223 */ /* 0x040fe20000000041 */
[----:B------:R-:W-:Y:S01]  /*2890*/  FFMA R23, R40, R33, R23 ;  /* 0x0000002128177223 */ /* 0x000fe20000000017 */
[C---:B------:R-:W-:Y:S01]  /*28a0*/  FFMA R19, R38.reuse, R41, R19 ;  /* 0x0000002926137223 */ /* 0x040fe20000000013 */
[----:B------:R-:W-:Y:S01]  /*28b0*/  FFMA R38, R38, R42, R37 ;  /* 0x0000002a26267223 */ /* 0x000fe20000000025 */
[----:B------:R-:W-:Y:S01]  /*28c0*/  FFMA R5, R9, R55, R58 ;  /* 0x0000003709057223 */ /* 0x000fe2000000003a */
[-C--:B------:R-:W-:Y:S01]  /*28d0*/  FFMA R57, R55, R41.reuse, R62 ;  /* 0x0000002937397223 */ /* 0x080fe2000000003e */
[C---:B0-----:R-:W-:Y:S01]  /*28e0*/  FFMA R22, R28.reuse, R40, R59 ;  /* 0x000000281c167223 */ /* 0x041fe2000000003b */
[C---:B------:R-:W-:Y:S01]  /*28f0*/  FFMA R25, R28.reuse, R41, R52 ;  /* 0x000000291c197223 */ /* 0x040fe20000000034 */
[CC--:B------:R-:W-:Y:S01]  /*2900*/  FFMA R53, R28.reuse, R9.reuse, R53 ;  /* 0x000000091c357223 */ /* 0x0c0fe20000000035 */
[----:B------:R-:W-:Y:S01]  /*2910*/  FFMA R52, R28, R42, R61 ;  /* 0x0000002a1c347223 */ /* 0x000fe2000000003d */
[C---:B-1----:R-:W-:Y:S01]  /*2920*/  FFMA R40, R44.reuse, R40, R63 ;  /* 0x000000282c287223 */ /* 0x042fe2000000003f */
[C---:B------:R-:W-:Y:S01]  /*2930*/  FFMA R67, R44.reuse, R9, R67 ;  /* 0x000000092c437223 */ /* 0x040fe20000000043 */
[C---:B------:R-:W-:Y:S01]  /*2940*/  FFMA R41, R44.reuse, R41, R54 ;  /* 0x000000292c297223 */ /* 0x040fe20000000036 */
[----:B------:R-:W-:Y:S01]  /*2950*/  FFMA R42, R44, R42, R69 ;  /* 0x0000002a2c2a7223 */ /* 0x000fe20000000045 */
[C---:B--2---:R-:W-:Y:S01]  /*2960*/  FFMA R33, R29.reuse, R49, R22 ;  /* 0x000000311d217223 */ /* 0x044fe20000000016 */
[----:B------:R-:W-:Y:S01]  /*2970*/  FFMA R28, R48, R29, R53 ;  /* 0x0000001d301c7223 */ /* 0x000fe20000000035 */
[CC--:B------:R-:W-:Y:S01]  /*2980*/  FFMA R22, R29.reuse, R50.reuse, R25 ;  /* 0x000000321d167223 */ /* 0x0c0fe20000000019 */
[-C--:B------:R-:W-:Y:S01]  /*2990*/  FFMA R37, R29, R51.reuse, R52 ;  /* 0x000000331d257223 */ /* 0x080fe20000000034 */
[----:B------:R-:W-:Y:S01]  /*29a0*/  FFMA R63, R6, R51, R56 ;  /* 0x00000033063f7223 */ /* 0x000fe20000000038 */
[C---:B------:R-:W-:Y:S01]  /*29b0*/  FFMA R9, R48.reuse, R27, R24 ;  /* 0x0000001b30097223 */ /* 0x040fe20000000018 */
[C---:B------:R-:W-:Y:S01]  /*29c0*/  FFMA R29, R27.reuse, R49, R60 ;  /* 0x000000311b1d7223 */ /* 0x040fe2000000003c */
[CC--:B------:R-:W-:Y:S01]  /*29d0*/  FFMA R56, R27.reuse, R50.reuse, R77 ;  /* 0x000000321b387223 */ /* 0x0c0fe2000000004d */
[----:B------:R-:W-:Y:S01]  /*29e0*/  FFMA R59, R27, R51, R26 ;  /* 0x000000331b3b7223 */ /* 0x000fe2000000001a */
[----:B------:R-:W-:Y:S01]  /*29f0*/  FFMA R64, R48, R45, R67 ;  /* 0x0000002d30407223 */ /* 0x000fe20000000043 */
[----:B------:R-:W0:Y:S01]  /*2a00*/  LDS.128 R24, [R2+0x30] ;  /* 0x0000300002187984 */ /* 0x000e220000000c00 */
[C---:B------:R-:W-:Y:S01]  /*2a10*/  FFMA R61, R45.reuse, R49, R40 ;  /* 0x000000312d3d7223 */ /* 0x040fe20000000028 */
[CC--:B------:R-:W-:Y:S01]  /*2a20*/  FFMA R60, R45.reuse, R50.reuse, R41 ;  /* 0x000000322d3c7223 */ /* 0x0c0fe20000000029 */
[----:B------:R-:W-:Y:S01]  /*2a30*/  FFMA R66, R6, R50, R43 ;  /* 0x0000003206427223 */ /* 0x000fe2000000002b */
[----:B------:R-:W-:Y:S01]  /*2a40*/  FFMA R45, R45, R51, R42 ;  /* 0x000000332d2d7223 */ /* 0x000fe2000000002a */
[----:B------:R-:W1:Y:S01]  /*2a50*/  LDS.128 R52, [R2+0x240] ;  /* 0x0002400002347984 */ /* 0x000e620000000c00 */
[----:B------:R-:W-:Y:S01]  /*2a60*/  FFMA R58, R48, R6, R75 ;  /* 0x00000006303a7223 */ /* 0x000fe2000000004b */
[-C--:B------:R-:W-:Y:S01]  /*2a70*/  FFMA R62, R6, R49.reuse, R65 ;  /* 0x00000031063e7223 */ /* 0x080fe20000000041 */
[C---:B------:R-:W-:Y:S01]  /*2a80*/  FFMA R67, R39.reuse, R49, R18 ;  /* 0x0000003127437223 */ /* 0x040fe20000000012 */
[----:B------:R-:W2:Y:S01]  /*2a90*/  LDS.128 R40, [R3+0x1a30] ;  /* 0x001a300003287984 */ /* 0x000ea20000000c00 */
[C---:B------:R-:W-:Y:S01]  /*2aa0*/  FFMA R18, R39.reuse, R50, R19 ;  /* 0x0000003227127223 */ /* 0x040fe20000000013 */
[----:B------:R-:W-:Y:S01]  /*2ab0*/  FFMA R19, R39, R51, R38 ;  /* 0x0000003327137223 */ /* 0x000fe20000000026 */
[----:B------:R-:W-:Y:S01]  /*2ac0*/  FFMA R70, R34, R49, R23 ;  /* 0x0000003122467223 */ /* 0x000fe20000000017 */
[----:B------:R-:W3:Y:S01]  /*2ad0*/  LDS R44, [R3+0x1a40] ;  /* 0x001a4000032c7984 */ /* 0x000ee20000000800 */
[----:B------:R-:W-:Y:S01]  /*2ae0*/  FFMA R68, R48, R34, R71 ;  /* 0x0000002230447223 */ /* 0x000fe20000000047 */
[C---:B------:R-:W-:Y:S01]  /*2af0*/  FFMA R72, R34.reuse, R50, R73 ;  /* 0x0000003222487223 */ /* 0x040fe20000000049 */
[----:B------:R-:W-:Y:S01]  /*2b00*/  FFMA R23, R34, R51, R14 ;  /* 0x0000003322177223 */ /* 0x000fe2000000000e */
[----:B------:R-:W-:-:S02]  /*2b10*/  FFMA R65, R48, R39, R15 ;  /* 0x0000002730417223 */ /* 0x000fc4000000000f */
[----:B------:R-:W4:Y:S01]  /*2b20*/  LDS.64 R14, [R3+0x1c40] ;  /* 0x001c4000030e7984 */ /* 0x000f220000000a00 */
[C---:B0-----:R-:W-:Y:S01]  /*2b30*/  FFMA R6, R24.reuse, R49, R4 ;  /* 0x0000003118067223 */ /* 0x041fe20000000004 */
[C---:B------:R-:W-:Y:S01]  /*2b40*/  FFMA R4, R24.reuse, R50, R13 ;  /* 0x0000003218047223 */ /* 0x040fe2000000000d */
[C---:B------:R-:W-:Y:S01]  /*2b50*/  FFMA R38, R24.reuse, R48, R11 ;  /* 0x0000003018267223 */ /* 0x040fe2000000000b */
[----:B------:R-:W-:Y:S01]  /*2b60*/  FFMA R13, R24, R51, R10 ;  /* 0x00000033180d7223 */ /* 0x000fe2000000000a */
[C---:B-1----:R-:W-:Y:S01]  /*2b70*/  FFMA R34, R52.reuse, R49, R32 ;  /* 0x0000003134227223 */ /* 0x042fe20000000020 */
[C---:B------:R-:W-:Y:S01]  /*2b80*/  FFMA R50, R52.reuse, R50, R57 ;  /* 0x0000003234327223 */ /* 0x040fe20000000039 */
[----:B------:R-:W-:Y:S01]  /*2b90*/  FFMA R48, R52, R48, R5 ;  /* 0x0000003034307223 */ /* 0x000fe20000000005 */
[----:B------:R-:W0:Y:S01]  /*2ba0*/  LDS.64 R10, [R3+0x1c38] ;  /* 0x001c3800030a7984 */ /* 0x000e220000000a00 */
[----:B--2---:R-:W-:Y:S01]  /*2bb0*/  FFMA R69, R41, R25, R38 ;  /* 0x0000001929457223 */ /* 0x004fe20000000026 */
[CC--:B------:R-:W-:Y:S01]  /*2bc0*/  FFMA R57, R25.reuse, R42.reuse, R6 ;  /* 0x0000002a19397223 */ /* 0x0c0fe20000000006 */
[----:B------:R-:W-:Y:S01]  /*2bd0*/  FFMA R49, R25, R43, R4 ;  /* 0x0000002b19317223 */ /* 0x000fe20000000004 */
[----:B------:R-:W-:Y:S01]  /*2be0*/  FFMA R62, R7, R42, R62 ;  /* 0x0000002a073e7223 */ /* 0x000fe2000000003e */
[C---:B---3--:R-:W-:Y:S01]  /*2bf0*/  FFMA R32, R44.reuse, R25, R13 ;  /* 0x000000192c207223 */ /* 0x048fe2000000000d */
[----:B------:R-:W-:Y:S01]  /*2c00*/  FFMA R13, R41, R7, R58 ;  /* 0x00000007290d7223 */ /* 0x000fe2000000003a */
[----:B------:R-:W-:Y:S01]  /*2c10*/  FFMA R25, R7, R43, R66 ;  /* 0x0000002b07197223 */ /* 0x000fe20000000042 */
[----:B------:R-:W-:Y:S01]  /*2c20*/  FFMA R24, R44, R7, R63 ;  /* 0x000000072c187223 */ /* 0x000fe2000000003f */
[----:B------:R-:W-:Y:S01]  /*2c30*/  FFMA R71, R41, R30, R28 ;  /* 0x0000001e29477223 */ /* 0x000fe2000000001c */
[----:B------:R-:W1:Y:S01]  /*2c40*/  LDS.128 R4, [R2+0x1c0] ;  /* 0x0001c00002047984 */ /* 0x000e620000000c00 */
[C---:B------:R-:W-:Y:S01]  /*2c50*/  FFMA R28, R30.reuse, R42, R33 ;  /* 0x0000002a1e1c7223 */ /* 0x040fe20000000021 */
[----:B------:R-:W-:Y:S01]  /*2c60*/  FFMA R33, R30, R43, R22 ;  /* 0x0000002b1e217223 */ /* 0x000fe20000000016 */
[----:B------:R-:W-:Y:S01]  /*2c70*/  FFMA R51, R52, R51, R36 ;  /* 0x0000003334337223 */ /* 0x000fe20000000024 */
[----:B------:R-:W-:Y:S01]  /*2c80*/  FFMA R30, R44, R30, R37 ;  /* 0x0000001e2c1e7223 */ /* 0x000fe20000000025 */
[CC--:B------:R-:W-:Y:S01]  /*2c90*/  FFMA R52, R46.reuse, R43.reuse, R60 ;  /* 0x0000002b2e347223 */ /* 0x0c0fe2000000003c */
[----:B------:R-:W2:Y:S01]  /*2ca0*/  LDS.128 R36, [R2+0x3d0] ;  /* 0x0003d00002247984 */ /* 0x000ea20000000c00 */
[----:B------:R-:W-:Y:S01]  /*2cb0*/  FFMA R63, R53, R43, R50 ;  /* 0x0000002b353f7223 */ /* 0x000fe20000000032 */
[C---:B------:R-:W-:Y:S01]  /*2cc0*/  FFMA R64, R41.reuse, R46, R64 ;  /* 0x0000002e29407223 */ /* 0x040fe20000000040 */
[----:B------:R-:W-:Y:S01]  /*2cd0*/  FFMA R40, R46, R42, R61 ;  /* 0x0000002a2e287223 */ /* 0x000fe2000000003d */
[C---:B------:R-:W-:Y:S01]  /*2ce0*/  FFMA R60, R44.reuse, R46, R45 ;  /* 0x0000002e2c3c7223 */ /* 0x040fe2000000002d */
[----:B------:R-:W-:Y:S01]  /*2cf0*/  FFMA R46, R44, R35, R23 ;  /* 0x000000232c2e7223 */ /* 0x000fe20000000017 */
[----:B------:R-:W-:Y:S01]  /*2d00*/  FFMA R77, R41, R53, R48 ;  /* 0x00000035294d7223 */ /* 0x000fe20000000030 */
[C---:B----4-:R-:W-:Y:S01]  /*2d10*/  FFMA R66, R14.reuse, R54, R63 ;  /* 0x000000360e427223 */ /* 0x050fe2000000003f */
[----:B------:R-:W-:Y:S01]  /*2d20*/  FFMA R52, R14, R47, R52 ;  /* 0x0000002f0e347223 */ /* 0x000fe20000000034 */
[----:B------:R-:W-:Y:S01]  /*2d30*/  FFMA R75, R53, R42, R34 ;  /* 0x0000002a354b7223 */ /* 0x000fe20000000022 */
[----:B------:R-:W-:Y:S01]  /*2d40*/  FFMA R34, R44, R53, R51 ;  /* 0x000000352c227223 */ /* 0x000fe20000000033 */
[C---:B------:R-:W-:Y:S01]  /*2d50*/  FFMA R22, R14.reuse, R31, R33 ;  /* 0x0000001f0e167223 */ /* 0x040fe20000000021 */
[----:B------:R-:W-:Y:S01]  /*2d60*/  FFMA R50, R14, R26, R49 ;  /* 0x0000001a0e327223 */ /* 0x000fe20000000031 */
[----:B------:R-:W-:Y:S01]  /*2d70*/  FFMA R49, R26, R15, R32 ;  /* 0x0000000f1a317223 */ /* 0x000fe20000000020 */
[----:B------:R-:W-:Y:S01]  /*2d80*/  FFMA R45, R41, R35, R68 ;  /* 0x00000023292d7223 */ /* 0x000fe20000000044 */
[C---:B------:R-:W-:Y:S01]  /*2d90*/  FFMA R70, R35.reuse, R42, R70 ;  /* 0x0000002a23467223 */ /* 0x040fe20000000046 */
[----:B------:R-:W-:Y:S01]  /*2da0*/  FFMA R51, R35, R43, R72 ;  /* 0x0000002b23337223 */ /* 0x000fe20000000048 */
[----:B0-----:R-:W-:Y:S01]  /*2db0*/  FFMA R23, R31, R11, R28 ;  /* 0x0000000b1f177223 */ /* 0x001fe2000000001c */
[C---:B------:R-:W-:Y:S01]  /*2dc0*/  FFMA R48, R10.reuse, R26, R69 ;  /* 0x0000001a0a307223 */ /* 0x040fe20000000045 */
[----:B------:R-:W-:Y:S01]  /*2dd0*/  FFMA R63, R10, R47, R64 ;  /* 0x0000002f0a3f7223 */ /* 0x000fe20000000040 */
[C---:B------:R-:W-:Y:S01]  /*2de0*/  FFMA R61, R47.reuse, R11, R40 ;  /* 0x0000000b2f3d7223 */ /* 0x040fe20000000028 */
[----:B------:R-:W-:Y:S01]  /*2df0*/  FFMA R69, R47, R15, R60 ;  /* 0x0000000f2f457223 */ /* 0x000fe2000000003c */
[----:B------:R-:W-:Y:S01]  /*2e00*/  FFMA R73, R26, R11, R57 ;  /* 0x0000000b1a497223 */ /* 0x000fe20000000039 */
[C---:B------:R-:W-:Y:S01]  /*2e10*/  FFMA R53, R10.reuse, R31, R71 ;  /* 0x0000001f0a357223 */ /* 0x040fe20000000047 */
[----:B------:R-:W-:Y:S01]  /*2e20*/  FFMA R57, R31, R15, R30 ;  /* 0x0000000f1f397223 */ /* 0x000fe2000000001e */
[----:B------:R-:W-:Y:S01]  /*2e30*/  FFMA R58, R10, R54, R77 ;  /* 0x000000360a3a7223 */ /* 0x000fe2000000004d */
[----:B------:R-:W-:Y:S01]  /*2e40*/  FFMA R75, R54, R11, R75 ;  /* 0x0000000b364b7223 */ /* 0x000fe2000000004b */
[C---:B-1----:R-:W-:Y:S01]  /*2e50*/  FFMA R28, R4.reuse, R42, R29 ;  /* 0x0000002a041c7223 */ /* 0x042fe2000000001d */
[C---:B------:R-:W-:Y:S01]  /*2e60*/  FFMA R9, R4.reuse, R41, R9 ;  /* 0x0000002904097223 */ /* 0x040fe20000000009 */
[C---:B------:R-:W-:Y:S01]  /*2e70*/  FFMA R47, R4.reuse, R43, R56 ;  /* 0x0000002b042f7223 */ /* 0x040fe20000000038 */
[----:B------:R-:W-:Y:S01]  /*2e80*/  FFMA R4, R4, R44, R59 ;  /* 0x0000002c04047223 */ /* 0x000fe2000000003b */
[C---:B------:R-:W-:Y:S01]  /*2e90*/  FFMA R59, R5.reuse, R11, R28 ;  /* 0x0000000b053b7223 */ /* 0x040fe2000000001c */
[----:B------:R-:W-:Y:S01]  /*2ea0*/  FFMA R71, R54, R15, R34 ;  /* 0x0000000f36477223 */ /* 0x000fe20000000022 */
[----:B------:R-:W0:Y:S01]  /*2eb0*/  LDS.128 R28, [R2+0x140] ;  /* 0x00014000021c7984 */ /* 0x000e220000000c00 */
[----:B------:R-:W-:Y:S01]  /*2ec0*/  FFMA R26, R10, R5, R9 ;  /* 0x000000050a1a7223 */ /* 0x000fe20000000009 */
[C---:B--2---:R-:W-:Y:S01]  /*2ed0*/  FFMA R65, R36.reuse, R41, R65 ;  /* 0x0000002924417223 */ /* 0x044fe20000000041 */
[C---:B------:R-:W-:Y:S01]  /*2ee0*/  FFMA R54, R36.reuse, R42, R67 ;  /* 0x0000002a24367223 */ /* 0x040fe20000000043 */
[----:B------:R-:W-:Y:S01]  /*2ef0*/  FFMA R9, R36, R43, R18 ;  /* 0x0000002b24097223 */ /* 0x000fe20000000012 */
[----:B------:R-:W-:Y:S01]  /*2f00*/  FFMA R47, R14, R5, R47 ;  /* 0x000000050e2f7223 */ /* 0x000fe2000000002f */
[----:B------:R-:W-:Y:S01]  /*2f10*/  FFMA R77, R5, R15, R4 ;  /* 0x0000000f054d7223 */ /* 0x000fe20000000004 */
[----:B------:R-:W1:Y:S01]  /*2f20*/  LDS.128 R40, [R3+0x1e40] ;  /* 0x001e400003287984 */ /* 0x000e620000000c00 */
[----:B------:R-:W-:Y:S01]  /*2f30*/  FFMA R36, R36, R44, R19 ;  /* 0x0000002c24247223 */ /* 0x000fe20000000013 */
[----:B------:R-:W-:Y:S01]  /*2f40*/  FFMA R4, R10, R37, R65 ;  /* 0x000000250a047223 */ /* 0x000fe20000000041 */
[C---:B------:R-:W-:Y:S01]  /*2f50*/  FFMA R19, R37.reuse, R11, R54 ;  /* 0x0000000b25137223 */ /* 0x040fe20000000036 */
[----:B------:R-:W2:Y:S01]  /*2f60*/  LDS.128 R32, [R2+0x350] ;  /* 0x0003500002207984 */ /* 0x000ea20000000c00 */
[----:B------:R-:W-:Y:S01]  /*2f70*/  FFMA R9, R14, R37, R9 ;  /* 0x000000250e097223 */ /* 0x000fe20000000009 */
[----:B------:R-:W-:-:S02]  /*2f80*/  FFMA R37, R37, R15, R36 ;  /* 0x0000000f25257223 */ /* 0x000fc40000000024 */
[----:B------:R-:W3:Y:S01]  /*2f90*/  LDS R5, [R3+0x1e3c] ;  /* 0x001e3c0003057984 */ /* 0x000ee20000000800 */
[C---:B0-----:R-:W-:Y:S01]  /*2fa0*/  FFMA R36, R28.reuse, R14, R25 ;  /* 0x0000000e1c247223 */ /* 0x041fe20000000019 */
[C---:B------:R-:W-:Y:S01]  /*2fb0*/  FFMA R25, R28.reuse, R15, R24 ;  /* 0x0000000f1c197223 */ /* 0x040fe20000000018 */
[C---:B------:R-:W-:Y:S01]  /*2fc0*/  FFMA R54, R28.reuse, R10, R13 ;  /* 0x0000000a1c367223 */ /* 0x040fe2000000000d */
[----:B------:R-:W-:Y:S01]  /*2fd0*/  FFMA R67, R28, R11, R62 ;  /* 0x0000000b1c437223 */ /* 0x000fe2000000003e */
[-C--:B-1----:R-:W-:Y:S01]  /*2fe0*/  FFMA R13, R27, R41.reuse, R50 ;  /* 0x000000291b0d7223 */ /* 0x082fe20000000032 */
[----:B------:R-:W-:Y:S01]  /*2ff0*/  FFMA R56, R29, R42, R25 ;  /* 0x0000002a1d387223 */ /* 0x000fe20000000019 */
[----:B------:R-:W-:Y:S01]  /*3000*/  FFMA R64, R6, R41, R47 ;  /* 0x0000002906407223 */ /* 0x000fe2000000002f */
[----:B------:R-:W-:Y:S01]  /*3010*/  FFMA R62, R40, R6, R59 ;  /* 0x00000006283e7223 */ /* 0x000fe2000000003b */
[C---:B--2---:R-:W-:Y:S01]  /*3020*/  FFMA R18, R32.reuse, R10, R45 ;  /* 0x0000000a20127223 */ /* 0x044fe2000000002d */
[C---:B------:R-:W-:Y:S01]  /*3030*/  FFMA R43, R32.reuse, R11, R70 ;  /* 0x0000000b202b7223 */ /* 0x040fe20000000046 */
[----:B------:R-:W-:Y:S01]  /*3040*/  FFMA R28, R32, R14, R51 ;  /* 0x0000000e201c7223 */ /* 0x000fe20000000033 */
[-C--:B------:R-:W-:Y:S01]  /*3050*/  FFMA R10, R40, R27.reuse, R73 ;  /* 0x0000001b280a7223 */ /* 0x080fe20000000049 */
[----:B---3--:R-:W-:Y:S01]  /*3060*/  FFMA R11, R5, R27, R48 ;  /* 0x0000001b050b7223 */ /* 0x008fe20000000030 */
[----:B------:R-:W-:Y:S01]  /*3070*/  FFMA R14, R27, R42, R49 ;  /* 0x0000002a1b0e7223 */ /* 0x000fe20000000031 */
[----:B------:R-:W-:Y:S01]  /*3080*/  FFMA R60, R5, R6, R26 ;  /* 0x00000006053c7223 */ /* 0x000fe2000000001a */
[----:B------:R-:W-:Y:S01]  /*3090*/  FFMA R65, R32, R15, R46 ;  /* 0x0000000f20417223 */ /* 0x000fe2000000002e */
[----:B------:R-:W0:Y:S01]  /*30a0*/  LDS.128 R24, [R2+0xc0] ;  /* 0x0000c00002187984 */ /* 0x000e220000000c00 */
[C---:B------:R-:W-:Y:S01]  /*30b0*/  FFMA R73, R40.reuse, R29, R67 ;  /* 0x0000001d28497223 */ /* 0x040fe20000000043 */
[----:B------:R-:W-:Y:S01]  /*30c0*/  FFMA R67, R29, R41, R36 ;  /* 0x000000291d437223 */ /* 0x000fe20000000024 */
[C---:B------:R-:W-:Y:S01]  /*30d0*/  FFMA R32, R40.reuse, R55, R75 ;  /* 0x0000003728207223 */ /* 0x040fe2000000004b */
[----:B------:R-:W1:Y:S01]  /*30e0*/  LDS.128 R48, [R3+0x2040] ;  /* 0x0020400003307984 */ /* 0x000e620000000c00 */
[-C--:B------:R-:W-:Y:S01]  /*30f0*/  FFMA R36, R55, R42.reuse, R71 ;  /* 0x0000002a37247223 */ /* 0x080fe20000000047 */
[-C--:B------:R-:W-:Y:S01]  /*3100*/  FFMA R59, R5, R33.reuse, R18 ;  /* 0x00000021053b7223 */ /* 0x080fe20000000012 */
[C---:B------:R-:W-:Y:S01]  /*3110*/  FFMA R71, R40.reuse, R33, R43 ;  /* 0x0000002128477223 */ /* 0x040fe2000000002b */
[----:B------:R-:W2:Y:S01]  /*3120*/  LDS.128 R44, [R2+0x2d0] ;  /* 0x0002d000022c7984 */ /* 0x000ea20000000c00 */
[C---:B------:R-:W-:Y:S01]  /*3130*/  FFMA R75, R33.reuse, R41, R28 ;  /* 0x00000029214b7223 */ /* 0x040fe2000000001c */
[----:B------:R-:W-:Y:S01]  /*3140*/  FFMA R18, R33, R42, R65 ;  /* 0x0000002a21127223 */ /* 0x000fe20000000041 */
[C---:B------:R-:W-:Y:S01]  /*3150*/  FFMA R15, R5.reuse, R55, R58 ;  /* 0x00000037050f7223 */ /* 0x040fe2000000003a */
[CC--:B------:R-:W-:Y:S01]  /*3160*/  FFMA R33, R5.reuse, R38.reuse, R4 ;  /* 0x0000002605217223 */ /* 0x0c0fe20000000004 */
[----:B------:R-:W-:Y:S01]  /*3170*/  FFMA R28, R40, R38, R19 ;  /* 0x00000026281c7223 */ /* 0x000fe20000000013 */
[-C--:B------:R-:W-:Y:S01]  /*3180*/  FFMA R6, R6, R42.reuse, R77 ;  /* 0x0000002a06067223 */ /* 0x080fe2000000004d */
[C---:B------:R-:W-:Y:S01]  /*3190*/  FFMA R9, R38.reuse, R41, R9 ;  /* 0x0000002926097223 */ /* 0x040fe20000000009 */
[----:B------:R-:W-:Y:S01]  /*31a0*/  FFMA R54, R5, R29, R54 ;  /* 0x0000001d05367223 */ /* 0x000fe20000000036 */
[----:B------:R-:W-:Y:S01]  /*31b0*/  FFMA R38, R38, R42, R37 ;  /* 0x0000002a26267223 */ /* 0x000fe20000000025 */
        /* <DEDUP_REMOVED lines=15> */
[C---:B------:R-:W-:Y:S01]  /*32b0*/  FFMA R64, R7.reuse, R50, R64 ;  /* 0x0000003207407223 */ /* 0x040fe20000000040 */
[-C--:B------:R-:W-:Y:S01]  /*32c0*/  FFMA R57, R7, R51.reuse, R6 ;  /* 0x0000003307397223 */ /* 0x080fe20000000006 */
[----:B------:R-:W-:Y:S01]  /*32d0*/  FFMA R63, R30, R51, R56 ;  /* 0x000000331e3f7223 */ /* 0x000fe20000000038 */
[----:B------:R-:W0:Y:S01]  /*32e0*/  LDS.128 R4, [R2+0x40] ;  /* 0x0000400002047984 */ /* 0x000e220000000c00 */
[C---:B------:R-:W-:Y:S01]  /*32f0*/  FFMA R58, R48.reuse, R30, R54 ;  /* 0x0000001e303a7223 */ /* 0x040fe20000000036 */
[C---:B------:R-:W-:Y:S01]  /*3300*/  FFMA R60, R48.reuse, R45, R43 ;  /* 0x0000002d303c7223 */ /* 0x040fe2000000002b */
        /* <DEDUP_REMOVED lines=8> */
[CC--:B------:R-:W-:Y:S01]  /*3390*/  FFMA R18, R39.reuse, R50.reuse, R9 ;  /* 0x0000003227127223 */ /* 0x0c0fe20000000009 */
[C---:B------:R-:W-:Y:S01]  /*33a0*/  FFMA R66, R30.reuse, R49, R73 ;  /* 0x000000311e427223 */ /* 0x040fe20000000049 */
[-C--:B------:R-:W-:Y:S01]  /*33b0*/  FFMA R68, R30, R50.reuse, R67 ;  /* 0x000000321e447223 */ /* 0x080fe20000000043 */
[----:B------:R-:W3:Y:S01]  /*33c0*/  LDS R44, [R3+0x2250] ;  /* 0x00225000032c7984 */ /* 0x000ee20000000800 */
[----:B------:R-:W-:Y:S01]  /*33d0*/  FFMA R9, R39, R51, R38 ;  /* 0x0000003327097223 */ /* 0x000fe20000000026 */
[C---:B------:R-:W-:Y:S01]  /*33e0*/  FFMA R70, R34.reuse, R49, R71 ;  /* 0x0000003122467223 */ /* 0x040fe20000000047 */
[-C--:B------:R-:W-:Y:S01]  /*33f0*/  FFMA R72, R34, R50.reuse, R75 ;  /* 0x0000003222487223 */ /* 0x080fe2000000004b */
[----:B------:R-:W-:Y:S01]  /*3400*/  FFMA R33, R48, R39, R33 ;  /* 0x0000002730217223 */ /* 0x000fe20000000021 */
[C---:B0-----:R-:W-:Y:S01]  /*3410*/  FFMA R28, R4.reuse, R50, R13 ;  /* 0x00000032041c7223 */ /* 0x041fe2000000000d */
[CC--:B------:R-:W-:Y:S01]  /*3420*/  FFMA R38, R4.reuse, R48.reuse, R11 ;  /* 0x0000003004267223 */ /* 0x0c0fe2000000000b */
[C---:B------:R-:W-:Y:S01]  /*3430*/  FFMA R30, R4.reuse, R49, R10 ;  /* 0x00000031041e7223 */ /* 0x040fe2000000000a */
[----:B------:R-:W-:Y:S01]  /*3440*/  FFMA R13, R4, R51, R14 ;  /* 0x00000033040d7223 */ /* 0x000fe2000000000e */
[----:B------:R-:W0:Y:S01]  /*3450*/  LDS.64 R10, [R3+0x2448] ;  /* 0x00244800030a7984 */ /* 0x000e220000000a00 */
[C---:B-1----:R-:W-:Y:S01]  /*3460*/  FFMA R48, R52.reuse, R48, R15 ;  /* 0x0000003034307223 */ /* 0x042fe2000000000f */
[----:B------:R-:W-:-:S02]  /*3470*/  FFMA R34, R52, R49, R32 ;  /* 0x0000003134227223 */ /* 0x000fc40000000020 */
[----:B------:R-:W1:Y:S01]  /*3480*/  LDS.64 R14, [R3+0x2450] ;  /* 0x00245000030e7984 */ /* 0x000e620000000a00 */
[----:B------:R-:W-:Y:S01]  /*3490*/  FFMA R50, R52, R50, R29 ;  /* 0x0000003234327223 */ /* 0x000fe2000000001d */
        /* <DEDUP_REMOVED lines=8> */
[C---:B------:R-:W-:Y:S01]  /*3520*/  FFMA R73, R41.reuse, R26, R22 ;  /* 0x0000001a29497223 */ /* 0x040fe20000000016 */
[----:B------:R-:W2:Y:S01]  /*3530*/  LDS.128 R28, [R2+0x1d0] ;  /* 0x0001d000021c7984 */ /* 0x000ea20000000c00 */
[C---:B------:R-:W-:Y:S01]  /*3540*/  FFMA R22, R26.reuse, R42, R23 ;  /* 0x0000002a1a167223 */ /* 0x040fe20000000017 */
[----:B------:R-:W-:Y:S01]  /*3550*/  FFMA R71, R26, R43, R24 ;  /* 0x0000002b1a477223 */ /* 0x000fe20000000018 */
[----:B------:R-:W-:Y:S01]  /*3560*/  FFMA R51, R52, R51, R36 ;  /* 0x0000003334337223 */ /* 0x000fe20000000024 */
[C---:B------:R-:W-:Y:S01]  /*3570*/  FFMA R26, R44.reuse, R26, R37 ;  /* 0x0000001a2c1a7223 */ /* 0x040fe20000000025 */
[-C--:B------:R-:W-:Y:S01]  /*3580*/  FFMA R77, R41, R53.reuse, R48 ;  /* 0x00000035294d7223 */ /* 0x080fe20000000030 */
[----:B------:R-:W3:Y:S01]  /*3590*/  LDS.128 R36, [R2+0x3e0] ;  /* 0x0003e00002247984 */ /* 0x000ee20000000c00 */
[----:B------:R-:W-:Y:S01]  /*35a0*/  FFMA R24, R44, R53, R51 ;  /* 0x000000352c187223 */ /* 0x000fe20000000033 */
[C---:B------:R-:W-:Y:S01]  /*35b0*/  FFMA R75, R53.reuse, R42, R34 ;  /* 0x0000002a354b7223 */ /* 0x040fe20000000022 */
[-C--:B------:R-:W-:Y:S01]  /*35c0*/  FFMA R63, R53, R43.reuse, R50 ;  /* 0x0000002b353f7223 */ /* 0x080fe20000000032 */
[C---:B------:R-:W-:Y:S01]  /*35d0*/  FFMA R60, R41.reuse, R46, R60 ;  /* 0x0000002e293c7223 */ /* 0x040fe2000000003c */
[C---:B------:R-:W-:Y:S01]  /*35e0*/  FFMA R34, R46.reuse, R42, R61 ;  /* 0x0000002a2e227223 */ /* 0x040fe2000000003d */
[----:B------:R-:W-:Y:S01]  /*35f0*/  FFMA R52, R46, R43, R56 ;  /* 0x0000002b2e347223 */ /* 0x000fe20000000038 */
[C---:B------:R-:W-:Y:S01]  /*3600*/  FFMA R40, R44.reuse, R46, R45 ;  /* 0x0000002e2c287223 */ /* 0x040fe2000000002d */
[-C--:B------:R-:W-:Y:S01]  /*3610*/  FFMA R46, R44, R35.reuse, R59 ;  /* 0x000000232c2e7223 */ /* 0x080fe2000000003b */
[----:B------:R-:W-:Y:S01]  /*3620*/  FFMA R45, R41, R35, R62 ;  /* 0x00000023292d7223 */ /* 0x000fe2000000003e */
[C---:B------:R-:W-:Y:S01]  /*3630*/  FFMA R70, R35.reuse, R42, R70 ;  /* 0x0000002a23467223 */ /* 0x040fe20000000046 */
[----:B------:R-:W-:Y:S01]  /*3640*/  FFMA R51, R35, R43, R72 ;  /* 0x0000002b23337223 */ /* 0x000fe20000000048 */
[-C--:B0-----:R-:W-:Y:S01]  /*3650*/  FFMA R53, R27, R11.reuse, R22 ;  /* 0x0000000b1b357223 */ /* 0x081fe20000000016 */
[----:B------:R-:W-:Y:S01]  /*3660*/  FFMA R48, R10, R6, R69 ;  /* 0x000000060a307223 */ /* 0x000fe20000000045 */
[-C--:B------:R-:W-:Y:S01]  /*3670*/  FFMA R69, R6, R11.reuse, R67 ;  /* 0x0000000b06457223 */ /* 0x080fe20000000043 */
[C---:B------:R-:W-:Y:S01]  /*3680*/  FFMA R61, R47.reuse, R11, R34 ;  /* 0x0000000b2f3d7223 */ /* 0x040fe20000000022 */
[----:B-1----:R-:W-:Y:S01]  /*3690*/  FFMA R22, R14, R27, R71 ;  /* 0x0000001b0e167223 */ /* 0x002fe20000000047 */
[----:B------:R-:W-:Y:S01]  /*36a0*/  FFMA R71, R54, R15, R24 ;  /* 0x0000000f36477223 */ /* 0x000fe20000000018 */
[----:B------:R-:W-:Y:S01]  /*36b0*/  FFMA R58, R14, R54, R63 ;  /* 0x000000360e3a7223 */ /* 0x000fe2000000003f */
[-C--:B------:R-:W-:Y:S01]  /*36c0*/  FFMA R63, R10, R47.reuse, R60 ;  /* 0x0000002f0a3f7223 */ /* 0x080fe2000000003c */
[----:B------:R-:W-:Y:S01]  /*36d0*/  FFMA R52, R14, R47, R52 ;  /* 0x0000002f0e347223 */ /* 0x000fe20000000034 */
[----:B------:R-:W-:Y:S01]  /*36e0*/  FFMA R67, R47, R15, R40 ;  /* 0x0000000f2f437223 */ /* 0x000fe20000000028 */
[----:B------:R-:W-:Y:S01]  /*36f0*/  FFMA R23, R10, R27, R73 ;  /* 0x0000001b0a177223 */ /* 0x000fe20000000049 */
[-C--:B------:R-:W-:Y:S01]  /*3700*/  FFMA R59, R27, R15.reuse, R26 ;  /* 0x0000000f1b3b7223 */ /* 0x080fe2000000001a */
[----:B------:R-:W-:Y:S01]  /*3710*/  FFMA R50, R14, R6, R49 ;  /* 0x000000060e327223 */ /* 0x000fe20000000031 */
[----:B------:R-:W-:Y:S01]  /*3720*/  FFMA R49, R6, R15, R32 ;  /* 0x0000000f06317223 */ /* 0x000fe20000000020 */
[----:B------:R-:W-:Y:S01]  /*3730*/  FFMA R56, R10, R54, R77 ;  /* 0x000000360a387223 */ /* 0x000fe2000000004d */
[C---:B--2---:R-:W-:Y:S01]  /*3740*/  FFMA R24, R28.reuse, R42, R25 ;  /* 0x0000002a1c187223 */ /* 0x044fe20000000019 */
[C---:B------:R-:W-:Y:S01]  /*3750*/  FFMA R19, R28.reuse, R41, R19 ;  /* 0x000000291c137223 */ /* 0x040fe20000000013 */
[C---:B------:R-:W-:Y:S01]  /*3760*/  FFMA R47, R28.reuse, R43, R64 ;  /* 0x0000002b1c2f7223 */ /* 0x040fe20000000040 */
[----:B------:R-:W-:Y:S01]  /*3770*/  FFMA R28, R28, R44, R57 ;  /* 0x0000002c1c1c7223 */ /* 0x000fe20000000039 */
[C---:B------:R-:W-:Y:S01]  /*3780*/  FFMA R57, R29.reuse, R11, R24 ;  /* 0x0000000b1d397223 */ /* 0x040fe20000000018 */
[----:B------:R-:W-:Y:S01]  /*3790*/  FFMA R6, R10, R29, R19 ;  /* 0x0000001d0a067223 */ /* 0x000fe20000000013 */
[----:B------:R-:W0:Y:S01]  /*37a0*/  LDS.128 R24, [R2+0x150] ;  /* 0x0001500002187984 */ /* 0x000e220000000c00 */
[----:B------:R-:W-:Y:S01]  /*37b0*/  FFMA R73, R29, R15, R28 ;  /* 0x0000000f1d497223 */ /* 0x000fe2000000001c */
[C---:B---3--:R-:W-:Y:S01]  /*37c0*/  FFMA R28, R36.reuse, R42, R65 ;  /* 0x0000002a241c7223 */ /* 0x048fe20000000041 */
[C---:B------:R-:W-:Y:S01]  /*37d0*/  FFMA R19, R36.reuse, R41, R33 ;  /* 0x0000002924137223 */ /* 0x040fe20000000021 */
[C---:B------:R-:W-:Y:S01]  /*37e0*/  FFMA R65, R36.reuse, R43, R18 ;  /* 0x0000002b24417223 */ /* 0x040fe20000000012 */
[----:B------:R-:W-:Y:S01]  /*37f0*/  FFMA R36, R36, R44, R9 ;  /* 0x0000002c24247223 */ /* 0x000fe20000000009 */
[----:B------:R-:W1:Y:S01]  /*3800*/  LDS.128 R40, [R3+0x2650] ;  /* 0x0026500003287984 */ /* 0x000e620000000c00 */
[----:B------:R-:W-:Y:S01]  /*3810*/  FFMA R75, R54, R11, R75 ;  /* 0x0000000b364b7223 */ /* 0x000fe2000000004b */
[----:B------:R-:W-:Y:S01]  /*3820*/  FFMA R47, R14, R29, R47 ;  /* 0x0000001d0e2f7223 */ /* 0x000fe2000000002f */
[----:B------:R-:W-:Y:S01]  /*3830*/  FFMA R18, R10, R37, R19 ;  /* 0x000000250a127223 */ /* 0x000fe20000000013 */
[----:B------:R-:W2:Y:S01]  /*3840*/  LDS.128 R32, [R2+0x360] ;  /* 0x0003600002207984 */ /* 0x000ea20000000c00 */
[C---:B------:R-:W-:Y:S01]  /*3850*/  FFMA R29, R37.reuse, R11, R28 ;  /* 0x0000000b251d7223 */ /* 0x040fe2000000001c */
[----:B------:R-:W-:Y:S01]  /*3860*/  FFMA R19, R14, R37, R65 ;  /* 0x000000250e137223 */ /* 0x000fe20000000041 */
[-C--:B------:R-:W-:Y:S01]  /*3870*/  FFMA R37, R37, R15.reuse, R36 ;  /* 0x0000000f25257223 */ /* 0x080fe20000000024 */
        /* <DEDUP_REMOVED lines=18> */
[----:B------:R-:W-:Y:S01]  /*39a0*/  FFMA R69, R25, R41, R36 ;  /* 0x0000002919457223 */ /* 0x000fe20000000024 */
[-C--:B------:R-:W-:Y:S01]  /*39b0*/  FFMA R30, R30, R42.reuse, R73 ;  /* 0x0000002a1e1e7223 */ /* 0x080fe20000000049 */
[-C--:B------:R-:W-:Y:S01]  /*39c0*/  FFMA R36, R55, R42.reuse, R71 ;  /* 0x0000002a37247223 */ /* 0x080fe20000000047 */
[----:B------:R-:W1:Y:S01]  /*39d0*/  LDS.128 R44, [R2+0x2e0] ;  /* 0x0002e000022c7984 */ /* 0x000e620000000c00 */
[-C--:B------:R-:W-:Y:S01]  /*39e0*/  FFMA R57, R9, R33.reuse, R24 ;  /* 0x0000002109397223 */ /* 0x080fe20000000018 */
[C---:B------:R-:W-:Y:S01]  /*39f0*/  FFMA R71, R40.reuse, R33, R43 ;  /* 0x0000002128477223 */ /* 0x040fe2000000002b */
[C---:B------:R-:W-:Y:S01]  /*3a00*/  FFMA R73, R33.reuse, R41, R28 ;  /* 0x0000002921497223 */ /* 0x040fe2000000001c */
[----:B------:R-:W2:Y:S01]  /*3a10*/  LDS.128 R48, [R3+0x2850] ;  /* 0x0028500003307984 */ /* 0x000ea20000000c00 */
[----:B------:R-:W-:Y:S01]  /*3a20*/  FFMA R24, R33, R42, R65 ;  /* 0x0000002a21187223 */ /* 0x000fe20000000041 */
[CC--:B------:R-:W-:Y:S01]  /*3a30*/  FFMA R33, R9.reuse, R38.reuse, R18 ;  /* 0x0000002609217223 */ /* 0x0c0fe20000000012 */
[----:B------:R-:W-:Y:S01]  /*3a40*/  FFMA R18, R40, R38, R29 ;  /* 0x0000002628127223 */ /* 0x000fe2000000001d */
[C---:B------:R-:W-:Y:S01]  /*3a50*/  FFMA R15, R9.reuse, R55, R56 ;  /* 0x00000037090f7223 */ /* 0x040fe20000000038 */
[----:B------:R-:W-:Y:S01]  /*3a60*/  FFMA R19, R38, R41, R19 ;  /* 0x0000002926137223 */ /* 0x000fe20000000013 */
[-C--:B------:R-:W-:Y:S01]  /*3a70*/  FFMA R54, R9, R25.reuse, R54 ;  /* 0x0000001909367223 */ /* 0x080fe20000000036 */
[----:B------:R-:W-:Y:S01]  /*3a80*/  FFMA R77, R40, R25, R77 ;  /* 0x00000019284d7223 */ /* 0x000fe2000000004d */
[----:B------:R-:W-:Y:S01]  /*3a90*/  FFMA R38, R38, R42, R37 ;  /* 0x0000002a26267223 */ /* 0x000fe20000000025 */
[----:B------:R-:W-:Y:S01]  /*3aa0*/  FFMA R32, R40, R55, R75 ;  /* 0x0000003728207223 */ /* 0x000fe2000000004b */
[----:B------:R-:W-:-:S02]  /*3ab0*/  FFMA R25, R55, R41, R58 ;  /* 0x0000002937197223 */ /* 0x000fc4000000003a */
[----:B------:R-:W-:Y:S01]  /*3ac0*/  LDS R58, [R3+0x2a60] ;  /* 0x002a6000033a7984 */ /* 0x000fe20000000800 */
        /* <DEDUP_REMOVED lines=8> */
[C---:B--2---:R-:W-:Y:S01]  /*3b50*/  FFMA R22, R48.reuse, R5, R29 ;  /* 0x0000000530167223 */ /* 0x044fe2000000001d */
[C---:B------:R-:W-:Y:S01]  /*3b60*/  FFMA R9, R5.reuse, R49, R28 ;  /* 0x0000003105097223 */ /* 0x040fe2000000001c */
[CC--:B------:R-:W-:Y:S01]  /*3b70*/  FFMA R4, R5.reuse, R50.reuse, R23 ;  /* 0x0000003205047223 */ /* 0x0c0fe20000000017 */
[----:B------:R-:W-:Y:S01]  /*3b80*/  FFMA R37, R5, R51, R56 ;  /* 0x0000003305257223 */ /* 0x000fe20000000038 */
[C---:B------:R-:W-:Y:S01]  /*3b90*/  FFMA R5, R48.reuse, R31, R62 ;  /* 0x0000001f30057223 */ /* 0x040fe2000000003e */
[C---:B------:R-:W-:Y:S01]  /*3ba0*/  FFMA R23, R31.reuse, R49, R64 ;  /* 0x000000311f177223 */ /* 0x040fe20000000040 */
[C---:B------:R-:W-:Y:S01]  /*3bb0*/  FFMA R66, R31.reuse, R50, R66 ;  /* 0x000000321f427223 */ /* 0x040fe20000000042 */
[----:B------:R-:W-:Y:S01]  /*3bc0*/  FFMA R59, R31, R51, R30 ;  /* 0x000000331f3b7223 */ /* 0x000fe2000000001e */
[C---:B------:R-:W-:Y:S01]  /*3bd0*/  FFMA R68, R48.reuse, R26, R54 ;  /* 0x0000001a30447223 */ /* 0x040fe20000000036 */
        /* <DEDUP_REMOVED lines=8> */
[C---:B------:R-:W-:Y:S01]  /*3c60*/  FFMA R62, R34.reuse, R49, R71 ;  /* 0x00000031223e7223 */ /* 0x040fe20000000047 */
[----:B------:R-:W2:Y:S01]  /*3c70*/  LDS.128 R40, [R3+0x2a50] ;  /* 0x002a500003287984 */ /* 0x000ea20000000c00 */
[CC--:B------:R-:W-:Y:S01]  /*3c80*/  FFMA R64, R34.reuse, R50.reuse, R73 ;  /* 0x0000003222407223 */ /* 0x0c0fe20000000049 */
[----:B------:R-:W-:Y:S01]  /*3c90*/  FFMA R57, R34, R51, R24 ;  /* 0x0000003322397223 */ /* 0x000fe20000000018 */
[CC--:B------:R-:W-:Y:S01]  /*3ca0*/  FFMA R70, R26.reuse, R49.reuse, R77 ;  /* 0x000000311a467223 */ /* 0x0c0fe2000000004d */
[-C--:B------:R-:W-:Y:S01]  /*3cb0*/  FFMA R72, R26, R50.reuse, R69 ;  /* 0x000000321a487223 */ /* 0x080fe20000000045 */
[C---:B------:R-:W-:Y:S01]  /*3cc0*/  FFMA R65, R39.reuse, R49, R18 ;  /* 0x0000003127417223 */ /* 0x040fe20000000012 */
[CC--:B------:R-:W-:Y:S01]  /*3cd0*/  FFMA R18, R39.reuse, R50.reuse, R19 ;  /* 0x0000003227127223 */ /* 0x0c0fe20000000013 */
[----:B------:R-:W-:Y:S01]  /*3ce0*/  FFMA R19, R39, R51, R38 ;  /* 0x0000003327137223 */ /* 0x000fe20000000026 */
[----:B------:R-:W-:Y:S01]  /*3cf0*/  FFMA R33, R48, R39, R33 ;  /* 0x0000002730217223 */ /* 0x000fe20000000021 */
[C---:B0-----:R-:W-:Y:S01]  /*3d00*/  FFMA R34, R28.reuse, R50, R13 ;  /* 0x000000321c227223 */ /* 0x041fe2000000000d */
[C---:B------:R-:W-:Y:S01]  /*3d10*/  FFMA R26, R28.reuse, R48, R11 ;  /* 0x000000301c1a7223 */ /* 0x040fe2000000000b */
[C---:B------:R-:W-:Y:S01]  /*3d20*/  FFMA R24, R28.reuse, R49, R10 ;  /* 0x000000311c187223 */ /* 0x040fe2000000000a */
[----:B------:R-:W-:Y:S01]  /*3d30*/  FFMA R13, R28, R51, R14 ;  /* 0x000000331c0d7223 */ /* 0x000fe2000000000e */
[C---:B-1----:R-:W-:Y:S01]  /*3d40*/  FFMA R10, R52.reuse, R49, R32 ;  /* 0x00000031340a7223 */ /* 0x042fe20000000020 */
[----:B------:R-:W-:-:S02]  /*3d50*/  FFMA R11, R52, R51, R36 ;  /* 0x00000033340b7223 */ /* 0x000fc40000000024 */
[-C--:B------:R-:W-:Y:S01]  /*3d60*/  FFMA R28, R58, R29.reuse, R13 ;  /* 0x0000001d3a1c7223 */ /* 0x080fe2000000000d */
[----:B------:R-:W-:Y:S01]  /*3d70*/  FFMA R50, R52, R50, R25 ;  /* 0x0000003234327223 */ /* 0x000fe20000000019 */
[----:B--2---:R-:W-:Y:S01]  /*3d80*/  FFMA R49, R41, R29, R26 ;  /* 0x0000001d29317223 */ /* 0x004fe2000000001a */
[C---:B------:R-:W-:Y:S01]  /*3d90*/  FFMA R67, R29.reuse, R42, R24 ;  /* 0x0000002a1d437223 */ /* 0x040fe20000000018 */
[----:B------:R-:W-:Y:S01]  /*3da0*/  FFMA R51, R29, R43, R34 ;  /* 0x0000002b1d337223 */ /* 0x000fe20000000022 */
[C---:B------:R-:W-:Y:S01]  /*3db0*/  FFMA R29, R41.reuse, R6, R22 ;  /* 0x00000006291d7223 */ /* 0x040fe20000000016 */
[-C--:B------:R-:W-:Y:S01]  /*3dc0*/  FFMA R32, R6, R42.reuse, R9 ;  /* 0x0000002a06207223 */ /* 0x080fe20000000009 */
[----:B------:R-:W-:Y:S01]  /*3dd0*/  FFMA R9, R41, R27, R68 ;  /* 0x0000001b29097223 */ /* 0x000fe20000000044 */
[C---:B------:R-:W-:Y:S01]  /*3de0*/  FFMA R70, R27.reuse, R42, R70 ;  /* 0x0000002a1b467223 */ /* 0x040fe20000000046 */
[----:B------:R-:W-:Y:S01]  /*3df0*/  FFMA R13, R27, R43, R72 ;  /* 0x0000002b1b0d7223 */ /* 0x000fe20000000048 */
[----:B------:R-:W-:Y:S01]  /*3e00*/  FFMA R22, R58, R27, R63 ;  /* 0x0000001b3a167223 */ /* 0x000fe2000000003f */
[----:B------:R-:W-:Y:S01]  /*3e10*/  FFMA R69, R6, R43, R4 ;  /* 0x0000002b06457223 */ /* 0x000fe20000000004 */
[----:B------:R-:W0:Y:S01]  /*3e20*/  LDS.128 R24, [R2+0x1e0] ;  /* 0x0001e00002187984 */ /* 0x000e220000000c00 */
[----:B------:R-:W-:Y:S01]  /*3e30*/  FFMA R6, R58, R6, R37 ;  /* 0x000000063a067223 */ /* 0x000fe20000000025 */
[----:B------:R-:W-:Y:S01]  /*3e40*/  FFMA R48, R52, R48, R15 ;  /* 0x0000003034307223 */ /* 0x000fe2000000000f */
[-C--:B------:R-:W-:Y:S01]  /*3e50*/  FFMA R73, R53, R42.reuse, R10 ;  /* 0x0000002a35497223 */ /* 0x080fe2000000000a */
[----:B------:R-:W1:Y:S01]  /*3e60*/  LDS.128 R36, [R2+0x3f0] ;  /* 0x0003f00002247984 */ /* 0x000e620000000c00 */
[----:B------:R-:W-:Y:S01]  /*3e70*/  FFMA R4, R58, R53, R11 ;  /* 0x000000353a047223 */ /* 0x000fe2000000000b */
[C---:B------:R-:W-:Y:S01]  /*3e80*/  FFMA R34, R46.reuse, R42, R61 ;  /* 0x0000002a2e227223 */ /* 0x040fe2000000003d */
[CC--:B------:R-:W-:Y:S01]  /*3e90*/  FFMA R63, R41.reuse, R46.reuse, R56 ;  /* 0x0000002e293f7223 */ /* 0x0c0fe20000000038 */
[----:B------:R-:W2:Y:S01]  /*3ea0*/  LDS.64 R10, [R3+0x2c58] ;  /* 0x002c5800030a7984 */ /* 0x000ea20000000a00 */
[----:B------:R-:W-:Y:S01]  /*3eb0*/  FFMA R61, R46, R43, R44 ;  /* 0x0000002b2e3d7223 */ /* 0x000fe2000000002c */
[----:B------:R-:W-:Y:S01]  /*3ec0*/  FFMA R75, R41, R53, R48 ;  /* 0x00000035294b7223 */ /* 0x000fe20000000030 */
[----:B------:R-:W-:Y:S01]  /*3ed0*/  FFMA R71, R53, R43, R50 ;  /* 0x0000002b35477223 */ /* 0x000fe20000000032 */
[----:B------:R-:W3:Y:S01]  /*3ee0*/  LDS.64 R14, [R3+0x2c60] ;  /* 0x002c6000030e7984 */ /* 0x000ee20000000a00 */
[C---:B------:R-:W-:Y:S01]  /*3ef0*/  FFMA R46, R58.reuse, R46, R45 ;  /* 0x0000002e3a2e7223 */ /* 0x040fe2000000002d */
[----:B------:R-:W-:Y:S01]  /*3f00*/  FFMA R45, R41, R35, R60 ;  /* 0x00000023292d7223 */ /* 0x000fe2000000003c */
        /* <DEDUP_REMOVED lines=12> */
[CC--:B------:R-:W-:Y:S01]  /*3fd0*/  FFMA R57, R7.reuse, R11.reuse, R32 ;  /* 0x0000000b07397223 */ /* 0x0c0fe20000000020 */
[----:B------:R-:W-:Y:S01]  /*3fe0*/  FFMA R48, R10, R30, R49 ;  /* 0x0000001e0a307223 */ /* 0x000fe20000000031 */
[----:B------:R-:W-:Y:S01]  /*3ff0*/  FFMA R67, R30, R11, R67 ;  /* 0x0000000b1e437223 */ /* 0x000fe20000000043 */
[C---:B---3--:R-:W-:Y:S01]  /*4000*/  FFMA R58, R14.reuse, R54, R71 ;  /* 0x000000360e3a7223 */ /* 0x048fe20000000047 */
[C---:B------:R-:W-:Y:S01]  /*4010*/  FFMA R18, R14.reuse, R7, R69 ;  /* 0x000000070e127223 */ /* 0x040fe20000000045 */
[----:B------:R-:W-:Y:S01]  /*4020*/  FFMA R65, R7, R15, R6 ;  /* 0x0000000f07417223 */ /* 0x000fe20000000006 */
[----:B------:R-:W-:Y:S01]  /*4030*/  FFMA R29, R14, R25, R5 ;  /* 0x000000190e1d7223 */ /* 0x000fe20000000005 */
[-C--:B------:R-:W-:Y:S01]  /*4040*/  FFMA R71, R54, R15.reuse, R4 ;  /* 0x0000000f36477223 */ /* 0x080fe20000000004 */
[----:B------:R-:W-:Y:S01]  /*4050*/  FFMA R50, R14, R30, R51 ;  /* 0x0000001e0e327223 */ /* 0x000fe20000000033 */
[----:B------:R-:W0:Y:S01]  /*4060*/  LDS.128 R4, [R2+0x160] ;  /* 0x0001600002047984 */ /* 0x000e220000000c00 */
[----:B------:R-:W-:Y:S01]  /*4070*/  FFMA R49, R30, R15, R28 ;  /* 0x0000000f1e317223 */ /* 0x000fe2000000001c */
[C---:B------:R-:W-:Y:S01]  /*4080*/  FFMA R28, R10.reuse, R25, R35 ;  /* 0x000000190a1c7223 */ /* 0x040fe20000000023 */
[C---:B------:R-:W-:Y:S01]  /*4090*/  FFMA R51, R25.reuse, R11, R40 ;  /* 0x0000000b19337223 */ /* 0x040fe20000000028 */
[----:B------:R-:W-:Y:S01]  /*40a0*/  FFMA R77, R25, R15, R52 ;  /* 0x0000000f194d7223 */ /* 0x000fe20000000034 */
[-C--:B------:R-:W-:Y:S01]  /*40b0*/  FFMA R25, R47, R11.reuse, R34 ;  /* 0x0000000b2f197223 */ /* 0x080fe20000000022 */
[----:B------:R-:W1:Y:S01]  /*40c0*/  LDS.128 R40, [R3+0x2e60] ;  /* 0x002e600003287984 */ /* 0x000e620000000c00 */
[----:B------:R-:W-:Y:S01]  /*40d0*/  FFMA R56, R10, R54, R75 ;  /* 0x000000360a387223 */ /* 0x000fe2000000004b */
[----:B------:R-:W-:Y:S01]  /*40e0*/  FFMA R73, R54, R11, R73 ;  /* 0x0000000b36497223 */ /* 0x000fe20000000049 */
[----:B------:R-:W-:Y:S01]  /*40f0*/  FFMA R54, R10, R37, R23 ;  /* 0x000000250a367223 */ /* 0x000fe20000000017 */
[----:B------:R-:W2:Y:S01]  /*4100*/  LDS.128 R32, [R2+0x370] ;  /* 0x0003700002207984 */ /* 0x000ea20000000c00 */
[C---:B------:R-:W-:Y:S01]  /*4110*/  FFMA R52, R14.reuse, R47, R61 ;  /* 0x0000002f0e347223 */ /* 0x040fe2000000003d */
[----:B------:R-:W-:Y:S01]  /*4120*/  FFMA R23, R37, R11, R24 ;  /* 0x0000000b25177223 */ /* 0x000fe20000000018 */
[----:B------:R-:W-:Y:S01]  /*4130*/  FFMA R59, R14, R37, R59 ;  /* 0x000000250e3b7223 */ /* 0x000fe2000000003b */
[----:B------:R-:W3:Y:S01]  /*4140*/  LDS R69, [R3+0x2e5c] ;  /* 0x002e5c0003457984 */ /* 0x000ee20000000800 */
[----:B------:R-:W-:Y:S01]  /*4150*/  FFMA R63, R10, R47, R63 ;  /* 0x0000002f0a3f7223 */ /* 0x000fe2000000003f */
[-C--:B------:R-:W-:Y:S01]  /*4160*/  FFMA R61, R47, R15.reuse, R46 ;  /* 0x0000000f2f3d7223 */ /* 0x080fe2000000002e */
[----:B------:R-:W-:Y:S01]  /*4170*/  FFMA R37, R37, R15, R36 ;  /* 0x0000000f25257223 */ /* 0x000fe20000000024 */
[C---:B0-----:R-:W-:Y:S01]  /*4180*/  FFMA R30, R4.reuse, R10, R9 ;  /* 0x0000000a041e7223 */ /* 0x041fe20000000009 */
[C---:B------:R-:W-:Y:S01]  /*4190*/  FFMA R47, R4.reuse, R11, R70 ;  /* 0x0000000b042f7223 */ /* 0x040fe20000000046 */
[C---:B------:R-:W-:Y:S01]  /*41a0*/  FFMA R24, R4.reuse, R14, R13 ;  /* 0x0000000e04187223 */ /* 0x040fe2000000000d */
[----:B------:R-:W-:Y:S01]  /*41b0*/  FFMA R36, R4, R15, R22 ;  /* 0x0000000f04247223 */ /* 0x000fe20000000016 */
[----:B-1----:R-:W-:Y:S01]  /*41c0*/  FFMA R4, R40, R31, R67 ;  /* 0x0000001f28047223 */ /* 0x002fe20000000043 */
[-C--:B------:R-:W-:Y:S01]  /*41d0*/  FFMA R64, R26, R41.reuse, R29 ;  /* 0x000000291a407223 */ /* 0x080fe2000000001d */
[C---:B------:R-:W-:Y:S01]  /*41e0*/  FFMA R43, R5.reuse, R41, R24 ;  /* 0x00000029052b7223 */ /* 0x040fe20000000018 */
[----:B------:R-:W-:Y:S01]  /*41f0*/  FFMA R24, R5, R42, R36 ;  /* 0x0000002a05187223 */ /* 0x000fe20000000024 */
[C---:B--2---:R-:W-:Y:S01]  /*4200*/  FFMA R22, R32.reuse, R10, R45 ;  /* 0x0000000a20167223 */ /* 0x044fe2000000002d */
[C---:B------:R-:W-:Y:S01]  /*4210*/  FFMA R13, R32.reuse, R11, R62 ;  /* 0x0000000b200d7223 */ /* 0x040fe2000000003e */
[C---:B------:R-:W-:Y:S01]  /*4220*/  FFMA R11, R31.reuse, R41, R50 ;  /* 0x000000291f0b7223 */ /* 0x040fe20000000032 */
[----:B------:R-:W-:Y:S01]  /*4230*/  FFMA R10, R31, R42, R49 ;  /* 0x0000002a1f0a7223 */ /* 0x000fe20000000031 */
[C---:B---3--:R-:W-:Y:S01]  /*4240*/  FFMA R9, R69.reuse, R31, R48 ;  /* 0x0000001f45097223 */ /* 0x048fe20000000030 */
[C---:B------:R-:W-:Y:S01]  /*4250*/  FFMA R75, R69.reuse, R5, R30 ;  /* 0x00000005454b7223 */ /* 0x040fe2000000001e */
[----:B------:R-:W-:Y:S01]  /*4260*/  FFMA R60, R69, R26, R28 ;  /* 0x0000001a453c7223 */ /* 0x000fe2000000001c */
[C---:B------:R-:W-:Y:S01]  /*4270*/  FFMA R14, R32.reuse, R14, R53 ;  /* 0x0000000e200e7223 */ /* 0x040fe20000000035 */
[----:B------:R-:W0:Y:S01]  /*4280*/  LDS.128 R28, [R2+0xe0] ;  /* 0x0000e000021c7984 */ /* 0x000e220000000c00 */
[----:B------:R-:W-:Y:S01]  /*4290*/  FFMA R15, R32, R15, R44 ;  /* 0x0000000f200f7223 */ /* 0x000fe2000000002c */
[C---:B------:R-:W-:Y:S01]  /*42a0*/  FFMA R53, R40.reuse, R5, R47 ;  /* 0x0000000528357223 */ /* 0x040fe2000000002f */
[C---:B------:R-:W-:Y:S01]  /*42b0*/  FFMA R62, R40.reuse, R26, R51 ;  /* 0x0000001a283e7223 */ /* 0x040fe20000000033 */
[----:B------:R-:W1:Y:S01]  /*42c0*/  LDS.128 R44, [R2+0x2f0] ;  /* 0x0002f000022c7984 */ /* 0x000e620000000c00 */
[----:B------:R-:W-:Y:S01]  /*42d0*/  FFMA R36, R55, R42, R71 ;  /* 0x0000002a37247223 */ /* 0x000fe20000000047 */
[C---:B------:R-:W-:Y:S01]  /*42e0*/  FFMA R32, R40.reuse, R55, R73 ;  /* 0x0000003728207223 */ /* 0x040fe20000000049 */
[----:B------:R-:W-:Y:S01]  /*42f0*/  FFMA R71, R69, R33, R22 ;  /* 0x0000002145477223 */ /* 0x000fe20000000016 */
[----:B------:R-:W2:Y:S01]  /*4300*/  LDS.128 R48, [R3+0x3060] ;  /* 0x0030600003307984 */ /* 0x000ea20000000c00 */
[C---:B------:R-:W-:Y:S01]  /*4310*/  FFMA R73, R33.reuse, R41, R14 ;  /* 0x0000002921497223 */ /* 0x040fe2000000000e */
[----:B------:R-:W-:Y:S01]  /*4320*/  FFMA R22, R40, R38, R23 ;  /* 0x0000002628167223 */ /* 0x000fe20000000017 */
[-C--:B------:R-:W-:Y:S01]  /*4330*/  FFMA R26, R26, R42.reuse, R77 ;  /* 0x0000002a1a1a7223 */ /* 0x080fe2000000004d */
[----:B------:R-:W-:Y:S01]  /*4340*/  FFMA R14, R33, R42, R15 ;  /* 0x0000002a210e7223 */ /* 0x000fe2000000000f */
[C---:B------:R-:W-:Y:S01]  /*4350*/  FFMA R5, R69.reuse, R55, R56 ;  /* 0x0000003745057223 */ /* 0x040fe20000000038 */
[----:B------:R-:W-:Y:S01]  /*4360*/  FFMA R15, R69, R38, R54 ;  /* 0x00000026450f7223 */ /* 0x000fe20000000036 */
[-C--:B------:R-:W-:Y:S01]  /*4370*/  FFMA R59, R38, R41.reuse, R59 ;  /* 0x00000029263b7223 */ /* 0x080fe2000000003b */
[----:B------:R-:W-:Y:S01]  /*4380*/  FFMA R67, R55, R41, R58 ;  /* 0x0000002937437223 */ /* 0x000fe2000000003a */
[----:B------:R-:W-:Y:S01]  /*4390*/  FFMA R13, R40, R33, R13 ;  /* 0x00000021280d7223 */ /* 0x000fe2000000000d */
[----:B------:R-:W-:Y:S01]  /*43a0*/  FFMA R38, R38, R42, R37 ;  /* 0x0000002a26267223 */ /* 0x000fe20000000025 */
        /* <DEDUP_REMOVED lines=10> */
[-C--:B------:R-:W-:Y:S01]  /*4450*/  FFMA R18, R29, R50.reuse, R23 ;  /* 0x000000321d127223 */ /* 0x080fe20000000017 */
[----:B------:R-:W-:Y:S01]  /*4460*/  FFMA R61, R6, R51, R24 ;  /* 0x00000033063d7223 */ /* 0x000fe20000000018 */
[C---:B------:R-:W-:Y:S01]  /*4470*/  FFMA R19, R48.reuse, R27, R60 ;  /* 0x0000001b30137223 */ /* 0x040fe2000000003c */
[C---:B------:R-:W-:Y:S01]  /*4480*/  FFMA R23, R27.reuse, R49, R62 ;  /* 0x000000311b177223 */ /* 0x040fe2000000003e */
[CC--:B------:R-:W-:Y:S01]  /*4490*/  FFMA R64, R27.reuse, R50.reuse, R64 ;  /* 0x000000321b407223 */ /* 0x0c0fe20000000040 */
[----:B------:R-:W-:Y:S01]  /*44a0*/  FFMA R57, R27, R51, R26 ;  /* 0x000000331b397223 */ /* 0x000fe2000000001a */
[C---:B------:R-:W-:Y:S01]  /*44b0*/  FFMA R33, R29.reuse, R49, R54 ;  /* 0x000000311d217223 */ /* 0x040fe20000000036 */
[----:B------:R-:W-:Y:S01]  /*44c0*/  FFMA R37, R29, R51, R56 ;  /* 0x000000331d257223 */ /* 0x000fe20000000038 */
[----:B------:R-:W0:Y:S01]  /*44d0*/  LDS.128 R24, [R2+0x60] ;  /* 0x0000600002187984 */ /* 0x000e220000000c00 */
[----:B------:R-:W-:Y:S01]  /*44e0*/  FFMA R56, R48, R45, R63 ;  /* 0x0000002d30387223 */ /* 0x000fe2000000003f */
[C---:B------:R-:W-:Y:S01]  /*44f0*/  FFMA R29, R45.reuse, R49, R40 ;  /* 0x000000312d1d7223 */ /* 0x040fe20000000028 */
[CC--:B------:R-:W-:Y:S01]  /*4500*/  FFMA R44, R45.reuse, R50.reuse, R41 ;  /* 0x000000322d2c7223 */ /* 0x0c0fe20000000029 */
[C---:B------:R-:W-:Y:S01]  /*4510*/  FFMA R72, R6.reuse, R50, R43 ;  /* 0x0000003206487223 */ /* 0x040fe2000000002b */
[----:B------:R-:W-:Y:S01]  /*4520*/  FFMA R45, R45, R51, R42 ;  /* 0x000000332d2d7223 */ /* 0x000fe2000000002a */
[-C--:B------:R-:W-:Y:S01]  /*4530*/  FFMA R68, R6, R49.reuse, R53 ;  /* 0x0000003106447223 */ /* 0x080fe20000000035 */
[----:B------:R-:W1:Y:S01]  /*4540*/  LDS.128 R40, [R3+0x3260] ;  /* 0x0032600003287984 */ /* 0x000e620000000c00 */
[C---:B------:R-:W-:Y:S01]  /*4550*/  FFMA R62, R34.reuse, R49, R13 ;  /* 0x00000031223e7223 */ /* 0x040fe2000000000d */
[----:B------:R-:W-:Y:S01]  /*4560*/  FFMA R13, R34, R51, R14 ;  /* 0x00000033220d7223 */ /* 0x000fe2000000000e */
[----:B------:R-:W-:Y:S01]  /*4570*/  FFMA R66, R48, R6, R75 ;  /* 0x0000000630427223 */ /* 0x000fe2000000004b */
[----:B------:R-:W2:Y:S01]  /*4580*/  LDS.128 R52, [R2+0x270] ;  /* 0x0002700002347984 */ /* 0x000ea20000000c00 */
[C---:B------:R-:W-:Y:S01]  /*4590*/  FFMA R65, R39.reuse, R49, R22 ;  /* 0x0000003127417223 */ /* 0x040fe20000000016 */
[-C--:B------:R-:W-:Y:S01]  /*45a0*/  FFMA R70, R34, R50.reuse, R73 ;  /* 0x0000003222467223 */ /* 0x080fe20000000049 */
[C---:B------:R-:W-:Y:S01]  /*45b0*/  FFMA R22, R39.reuse, R50, R59 ;  /* 0x0000003227167223 */ /* 0x040fe2000000003b */
        /* <DEDUP_REMOVED lines=8> */
[----:B------:R-:W-:-:S02]  /*4640*/  FFMA R28, R30, R42, R33 ;  /* 0x0000002a1e1c7223 */ /* 0x000fc40000000021 */
        /* <DEDUP_REMOVED lines=8> */
[----:B------:R-:W-:Y:S01]  /*46d0*/  FFMA R48, R52, R48, R5 ;  /* 0x0000003034307223 */ /* 0x000fe20000000005 */
[----:B------:R-:W-:Y:S01]  /*46e0*/  FFMA R9, R41, R7, R66 ;  /* 0x0000000729097223 */ /* 0x000fe20000000042 */
[C---:B------:R-:W-:Y:S01]  /*46f0*/  FFMA R68, R7.reuse, R42, R68 ;  /* 0x0000002a07447223 */ /* 0x040fe20000000044 */
[----:B------:R-:W-:Y:S01]  /*4700*/  FFMA R25, R7, R43, R72 ;  /* 0x0000002b07197223 */ /* 0x000fe20000000048 */
[C---:B------:R-:W-:Y:S01]  /*4710*/  FFMA R18, R58.reuse, R7, R61 ;  /* 0x000000073a127223 */ /* 0x040fe2000000003d */
[C---:B------:R-:W-:Y:S01]  /*4720*/  FFMA R30, R58.reuse, R30, R37 ;  /* 0x0000001e3a1e7223 */ /* 0x040fe20000000025 */
[----:B------:R-:W0:Y:S01]  /*4730*/  LDS.128 R4, [R2+0x1f0] ;  /* 0x0001f00002047984 */ /* 0x000e220000000c00 */
[----:B------:R-:W-:Y:S01]  /*4740*/  FFMA R34, R58, R53, R11 ;  /* 0x000000353a227223 */ /* 0x000fe2000000000b */
[-C--:B------:R-:W-:Y:S01]  /*4750*/  FFMA R75, R53, R42.reuse, R32 ;  /* 0x0000002a354b7223 */ /* 0x080fe20000000020 */
[C---:B------:R-:W-:Y:S01]  /*4760*/  FFMA R32, R46.reuse, R42, R29 ;  /* 0x0000002a2e207223 */ /* 0x040fe2000000001d */
[----:B------:R-:W1:Y:S01]  /*4770*/  LDS.128 R36, [R2+0x400] ;  /* 0x0004000002247984 */ /* 0x000e620000000c00 */
[CC--:B------:R-:W-:Y:S01]  /*4780*/  FFMA R61, R41.reuse, R46.reuse, R56 ;  /* 0x0000002e293d7223 */ /* 0x0c0fe20000000038 */
[----:B------:R-:W-:Y:S01]  /*4790*/  FFMA R71, R46, R43, R44 ;  /* 0x0000002b2e477223 */ /* 0x000fe2000000002c */
[----:B------:R-:W-:Y:S01]  /*47a0*/  FFMA R77, R41, R53, R48 ;  /* 0x00000035294d7223 */ /* 0x000fe20000000030 */
[----:B------:R-:W2:Y:S01]  /*47b0*/  LDS.64 R10, [R3+0x3468] ;  /* 0x00346800030a7984 */ /* 0x000ea20000000a00 */
[----:B------:R-:W-:Y:S01]  /*47c0*/  FFMA R73, R53, R43, R50 ;  /* 0x0000002b35497223 */ /* 0x000fe20000000032 */
[C---:B------:R-:W-:Y:S01]  /*47d0*/  FFMA R46, R58.reuse, R46, R45 ;  /* 0x0000002e3a2e7223 */ /* 0x040fe2000000002d */
[----:B------:R-:W-:Y:S01]  /*47e0*/  FFMA R45, R41, R35, R60 ;  /* 0x00000023292d7223 */ /* 0x000fe2000000003c */
[----:B------:R-:W3:Y:S01]  /*47f0*/  LDS.64 R14, [R3+0x3470] ;  /* 0x00347000030e7984 */ /* 0x000ee20000000a00 */
        /* <DEDUP_REMOVED lines=11> */
[CC--:B--2---:R-:W-:Y:S01]  /*48b0*/  FFMA R48, R10.reuse, R26.reuse, R51 ;  /* 0x0000001a0a307223 */ /* 0x0c4fe20000000033 */
[----:B------:R-:W-:Y:S01]  /*48c0*/  FFMA R69, R10, R31, R69 ;  /* 0x0000001f0a457223 */ /* 0x000fe20000000045 */
[CC--:B------:R-:W-:Y:S01]  /*48d0*/  FFMA R13, R31.reuse, R11.reuse, R28 ;  /* 0x0000000b1f0d7223 */ /* 0x0c0fe2000000001c */
[----:B------:R-:W-:Y:S01]  /*48e0*/  FFMA R67, R26, R11, R67 ;  /* 0x0000000b1a437223 */ /* 0x000fe20000000043 */
[C---:B---3--:R-:W-:Y:S01]  /*48f0*/  FFMA R50, R14.reuse, R26, R49 ;  /* 0x0000001a0e327223 */ /* 0x048fe20000000031 */
[C---:B------:R-:W-:Y:S01]  /*4900*/  FFMA R22, R14.reuse, R31, R33 ;  /* 0x0000001f0e167223 */ /* 0x040fe20000000021 */
[----:B------:R-:W-:Y:S01]  /*4910*/  FFMA R23, R31, R15, R30 ;  /* 0x0000000f1f177223 */ /* 0x000fe2000000001e */
[----:B------:R-:W-:Y:S01]  /*4920*/  FFMA R51, R14, R5, R29 ;  /* 0x000000050e337223 */ /* 0x000fe2000000001d */
[----:B------:R-:W-:Y:S01]  /*4930*/  FFMA R49, R26, R15, R24 ;  /* 0x0000000f1a317223 */ /* 0x000fe20000000018 */
[----:B------:R-:W0:Y:S01]  /*4940*/  LDS.128 R28, [R2+0x170] ;  /* 0x00017000021c7984 */ /* 0x000e220000000c00 */
[----:B------:R-:W-:Y:S01]  /*4950*/  FFMA R24, R10, R5, R35 ;  /* 0x000000050a187223 */ /* 0x000fe20000000023 */
[C---:B------:R-:W-:Y:S01]  /*4960*/  FFMA R65, R5.reuse, R11, R40 ;  /* 0x0000000b05417223 */ /* 0x040fe20000000028 */
[-C--:B------:R-:W-:Y:S01]  /*4970*/  FFMA R26, R5, R15.reuse, R52 ;  /* 0x0000000f051a7223 */ /* 0x080fe20000000034 */
[-C--:B------:R-:W-:Y:S01]  /*4980*/  FFMA R58, R14, R54.reuse, R73 ;  /* 0x000000360e3a7223 */ /* 0x080fe20000000049 */
        /* <DEDUP_REMOVED lines=11> */
[----:B------:R-:W-:Y:S01]  /*4a40*/  FFMA R57, R47, R15, R46 ;  /* 0x0000000f2f397223 */ /* 0x000fe2000000002e */
[-C--:B------:R-:W-:Y:S01]  /*4a50*/  FFMA R61, R10, R47.reuse, R61 ;  /* 0x0000002f0a3d7223 */ /* 0x080fe2000000003d */
[----:B------:R-:W-:Y:S01]  /*4a60*/  FFMA R52, R14, R47, R71 ;  /* 0x0000002f0e347223 */ /* 0x000fe20000000047 */
[C---:B0-----:R-:W-:Y:S01]  /*4a70*/  FFMA R36, R28.reuse, R14, R25 ;  /* 0x0000000e1c247223 */ /* 0x041fe20000000019 */
[C---:B------:R-:W-:Y:S01]  /*4a80*/  FFMA R25, R28.reuse, R15, R18 ;  /* 0x0000000f1c197223 */ /* 0x040fe20000000012 */
[C---:B------:R-:W-:Y:S01]  /*4a90*/  FFMA R46, R28.reuse, R10, R9 ;  /* 0x0000000a1c2e7223 */ /* 0x040fe20000000009 */
[----:B------:R-:W-:-:S02]  /*4aa0*/  FFMA R71, R28, R11, R68 ;  /* 0x0000000b1c477223 */ /* 0x000fc40000000044 */
[----:B------:R-:W-:Y:S01]  /*4ab0*/  LDS R68, [R3+0x3a80] ;  /* 0x003a800003447984 */ /* 0x000fe20000000800 */
[----:B-1----:R-:W-:Y:S01]  /*4ac0*/  FFMA R64, R6, R41, R51 ;  /* 0x0000002906407223 */ /* 0x002fe20000000033 */
[C---:B------:R-:W-:Y:S01]  /*4ad0*/  FFMA R18, R40.reuse, R55, R75 ;  /* 0x0000003728127223 */ /* 0x040fe2000000004b */
[----:B------:R-:W-:Y:S01]  /*4ae0*/  FFMA R71, R40, R29, R71 ;  /* 0x0000001d28477223 */ /* 0x000fe20000000047 */
[----:B------:R-:W-:Y:S01]  /*4af0*/  FFMA R19, R38, R41, R19 ;  /* 0x0000002926137223 */ /* 0x000fe20000000013 */
[C---:B--2---:R-:W-:Y:S01]  /*4b00*/  FFMA R4, R32.reuse, R10, R45 ;  /* 0x0000000a20047223 */ /* 0x044fe2000000002d */
[----:B------:R-:W-:Y:S01]  /*4b10*/  FFMA R43, R32, R11, R62 ;  /* 0x0000000b202b7223 */ /* 0x000fe2000000003e */
[----:B------:R-:W-:Y:S01]  /*4b20*/  FFMA R10, R40, R27, R67 ;  /* 0x0000001b280a7223 */ /* 0x000fe20000000043 */
[----:B------:R-:W-:Y:S01]  /*4b30*/  FFMA R28, R32, R14, R53 ;  /* 0x0000000e201c7223 */ /* 0x000fe20000000035 */
[----:B------:R-:W-:Y:S01]  /*4b40*/  FFMA R67, R29, R41, R36 ;  /* 0x000000291d437223 */ /* 0x000fe20000000024 */
[CC--:B---3--:R-:W-:Y:S01]  /*4b50*/  FFMA R60, R59.reuse, R6.reuse, R24 ;  /* 0x000000063b3c7223 */ /* 0x0c8fe20000000018 */
[----:B------:R-:W-:Y:S01]  /*4b60*/  FFMA R62, R40, R6, R65 ;  /* 0x00000006283e7223 */ /* 0x000fe20000000041 */
[----:B------:R-:W-:Y:S01]  /*4b70*/  FFMA R9, R59, R27, R48 ;  /* 0x0000001b3b097223 */ /* 0x000fe20000000030 */
[C---:B------:R-:W-:Y:S01]  /*4b80*/  FFMA R11, R27.reuse, R41, R50 ;  /* 0x000000291b0b7223 */ /* 0x040fe20000000032 */
[-C--:B------:R-:W-:Y:S01]  /*4b90*/  FFMA R14, R27, R42.reuse, R49 ;  /* 0x0000002a1b0e7223 */ /* 0x080fe20000000031 */
[-C--:B------:R-:W-:Y:S01]  /*4ba0*/  FFMA R36, R29, R42.reuse, R25 ;  /* 0x0000002a1d247223 */ /* 0x080fe20000000019 */
[-C--:B------:R-:W-:Y:S01]  /*4bb0*/  FFMA R6, R6, R42.reuse, R26 ;  /* 0x0000002a06067223 */ /* 0x080fe2000000001a */
[----:B------:R-:W-:Y:S01]  /*4bc0*/  FFMA R53, R32, R15, R44 ;  /* 0x0000000f20357223 */ /* 0x000fe2000000002c */
[----:B------:R-:W0:Y:S01]  /*4bd0*/  LDS.128 R24, [R2+0xf0] ;  /* 0x0000f00002187984 */ /* 0x000e220000000c00 */
[----:B------:R-:W-:Y:S01]  /*4be0*/  FFMA R77, R59, R29, R46 ;  /* 0x0000001d3b4d7223 */ /* 0x000fe2000000002e */
[-C--:B------:R-:W-:Y:S01]  /*4bf0*/  FFMA R32, R55, R42.reuse, R73 ;  /* 0x0000002a37207223 */ /* 0x080fe20000000049 */
[----:B------:R-:W-:Y:S01]  /*4c00*/  FFMA R75, R33, R41, R28 ;  /* 0x00000029214b7223 */ /* 0x000fe2000000001c */
[----:B------:R-:W1:Y:S01]  /*4c10*/  LDS.128 R44, [R2+0x300] ;  /* 0x00030000022c7984 */ /* 0x000e620000000c00 */
[C---:B------:R-:W-:Y:S01]  /*4c20*/  FFMA R29, R59.reuse, R55, R56 ;  /* 0x000000373b1d7223 */ /* 0x040fe20000000038 */
[-C--:B------:R-:W-:Y:S01]  /*4c30*/  FFMA R65, R59, R33.reuse, R4 ;  /* 0x000000213b417223 */ /* 0x080fe20000000004 */
[C---:B------:R-:W-:Y:S01]  /*4c40*/  FFMA R73, R40.reuse, R33, R43 ;  /* 0x0000002128497223 */ /* 0x040fe2000000002b */
[----:B------:R-:W2:Y:S01]  /*4c50*/  LDS.128 R48, [R3+0x3870] ;  /* 0x0038700003307984 */ /* 0x000ea20000000c00 */
[----:B------:R-:W-:Y:S01]  /*4c60*/  FFMA R28, R33, R42, R53 ;  /* 0x0000002a211c7223 */ /* 0x000fe20000000035 */
[-C--:B------:R-:W-:Y:S01]  /*4c70*/  FFMA R33, R59, R38.reuse, R54 ;  /* 0x000000263b217223 */ /* 0x080fe20000000036 */
[----:B------:R-:W-:Y:S01]  /*4c80*/  FFMA R56, R40, R38, R63 ;  /* 0x0000002628387223 */ /* 0x000fe2000000003f */
[----:B------:R-:W-:Y:S01]  /*4c90*/  FFMA R38, R38, R42, R37 ;  /* 0x0000002a26267223 */ /* 0x000fe20000000025 */
[----:B------:R-:W-:Y:S01]  /*4ca0*/  FFMA R15, R55, R41, R58 ;  /* 0x00000029370f7223 */ /* 0x000fe2000000003a */
[C---:B0-----:R-:W-:Y:S01]  /*4cb0*/  FFMA R4, R24.reuse, R40, R13 ;  /* 0x0000002818047223 */ /* 0x041fe2000000000d */
[C---:B------:R-:W-:Y:S01]  /*4cc0*/  FFMA R69, R24.reuse, R59, R69 ;  /* 0x0000003b18457223 */ /* 0x040fe20000000045 */
[C---:B------:R-:W-:Y:S01]  /*4cd0*/  FFMA R37, R24.reuse, R41, R22 ;  /* 0x0000002918257223 */ /* 0x040fe20000000016 */
[-C--:B------:R-:W-:Y:S01]  /*4ce0*/  FFMA R54, R24, R42.reuse, R23 ;  /* 0x0000002a18367223 */ /* 0x080fe20000000017 */
[C---:B-1----:R-:W-:Y:S01]  /*4cf0*/  FFMA R61, R44.reuse, R59, R61 ;  /* 0x0000003b2c3d7223 */ /* 0x042fe2000000003d */
[C---:B------:R-:W-:Y:S01]  /*4d00*/  FFMA R42, R44.reuse, R42, R57 ;  /* 0x0000002a2c2a7223 */ /* 0x040fe20000000039 */
[C---:B------:R-:W-:Y:S01]  /*4d10*/  FFMA R40, R44.reuse, R40, R5 ;  /* 0x000000282c287223 */ /* 0x040fe20000000005 */
[----:B------:R-:W-:Y:S01]  /*4d20*/  FFMA R41, R44, R41, R52 ;  /* 0x000000292c297223 */ /* 0x000fe20000000034 */
[C---:B--2---:R-:W-:Y:S01]  /*4d30*/  FFMA R24, R48.reuse, R25, R69 ;  /* 0x0000001930187223 */ /* 0x044fe20000000045 */
[C---:B------:R-:W-:Y:S01]  /*4d40*/  FFMA R13, R25.reuse, R49, R4 ;  /* 0x00000031190d7223 */ /* 0x040fe20000000004 */
[-C--:B------:R-:W-:Y:S01]  /*4d50*/  FFMA R22, R25, R50.reuse, R37 ;  /* 0x0000003219167223 */ /* 0x080fe20000000025 */
[C---:B------:R-:W-:Y:S01]  /*4d60*/  FFMA R23, R48.reuse, R7, R60 ;  /* 0x0000000730177223 */ /* 0x040fe2000000003c */
        /* <DEDUP_REMOVED lines=8> */
[----:B------:R-:W1:Y:S01]  /*4df0*/  LDS.128 R52, [R2+0x280] ;  /* 0x0002800002347984 */ /* 0x000e620000000c00 */
[-C--:B------:R-:W-:Y:S01]  /*4e00*/  FFMA R45, R45, R51.reuse, R42 ;  /* 0x000000332d2d7223 */ /* 0x080fe2000000002a */
[----:B------:R-:W-:Y:S01]  /*4e10*/  FFMA R63, R34, R51, R28 ;  /* 0x00000033223f7223 */ /* 0x000fe2000000001c */
[----:B------:R-:W-:Y:S01]  /*4e20*/  FFMA R44, R48, R30, R77 ;  /* 0x0000001e302c7223 */ /* 0x000fe2000000004d */
[----:B------:R-:W2:Y:S01]  /*4e30*/  LDS.128 R40, [R3+0x3a70] ;  /* 0x003a700003287984 */ /* 0x000ea20000000c00 */
[C---:B------:R-:W-:Y:S01]  /*4e40*/  FFMA R58, R30.reuse, R49, R71 ;  /* 0x000000311e3a7223 */ /* 0x040fe20000000047 */
[----:B------:R-:W-:Y:S01]  /*4e50*/  FFMA R66, R30, R50, R67 ;  /* 0x000000321e427223 */ /* 0x000fe20000000043 */
[----:B------:R-:W-:Y:S01]  /*4e60*/  FFMA R70, R48, R34, R65 ;  /* 0x0000002230467223 */ /* 0x000fe20000000041 */
[CC--:B------:R-:W-:Y:S01]  /*4e70*/  FFMA R28, R39.reuse, R50.reuse, R19 ;  /* 0x00000032271c7223 */ /* 0x0c0fe20000000013 */
[----:B------:R-:W-:Y:S01]  /*4e80*/  FFMA R30, R30, R51, R36 ;  /* 0x000000331e1e7223 */ /* 0x000fe20000000024 */
[----:B------:R-:W-:Y:S01]  /*4e90*/  FFMA R33, R48, R39, R33 ;  /* 0x0000002730217223 */ /* 0x000fe20000000021 */
[C---:B------:R-:W-:Y:S01]  /*4ea0*/  FFMA R65, R39.reuse, R49, R56 ;  /* 0x0000003127417223 */ /* 0x040fe20000000038 */
[----:B------:R-:W-:Y:S01]  /*4eb0*/  FFMA R19, R39, R51, R38 ;  /* 0x0000003327137223 */ /* 0x000fe20000000026 */
[C---:B------:R-:W-:Y:S01]  /*4ec0*/  FFMA R72, R34.reuse, R49, R73 ;  /* 0x0000003122487223 */ /* 0x040fe20000000049 */
[----:B------:R-:W3:Y:S01]  /*4ed0*/  LDS.128 R36, [R2+0x410] ;  /* 0x0004100002247984 */ /* 0x000ee20000000c00 */
[-C--:B------:R-:W-:Y:S01]  /*4ee0*/  FFMA R74, R34, R50.reuse, R75 ;  /* 0x00000032224a7223 */ /* 0x080fe2000000004b */
        /* <DEDUP_REMOVED lines=9> */
[----:B--2---:R-:W-:Y:S01]  /*4f80*/  FFMA R29, R41, R5, R76 ;  /* 0x00000005291d7223 */ /* 0x004fe2000000004c */
[----:B------:R0:W1:Y:S01]  /*4f90*/  LDS.128 R48, [R2+0x200] ;  /* 0x0002000002307984 */ /* 0x0000620000000c00 */
[CC--:B------:R-:W-:Y:S01]  /*4fa0*/  FFMA R9, R5.reuse, R42.reuse, R56 ;  /* 0x0000002a05097223 */ /* 0x0c0fe20000000038 */
[----:B------:R-:W-:Y:S01]  /*4fb0*/  FFMA R15, R5, R43, R34 ;  /* 0x0000002b050f7223 */ /* 0x000fe20000000022 */
[C---:B------:R-:W-:Y:S01]  /*4fc0*/  FFMA R67, R68.reuse, R5, R67 ;  /* 0x0000000544437223 */ /* 0x040fe20000000043 */
[----:B------:R-:W-:Y:S01]  /*4fd0*/  FFMA R71, R41, R53, R10 ;  /* 0x0000003529477223 */ /* 0x000fe2000000000a */
[C---:B------:R-:W-:Y:S01]  /*4fe0*/  FFMA R73, R53.reuse, R42, R18 ;  /* 0x0000002a35497223 */ /* 0x040fe20000000012 */
[----:B------:R-:W-:Y:S01]  /*4ff0*/  FFMA R75, R53, R43, R14 ;  /* 0x0000002b354b7223 */ /* 0x000fe2000000000e */
[----:B------:R-:W2:Y:S01]  /*5000*/  LDS.64 R4, [R3+0x3c78] ;  /* 0x003c780003047984 */ /* 0x000ea20000000a00 */
[----:B------:R-:W-:Y:S01]  /*5010*/  FFMA R53, R68, R53, R11 ;  /* 0x0000003544357223 */ /* 0x000fe2000000000b */
[C---:B------:R-:W-:Y:S01]  /*5020*/  FFMA R24, R41.reuse, R26, R24 ;  /* 0x0000001a29187223 */ /* 0x040fe20000000018 */
[C---:B------:R-:W-:Y:S01]  /*5030*/  FFMA R40, R26.reuse, R42, R13 ;  /* 0x0000002a1a287223 */ /* 0x040fe2000000000d */
[----:B------:R-:W4:Y:S01]  /*5040*/  LDS.64 R10, [R3+0x3c80] ;  /* 0x003c8000030a7984 */ /* 0x000f220000000a00 */
[----:B------:R-:W-:Y:S01]  /*5050*/  FFMA R22, R26, R43, R22 ;  /* 0x0000002b1a167223 */ /* 0x000fe20000000016 */
[----:B------:R-:W-:Y:S01]  /*5060*/  FFMA R26, R68, R26, R25 ;  /* 0x0000001a441a7223 */ /* 0x000fe20000000019 */
[----:B------:R-:W-:Y:S01]  /*5070*/  FFMA R13, R41, R31, R44 ;  /* 0x0000001f290d7223 */ /* 0x000fe2000000002c */
[C---:B------:R-:W-:Y:S01]  /*5080*/  FFMA R25, R31.reuse, R42, R58 ;  /* 0x0000002a1f197223 */ /* 0x040fe2000000003a */
[-C--:B------:R-:W-:Y:S01]  /*5090*/  FFMA R69, R31, R43.reuse, R66 ;  /* 0x0000002b1f457223 */ /* 0x080fe20000000042 */
[C---:B------:R-:W-:Y:S01]  /*50a0*/  FFMA R62, R41.reuse, R46, R62 ;  /* 0x0000002e293e7223 */ /* 0x040fe2000000003e */
[C---:B0-----:R-:W-:Y:S01]  /*50b0*/  FFMA R2, R46.reuse, R42, R61 ;  /* 0x0000002a2e027223 */ /* 0x041fe2000000003d */
[----:B------:R-:W-:Y:S01]  /*50c0*/  FFMA R60, R46, R43, R60 ;  /* 0x0000002b2e3c7223 */ /* 0x000fe2000000003c */
[C---:B------:R-:W-:Y:S01]  /*50d0*/  FFMA R31, R68.reuse, R31, R30 ;  /* 0x0000001f441f7223 */ /* 0x040fe2000000001e */
[----:B------:R-:W-:Y:S01]  /*50e0*/  FFMA R46, R68, R46, R45 ;  /* 0x0000002e442e7223 */ /* 0x000fe2000000002d */
[----:B------:R-:W-:Y:S01]  /*50f0*/  FFMA R45, R41, R35, R70 ;  /* 0x00000023292d7223 */ /* 0x000fe20000000046 */
[CC--:B------:R-:W-:Y:S01]  /*5100*/  FFMA R61, R35.reuse, R42.reuse, R72 ;  /* 0x0000002a233d7223 */ /* 0x0c0fe20000000048 */
[----:B------:R-:W-:Y:S01]  /*5110*/  FFMA R77, R35, R43, R74 ;  /* 0x0000002b234d7223 */ /* 0x000fe2000000004a */
[C---:B---3--:R-:W-:Y:S01]  /*5120*/  FFMA R30, R36.reuse, R41, R33 ;  /* 0x00000029241e7223 */ /* 0x048fe20000000021 */
[----:B------:R-:W0:Y:S01]  /*5130*/  LDS R14, [R3+0x3e7c] ;  /* 0x003e7c00030e7984 */ /* 0x000e220000000800 */
[C---:B------:R-:W-:Y:S01]  /*5140*/  FFMA R28, R36.reuse, R43, R28 ;  /* 0x0000002b241c7223 */ /* 0x040fe2000000001c */
[C---:B------:R-:W-:Y:S01]  /*5150*/  FFMA R18, R36.reuse, R42, R65 ;  /* 0x0000002a24127223 */ /* 0x040fe20000000041 */
[----:B------:R-:W-:Y:S01]  /*5160*/  FFMA R36, R36, R68, R19 ;  /* 0x0000004424247223 */ /* 0x000fe20000000013 */
[----:B------:R3:W5:Y:S01]  /*5170*/  LDS.128 R32, [R3+0x3e80] ;  /* 0x003e800003207984 */ /* 0x0007620000000c00 */
[C---:B-1----:R-:W-:Y:S01]  /*5180*/  FFMA R44, R48.reuse, R41, R23 ;  /* 0x00000029302c7223 */ /* 0x042fe20000000017 */
[C---:B------:R-:W-:Y:S01]  /*5190*/  FFMA R56, R48.reuse, R42, R57 ;  /* 0x0000002a30387223 */ /* 0x040fe20000000039 */
[C---:B------:R-:W-:Y:S01]  /*51a0*/  FFMA R64, R48.reuse, R43, R64 ;  /* 0x0000002b30407223 */ /* 0x040fe20000000040 */
[----:B------:R-:W-:Y:S01]  /*51b0*/  FFMA R48, R48, R68, R59 ;  /* 0x0000004430307223 */ /* 0x000fe2000000003b */
[C---:B--2---:R-:W-:Y:S01]  /*51c0*/  FFMA R51, R4.reuse, R6, R29 ;  /* 0x0000000604337223 */ /* 0x044fe2000000001d */
[C---:B------:R-:W-:Y:S01]  /*51d0*/  FFMA R43, R4.reuse, R49, R44 ;  /* 0x00000031042b7223 */ /* 0x040fe2000000002c */
[----:B---3--:R-:W-:Y:S01]  /*51e0*/  FFMA R3, R47, R5, R2 ;  /* 0x000000052f037223 */ /* 0x008fe20000000002 */
[C---:B------:R-:W-:Y:S01]  /*51f0*/  FFMA R23, R4.reuse, R27, R24 ;  /* 0x0000001b04177223 */ /* 0x040fe20000000018 */
[C---:B------:R-:W-:Y:S01]  /*5200*/  FFMA R42, R4.reuse, R16, R13 ;  /* 0x00000010042a7223 */ /* 0x040fe2000000000d */
[C---:B------:R-:W-:Y:S01]  /*5210*/  FFMA R52, R4.reuse, R54, R71 ;  /* 0x0000003604347223 */ /* 0x040fe20000000047 */
[C---:B------:R-:W-:Y:S01]  /*5220*/  FFMA R29, R4.reuse, R47, R62 ;  /* 0x0000002f041d7223 */ /* 0x040fe2000000003e */
[C---:B------:R-:W-:Y:S01]  /*5230*/  FFMA R44, R4.reuse, R20, R45 ;  /* 0x00000014042c7223 */ /* 0x040fe2000000002d */
[----:B------:R-:W-:Y:S01]  /*5240*/  FFMA R39, R4, R37, R30 ;  /* 0x0000002504277223 */ /* 0x000fe2000000001e */
[----:B----4-:R-:W-:Y:S01]  /*5250*/  FFMA R2, R10, R6, R15 ;  /* 0x000000060a027223 */ /* 0x010fe2000000000f */
[-C--:B------:R-:W-:Y:S01]  /*5260*/  FFMA R13, R6, R5.reuse, R9 ;  /* 0x00000005060d7223 */ /* 0x080fe20000000009 */
[-C--:B------:R-:W-:Y:S01]  /*5270*/  FFMA R57, R27, R5.reuse, R40 ;  /* 0x000000051b397223 */ /* 0x080fe20000000028 */
[----:B------:R-:W-:Y:S01]  /*5280*/  FFMA R4, R16, R5, R25 ;  /* 0x0000000510047223 */ /* 0x000fe20000000019 */
[C---:B------:R-:W-:Y:S01]  /*5290*/  FFMA R15, R10.reuse, R27, R22 ;  /* 0x0000001b0a0f7223 */ /* 0x040fe20000000016 */
[----:B------:R-:W-:Y:S01]  /*52a0*/  FFMA R9, R49, R5, R56 ;  /* 0x0000000531097223 */ /* 0x000fe20000000038 */
[C---:B------:R-:W-:Y:S01]  /*52b0*/  FFMA R22, R10.reuse, R16, R69 ;  /* 0x000000100a167223 */ /* 0x040fe20000000045 */
[C---:B------:R-:W-:Y:S01]  /*52c0*/  FFMA R41, R10.reuse, R49, R64 ;  /* 0x000000310a297223 */ /* 0x040fe20000000040 */
[C---:B------:R-:W-:Y:S01]  /*52d0*/  FFMA R24, R10.reuse, R54, R75 ;  /* 0x000000360a187223 */ /* 0x040fe2000000004b */
[C---:B------:R-:W-:Y:S01]  /*52e0*/  FFMA R19, R10.reuse, R47, R60 ;  /* 0x0000002f0a137223 */ /* 0x040fe2000000003c */
[C---:B------:R-:W-:Y:S01]  /*52f0*/  FFMA R40, R10.reuse, R20, R77 ;  /* 0x000000140a287223 */ /* 0x040fe2000000004d */
[----:B------:R-:W-:Y:S01]  /*5300*/  FFMA R25, R10, R37, R28 ;  /* 0x000000250a197223 */ /* 0x000fe2000000001c */
[----:B------:R-:W-:Y:S01]  /*5310*/  FFMA R27, R27, R11, R26 ;  /* 0x0000000b1b1b7223 */ /* 0x000fe2000000001a */
[-C--:B------:R-:W-:Y:S01]  /*5320*/  FFMA R66, R54, R5.reuse, R73 ;  /* 0x0000000536427223 */ /* 0x080fe20000000049 */
[----:B------:R-:W-:Y:S01]  /*5330*/  FFMA R30, R20, R5, R61 ;  /* 0x00000005141e7223 */ /* 0x000fe2000000003d */
[-C--:B------:R-:W-:Y:S01]  /*5340*/  FFMA R6, R6, R11.reuse, R67 ;  /* 0x0000000b06067223 */ /* 0x080fe20000000043 */
[-C--:B------:R-:W-:Y:S01]  /*5350*/  FFMA R10, R16, R11.reuse, R31 ;  /* 0x0000000b100a7223 */ /* 0x080fe2000000001f */
[-C--:B------:R-:W-:Y:S01]  /*5360*/  FFMA R49, R49, R11.reuse, R48 ;  /* 0x0000000b31317223 */ /* 0x080fe20000000030 */
[-C--:B------:R-:W-:Y:S01]  /*5370*/  FFMA R26, R54, R11.reuse, R53 ;  /* 0x0000000b361a7223 */ /* 0x080fe20000000035 */
[-C--:B------:R-:W-:Y:S01]  /*5380*/  FFMA R47, R47, R11.reuse, R46 ;  /* 0x0000000b2f2f7223 */ /* 0x080fe2000000002e */
[----:B------:R-:W-:Y:S01]  /*5390*/  FFMA R62, R20, R11, R63 ;  /* 0x0000000b143e7223 */ /* 0x000fe2000000003f */
[C---:B------:R-:W-:Y:S01]  /*53a0*/  FFMA R5, R37.reuse, R5, R18 ;  /* 0x0000000525057223 */ /* 0x040fe20000000012 */
[----:B------:R-:W-:Y:S01]  /*53b0*/  FFMA R11, R37, R11, R36 ;  /* 0x0000000b250b7223 */ /* 0x000fe20000000024 */
[C---:B0-----:R-:W-:Y:S01]  /*53c0*/  FFMA R54, R14.reuse, R8, R23 ;  /* 0x000000080e367223 */ /* 0x041fe20000000017 */
[C---:B------:R-:W-:Y:S01]  /*53d0*/  FFMA R23, R14.reuse, R17, R42 ;  /* 0x000000110e177223 */ /* 0x040fe2000000002a */
[C---:B-----5:R-:W-:Y:S01]  /*53e0*/  FFMA R61, R17.reuse, R33, R22 ;  /* 0x00000021113d7223 */ /* 0x060fe20000000016 */
[C---:B------:R-:W-:Y:S01]  /*53f0*/  FFMA R42, R14.reuse, R50, R43 ;  /* 0x000000320e2a7223 */ /* 0x040fe2000000002b */
[C---:B------:R-:W-:Y:S01]  /*5400*/  FFMA R63, R14.reuse, R55, R52 ;  /* 0x000000370e3f7223 */ /* 0x040fe20000000034 */
[----:B------:R-:W-:Y:S01]  /*5410*/  FFMA R16, R14, R12, R29 ;  /* 0x0000000c0e107223 */ /* 0x000fe2000000001d */
[----:B------:R-:W-:Y:S01]  /*5420*/  FFMA R20, R32, R17, R4 ;  /* 0x0000001120147223 */ /* 0x000fe20000000004 */
[----:B------:R-:W-:Y:S01]  /*5430*/  FFMA R22, R17, R34, R10 ;  /* 0x0000002211167223 */ /* 0x000fe2000000000a */
[C---:B------:R-:W-:Y:S01]  /*5440*/  FFMA R53, R14.reuse, R7, R51 ;  /* 0x000000070e357223 */ /* 0x040fe20000000033 */
[C---:B------:R-:W-:Y:S01]  /*5450*/  FFMA R29, R14.reuse, R21, R44 ;  /* 0x000000150e1d7223 */ /* 0x040fe2000000002c */
[----:B------:R-:W-:Y:S01]  /*5460*/  FFMA R28, R14, R38, R39 ;  /* 0x000000260e1c7223 */ /* 0x000fe20000000027 */
[C---:B------:R-:W-:Y:S01]  /*5470*/  FFMA R52, R32.reuse, R7, R13 ;  /* 0x0000000720347223 */ /* 0x040fe2000000000d */
[C---:B------:R-:W-:Y:S01]  /*5480*/  FFMA R57, R32.reuse, R8, R57 ;  /* 0x0000000820397223 */ /* 0x040fe20000000039 */
[C---:B------:R-:W-:Y:S01]  /*5490*/  FFMA R56, R32.reuse, R50, R9 ;  /* 0x0000003220387223 */ /* 0x040fe20000000009 */
[C---:B------:R-:W-:Y:S01]  /*54a0*/  FFMA R66, R32.reuse, R55, R66 ;  /* 0x0000003720427223 */ /* 0x040fe20000000042 */
[C---:B------:R-:W-:Y:S01]  /*54b0*/  FFMA R18, R32.reuse, R12, R3 ;  /* 0x0000000c20127223 */ /* 0x040fe20000000003 */
[C---:B------:R-:W-:Y:S01]  /*54c0*/  FFMA R30, R32.reuse, R21, R30 ;  /* 0x00000015201e7223 */ /* 0x040fe2000000001e */
[----:B------:R-:W-:Y:S01]  /*54d0*/  FFMA R58, R32, R38, R5 ;  /* 0x00000026203a7223 */ /* 0x000fe20000000005 */
[-C--:B------:R-:W-:Y:S01]  /*54e0*/  FFMA R59, R7, R33.reuse, R2 ;  /* 0x00000021073b7223 */ /* 0x080fe20000000002 */
[-C--:B------:R-:W-:Y:S01]  /*54f0*/  FFMA R67, R8, R33.reuse, R15 ;  /* 0x0000002108437223 */ /* 0x080fe2000000000f */
[-C--:B------:R-:W-:Y:S01]  /*5500*/  FFMA R41, R50, R33.reuse, R41 ;  /* 0x0000002132297223 */ /* 0x080fe20000000029 */
[-C--:B------:R-:W-:Y:S01]  /*5510*/  FFMA R65, R55, R33.reuse, R24 ;  /* 0x0000002137417223 */ /* 0x080fe20000000018 */
[-C--:B------:R-:W-:Y:S01]  /*5520*/  FFMA R19, R12, R33.reuse, R19 ;  /* 0x000000210c137223 */ /* 0x080fe20000000013 */
[-C--:B------:R-:W-:Y:S01]  /*5530*/  FFMA R31, R21, R33.reuse, R40 ;  /* 0x00000021151f7223 */ /* 0x080fe20000000028 */
        /* <DEDUP_REMOVED lines=8> */
[----:B------:R-:W-:Y:S06]  /*55c0*/  BAR.SYNC.DEFER_BLOCKING 0x0 ;  /* 0x0000000000007b1d */ /* 0x000fec0000010000 */
[----:B------:R-:W-:Y:S05]  /*55d0*/  BRA.U !UP0, `(.L_x_109) ;  /* 0xffffffad08f07547 */ /* 0x000fea000b83ffff */
.L_x_95:
[----:B------:R-:W0:Y:S01]  /*55e0*/  S2UR UR11, SR_CgaCtaId ;  /* 0x00000000000b79c3 */ /* 0x000e220000008800 */
[----:B------:R-:W-:Y:S01]  /*55f0*/  SHF.R.U32.HI R6, RZ, 0x2, R0 ;  /* 0x00000002ff067819 */ /* 0x000fe20000011600 */
[----:B------:R-:W1:Y:S01]  /*5600*/  LDCU UR13, c[0x0][0x3b0] ;  /* 0x00007600ff0d77ac */ /* 0x000e620008000800 */
[----:B------:R-:W-:Y:S01]  /*5610*/  SHF.L.U32 R4, R0, 0x2, RZ ;  /* 0x0000000200047819 */ /* 0x000fe200000006ff */
[----:B------:R-:W-:Y:S01]  /*5620*/  BSSY.RECONVERGENT B0, `(.L_x_110) ;  /* 0x000002f000007945 */ /* 0x000fe20003800200 */
[----:B------:R-:W-:Y:S01]  /*5630*/  LOP3.LUT R6, R6, 0xf8, RZ, 0xc0, !PT ;  /* 0x000000f806067812 */ /* 0x000fe200078ec0ff */
[----:B------:R-:W-:Y:S01]  /*5640*/  UMOV UR5, 0x400 ;  /* 0x0000040000057882 */ /* 0x000fe20000000000 */
[----:B------:R-:W-:Y:S01]  /*5650*/  LOP3.LUT R4, R4, 0x7c, RZ, 0xc0, !PT ;  /* 0x0000007c04047812 */ /* 0x000fe200078ec0ff */
[----:B------:R-:W-:Y:S01]  /*5660*/  UIADD3 UR12, UPT, UPT, UR5, 0x6180, URZ ;  /* 0x00006180050c7890 */ /* 0x000fe2000fffe0ff */
[----:B------:R-:W-:Y:S01]  /*5670*/  ISETP.GE.AND P0, PT, R6, UR10, PT ;  /* 0x0000000a06007c0c */ /* 0x000fe2000bf06270 */
[----:B------:R-:W-:Y:S01]  /*5680*/  UIADD3 UR5, UPT, UPT, UR5, 0x6280, URZ ;  /* 0x0000628005057890 */ /* 0x000fe2000fffe0ff */
[----:B------:R-:W-:-:S02]  /*5690*/  LOP3.LUT R5, R0, 0x3e0, RZ, 0xc0, !PT ;  /* 0x000003e000057812 */ /* 0x000fc400078ec0ff */
[C---:B------:R-:W-:Y:S02]  /*56a0*/  IADD3 R9, PT, PT, R4.reuse, 0x2, RZ ;  /* 0x0000000204097810 */ /* 0x040fe40007ffe0ff */
[C---:B------:R-:W-:Y:S02]  /*56b0*/  IADD3 R10, PT, PT, R4.reuse, 0x3, RZ ;  /* 0x00000003040a7810 */ /* 0x040fe40007ffe0ff */
[----:B------:R-:W-:Y:S01]  /*56c0*/  IADD3 R11, PT, PT, R4, 0x1, RZ ;  /* 0x00000001040b7810 */ /* 0x000fe20007ffe0ff */
[----:B-1----:R-:W-:Y:S02]  /*56d0*/  UIADD3 UR13, UPT, UPT, -UR4, UR13, URZ ;  /* 0x0000000d040d7290 */ /* 0x002fe4000fffe1ff */
[----:B0-----:R-:W-:Y:S02]  /*56e0*/  ULEA UR12, UR11, UR12, 0x18 ;  /* 0x0000000c0b0c7291 */ /* 0x001fe4000f8ec0ff */
[----:B------:R-:W-:Y:S01]  /*56f0*/  ULEA UR5, UR11, UR5, 0x18 ;  /* 0x000000050b057291 */ /* 0x000fe2000f8ec0ff */
[----:B------:R-:W-:Y:S11]  /*5700*/  @P0 BRA `(.L_x_111) ;  /* 0x0000000000800947 */ /* 0x000ff60003800000 */
[----:B------:R-:W0:Y:S01]  /*5710*/  LDS R2, [R5+UR12] ;  /* 0x0000000c05027984 */ /* 0x000e220008000800 */
[----:B------:R-:W0:Y:S01]  /*5720*/  LDCU UR11, c[0x0][0x3b0] ;  /* 0x00007600ff0b77ac */ /* 0x000e220008000800 */
[----:B------:R-:W-:Y:S01]  /*5730*/  BSSY.RECONVERGENT B1, `(.L_x_112) ;  /* 0x0000010000017945 */ /* 0x000fe20003800200 */
[----:B------:R-:W-:Y:S01]  /*5740*/  ISETP.GE.AND P5, PT, R9, UR9, PT ;  /* 0x0000000909007c0c */ /* 0x000fe2000bfa6270 */
[----:B------:R1:W2:Y:S01]  /*5750*/  LDS R8, [R5+UR5] ;  /* 0x0000000505087984 */ /* 0x0002a20008000800 */
[----:B------:R-:W3:Y:S01]  /*5760*/  LDCU.64 UR16, c[0x0][0x3a8] ;  /* 0x00007500ff1077ac */ /* 0x000ee20008000a00 */
[----:B------:R-:W-:Y:S01]  /*5770*/  ISETP.GE.AND P6, PT, R10, UR9, PT ;  /* 0x000000090a007c0c */ /* 0x000fe2000bfc6270 */
[----:B0-----:R-:W-:-:S05]  /*5780*/  IMAD R3, R2, UR11, RZ ;  /* 0x0000000b02037c24 */ /* 0x001fca000f8e02ff */
[--C-:B------:R-:W-:Y:S02]  /*5790*/  SHF.R.S32.HI R2, RZ, 0x1f, R3.reuse ;  /* 0x0000001fff027819 */ /* 0x100fe40000011403 */
[----:B------:R-:W-:-:S04]  /*57a0*/  IADD3 R3, P0, P4, R4, UR4, R3 ;  /* 0x0000000404037c10 */ /* 0x000fc8000fc1e003 */
[----:B------:R-:W-:Y:S02]  /*57b0*/  IADD3.X R12, PT, PT, RZ, R2, RZ, P0, P4 ;  /* 0x00000002ff0c7210 */ /* 0x000fe400007e84ff */
[----:B------:R-:W-:Y:S02]  /*57c0*/  ISETP.LT.AND P0, PT, R4, UR13, PT ;  /* 0x0000000d04007c0c */ /* 0x000fe4000bf01270 */
[----:B---3--:R-:W-:-:S04]  /*57d0*/  LEA R2, P4, R3, UR16, 0x2 ;  /* 0x0000001003027c11 */ /* 0x008fc8000f8810ff */
[----:B------:R-:W-:Y:S02]  /*57e0*/  LEA.HI.X R3, R3, UR17, R12, 0x2, P4 ;  /* 0x0000001103037c11 */ /* 0x000fe4000a0f140c */
[----:B------:R-:W-:-:S05]  /*57f0*/  ISETP.GE.AND P4, PT, R11, UR9, PT ;  /* 0x000000090b007c0c */ /* 0x000fca000bf86270 */
[----:B-12---:R-:W-:Y:S08]  /*5800*/  @!P0 BRA `(.L_x_113) ;  /* 0x0000000000088947 */ /* 0x006ff00003800000 */
[----:B------:R-:W-:-:S05]  /*5810*/  FMUL R53, R8, R53 ;  /* 0x0000003508357220 */ /* 0x000fca0000400000 */
[----:B------:R0:W-:Y:S02]  /*5820*/  REDG.E.ADD.F32.FTZ.RN.STRONG.GPU desc[UR14][R2.64], R53 ;  /* 0x00000035020079a6 */ /* 0x0001e4000c12f30e */
.L_x_113:
[----:B------:R-:W-:Y:S05]  /*5830*/  BSYNC.RECONVERGENT B1 ;  /* 0x0000000000017941 */ /* 0x000fea0003800200 */
.L_x_112:
[----:B------:R-:W-:Y:S04]  /*5840*/  BSSY.RECONVERGENT B1, `(.L_x_114) ;  /* 0x0000004000017945 */ /* 0x000fe80003800200 */
[----:B------:R-:W-:Y:S05]  /*5850*/  @P4 BRA `(.L_x_115) ;  /* 0x0000000000084947 */ /* 0x000fea0003800000 */
[----:B------:R-:W-:-:S05]  /*5860*/  FMUL R7, R8, R52 ;  /* 0x0000003408077220 */ /* 0x000fca0000400000 */
[----:B------:R1:W-:Y:S02]  /*5870*/  REDG.E.ADD.F32.FTZ.RN.STRONG.GPU desc[UR14][R2.64+0x4], R7 ;  /* 0x00000407020079a6 */ /* 0x0003e4000c12f30e */
.L_x_115:
[----:B------:R-:W-:Y:S05]  /*5880*/  BSYNC.RECONVERGENT B1 ;  /* 0x0000000000017941 */ /* 0x000fea0003800200 */
.L_x_114:
[----:B------:R-:W-:Y:S04]  /*5890*/  BSSY.RECONVERGENT B1, `(.L_x_116) ;  /* 0x0000004000017945 */ /* 0x000fe80003800200 */
[----:B------:R-:W-:Y:S05]  /*58a0*/  @P5 BRA `(.L_x_117) ;  /* 0x0000000000085947 */ /* 0x000fea0003800000 */
[----:B------:R-:W-:-:S05]  /*58b0*/  FMUL R59, R8, R59 ;  /* 0x0000003b083b7220 */ /* 0x000fca0000400000 */
[----:B------:R2:W-:Y:S02]  /*58c0*/  REDG.E.ADD.F32.FTZ.RN.STRONG.GPU desc[UR14][R2.64+0x8], R59 ;  /* 0x0000083b020079a6 */ /* 0x0005e4000c12f30e */
.L_x_117:
[----:B------:R-:W-:Y:S05]  /*58d0*/  BSYNC.RECONVERGENT B1 ;  /* 0x0000000000017941 */ /* 0x000fea0003800200 */
.L_x_116:
[----:B------:R-:W-:Y:S05]  /*58e0*/  @P6 BRA `(.L_x_111) ;  /* 0x0000000000086947 */ /* 0x000fea0003800000 */
[----:B------:R-:W-:-:S05]  /*58f0*/  FMUL R69, R8, R69 ;  /* 0x0000004508457220 */ /* 0x000fca0000400000 */
[----:B------:R3:W-:Y:S02]  /*5900*/  REDG.E.ADD.F32.FTZ.RN.STRONG.GPU desc[UR14][R2.64+0xc], R69 ;  /* 0x00000c45020079a6 */ /* 0x0007e4000c12f30e */
.L_x_111:
[----:B------:R-:W-:Y:S05]  /*5910*/  BSYNC.RECONVERGENT B0 ;  /* 0x0000000000007941 */ /* 0x000fea0003800200 */
.L_x_110:
[----:B0123--:R-:W-:Y:S01]  /*5920*/  IADD3 R2, PT, PT, R6, 0x1, RZ ;  /* 0x0000000106027810 */ /* 0x00ffe20007ffe0ff */
[----:B------:R-:W-:Y:S03]  /*5930*/  BSSY.RECONVERGENT B0, `(.L_x_118) ;  /* 0x0000023000007945 */ /* 0x000fe60003800200 */
[----:B------:R-:W-:-:S13]  /*5940*/  ISETP.GE.AND P0, PT, R2, UR10, PT ;  /* 0x0000000a02007c0c */ /* 0x000fda000bf06270 */
[----:B------:R-:W-:Y:S05]  /*5950*/  @P0 BRA `(.L_x_119) ;  /* 0x0000000000800947 */ /* 0x000fea0003800000 */
[----:B------:R-:W0:Y:S01]  /*5960*/  LDS R3, [R5+UR12+0x4] ;  /* 0x0000040c05037984 */ /* 0x000e220008000800 */
[----:B------:R-:W0:Y:S01]  /*5970*/  LDCU UR11, c[0x0][0x3b0] ;  /* 0x00007600ff0b77ac */ /* 0x000e220008000800 */
[----:B------:R-:W-:Y:S01]  /*5980*/  BSSY.RECONVERGENT B1, `(.L_x_120) ;  /* 0x0000010000017945 */ /* 0x000fe20003800200 */
[----:B------:R-:W-:Y:S01]  /*5990*/  ISETP.GE.AND P5, PT, R9, UR9, PT ;  /* 0x0000000909007c0c */ /* 0x000fe2000bfa6270 */
[----:B------:R1:W2:Y:S01]  /*59a0*/  LDS R12, [R5+UR5+0x4] ;  /* 0x00000405050c7984 */ /* 0x0002a20008000800 */
        /* <DEDUP_REMOVED lines=13> */
.L_x_121:
[----:B------:R-:W-:Y:S05]  /*5a80*/  BSYNC.RECONVERGENT B1 ;  /* 0x0000000000017941 */ /* 0x000fea0003800200 */
.L_x_120:
[----:B------:R-:W-:Y:S04]  /*5a90*/  BSSY.RECONVERGENT B1, `(.L_x_122) ;  /* 0x0000004000017945 */ /* 0x000fe80003800200 */
[----:B------:R-:W-:Y:S05]  /*5aa0*/  @P4 BRA `(.L_x_123) ;  /* 0x0000000000084947 */ /* 0x000fea0003800000 */
[----:B------:R-:W-:-:S05]  /*5ab0*/  FMUL R57, R57, R12 ;  /* 0x0000000c39397220 */ /* 0x000fca0000400000 */
[----:B------:R1:W-:Y:S02]  /*5ac0*/  REDG.E.ADD.F32.FTZ.RN.STRONG.GPU desc[UR14][R2.64+0x4], R57 ;  /* 0x00000439020079a6 */ /* 0x0003e4000c12f30e */
.L_x_123:
[----:B------:R-:W-:Y:S05]  /*5ad0*/  BSYNC.RECONVERGENT B1 ;  /* 0x0000000000017941 */ /* 0x000fea0003800200 */
.L_x_122:
[----:B------:R-:W-:Y:S04]  /*5ae0*/  BSSY.RECONVERGENT B1, `(.L_x_124) ;  /* 0x0000004000017945 */ /* 0x000fe80003800200 */
[----:B------:R-:W-:Y:S05]  /*5af0*/  @P5 BRA `(.L_x_125) ;  /* 0x0000000000085947 */ /* 0x000fea0003800000 */
[----:B------:R-:W-:-:S05]  /*5b00*/  FMUL R67, R67, R12 ;  /* 0x0000000c43437220 */ /* 0x000fca0000400000 */
[----:B------:R2:W-:Y:S02]  /*5b10*/  REDG.E.ADD.F32.FTZ.RN.STRONG.GPU desc[UR14][R2.64+0x8], R67 ;  /* 0x00000843020079a6 */ /* 0x0005e4000c12f30e */
.L_x_125:
[----:B------:R-:W-:Y:S05]  /*5b20*/  BSYNC.RECONVERGENT B1 ;  /* 0x0000000000017941 */ /* 0x000fea0003800200 */
.L_x_124:
[----:B------:R-:W-:Y:S05]  /*5b30*/  @P6 BRA `(.L_x_119) ;  /* 0x0000000000086947 */ /* 0x000fea0003800000 */
[----:B0-----:R-:W-:-:S05]  /*5b40*/  FMUL R7, R70, R12 ;  /* 0x0000000c46077220 */ /* 0x001fca0000400000 */
[----:B------:R3:W-:Y:S02]  /*5b50*/  REDG.E.ADD.F32.FTZ.RN.STRONG.GPU desc[UR14][R2.64+0xc], R7 ;  /* 0x00000c07020079a6 */ /* 0x0007e4000c12f30e */
.L_x_119:
[----:B------:R-:W-:Y:S05]  /*5b60*/  BSYNC.RECONVERGENT B0 ;  /* 0x0000000000007941 */ /* 0x000fea0003800200 */
.L_x_118:
        /* <DEDUP_REMOVED lines=22> */
.L_x_129:
[----:B------:R-:W-:Y:S05]  /*5cd0*/  BSYNC.RECONVERGENT B1 ;  /* 0x0000000000017941 */ /* 0x000fea0003800200 */
.L_x_128:
[----:B------:R-:W-:Y:S04]  /*5ce0*/  BSSY.RECONVERGENT B1, `(.L_x_130) ;  /* 0x0000004000017945 */ /* 0x000fe80003800200 */
[----:B------:R-:W-:Y:S05]  /*5cf0*/  @P4 BRA `(.L_x_131) ;  /* 0x0000000000084947 */ /* 0x000fea0003800000 */
[----:B------:R-:W-:-:S05]  /*5d00*/  FMUL R7, R20, R12 ;  /* 0x0000000c14077220 */ /* 0x000fca0000400000 */
[----:B------:R1:W-:Y:S02]  /*5d10*/  REDG.E.ADD.F32.FTZ.RN.STRONG.GPU desc[UR14][R2.64+0x4], R7 ;  /* 0x00000407020079a6 */ /* 0x0003e4000c12f30e */
.L_x_131:
[----:B------:R-:W-:Y:S05]  /*5d20*/  BSYNC.RECONVERGENT B1 ;  /* 0x0000000000017941 */ /* 0x000fea0003800200 */
.L_x_130:
[----:B------:R-:W-:Y:S04]  /*5d30*/  BSSY.RECONVERGENT B1, `(.L_x_132) ;  /* 0x0000004000017945 */ /* 0x000fe80003800200 */
[----:B------:R-:W-:Y:S05]  /*5d40*/  @P5 BRA `(.L_x_133) ;  /* 0x0000000000085947 */ /* 0x000fea0003800000 */
[----:B------:R-:W-:-:S05]  /*5d50*/  FMUL R61, R61, R12 ;  /* 0x0000000c3d3d7220 */ /* 0x000fca0000400000 */
[----:B------:R2:W-:Y:S02]  /*5d60*/  REDG.E.ADD.F32.FTZ.RN.STRONG.GPU desc[UR14][R2.64+0x8], R61 ;  /* 0x0000083d020079a6 */ /* 0x0005e4000c12f30e */
.L_x_133:
[----:B------:R-:W-:Y:S05]  /*5d70*/  BSYNC.RECONVERGENT B1 ;  /* 0x0000000000017941 */ /* 0x000fea0003800200 */
.L_x_132:
[----:B------:R-:W-:Y:S05]  /*5d80*/  @P6 BRA `(.L_x_127) ;  /* 0x0000000000086947 */ /* 0x000fea0003800000 */
[----:B-1----:R-:W-:-:S05]  /*5d90*/  FMUL R7, R22, R12 ;  /* 0x0000000c16077220 */ /* 0x002fca0000400000 */
[----:B------:R3:W-:Y:S02]  /*5da0*/  REDG.E.ADD.F32.FTZ.RN.STRONG.GPU desc[UR14][R2.64+0xc], R7 ;  /* 0x00000c07020079a6 */ /* 0x0007e4000c12f30e */
.L_x_127:
[----:B------:R-:W-:Y:S05]  /*5db0*/  BSYNC.RECONVERGENT B0 ;  /* 0x0000000000007941 */ /* 0x000fea0003800200 */
.L_x_126:
        /* <DEDUP_REMOVED lines=22> */
.L_x_137:
[----:B------:R-:W-:Y:S05]  /*5f20*/  BSYNC.RECONVERGENT B1 ;  /* 0x0000000000017941 */ /* 0x000fea0003800200 */
.L_x_136:
[----:B------:R-:W-:Y:S04]  /*5f30*/  BSSY.RECONVERGENT B1, `(.L_x_138) ;  /* 0x0000004000017945 */ /* 0x000fe80003800200 */
[----:B------:R-:W-:Y:S05]  /*5f40*/  @P4 BRA `(.L_x_139) ;  /* 0x0000000000084947 */ /* 0x000fea0003800000 */
[----:B0-----:R-:W-:-:S05]  /*5f50*/  FMUL R7, R56, R13 ;  /* 0x0000000d38077220 */ /* 0x001fca0000400000 */
[----:B------:R1:W-:Y:S02]  /*5f60*/  REDG.E.ADD.F32.FTZ.RN.STRONG.GPU desc[UR14][R2.64+0x4], R7 ;  /* 0x00000407020079a6 */ /* 0x0003e4000c12f30e */
.L_x_139:
[----:B------:R-:W-:Y:S05]  /*5f70*/  BSYNC.RECONVERGENT B1 ;  /* 0x0000000000017941 */ /* 0x000fea0003800200 */
.L_x_138:
[----:B------:R-:W-:Y:S04]  /*5f80*/  BSSY.RECONVERGENT B1, `(.L_x_140) ;  /* 0x0000004000017945 */ /* 0x000fe80003800200 */
[----:B------:R-:W-:Y:S05]  /*5f90*/  @P5 BRA `(.L_x_141) ;  /* 0x0000000000085947 */ /* 0x000fea0003800000 */
[----:B------:R-:W-:-:S05]  /*5fa0*/  FMUL R41, R41, R13 ;  /* 0x0000000d29297220 */ /* 0x000fca0000400000 */
[----:B------:R2:W-:Y:S02]  /*5fb0*/  REDG.E.ADD.F32.FTZ.RN.STRONG.GPU desc[UR14][R2.64+0x8], R41 ;  /* 0x00000829020079a6 */ /* 0x0005e4000c12f30e */
.L_x_141:
[----:B------:R-:W-:Y:S05]  /*5fc0*/  BSYNC.RECONVERGENT B1 ;  /* 0x0000000000017941 */ /* 0x000fea0003800200 */
.L_x_140:
[----:B------:R-:W-:Y:S05]  /*5fd0*/  @P6 BRA `(.L_x_135) ;  /* 0x0000000000086947 */ /* 0x000fea0003800000 */
[----:B01----:R-:W-:-:S05]  /*5fe0*/  FMUL R7, R60, R13 ;  /* 0x0000000d3c077220 */ /* 0x003fca0000400000 */
[----:B------:R3:W-:Y:S02]  /*5ff0*/  REDG.E.ADD.F32.FTZ.RN.STRONG.GPU desc[UR14][R2.64+0xc], R7 ;  /* 0x00000c07020079a6 */ /* 0x0007e4000c12f30e */
.L_x_135:
[----:B------:R-:W-:Y:S05]  /*6000*/  BSYNC.RECONVERGENT B0 ;  /* 0x0000000000007941 */ /* 0x000fea0003800200 */
.L_x_134:
[----:B------:R-:W-:Y:S01]  /*6010*/  IADD3 R6, PT, PT, R6, 0x4, RZ ;  /* 0x0000000406067810 */ /* 0x000fe20007ffe0ff */
[----:B------:R-:W-:Y:S03]  /*6020*/  BSSY.RECONVERGENT B0, `(.L_x_142) ;  /* 0x0000023000007945 */ /* 0x000fe60003800200 */
[----:B------:R-:W-:-:S13]  /*6030*/  ISETP.GE.AND P0, PT, R6, UR10, PT ;  /* 0x0000000a06007c0c */ /* 0x000fda000bf06270 */
[----:B------:R-:W-:Y:S05]  /*6040*/  @P0 BRA `(.L_x_143) ;  /* 0x0000000000800947 */ /* 0x000fea0003800000 */
[----:B0123--:R-:W0:Y:S01]  /*6050*/  LDS R2, [R5+UR12+0x10] ;  /* 0x0000100c05027984 */ /* 0x00fe220008000800 */
        /* <DEDUP_REMOVED lines=17> */
.L_x_145:
[----:B------:R-:W-:Y:S05]  /*6170*/  BSYNC.RECONVERGENT B1 ;  /* 0x0000000000017941 */ /* 0x000fea0003800200 */
.L_x_144:
[----:B------:R-:W-:Y:S04]  /*6180*/  BSSY.RECONVERGENT B1, `(.L_x_146) ;  /* 0x0000004000017945 */ /* 0x000fe80003800200 */
[----:B------:R-:W-:Y:S05]  /*6190*/  @P4 BRA `(.L_x_147) ;  /* 0x0000000000084947 */ /* 0x000fea0003800000 */
[----:B------:R-:W-:-:S05]  /*61a0*/  FMUL R7, R6, R66 ;  /* 0x0000004206077220 */ /* 0x000fca0000400000 */
[----:B------:R1:W-:Y:S02]  /*61b0*/  REDG.E.ADD.F32.FTZ.RN.STRONG.GPU desc[UR14][R2.64+0x4], R7 ;  /* 0x00000407020079a6 */ /* 0x0003e4000c12f30e */
.L_x_147:
[----:B------:R-:W-:Y:S05]  /*61c0*/  BSYNC.RECONVERGENT B1 ;  /* 0x0000000000017941 */ /* 0x000fea0003800200 */
.L_x_146:
[----:B------:R-:W-:Y:S04]  /*61d0*/  BSSY.RECONVERGENT B1, `(.L_x_148) ;  /* 0x0000004000017945 */ /* 0x000fe80003800200 */
[----:B------:R-:W-:Y:S05]  /*61e0*/  @P5 BRA `(.L_x_149) ;  /* 0x0000000000085947 */ /* 0x000fea0003800000 */
[----:B------:R-:W-:-:S05]  /*61f0*/  FMUL R65, R6, R65 ;  /* 0x0000004106417220 */ /* 0x000fca0000400000 */
[----:B------:R2:W-:Y:S02]  /*6200*/  REDG.E.ADD.F32.FTZ.RN.STRONG.GPU desc[UR14][R2.64+0x8], R65 ;  /* 0x00000841020079a6 */ /* 0x0005e4000c12f30e */
.L_x_149:
[----:B------:R-:W-:Y:S05]  /*6210*/  BSYNC.RECONVERGENT B1 ;  /* 0x0000000000017941 */ /* 0x000fea0003800200 */
.L_x_148:
[----:B------:R-:W-:Y:S05]  /*6220*/  @P6 BRA `(.L_x_143) ;  /* 0x0000000000086947 */ /* 0x000fea0003800000 */
[----:B------:R-:W-:-:S05]  /*6230*/  FMUL R17, R6, R17 ;  /* 0x0000001106117220 */ /* 0x000fca0000400000 */
[----:B------:R4:W-:Y:S02]  /*6240*/  REDG.E.ADD.F32.FTZ.RN.STRONG.GPU desc[UR14][R2.64+0xc], R17 ;  /* 0x00000c11020079a6 */ /* 0x0009e4000c12f30e */
.L_x_143:
[----:B------:R-:W-:Y:S05]  /*6250*/  BSYNC.RECONVERGENT B0 ;  /* 0x0000000000007941 */ /* 0x000fea0003800200 */
.L_x_142:
[----:B------:R-:W-:Y:S04]  /*6260*/  BSSY.RECONVERGENT B0, `(.L_x_150) ;  /* 0x0000022000007945 */ /* 0x000fe80003800200 */
[----:B------:R-:W-:Y:S05]  /*6270*/  @P1 BRA `(.L_x_151) ;  /* 0x0000000000801947 */ /* 0x000fea0003800000 */
[----:B01234-:R-:W0:Y:S01]  /*6280*/  LDS R3, [R5+UR12+0x14] ;  /* 0x0000140c05037984 */ /* 0x01fe220008000800 */
        /* <DEDUP_REMOVED lines=17> */
.L_x_153:
[----:B------:R-:W-:Y:S05]  /*63a0*/  BSYNC.RECONVERGENT B1 ;  /* 0x0000000000017941 */ /* 0x000fea0003800200 */
.L_x_152:
[----:B------:R-:W-:Y:S04]  /*63b0*/  BSSY.RECONVERGENT B1, `(.L_x_154) ;  /* 0x0000004000017945 */ /* 0x000fe80003800200 */
[----:B------:R-:W-:Y:S05]  /*63c0*/  @P4 BRA `(.L_x_155) ;  /* 0x0000000000084947 */ /* 0x000fea0003800000 */
[----:B0-----:R-:W-:-:S05]  /*63d0*/  FMUL R7, R18, R13 ;  /* 0x0000000d12077220 */ /* 0x001fca0000400000 */
[----:B------:R1:W-:Y:S02]  /*63e0*/  REDG.E.ADD.F32.FTZ.RN.STRONG.GPU desc[UR14][R2.64+0x4], R7 ;  /* 0x00000407020079a6 */ /* 0x0003e4000c12f30e */
.L_x_155:
[----:B------:R-:W-:Y:S05]  /*63f0*/  BSYNC.RECONVERGENT B1 ;  /* 0x0000000000017941 */ /* 0x000fea0003800200 */
.L_x_154:
[----:B------:R-:W-:Y:S04]  /*6400*/  BSSY.RECONVERGENT B1, `(.L_x_156) ;  /* 0x0000004000017945 */ /* 0x000fe80003800200 */
[----:B------:R-:W-:Y:S05]  /*6410*/  @P5 BRA `(.L_x_157) ;  /* 0x0000000000085947 */ /* 0x000fea0003800000 */
[----:B------:R-:W-:-:S05]  /*6420*/  FMUL R19, R19, R13 ;  /* 0x0000000d13137220 */ /* 0x000fca0000400000 */
[----:B------:R2:W-:Y:S02]  /*6430*/  REDG.E.ADD.F32.FTZ.RN.STRONG.GPU desc[UR14][R2.64+0x8], R19 ;  /* 0x00000813020079a6 */ /* 0x0005e4000c12f30e */
.L_x_157:
[----:B------:R-:W-:Y:S05]  /*6440*/  BSYNC.RECONVERGENT B1 ;  /* 0x0000000000017941 */ /* 0x000fea0003800200 */
.L_x_156:
[----:B------:R-:W-:Y:S05]  /*6450*/  @P6 BRA `(.L_x_151) ;  /* 0x0000000000086947 */ /* 0x000fea0003800000 */
[----:B01----:R-:W-:-:S05]  /*6460*/  FMUL R7, R68, R13 ;  /* 0x0000000d44077220 */ /* 0x003fca0000400000 */
[----:B------:R0:W-:Y:S02]  /*6470*/  REDG.E.ADD.F32.FTZ.RN.STRONG.GPU desc[UR14][R2.64+0xc], R7 ;  /* 0x00000c07020079a6 */ /* 0x0001e4000c12f30e */
.L_x_151:
[----:B------:R-:W-:Y:S05]  /*6480*/  BSYNC.RECONVERGENT B0 ;  /* 0x0000000000007941 */ /* 0x000fea0003800200 */
.L_x_150:
        /* <DEDUP_REMOVED lines=20> */
.L_x_161:
[----:B------:R-:W-:Y:S05]  /*65d0*/  BSYNC.RECONVERGENT B1 ;  /* 0x0000000000017941 */ /* 0x000fea0003800200 */
.L_x_160:
[----:B------:R-:W-:Y:S04]  /*65e0*/  BSSY.RECONVERGENT B1, `(.L_x_162) ;  /* 0x0000004000017945 */ /* 0x000fe80003800200 */
[----:B------:R-:W-:Y:S05]  /*65f0*/  @P4 BRA `(.L_x_163) ;  /* 0x0000000000084947 */ /* 0x000fea0003800000 */
[----:B------:R-:W-:-:S05]  /*6600*/  FMUL R7, R30, R8 ;  /* 0x000000081e077220 */ /* 0x000fca0000400000 */
[----:B------:R1:W-:Y:S02]  /*6610*/  REDG.E.ADD.F32.FTZ.RN.STRONG.GPU desc[UR14][R2.64+0x4], R7 ;  /* 0x00000407020079a6 */ /* 0x0003e4000c12f30e */
.L_x_163:
[----:B------:R-:W-:Y:S05]  /*6620*/  BSYNC.RECONVERGENT B1 ;  /* 0x0000000000017941 */ /* 0x000fea0003800200 */
.L_x_162:
[----:B------:R-:W-:Y:S04]  /*6630*/  BSSY.RECONVERGENT B1, `(.L_x_164) ;  /* 0x0000004000017945 */ /* 0x000fe80003800200 */
[----:B------:R-:W-:Y:S05]  /*6640*/  @P5 BRA `(.L_x_165) ;  /* 0x0000000000085947 */ /* 0x000fea0003800000 */
[----:B------:R-:W-:-:S05]  /*6650*/  FMUL R31, R31, R8 ;  /* 0x000000081f1f7220 */ /* 0x000fca0000400000 */
[----:B------:R2:W-:Y:S02]  /*6660*/  REDG.E.ADD.F32.FTZ.RN.STRONG.GPU desc[UR14][R2.64+0x8], R31 ;  /* 0x0000081f020079a6 */ /* 0x0005e4000c12f30e */
.L_x_165:
[----:B------:R-:W-:Y:S05]  /*6670*/  BSYNC.RECONVERGENT B1 ;  /* 0x0000000000017941 */ /* 0x000fea0003800200 */
.L_x_164:
[----:B------:R-:W-:Y:S05]  /*6680*/  @P6 BRA `(.L_x_159) ;  /* 0x0000000000086947 */ /* 0x000fea0003800000 */
[----:B-1----:R-:W-:-:S05]  /*6690*/  FMUL R7, R62, R8 ;  /* 0x000000083e077220 */ /* 0x002fca0000400000 */
[----:B------:R1:W-:Y:S02]  /*66a0*/  REDG.E.ADD.F32.FTZ.RN.STRONG.GPU desc[UR14][R2.64+0xc], R7 ;  /* 0x00000c07020079a6 */ /* 0x0003e4000c12f30e */
.L_x_159:
[----:B------:R-:W-:Y:S05]  /*66b0*/  BSYNC.RECONVERGENT B0 ;  /* 0x0000000000007941 */ /* 0x000fea0003800200 */
.L_x_158:
[----:B------:R-:W-:Y:S04]  /*66c0*/  BSSY.RECONVERGENT B0, `(.L_x_166) ;  /* 0x0000022000007945 */ /* 0x000fe80003800200 */
[----:B------:R-:W-:Y:S05]  /*66d0*/  @P3 BRA `(.L_x_167) ;  /* 0x0000000000803947 */ /* 0x000fea0003800000 */
[----:B01234-:R-:W0:Y:S01]  /*66e0*/  LDS R3, [R5+UR12+0x1c] ;  /* 0x00001c0c05037984 */ /* 0x01fe220008000800 */
[----:B------:R-:W0:Y:S01]  /*66f0*/  LDCU UR11, c[0x0][0x3b0] ;  /* 0x00007600ff0b77ac */ /* 0x000e220008000800 */
[----:B------:R-:W-:Y:S01]  /*6700*/  ISETP.LT.AND P5, PT, R4, UR13, PT ;  /* 0x0000000d04007c0c */ /* 0x000fe2000bfa1270 */
[----:B------:R-:W-:Y:S01]  /*6710*/  BSSY.RECONVERGENT B1, `(.L_x_168) ;  /* 0x000000f000017945 */ /* 0x000fe20003800200 */
[----:B------:R1:W2:Y:S01]  /*6720*/  LDS R7, [R5+UR5+0x1c] ;  /* 0x00001c0505077984 */ /* 0x0002a20008000800 */
[----:B------:R-:W3:Y:S01]  /*6730*/  LDCU.64 UR16, c[0x0][0x3a8] ;  /* 0x00007500ff1077ac */ /* 0x000ee20008000a00 */
[----:B0-----:R-:W-:-:S05]  /*6740*/  IMAD R3, R3, UR11, RZ ;  /* 0x0000000b03037c24 */ /* 0x001fca000f8e02ff */
[--C-:B------:R-:W-:Y:S02]  /*6750*/  SHF.R.S32.HI R2, RZ, 0x1f, R3.reuse ;  /* 0x0000001fff027819 */ /* 0x100fe40000011403 */
[----:B------:R-:W-:-:S04]  /*6760*/  IADD3 R3, P0, P4, R4, UR4, R3 ;  /* 0x0000000404037c10 */ /* 0x000fc8000fc1e003 */
[----:B------:R-:W-:Y:S02]  /*6770*/  IADD3.X R6, PT, PT, RZ, R2, RZ, P0, P4 ;  /* 0x00000002ff067210 */ /* 0x000fe400007e84ff */
[----:B---3--:R-:W-:Y:S02]  /*6780*/  LEA R2, P6, R3, UR16, 0x2 ;  /* 0x0000001003027c11 */ /* 0x008fe4000f8c10ff */
[----:B------:R-:W-:Y:S02]  /*6790*/  ISETP.GE.AND P4, PT, R11, UR9, PT ;  /* 0x000000090b007c0c */ /* 0x000fe4000bf86270 */
[----:B------:R-:W-:Y:S02]  /*67a0*/  LEA.HI.X R3, R3, UR17, R6, 0x2, P6 ;  /* 0x0000001103037c11 */ /* 0x000fe4000b0f1406 */
[----:B------:R-:W-:Y:S02]  /*67b0*/  ISETP.GE.AND P0, PT, R9, UR9, PT ;  /* 0x0000000909007c0c */ /* 0x000fe4000bf06270 */
[----:B------:R-:W-:Y:S01]  /*67c0*/  ISETP.GE.AND P6, PT, R10, UR9, PT ;  /* 0x000000090a007c0c */ /* 0x000fe2000bfc6270 */
[----:B-12---:R-:W-:-:S12]  /*67d0*/  @!P5 BRA `(.L_x_169) ;  /* 0x000000000008d947 */ /* 0x006fd80003800000 */
[----:B------:R-:W-:-:S05]  /*67e0*/  FMUL R5, R28, R7 ;  /* 0x000000071c057220 */ /* 0x000fca0000400000 */
[----:B------:R0:W-:Y:S02]  /*67f0*/  REDG.E.ADD.F32.FTZ.RN.STRONG.GPU desc[UR14][R2.64], R5 ;  /* 0x00000005020079a6 */ /* 0x0001e4000c12f30e */
.L_x_169:
[----:B------:R-:W-:Y:S05]  /*6800*/  BSYNC.RECONVERGENT B1 ;  /* 0x0000000000017941 */ /* 0x000fea0003800200 */
.L_x_168:
[----:B------:R-:W-:Y:S04]  /*6810*/  BSSY.RECONVERGENT B1, `(.L_x_170) ;  /* 0x0000004000017945 */ /* 0x000fe80003800200 */
[----:B------:R-:W-:Y:S05]  /*6820*/  @P4 BRA `(.L_x_171) ;  /* 0x0000000000084947 */ /* 0x000fea0003800000 */
[----:B0-----:R-:W-:-:S05]  /*6830*/  FMUL R5, R58, R7 ;  /* 0x000000073a057220 */ /* 0x001fca0000400000 */
[----:B------:R1:W-:Y:S02]  /*6840*/  REDG.E.ADD.F32.FTZ.RN.STRONG.GPU desc[UR14][R2.64+0x4], R5 ;  /* 0x00000405020079a6 */ /* 0x0003e4000c12f30e */
.L_x_171:
[----:B------:R-:W-:Y:S05]  /*6850*/  BSYNC.RECONVERGENT B1 ;  /* 0x0000000000017941 */ /* 0x000fea0003800200 */
.L_x_170:
[----:B------:R-:W-:Y:S04]  /*6860*/  BSSY.RECONVERGENT B1, `(.L_x_172) ;  /* 0x0000004000017945 */ /* 0x000fe80003800200 */
[----:B------:R-:W-:Y:S05]  /*6870*/  @P0 BRA `(.L_x_173) ;  /* 0x0000000000080947 */ /* 0x000fea0003800000 */
[----:B------:R-:W-:-:S05]  /*6880*/  FMUL R43, R43, R7 ;  /* 0x000000072b2b7220 */ /* 0x000fca0000400000 */
[----:B------:R2:W-:Y:S02]  /*6890*/  REDG.E.ADD.F32.FTZ.RN.STRONG.GPU desc[UR14][R2.64+0x8], R43 ;  /* 0x0000082b020079a6 */ /* 0x0005e4000c12f30e */
.L_x_173:
[----:B------:R-:W-:Y:S05]  /*68a0*/  BSYNC.RECONVERGENT B1 ;  /* 0x0000000000017941 */ /* 0x000fea0003800200 */
.L_x_172:
[----:B------:R-:W-:Y:S05]  /*68b0*/  @P6 BRA `(.L_x_167) ;  /* 0x0000000000086947 */ /* 0x000fea0003800000 */
[----:B01----:R-:W-:-:S05]  /*68c0*/  FMUL R5, R64, R7 ;  /* 0x0000000740057220 */ /* 0x003fca0000400000 */
[----:B------:R0:W-:Y:S02]  /*68d0*/  REDG.E.ADD.F32.FTZ.RN.STRONG.GPU desc[UR14][R2.64+0xc], R5 ;  /* 0x00000c05020079a6 */ /* 0x0001e4000c12f30e */
.L_x_167:
[----:B------:R-:W-:Y:S05]  /*68e0*/  BSYNC.RECONVERGENT B0 ;  /* 0x0000000000007941 */ /* 0x000fea0003800200 */
.L_x_166:
[----:B------:R-:W5:Y:S01]  /*68f0*/  LDCU UR5, c[0x0][0x3b0] ;  /* 0x00007600ff0577ac */ /* 0x000f620008000800 */
[----:B------:R-:W-:-:S04]  /*6900*/  UIADD3 UR4, UPT, UPT, UR4, 0x80, URZ ;  /* 0x0000008004047890 */ /* 0x000fc8000fffe0ff */
[----:B-----5:R-:W-:Y:S01]  /*6910*/  UISETP.GE.AND UP0, UPT, UR4, UR5, UPT ;  /* 0x000000050400728c */ /* 0x020fe2000bf06270 */
[----:B------:R-:W-:Y:S08]  /*6920*/  BAR.SYNC.DEFER_BLOCKING 0x0 ;  /* 0x0000000000007b1d */ /* 0x000ff00000010000 */
[----:B------:R-:W-:Y:S05]  /*6930*/  BRA.U !UP0, `(.L_x_174) ;  /* 0xffffff9908b07547 */ /* 0x000fea000b83ffff */
[----:B------:R-:W-:Y:S05]  /*6940*/  EXIT ;  /* 0x000000000000794d */ /* 0x000fea0003800000 */
.L_x_175:
        /* <DEDUP_REMOVED lines=11> */
.L_x_3880:


//--------------------- .text._Z28moe_gate_up_optimized_kernelIfLb0EEvPKT_S2_S2_PKiS4_Pfiii --------------------------
	.section	.text._Z28moe_gate_up_optimized_kernelIfLb0EEvPKT_S2_S2_PKiS4_Pfiii,"ax",@progbits
	.align	128
        .global         _Z28moe_gate_up_optimized_kernelIfLb0EEvPKT_S2_S2_PKiS4_Pfiii
        .type           _Z28moe_gate_up_optimized_kernelIfLb0EEvPKT_S2_S2_PKiS4_Pfiii,@function
        .size           _Z28moe_gate_up_optimized_kernelIfLb0EEvPKT_S2_S2_PKiS4_Pfiii,(.L_x_3851 - _Z28moe_gate_up_optimized_kernelIfLb0EEvPKT_S2_S2_PKiS4_Pfiii)
        .other          _Z28moe_gate_up_optimized_kernelIfLb0EEvPKT_S2_S2_PKiS4_Pfiii,@"STO_CUDA_ENTRY STV_DEFAULT"
_Z28moe_gate_up_optimized_kernelIfLb0EEvPKT_S2_S2_PKiS4_Pfiii:
.text._Z28moe_gate_up_optimized_kernelIfLb0EEvPKT_S2_S2_PKiS4_Pfiii:
        /* <DEDUP_REMOVED lines=25> */
[----:B------:R-:W-:-:S05]  /*0190*/  @!P0 IADD3 R5, PT, PT, R7, UR16, R4 ;  /* 0x0000001007058c10 */ /* 0x000fca000fffe004 */
[----:B0-----:R-:W-:-:S06]  /*01a0*/  @!P0 IMAD.WIDE R2, R5, 0x4, R2 ;  /* 0x0000000405028825 */ /* 0x001fcc00078e0202 */
[----:B------:R0:W3:Y:S01]  /*01b0*/  @!P0 LDG.E.CONSTANT R2, desc[UR14][R2.64] ;  /* 0x0000000e02028981 */ /* 0x0000e2000c1e9900 */
[----:B------:R-:W-:Y:S01]  /*01c0*/  @!P0 MOV R0, 0x400 ;  /* 0x0000040000008802 */ /* 0x000fe20000000f00 */
[----:B-1----:R-:W-:Y:S01]  /*01d0*/  USHF.R.S32.HI UR7, URZ, 0x1f, UR10 ;  /* 0x0000001fff077899 */ /* 0x002fe2000801140a */
[----:B------:R-:W1:Y:S02]  /*01e0*/  @!P0 S2R R5, SR_CgaCtaId ;  /* 0x0000000000058919 */ /* 0x000e640000008800 */
[----:B------:R-:W-:Y:S01]  /*01f0*/  @!P0 IADD3 R0, PT, PT, R0, 0x6180, RZ ;  /* 0x0000618000008810 */ /* 0x000fe20007ffe0ff */
[----:B------:R-:W-:Y:S02]  /*0200*/  UIMAD.WIDE.U32 UR4, UR6, UR10, URZ ;  /* 0x0000000a060472a5 */ /* 0x000fe4000f8e00ff */
[----:B------:R-:W-:Y:S02]  /*0210*/  UIMAD UR7, UR7, UR6, URZ ;  /* 0x00000006070772a4 */ /* 0x000fe4000f8e02ff */
[----:B------:R-:W-:-:S02]  /*0220*/  UISETP.GE.AND UP0, UPT, UR11, 0x1, UPT ;  /* 0x000000010b00788c */ /* 0x000fc4000bf06270 */
[----:B------:R-:W-:Y:S02]  /*0230*/  UIADD3 UR5, UPT, UPT, UR5, UR7, URZ ;  /* 0x0000000705057290 */ /* 0x000fe4000fffe0ff */
[----:B------:R-:W-:Y:S02]  /*0240*/  USHF.R.S32.HI UR9, URZ, 0x1f, UR11 ;  /* 0x0000001fff097899 */ /* 0x000fe4000801140b */
[----:B------:R-:W-:Y:S01]  /*0250*/  UIMAD UR5, UR5, UR11, URZ ;  /* 0x0000000b050572a4 */ /* 0x000fe2000f8e02ff */
[----:B------:R-:W-:Y:S01]  /*0260*/  PLOP3.LUT P1, PT, PT, PT, UP0, 0x80, 0x8 ;  /* 0x000000000008781c */ /* 0x000fe20003f2f008 */
[----:B------:R-:W-:Y:S02]  /*0270*/  UIMAD.WIDE.U32 UR6, UR4, UR11, URZ ;  /* 0x0000000b040672a5 */ /* 0x000fe4000f8e00ff */
[----:B------:R-:W-:Y:S02]  /*0280*/  UIMAD UR4, UR9, UR4, UR5 ;  /* 0x00000004090472a4 */ /* 0x000fe4000f8e0205 */
[----:B--2---:R-:W-:-:S02]  /*0290*/  ULEA UR5, UP0, UR6, UR12, 0x2 ;  /* 0x0000000c06057291 */ /* 0x004fc4000f8010ff */
[----:B------:R-:W-:-:S04]  /*02a0*/  UIADD3 UR4, UPT, UPT, UR7, UR4, URZ ;  /* 0x0000000407047290 */ /* 0x000fc8000fffe0ff */
[----:B------:R-:W-:Y:S01]  /*02b0*/  ULEA.HI.X UR7, UR6, UR13, UR4, 0x2, UP0 ;  /* 0x0000000d06077291 */ /* 0x000fe200080f1404 */
[----:B-1----:R-:W-:-:S04]  /*02c0*/  @!P0 LEA R0, R5, R0, 0x18 ;  /* 0x0000000005008211 */ /* 0x002fc800078ec0ff */
[----:B0-----:R-:W-:-:S05]  /*02d0*/  @!P0 LEA R3, R7, R0, 0x2 ;  /* 0x0000000007038211 */ /* 0x001fca00078e10ff */
[----:B---3--:R0:W-:Y:S01]  /*02e0*/  @!P0 STS [R3], R2 ;  /* 0x0000000203008388 */ /* 0x0081e20000000800 */
[----:B------:R-:W-:Y:S06]  /*02f0*/  BAR.SYNC.DEFER_BLOCKING 0x0 ;  /* 0x0000000000007b1d */ /* 0x000fec0000010000 */
[----:B------:R-:W-:Y:S05]  /*0300*/  @!P1 EXIT ;  /* 0x000000000000994d */ /* 0x000fea0003800000 */
[----:B------:R-:W-:Y:S01]  /*0310*/  SHF.R.U32.HI R0, RZ, 0x2, R7 ;  /* 0x00000002ff007819 */ /* 0x000fe20000011607 */
[----:B------:R-:W-:Y:S01]  /*0320*/  UISETP.LT.AND UP0, UPT, UR8, 0x40, UPT ;  /* 0x000000400800788c */ /* 0x000fe2000bf01270 */
[----:B------:R-:W-:Y:S01]  /*0330*/  SHF.L.U32 R7, R7, 0x2, RZ ;  /* 0x0000000207077819 */ /* 0x000fe200000006ff */
[----:B------:R-:W-:Y:S01]  /*0340*/  UMOV UR4, URZ ;  /* 0x000000ff00047c82 */ /* 0x000fe20008000000 */
[----:B------:R-:W-:Y:S01]  /*0350*/  LOP3.LUT R0, R0, 0xf8, RZ, 0xc0, !PT ;  /* 0x000000f800007812 */ /* 0x000fe200078ec0ff */
[----:B------:R-:W-:Y:S01]  /*0360*/  USEL UR8, UR8, 0x40, UP0 ;  /* 0x0000004008087887 */ /* 0x000fe20008000000 */
[C---:B------:R-:W-:Y:S01]  /*0370*/  LOP3.LUT R5, R7.reuse, 0x7c, RZ, 0xc0, !PT ;  /* 0x0000007c07057812 */ /* 0x040fe200078ec0ff */
[----:B------:R-:W-:Y:S01]  /*0380*/  UMOV UR6, UR5 ;  /* 0x0000000500067c82 */ /* 0x000fe20008000000 */
[----:B------:R-:W-:Y:S02]  /*0390*/  LOP3.LUT R7, R7, 0x1c, RZ, 0xc0, !PT ;  /* 0x0000001c07077812 */ /* 0x000fe400078ec0ff */
[----:B------:R-:W-:-:S02]  /*03a0*/  IADD3 R0, PT, PT, R0, UR16, R4 ;  /* 0x0000001000007c10 */ /* 0x000fc4000fffe004 */
[----:B------:R-:W-:Y:S02]  /*03b0*/  IADD3 R5, PT, PT, -R5, 0x80, RZ ;  /* 0x0000008005057810 */ /* 0x000fe40007ffe1ff */
[----:B------:R-:W-:-:S07]  /*03c0*/  IADD3 R6, PT, PT, -R7, 0x20, RZ ;  /* 0x0000002007067810 */ /* 0x000fce0007ffe1ff */
.L_x_402:
[----:B-1----:R-:W1:Y:S01]  /*03d0*/  LDCU.64 UR10, c[0x0][0x3b0] ;  /* 0x00007600ff0a77ac */ /* 0x002e620008000a00 */
[----:B------:R-:W-:Y:S01]  /*03e0*/  HFMA2 R78, -RZ, RZ, 0, 0 ;  /* 0x00000000ff4e7431 */ /* 0x000fe200000001ff */
[----:B0-----:R-:W-:Y:S01]  /*03f0*/  CS2R R68, SRZ ;  /* 0x0000000000447805 */ /* 0x001fe2000001ff00 */
[----:B------:R-:W-:Y:S01]  /*0400*/  HFMA2 R82, -RZ, RZ, 0, 0 ;  /* 0x00000000ff527431 */ /* 0x000fe200000001ff */
[----:B----4-:R-:W-:Y:S02]  /*0410*/  CS2R R66, SRZ ;  /* 0x0000000000427805 */ /* 0x010fe4000001ff00 */
[----:B------:R-:W-:Y:S02]  /*0420*/  CS2R R76, SRZ ;  /* 0x00000000004c7805 */ /* 0x000fe4000001ff00 */
[----:B---3--:R-:W-:Y:S02]  /*0430*/  CS2R R62, SRZ ;  /* 0x00000000003e7805 */ /* 0x008fe4000001ff00 */
[----:B------:R-:W-:-:S02]  /*0440*/  CS2R R52, SRZ ;  /* 0x0000000000347805 */ /* 0x000fc4000001ff00 */
[----:B------:R-:W-:Y:S02]  /*0450*/  MOV R65, RZ ;  /* 0x000000ff00417202 */ /* 0x000fe40000000f00 */
[----:B--2---:R-:W-:Y:S02]  /*0460*/  CS2R R60, SRZ ;  /* 0x00000000003c7805 */ /* 0x004fe4000001ff00 */
[----:B------:R-:W-:Y:S02]  /*0470*/  CS2R R58, SRZ ;  /* 0x00000000003a7805 */ /* 0x000fe4000001ff00 */
[----:B------:R-:W-:Y:S02]  /*0480*/  CS2R R74, SRZ ;  /* 0x00000000004a7805 */ /* 0x000fe4000001ff00 */
[----:B------:R-:W-:Y:S02]  /*0490*/  CS2R R56, SRZ ;  /* 0x0000000000387805 */ /* 0x000fe4000001ff00 */
[----:B------:R-:W-:-:S02]  /*04a0*/  CS2R R30, SRZ ;  /* 0x00000000001e7805 */ /* 0x000fc4000001ff00 */
[----:B------:R-:W-:Y:S02]  /*04b0*/  CS2R R72, SRZ ;  /* 0x0000000000487805 */ /* 0x000fe4000001ff00 */
[----:B------:R-:W-:Y:S02]  /*04c0*/  CS2R R54, SRZ ;  /* 0x0000000000367805 */ /* 0x000fe4000001ff00 */
[----:B------:R-:W-:Y:S02]  /*04d0*/  CS2R R28, SRZ ;  /* 0x00000000001c7805 */ /* 0x000fe4000001ff00 */
[----:B------:R-:W-:Y:S01]  /*04e0*/  CS2R R70, SRZ ;  /* 0x0000000000467805 */ /* 0x000fe2000001ff00 */
[----:B-1----:R-:W-:Y:S01]  /*04f0*/  UISETP.GE.AND UP0, UPT, UR10, 0x1, UPT ;  /* 0x000000010a00788c */ /* 0x002fe2000bf06270 */
[----:B------:R-:W-:Y:S01]  /*0500*/  MOV R80, RZ ;  /* 0x000000ff00507202 */ /* 0x000fe20000000f00 */
[----:B------:R-:W-:-:S04]  /*0510*/  UIADD3 UR9, UPT, UPT, -UR4, UR11, URZ ;  /* 0x0000000b04097290 */ /* 0x000fc8000fffe1ff */
[----:B------:R-:W-:-:S04]  /*0520*/  UISETP.LT.AND UP1, UPT, UR9, 0x80, UPT ;  /* 0x000000800900788c */ /* 0x000fc8000bf21270 */
[----:B------:R-:W-:Y:S01]  /*0530*/  USEL UR16, UR9, 0x80, UP1 ;  /* 0x0000008009107887 */ /* 0x000fe20008800000 */
[----:B------:R-:W-:Y:S11]  /*0540*/  BRA.U !UP0, `(.L_x_176) ;  /* 0x0000005108887547 */ /* 0x000ff6000b800000 */
[----:B------:R-:W0:Y:S01]  /*0550*/  S2R R4, SR_TID.X ;  /* 0x0000000000047919 */ /* 0x000e220000002100 */
[----:B------:R-:W-:Y:S01]  /*0560*/  MOV R78, RZ ;  /* 0x000000ff004e7202 */ /* 0x000fe20000000f00 */
[----:B------:R-:W-:Y:S01]  /*0570*/  UMOV UR5, URZ ;  /* 0x000000ff00057c82 */ /* 0x000fe20008000000 */
[----:B0-----:R-:W-:-:S04]  /*0580*/  SHF.L.U32 R3, R4, 0x2, RZ ;  /* 0x0000000204037819 */ /* 0x001fc800000006ff */
[----:B------:R-:W-:-:S07]  /*0590*/  LOP3.LUT R3, R3, 0x7c, RZ, 0xc0, !PT ;  /* 0x0000007c03037812 */ /* 0x000fce00078ec0ff */
.L_x_195:
[----:B------:R-:W0:Y:S01]  /*05a0*/  LDCU UR10, c[0x0][0x3b0] ;  /* 0x00007600ff0a77ac */ /* 0x000e220008000800 */
[----:B------:R-:W-:Y:S01]  /*05b0*/  ISETP.GT.U32.AND P0, PT, R4, 0x1ff, PT ;  /* 0x000001ff0400780c */ /* 0x000fe20003f04070 */
[----:B------:R-:W-:Y:S01]  /*05c0*/  BSSY.RECONVERGENT B0, `(.L_x_177) ;  /* 0x0000058000007945 */ /* 0x000fe20003800200 */
[----:B------:R-:W-:Y:S01]  /*05d0*/  MOV R2, R4 ;  /* 0x0000000400027202 */ /* 0x000fe20000000f00 */
[----:B0-----:R-:W-:-:S04]  /*05e0*/  UIADD3 UR10, UPT, UPT, -UR5, UR10, URZ ;  /* 0x0000000a050a7290 */ /* 0x001fc8000fffe1ff */
[----:B------:R-:W-:-:S04]  /*05f0*/  UISETP.LT.AND UP0, UPT, UR10, 0x20, UPT ;  /* 0x000000200a00788c */ /* 0x000fc8000bf01270 */
[----:B------:R-:W-:Y:S02]  /*0600*/  USEL UR17, UR10, 0x20, UP0 ;  /* 0x000000200a117887 */ /* 0x000fe40008000000 */
[----:B------:R-:W-:Y:S10]  /*0610*/  @P0 BRA `(.L_x_178) ;  /* 0x0000000400480947 */ /* 0x000ff40003800000 */
[C---:B------:R-:W-:Y:S01]  /*0620*/  LOP3.LUT R2, R7.reuse, 0x3, RZ, 0xfc, !PT ;  /* 0x0000000307027812 */ /* 0x040fe200078efcff */
[----:B------:R-:W-:Y:S01]  /*0630*/  BSSY.RECONVERGENT B1, `(.L_x_179) ;  /* 0x000004f000017945 */ /* 0x000fe20003800200 */
[----:B------:R-:W-:Y:S02]  /*0640*/  MOV R12, R4 ;  /* 0x00000004000c7202 */ /* 0x000fe40000000f00 */
[----:B------:R-:W-:Y:S02]  /*0650*/  ISETP.GE.AND P0, PT, R2, UR17, PT ;  /* 0x0000001102007c0c */ /* 0x000fe4000bf06270 */
[----:B------:R-:W-:-:S11]  /*0660*/  IADD3 R2, PT, PT, R7, UR5, RZ ;  /* 0x0000000507027c10 */ /* 0x000fd6000fffe0ff */
.L_x_188:
[----:B0-----:R-:W-:Y:S01]  /*0670*/  SHF.R.U32.HI R14, RZ, 0x3, R12 ;  /* 0x00000003ff0e7819 */ /* 0x001fe2000001160c */
[----:B------:R-:W-:Y:S01]  /*0680*/  BSSY.RECONVERGENT B2, `(.L_x_180) ;  /* 0x0000048000027945 */ /* 0x000fe20003800200 */
[----:B------:R-:W-:Y:S02]  /*0690*/  ISETP.GE.U32.AND P1, PT, R12, 0x100, PT ;  /* 0x000001000c00780c */ /* 0x000fe40003f26070 */
[----:B------:R-:W-:Y:S02]  /*06a0*/  ISETP.GE.OR P2, PT, R14, UR8, P0 ;  /* 0x000000080e007c0c */ /* 0x000fe40008746670 */
[----:B------:R-:W-:-:S11]  /*06b0*/  IADD3 R12, PT, PT, R12, 0x100, RZ ;  /* 0x000001000c0c7810 */ /* 0x000fd60007ffe0ff */
[----:B------:R-:W-:Y:S05]  /*06c0*/  @P2 BRA `(.L_x_181) ;  /* 0x0000000000582947 */ /* 0x000fea0003800000 */
[----:B------:R-:W0:Y:S01]  /*06d0*/  S2R R16, SR_CgaCtaId ;  /* 0x0000000000107919 */ /* 0x000e220000008800 */
[----:B------:R-:W-:Y:S01]  /*06e0*/  MOV R15, 0x400 ;  /* 0x00000400000f7802 */ /* 0x000fe20000000f00 */
[----:B------:R-:W1:Y:S03]  /*06f0*/  LDCU UR11, c[0x0][0x3b0] ;  /* 0x00007600ff0b77ac */ /* 0x000e660008000800 */
[----:B------:R-:W-:Y:S01]  /*0700*/  IADD3 R8, PT, PT, R15, 0x6180, RZ ;  /* 0x000061800f087810 */ /* 0x000fe20007ffe0ff */
[----:B------:R-:W2:Y:S03]  /*0710*/  LDCU.64 UR12, c[0x0][0x380] ;  /* 0x00007000ff0c77ac */ /* 0x000ea60008000a00 */
[----:B0-----:R-:W-:-:S04]  /*0720*/  LEA R13, R16, R8, 0x18 ;  /* 0x00000008100d7211 */ /* 0x001fc800078ec0ff */
[----:B------:R-:W-:-:S06]  /*0730*/  LEA R13, R14, R13, 0x2 ;  /* 0x0000000d0e0d7211 */ /* 0x000fcc00078e10ff */
[----:B------:R-:W1:Y:S02]  /*0740*/  LDS R13, [R13] ;  /* 0x000000000d0d7984 */ /* 0x000e640000000800 */
[----:B-1----:R-:W-:-:S05]  /*0750*/  IMAD R9, R13, UR11, RZ ;  /* 0x0000000b0d097c24 */ /* 0x002fca000f8e02ff */
[----:B------:R-:W-:-:S04]  /*0760*/  IADD3 R10, P2, PT, R2, R9, RZ ;  /* 0x00000009020a7210 */ /* 0x000fc80007f5e0ff */
[----:B------:R-:W-:Y:S02]  /*0770*/  LEA.HI.X.SX32 R9, R9, RZ, 0x1, P2 ;  /* 0x000000ff09097211 */ /* 0x000fe400010f0eff */
[----:B--2---:R-:W-:-:S04]  /*0780*/  LEA R8, P2, R10, UR12, 0x2 ;  /* 0x0000000c0a087c11 */ /* 0x004fc8000f8410ff */
[----:B------:R-:W-:-:S06]  /*0790*/  LEA.HI.X R9, R10, UR13, R9, 0x2, P2 ;  /* 0x0000000d0a097c11 */ /* 0x000fcc00090f1409 */
[----:B------:R-:W2:Y:S01]  /*07a0*/  LDG.E.128.CONSTANT R8, desc[UR14][R8.64] ;  /* 0x0000000e08087981 */ /* 0x000ea2000c1e9d00 */
[----:B------:R-:W-:-:S05]  /*07b0*/  LEA R15, R16, R15, 0x18 ;  /* 0x0000000f100f7211 */ /* 0x000fca00078ec0ff */
[----:B------:R-:W-:-:S05]  /*07c0*/  IMAD R14, R14, 0x84, R15 ;  /* 0x000000840e0e7824 */ /* 0x000fca00078e020f */
[----:B------:R-:W-:-:S05]  /*07d0*/  LEA R14, R7, R14, 0x2 ;  /* 0x0000000e070e7211 */ /* 0x000fca00078e10ff */
[----:B--2---:R0:W-:Y:S04]  /*07e0*/  STS [R14], R8 ;  /* 0x000000080e007388 */ /* 0x0041e80000000800 */
[----:B------:R0:W-:Y:S04]  /*07f0*/  STS [R14+0x4], R9 ;  /* 0x000004090e007388 */ /* 0x0001e80000000800 */
[----:B------:R0:W-:Y:S04]  /*0800*/  STS [R14+0x8], R10 ;  /* 0x0000080a0e007388 */ /* 0x0001e80000000800 */
[----:B------:R0:W-:Y:S01]  /*0810*/  STS [R14+0xc], R11 ;  /* 0x00000c0b0e007388 */ /* 0x0001e20000000800 */
[----:B------:R-:W-:Y:S05]  /*0820*/  BRA `(.L_x_182) ;  /* 0x0000000000b47947 */ /* 0x000fea0003800000 */
.L_x_181:
[----:B------:R-:W-:-:S13]  /*0830*/  ISETP.GE.AND P2, PT, R14, UR8, PT ;  /* 0x000000080e007c0c */ /* 0x000fda000bf46270 */
[----:B------:R-:W-:Y:S05]  /*0840*/  @!P2 BRA `(.L_x_183) ;  /* 0x000000000048a947 */ /* 0x000fea0003800000 */
[----:B------:R-:W0:Y:S01]  /*0850*/  S2UR UR12, SR_CgaCtaId ;  /* 0x00000000000c79c3 */ /* 0x000e220000008800 */
[----:B------:R-:W-:Y:S01]  /*0860*/  UMOV UR11, 0x400 ;  /* 0x00000400000b7882 */ /* 0x000fe20000000000 */
[----:B------:R-:W-:Y:S01]  /*0870*/  LOP3.LUT R8, R4, 0x7, RZ, 0xc0, !PT ;  /* 0x0000000704087812 */ /* 0x000fe200078ec0ff */
[----:B------:R-:W-:Y:S01]  /*0880*/  HFMA2 R9, -RZ, RZ, 0, 5.9604644775390625e-08 ;  /* 0x00000001ff097431 */ /* 0x000fe200000001ff */
[----:B------:R-:W-:Y:S01]  /*0890*/  BSSY.RECONVERGENT B3, `(.L_x_184) ;  /* 0x000000c000037945 */ /* 0x000fe20003800200 */
[----:B0-----:R-:W-:-:S06]  /*08a0*/  ULEA UR11, UR12, UR11, 0x18 ;  /* 0x0000000b0c0b7291 */ /* 0x001fcc000f8ec0ff */
[----:B------:R-:W-:-:S05]  /*08b0*/  LEA R11, R8, UR11, 0x4 ;  /* 0x0000000b080b7c11 */ /* 0x000fca000f8e20ff */
[----:B------:R-:W-:-:S07]  /*08c0*/  IMAD R8, R14, 0x84, R11 ;  /* 0x000000840e087824 */ /* 0x000fce00078e020b */
.L_x_186:
[----:B------:R0:W-:Y:S01]  /*08d0*/  STS [R8], RZ ;  /* 0x000000ff08007388 */ /* 0x0001e20000000800 */
[----:B------:R-:W-:-:S13]  /*08e0*/  ISETP.GE.U32.AND P2, PT, R9, R6, PT ;  /* 0x000000060900720c */ /* 0x000fda0003f46070 */
[----:B0-----:R-:W-:Y:S05]  /*08f0*/  @P2 BRA `(.L_x_185) ;  /* 0x0000000000142947 */ /* 0x001fea0003800000 */
[C---:B------:R-:W-:Y:S02]  /*0900*/  IADD3 R10, PT, PT, R9.reuse, -0x1, RZ ;  /* 0xffffffff090a7810 */ /* 0x040fe40007ffe0ff */
[----:B------:R-:W-:Y:S02]  /*0910*/  IADD3 R8, PT, PT, R8, 0x4, RZ ;  /* 0x0000000408087810 */ /* 0x000fe40007ffe0ff */
[----:B------:R-:W-:Y:S02]  /*0920*/  ISETP.GE.U32.AND P2, PT, R10, 0x3, PT ;  /* 0x000000030a00780c */ /* 0x000fe40003f46070 */
[----:B------:R-:W-:-:S11]  /*0930*/  IADD3 R9, PT, PT, R9, 0x1, RZ ;  /* 0x0000000109097810 */ /* 0x000fd60007ffe0ff */
[----:B------:R-:W-:Y:S05]  /*0940*/  @!P2 BRA `(.L_x_186) ;  /* 0xfffffffc00e0a947 */ /* 0x000fea000383ffff */
.L_x_185:
[----:B------:R-:W-:Y:S05]  /*0950*/  BSYNC.RECONVERGENT B3 ;  /* 0x0000000000037941 */ /* 0x000fea0003800200 */
.L_x_184:
[----:B------:R-:W-:Y:S05]  /*0960*/  BRA `(.L_x_182) ;  /* 0x0000000000647947 */ /* 0x000fea0003800000 */
.L_x_183:
[----:B------:R-:W0:Y:S01]  /*0970*/  S2R R9, SR_CgaCtaId ;  /* 0x0000000000097919 */ /* 0x000e220000008800 */
[----:B------:R-:W-:-:S04]  /*0980*/  MOV R8, 0x400 ;  /* 0x0000040000087802 */ /* 0x000fc80000000f00 */
[----:B------:R-:W-:Y:S02]  /*0990*/  IADD3 R10, PT, PT, R8, 0x6180, RZ ;  /* 0x00006180080a7810 */ /* 0x000fe40007ffe0ff */
[C---:B0-----:R-:W-:Y:S02]  /*09a0*/  LEA R11, R9.reuse, R8, 0x18 ;  /* 0x00000008090b7211 */ /* 0x041fe400078ec0ff */
[----:B------:R-:W-:Y:S02]  /*09b0*/  LEA R9, R9, R10, 0x18 ;  /* 0x0000000a09097211 */ /* 0x000fe400078ec0ff */
[----:B------:R-:W-:Y:S01]  /*09c0*/  MOV R10, RZ ;  /* 0x000000ff000a7202 */ /* 0x000fe20000000f00 */
[C---:B------:R-:W-:Y:S01]  /*09d0*/  IMAD R16, R14.reuse, 0x84, R11 ;  /* 0x000000840e107824 */ /* 0x040fe200078e020b */
[----:B------:R-:W-:-:S07]  /*09e0*/  LEA R15, R14, R9, 0x2 ;  /* 0x000000090e0f7211 */ /* 0x000fce00078e10ff */
.L_x_187:
[----:B------:R-:W-:-:S04]  /*09f0*/  IADD3 R13, PT, PT, R7, R10, RZ ;  /* 0x0000000a070d7210 */ /* 0x000fc80007ffe0ff */
[----:B------:R-:W-:-:S13]  /*0a00*/  ISETP.LT.AND P2, PT, R13, UR10, PT ;  /* 0x0000000a0d007c0c */ /* 0x000fda000bf41270 */
[----:B------:R-:W0:Y:S01]  /*0a10*/  @P2 LDS R11, [R15] ;  /* 0x000000000f0b2984 */ /* 0x000e220000000800 */
[----:B------:R-:W0:Y:S01]  /*0a20*/  @P2 LDC R17, c[0x0][0x3b0] ;  /* 0x0000ec00ff112b82 */ /* 0x000e220000000800 */
[----:B------:R-:W-:-:S07]  /*0a30*/  @P2 IADD3 R14, PT, PT, R13, UR5, RZ ;  /* 0x000000050d0e2c10 */ /* 0x000fce000fffe0ff */
[----:B------:R-:W1:Y:S01]  /*0a40*/  @P2 LDC.64 R8, c[0x0][0x380] ;  /* 0x0000e000ff082b82 */ /* 0x000e620000000a00 */
[----:B0-----:R-:W-:-:S04]  /*0a50*/  @P2 IMAD R11, R11, R17, R14 ;  /* 0x000000110b0b2224 */ /* 0x001fc800078e020e */
[----:B-1----:R-:W-:-:S06]  /*0a60*/  @P2 IMAD.WIDE R8, R11, 0x4, R8 ;  /* 0x000000040b082825 */ /* 0x002fcc00078e0208 */
[----:B------:R-:W2:Y:S01]  /*0a70*/  @P2 LDG.E.CONSTANT R8, desc[UR14][R8.64] ;  /* 0x0000000e08082981 */ /* 0x000ea2000c1e9900 */
[----:B------:R-:W-:Y:S02]  /*0a80*/  LEA R11, R13, R16, 0x2 ;  /* 0x000000100d0b7211 */ /* 0x000fe400078e10ff */
[----:B------:R-:W-:Y:S02]  /*0a90*/  MOV R13, R10 ;  /* 0x0000000a000d7202 */ /* 0x000fe40000000f00 */
[----:B------:R-:W-:Y:S02]  /*0aa0*/  IADD3 R10, PT, PT, R10, 0x1, RZ ;  /* 0x000000010a0a7810 */ /* 0x000fe40007ffe0ff */
[----:B------:R-:W-:Y:S01]  /*0ab0*/  ISETP.LT.U32.AND P3, PT, R13, 0x3, PT ;  /* 0x000000030d00780c */ /* 0x000fe20003f61070 */
[----:B--2---:R1:W-:Y:S04]  /*0ac0*/  @P2 STS [R11], R8 ;  /* 0x000000080b002388 */ /* 0x0043e80000000800 */
[----:B------:R1:W-:Y:S01]  /*0ad0*/  @!P2 STS [R11], RZ ;  /* 0x000000ff0b00a388 */ /* 0x0003e20000000800 */
[----:B------:R-:W-:-:S13]  /*0ae0*/  ISETP.GE.U32.AND P2, PT, R10, R6, PT ;  /* 0x000000060a00720c */ /* 0x000fda0003f46070 */
[----:B-1----:R-:W-:Y:S05]  /*0af0*/  @!P2 BRA P3, `(.L_x_187) ;  /* 0xfffffffc00bca947 */ /* 0x002fea000183ffff */
.L_x_182:
[----:B------:R-:W-:Y:S05]  /*0b00*/  BSYNC.RECONVERGENT B2 ;  /* 0x0000000000027941 */ /* 0x000fea0003800200 */
.L_x_180:
[----:B------:R-:W-:Y:S05]  /*0b10*/  @!P1 BRA `(.L_x_188) ;  /* 0xfffffff800d49947 */ /* 0x000fea000383ffff */
[----:B------:R-:W-:Y:S05]  /*0b20*/  BSYNC.RECONVERGENT B1 ;  /* 0x0000000000017941 */ /* 0x000fea0003800200 */
.L_x_179:
[----:B------:R-:W-:-:S07]  /*0b30*/  MOV R2, R4 ;  /* 0x0000000400027202 */ /* 0x000fce0000000f00 */
.L_x_178:
[----:B------:R-:W-:Y:S05]  /*0b40*/  BSYNC.RECONVERGENT B0 ;  /* 0x0000000000007941 */ /* 0x000fea0003800200 */
.L_x_177:
[----:B------:R-:W-:Y:S01]  /*0b50*/  BSSY.RECONVERGENT B0, `(.L_x_189) ;  /* 0x0000035000007945 */ /* 0x000fe20003800200 */
.L_x_194:
[C---:B0-----:R-:W-:Y:S01]  /*0b60*/  LOP3.LUT R8, R3.reuse, 0x3, RZ, 0xfc, !PT ;  /* 0x0000000303087812 */ /* 0x041fe200078efcff */
[----:B------:R-:W-:Y:S01]  /*0b70*/  BSSY.RECONVERGENT B1, `(.L_x_190) ;  /* 0x000002f000017945 */ /* 0x000fe20003800200 */
[----:B------:R-:W-:Y:S02]  /*0b80*/  SHF.R.U32.HI R12, RZ, 0x5, R2 ;  /* 0x00000005ff0c7819 */ /* 0x000fe40000011602 */
[----:B------:R-:W-:Y:S02]  /*0b90*/  ISETP.GE.AND P0, PT, R8, UR16, PT ;  /* 0x0000001008007c0c */ /* 0x000fe4000bf06270 */
[----:B------:R-:W-:Y:S02]  /*0ba0*/  IADD3 R15, PT, PT, R3, UR4, RZ ;  /* 0x00000004030f7c10 */ /* 0x000fe4000fffe0ff */
[----:B------:R-:W-:-:S13]  /*0bb0*/  ISETP.LT.AND P0, PT, R12, UR17, !P0 ;  /* 0x000000110c007c0c */ /* 0x000fda000c701270 */
[----:B------:R-:W-:Y:S05]  /*0bc0*/  @!P0 BRA `(.L_x_191) ;  /* 0x0000000000448947 */ /* 0x000fea0003800000 */
[----:B------:R-:W0:Y:S01]  /*0bd0*/  LDCU UR11, c[0x0][0x3b4] ;  /* 0x00007680ff0b77ac */ /* 0x000e220008000800 */
[----:B------:R-:W-:Y:S01]  /*0be0*/  HFMA2 R9, -RZ, RZ, 0, 2.384185791015625e-07 ;  /* 0x00000004ff097431 */ /* 0x000fe200000001ff */
[----:B------:R-:W-:-:S05]  /*0bf0*/  IADD3 R8, PT, PT, R12, UR5, RZ ;  /* 0x000000050c087c10 */ /* 0x000fca000fffe0ff */
[----:B0-----:R-:W-:-:S04]  /*0c00*/  IMAD R8, R8, UR11, R15 ;  /* 0x0000000b08087c24 */ /* 0x001fc8000f8e020f */
        /* <DEDUP_REMOVED lines=13> */
.L_x_191:
[----:B------:R-:W0:Y:S01]  /*0ce0*/  S2R R9, SR_CgaCtaId ;  /* 0x0000000000097919 */ /* 0x000e220000008800 */
[----:B------:R-:W1:Y:S01]  /*0cf0*/  LDCU UR11, c[0x0][0x3b4] ;  /* 0x00007680ff0b77ac */ /* 0x000e620008000800 */
[----:B------:R-:W-:Y:S02]  /*0d00*/  MOV R8, 0x400 ;  /* 0x0000040000087802 */ /* 0x000fe40000000f00 */
[----:B------:R-:W-:Y:S02]  /*0d10*/  IADD3 R11, PT, PT, R12, UR5, RZ ;  /* 0x000000050c0b7c10 */ /* 0x000fe4000fffe0ff */
[----:B------:R-:W-:Y:S02]  /*0d20*/  IADD3 R8, PT, PT, R8, 0x2100, RZ ;  /* 0x0000210008087810 */ /* 0x000fe40007ffe0ff */
[----:B------:R-:W-:Y:S01]  /*0d30*/  MOV R10, RZ ;  /* 0x000000ff000a7202 */ /* 0x000fe20000000f00 */
[----:B-1----:R-:W-:Y:S01]  /*0d40*/  IMAD R15, R11, UR11, R15 ;  /* 0x0000000b0b0f7c24 */ /* 0x002fe2000f8e020f */
[----:B0-----:R-:W-:-:S05]  /*0d50*/  LEA R9, R9, R8, 0x18 ;  /* 0x0000000809097211 */ /* 0x001fca00078ec0ff */
[----:B------:R-:W-:-:S07]  /*0d60*/  IMAD R14, R12, 0x204, R9 ;  /* 0x000002040c0e7824 */ /* 0x000fce00078e0209 */
.L_x_193:
[----:B------:R-:W-:Y:S01]  /*0d70*/  IADD3 R11, PT, PT, R3, R10, RZ ;  /* 0x0000000a030b7210 */ /* 0x000fe20007ffe0ff */
[----:B------:R-:W-:-:S03]  /*0d80*/  HFMA2 R9, -RZ, RZ, 0, 2.384185791015625e-07 ;  /* 0x00000004ff097431 */ /* 0x000fc600000001ff */
[----:B------:R-:W-:-:S04]  /*0d90*/  ISETP.LT.AND P0, PT, R11, UR9, PT ;  /* 0x000000090b007c0c */ /* 0x000fc8000bf01270 */
[----:B------:R-:W-:-:S13]  /*0da0*/  ISETP.GE.OR P0, PT, R12, UR17, !P0 ;  /* 0x000000110c007c0c */ /* 0x000fda000c706670 */
[----:B------:R-:W-:-:S05]  /*0db0*/  @!P0 IADD3 R8, PT, PT, R15, R10, RZ ;  /* 0x0000000a0f088210 */ /* 0x000fca0007ffe0ff */
[----:B------:R-:W-:-:S06]  /*0dc0*/  @!P0 IMAD.WIDE R8, R8, R9, UR6 ;  /* 0x0000000608088e25 */ /* 0x000fcc000f8e0209 */
[----:B------:R-:W2:Y:S01]  /*0dd0*/  @!P0 LDG.E.CONSTANT R8, desc[UR14][R8.64] ;  /* 0x0000000e08088981 */ /* 0x000ea2000c1e9900 */
[----:B------:R-:W-:Y:S02]  /*0de0*/  LEA R11, R11, R14, 0x2 ;  /* 0x0000000e0b0b7211 */ /* 0x000fe400078e10ff */
[----:B------:R-:W-:Y:S02]  /*0df0*/  MOV R13, R10 ;  /* 0x0000000a000d7202 */ /* 0x000fe40000000f00 */
[----:B------:R-:W-:Y:S02]  /*0e00*/  IADD3 R10, PT, PT, R10, 0x1, RZ ;  /* 0x000000010a0a7810 */ /* 0x000fe40007ffe0ff */
[----:B------:R-:W-:Y:S01]  /*0e10*/  ISETP.LT.U32.AND P1, PT, R13, 0x3, PT ;  /* 0x000000030d00780c */ /* 0x000fe20003f21070 */
[----:B--2---:R1:W-:Y:S04]  /*0e20*/  @!P0 STS [R11], R8 ;  /* 0x000000080b008388 */ /* 0x0043e80000000800 */
[----:B------:R1:W-:Y:S01]  /*0e30*/  @P0 STS [R11], RZ ;  /* 0x000000ff0b000388 */ /* 0x0003e20000000800 */
[----:B------:R-:W-:-:S13]  /*0e40*/  ISETP.GE.U32.AND P0, PT, R10, R5, PT ;  /* 0x000000050a00720c */ /* 0x000fda0003f06070 */
[----:B-1----:R-:W-:Y:S05]  /*0e50*/  @!P0 BRA P1, `(.L_x_193) ;  /* 0xfffffffc00c48947 */ /* 0x002fea000083ffff */
.L_x_192:
[----:B------:R-:W-:Y:S05]  /*0e60*/  BSYNC.RECONVERGENT B1 ;  /* 0x0000000000017941 */ /* 0x000fea0003800200 */
.L_x_190:
[C---:B------:R-:W-:Y:S02]  /*0e70*/  ISETP.GE.U32.AND P0, PT, R2.reuse, 0x300, PT ;  /* 0x000003000200780c */ /* 0x040fe40003f06070 */
[----:B------:R-:W-:-:S11]  /*0e80*/  IADD3 R2, PT, PT, R2, 0x100, RZ ;  /* 0x0000010002027810 */ /* 0x000fd60007ffe0ff */
[----:B------:R-:W-:Y:S05]  /*0e90*/  @!P0 BRA `(.L_x_194) ;  /* 0xfffffffc00308947 */ /* 0x000fea000383ffff */
[----:B------:R-:W-:Y:S05]  /*0ea0*/  BSYNC.RECONVERGENT B0 ;  /* 0x0000000000007941 */ /* 0x000fea0003800200 */
.L_x_189:
[----:B0-----:R-:W0:Y:S01]  /*0eb0*/  S2R R9, SR_CgaCtaId ;  /* 0x0000000000097919 */ /* 0x001e220000008800 */
[----:B------:R-:W1:Y:S01]  /*0ec0*/  S2UR UR11, SR_CgaCtaId ;  /* 0x00000000000b79c3 */ /* 0x000e620000008800 */
[----:B------:R-:W-:Y:S01]  /*0ed0*/  MOV R2, 0x400 ;  /* 0x0000040000027802 */ /* 0x000fe20000000f00 */
[----:B------:R-:W-:-:S06]  /*0ee0*/  UMOV UR10, 0x400 ;  /* 0x00000400000a7882 */ /* 0x000fcc0000000000 */
[----:B------:R-:W-:Y:S01]  /*0ef0*/  BAR.SYNC.DEFER_BLOCKING 0x0 ;  /* 0x0000000000007b1d */ /* 0x000fe20000010000 */
[----:B------:R-:W-:Y:S01]  /*0f00*/  SHF.R.U32.HI R8, RZ, 0x2, R4 ;  /* 0x00000002ff087819 */ /* 0x000fe20000011604 */
[----:B------:R-:W-:Y:S02]  /*0f10*/  UIADD3 UR10, UPT, UPT, UR10, 0x2100, URZ ;  /* 0x000021000a0a7890 */ /* 0x000fe4000fffe0ff */
[----:B------:R-:W-:Y:S02]  /*0f20*/  UIADD3 UR5, UPT, UPT, UR5, 0x20, URZ ;  /* 0x0000002005057890 */ /* 0x000fe4000fffe0ff */
[----:B-1----:R-:W-:Y:S01]  /*0f30*/  ULEA UR10, UR11, UR10, 0x18 ;  /* 0x0000000a0b0a7291 */ /* 0x002fe2000f8ec0ff */
[----:B0-----:R-:W-:Y:S02]  /*0f40*/  LEA R2, R9, R2, 0x18 ;  /* 0x0000000209027211 */ /* 0x001fe400078ec0ff */
[----:B------:R-:W-:Y:S02]  /*0f50*/  LOP3.LUT R9, R8, 0xf8, RZ, 0xc0, !PT ;  /* 0x000000f808097812 */ /* 0x000fe400078ec0ff */
[----:B------:R-:W-:-:S03]  /*0f60*/  SHF.L.U32 R8, R4, 0x4, RZ ;  /* 0x0000000404087819 */ /* 0x000fc600000006ff */
[----:B------:R-:W-:Y:S01]  /*0f70*/  IMAD R64, R9, 0x84, R2 ;  /* 0x0000008409407824 */ /* 0x000fe200078e0202 */
[----:B------:R-:W-:-:S04]  /*0f80*/  LOP3.LUT R2, R8, 0x1f0, RZ, 0xc0, !PT ;  /* 0x000001f008027812 */ /* 0x000fc800078ec0ff */
[----:B------:R-:W-:Y:S04]  /*0f90*/  LDS.128 R32, [R64] ;  /* 0x0000000040207984 */ /* 0x000fe80000000c00 */
[----:B------:R-:W0:Y:S04]  /*0fa0*/  LDS.128 R16, [R2+UR10] ;  /* 0x0000000a02107984 */ /* 0x000e280008000c00 */
[----:B------:R-:W1:Y:S04]  /*0fb0*/  LDS.128 R20, [R64+0x80] ;  /* 0x0000800040147984 */ /* 0x000e680000000c00 */
[----:B------:R-:W2:Y:S04]  /*0fc0*/  LDS.128 R40, [R64+0x100] ;  /* 0x0001000040287984 */ /* 0x000ea80000000c00 */
[----:B------:R-:W3:Y:S04]  /*0fd0*/  LDS.128 R36, [R64+0x310] ;  /* 0x0003100040247984 */ /* 0x000ee80000000c00 */
[----:B------:R-:W4:Y:S04]  /*0fe0*/  LDS.128 R48, [R64+0x180] ;  /* 0x0001800040307984 */ /* 0x000f280000000c00 */
[----:B------:R-:W5:Y:S04]  /*0ff0*/  LDS.128 R12, [R64+0x210] ;  /* 0x00021000400c7984 */ /* 0x000f680000000c00 */
[----:B------:R-:W5:Y:S04]  /*1000*/  LDS.128 R24, [R64+0x290] ;  /* 0x0002900040187984 */ /* 0x000f680000000c00 */
[----:B------:R-:W5:Y:S04]  /*1010*/  LDS.128 R44, [R64+0x390] ;  /* 0x00039000402c7984 */ /* 0x000f680000000c00 */
[----:B------:R-:W5:Y:S01]  /*1020*/  LDS.128 R8, [R2+UR10+0x200] ;  /* 0x0002000a02087984 */ /* 0x000f620008000c00 */
        /* <DEDUP_REMOVED lines=9> */
[----:B------:R-:W0:Y:S01]  /*10c0*/  LDS R21, [R2+UR10+0x210] ;  /* 0x0002100a02157984 */ /* 0x000e220008000800 */
[C---:B------:R-:W-:Y:S01]  /*10d0*/  FFMA R92, R42.reuse, R17, R56 ;  /* 0x000000112a5c7223 */ /* 0x040fe20000000038 */
[C---:B------:R-:W-:Y:S01]  /*10e0*/  FFMA R31, R42.reuse, R18, R61 ;  /* 0x000000122a1f7223 */ /* 0x040fe2000000003d */
[----:B------:R-:W-:Y:S01]  /*10f0*/  FFMA R42, R42, R19, R74 ;  /* 0x000000132a2a7223 */ /* 0x000fe2000000004a */
[C---:B---3--:R-:W-:Y:S01]  /*1100*/  FFMA R74, R38.reuse, R16, R29 ;  /* 0x00000010264a7223 */ /* 0x048fe2000000001d */
[C---:B------:R-:W-:Y:S01]  /*1110*/  FFMA R30, R38.reuse, R17, R30 ;  /* 0x00000011261e7223 */ /* 0x040fe2000000001e */
[C---:B------:R-:W-:Y:S01]  /*1120*/  FFMA R55, R38.reuse, R18, R55 ;  /* 0x0000001226377223 */ /* 0x040fe20000000037 */
[----:B------:R-:W-:Y:S01]  /*1130*/  FFMA R38, R38, R19, R59 ;  /* 0x0000001326267223 */ /* 0x000fe2000000003b */
[C---:B----4-:R-:W-:Y:S01]  /*1140*/  FFMA R29, R51.reuse, R16, R58 ;  /* 0x00000010331d7223 */ /* 0x050fe2000000003a */
[CC--:B------:R-:W-:Y:S01]  /*1150*/  FFMA R37, R51.reuse, R17.reuse, R60 ;  /* 0x0000001133257223 */ /* 0x0c0fe2000000003c */
[----:B------:R-:W1:Y:S01]  /*1160*/  LDS.128 R56, [R64+0x190] ;  /* 0x0001900040387984 */ /* 0x000e620000000c00 */
[C---:B------:R-:W-:Y:S01]  /*1170*/  FFMA R50, R51.reuse, R18, R65 ;  /* 0x0000001233327223 */ /* 0x040fe20000000041 */
[C---:B-----5:R-:W-:Y:S01]  /*1180*/  FFMA R82, R12.reuse, R17, R62 ;  /* 0x000000110c527223 */ /* 0x060fe2000000003e */
[-C--:B------:R-:W-:Y:S01]  /*1190*/  FFMA R51, R51, R19.reuse, R63 ;  /* 0x0000001333337223 */ /* 0x080fe2000000003f */
[C---:B------:R-:W-:Y:S01]  /*11a0*/  FFMA R54, R12.reuse, R16, R53 ;  /* 0x000000100c367223 */ /* 0x040fe20000000035 */
[----:B------:R-:W2:Y:S01]  /*11b0*/  LDS.128 R60, [R64+0x3a0] ;  /* 0x0003a000403c7984 */ /* 0x000ea20000000c00 */
[CC--:B------:R-:W-:Y:S01]  /*11c0*/  FFMA R88, R12.reuse, R18.reuse, R67 ;  /* 0x000000120c587223 */ /* 0x0c0fe20000000043 */
[----:B------:R-:W-:Y:S01]  /*11d0*/  FFMA R12, R12, R19, R77 ;  /* 0x000000130c0c7223 */ /* 0x000fe2000000004d */
[C---:B------:R-:W-:Y:S01]  /*11e0*/  FFMA R53, R25.reuse, R17, R68 ;  /* 0x0000001119357223 */ /* 0x040fe20000000044 */
[-C--:B------:R-:W-:Y:S01]  /*11f0*/  FFMA R68, R25, R18.reuse, R69 ;  /* 0x0000001219447223 */ /* 0x080fe20000000045 */
[----:B------:R-:W-:Y:S01]  /*1200*/  FFMA R18, R47, R18, R71 ;  /* 0x000000122f127223 */ /* 0x000fe20000000047 */
[C---:B------:R-:W-:Y:S01]  /*1210*/  FFMA R66, R25.reuse, R16, R66 ;  /* 0x0000001019427223 */ /* 0x040fe20000000042 */
[----:B------:R-:W-:Y:S01]  /*1220*/  FFMA R78, R25, R19, R78 ;  /* 0x00000013194e7223 */ /* 0x000fe2000000004e */
[C---:B------:R-:W-:Y:S01]  /*1230*/  FFMA R46, R22.reuse, R10, R73 ;  /* 0x0000000a162e7223 */ /* 0x040fe20000000049 */
[----:B------:R-:W-:Y:S01]  /*1240*/  FFMA R69, R22, R11, R20 ;  /* 0x0000000b16457223 */ /* 0x000fe20000000014 */
[C---:B------:R-:W-:Y:S01]  /*1250*/  FFMA R67, R47.reuse, R16, R28 ;  /* 0x000000102f437223 */ /* 0x040fe2000000001c */
        /* <DEDUP_REMOVED lines=9> */
[----:B------:R-:W-:Y:S01]  /*12f0*/  FFMA R79, R9, R43, R90 ;  /* 0x0000002b094f7223 */ /* 0x000fe2000000005a */
[C---:B------:R-:W-:Y:S01]  /*1300*/  FFMA R92, R43.reuse, R10, R92 ;  /* 0x0000000a2b5c7223 */ /* 0x040fe2000000005c */
[-C--:B------:R-:W-:Y:S01]  /*1310*/  FFMA R81, R43, R11.reuse, R31 ;  /* 0x0000000b2b517223 */ /* 0x080fe2000000001f */
[----:B------:R-:W3:Y:S01]  /*1320*/  LDS.64 R24, [R2+UR10+0x408] ;  /* 0x0004080a02187984 */ /* 0x000ee20008000a00 */
[----:B------:R-:W-:Y:S01]  /*1330*/  FFMA R55, R39, R11, R55 ;  /* 0x0000000b27377223 */ /* 0x000fe20000000037 */
[C---:B0-----:R-:W-:Y:S01]  /*1340*/  FFMA R20, R21.reuse, R13, R12 ;  /* 0x0000000d15147223 */ /* 0x041fe2000000000c */
[----:B------:R-:W-:Y:S01]  /*1350*/  FFMA R32, R21, R33, R32 ;  /* 0x0000002115207223 */ /* 0x000fe20000000020 */
[----:B------:R-:W0:Y:S01]  /*1360*/  LDS.64 R12, [R2+UR10+0x410] ;  /* 0x0004100a020c7984 */ /* 0x000e220008000a00 */
[-C--:B------:R-:W-:Y:S01]  /*1370*/  FFMA R33, R9, R22.reuse, R52 ;  /* 0x0000001609217223 */ /* 0x080fe20000000034 */
[C---:B------:R-:W-:Y:S01]  /*1380*/  FFMA R72, R21.reuse, R22, R72 ;  /* 0x0000001615487223 */ /* 0x040fe20000000048 */
[C---:B------:R-:W-:Y:S01]  /*1390*/  FFMA R22, R26.reuse, R10, R53 ;  /* 0x0000000a1a167223 */ /* 0x040fe20000000035 */
[----:B------:R-:W-:Y:S01]  /*13a0*/  FFMA R53, R26, R11, R68 ;  /* 0x0000000b1a357223 */ /* 0x000fe20000000044 */
[C---:B------:R-:W-:Y:S01]  /*13b0*/  FFMA R78, R21.reuse, R26, R78 ;  /* 0x0000001a154e7223 */ /* 0x040fe2000000004e */
[----:B------:R-:W-:Y:S01]  /*13c0*/  FFMA R42, R21, R43, R42 ;  /* 0x0000002b152a7223 */ /* 0x000fe2000000002a */
[-C--:B------:R-:W-:Y:S01]  /*13d0*/  FFMA R43, R9, R39.reuse, R74 ;  /* 0x00000027092b7223 */ /* 0x080fe2000000004a */
[-C--:B------:R-:W-:Y:S01]  /*13e0*/  FFMA R26, R39, R10.reuse, R30 ;  /* 0x0000000a271a7223 */ /* 0x080fe2000000001e */
[----:B------:R-:W-:Y:S01]  /*13f0*/  FFMA R38, R21, R39, R38 ;  /* 0x0000002715267223 */ /* 0x000fe20000000026 */
[CC--:B-1----:R-:W-:Y:S01]  /*1400*/  FFMA R52, R56.reuse, R10.reuse, R37 ;  /* 0x0000000a38347223 */ /* 0x0c2fe20000000025 */
[C---:B------:R-:W-:Y:S01]  /*1410*/  FFMA R39, R56.reuse, R9, R29 ;  /* 0x0000000938277223 */ /* 0x040fe2000000001d */
[C---:B------:R-:W-:Y:S01]  /*1420*/  FFMA R37, R56.reuse, R11, R50 ;  /* 0x0000000b38257223 */ /* 0x040fe20000000032 */
[----:B------:R-:W-:Y:S01]  /*1430*/  FFMA R56, R56, R21, R51 ;  /* 0x0000001538387223 */ /* 0x000fe20000000033 */
[C---:B--2---:R-:W-:Y:S01]  /*1440*/  FFMA R50, R60.reuse, R10, R17 ;  /* 0x0000000a3c327223 */ /* 0x044fe20000000011 */
[C---:B------:R-:W-:Y:S01]  /*1450*/  FFMA R51, R60.reuse, R11, R18 ;  /* 0x0000000b3c337223 */ /* 0x040fe20000000012 */
[C---:B------:R-:W-:Y:S01]  /*1460*/  FFMA R67, R60.reuse, R9, R67 ;  /* 0x000000093c437223 */ /* 0x040fe20000000043 */
[----:B------:R-:W1:Y:S01]  /*1470*/  LDS.128 R16, [R64+0x110] ;  /* 0x0001100040107984 */ /* 0x000e620000000c00 */
[----:B------:R-:W-:-:S03]  /*1480*/  FFMA R80, R60, R21, R80 ;  /* 0x000000153c507223 */ /* 0x000fc60000000050 */
[----:B------:R-:W2:Y:S04]  /*1490*/  LDS.128 R8, [R2+UR10+0x610] ;  /* 0x0006100a02087984 */ /* 0x000ea80008000c00 */
[----:B------:R-:W4:Y:S01]  /*14a0*/  LDS.128 R28, [R64+0x320] ;  /* 0x00032000401c7984 */ /* 0x000f220000000c00 */
[-C--:B---3--:R-:W-:Y:S01]  /*14b0*/  FFMA R83, R34, R25.reuse, R41 ;  /* 0x0000001922537223 */ /* 0x088fe20000000029 */
[CC--:B------:R-:W-:Y:S01]  /*14c0*/  FFMA R65, R24.reuse, R34.reuse, R65 ;  /* 0x0000002218417223 */ /* 0x0c0fe20000000041 */
[C---:B------:R-:W-:Y:S01]  /*14d0*/  FFMA R41, R23.reuse, R25, R46 ;  /* 0x0000001917297223 */ /* 0x040fe2000000002e */
[----:B------:R-:W-:Y:S01]  /*14e0*/  FFMA R33, R24, R23, R33 ;  /* 0x0000001718217223 */ /* 0x000fe20000000021 */
[----:B0-----:R-:W-:Y:S01]  /*14f0*/  FFMA R54, R12, R34, R47 ;  /* 0x000000220c367223 */ /* 0x001fe2000000002f */
[----:B------:R-:W-:Y:S01]  /*1500*/  FFMA R47, R34, R13, R32 ;  /* 0x0000000d222f7223 */ /* 0x000fe20000000020 */
[C---:B------:R-:W-:Y:S01]  /*1510*/  FFMA R34, R12.reuse, R23, R69 ;  /* 0x000000170c227223 */ /* 0x040fe20000000045 */
[----:B------:R-:W0:Y:S01]  /*1520*/  LDS R32, [R2+UR10+0x60c] ;  /* 0x00060c0a02207984 */ /* 0x000e220008000800 */
[-C--:B------:R-:W-:Y:S01]  /*1530*/  FFMA R46, R12, R14.reuse, R75 ;  /* 0x0000000e0c2e7223 */ /* 0x080fe2000000004b */
[-C--:B------:R-:W-:Y:S01]  /*1540*/  FFMA R69, R23, R13.reuse, R72 ;  /* 0x0000000d17457223 */ /* 0x080fe20000000048 */
[----:B------:R-:W-:Y:S01]  /*1550*/  FFMA R75, R14, R13, R20 ;  /* 0x0000000d0e4b7223 */ /* 0x000fe20000000014 */
[-C--:B------:R-:W-:Y:S01]  /*1560*/  FFMA R85, R27, R25.reuse, R22 ;  /* 0x000000191b557223 */ /* 0x080fe20000000016 */
[-C--:B------:R-:W-:Y:S01]  /*1570*/  FFMA R91, R61, R25.reuse, R50 ;  /* 0x000000193d5b7223 */ /* 0x080fe20000000032 */
[----:B------:R-:W3:Y:S01]  /*1580*/  LDS.128 R20, [R64+0x90] ;  /* 0x0000900040147984 */ /* 0x000ee20000000c00 */
[----:B------:R-:W-:Y:S01]  /*1590*/  FFMA R71, R24, R14, R71 ;  /* 0x0000000e18477223 */ /* 0x000fe20000000047 */
[----:B------:R-:W-:Y:S01]  /*15a0*/  FFMA R73, R14, R25, R73 ;  /* 0x000000190e497223 */ /* 0x000fe20000000049 */
[-C--:B------:R-:W-:Y:S01]  /*15b0*/  FFMA R77, R24, R27.reuse, R77 ;  /* 0x0000001b184d7223 */ /* 0x080fe2000000004d */
[----:B------:R-:W-:Y:S01]  /*15c0*/  FFMA R14, R12, R27, R53 ;  /* 0x0000001b0c0e7223 */ /* 0x000fe20000000035 */
[----:B------:R-:W-:Y:S01]  /*15d0*/  FFMA R87, R27, R13, R78 ;  /* 0x0000000d1b577223 */ /* 0x000fe2000000004e */
[----:B------:R-:W-:Y:S01]  /*15e0*/  FFMA R39, R24, R57, R39 ;  /* 0x0000003918277223 */ /* 0x000fe20000000027 */
[----:B------:R-:W-:Y:S01]  /*15f0*/  FFMA R89, R57, R25, R52 ;  /* 0x0000001939597223 */ /* 0x000fe20000000034 */
[C---:B-1----:R-:W-:Y:S01]  /*1600*/  FFMA R50, R16.reuse, R12, R81 ;  /* 0x0000000c10327223 */ /* 0x042fe20000000051 */
[----:B------:R-:W-:Y:S01]  /*1610*/  FFMA R81, R16, R13, R42 ;  /* 0x0000000d10517223 */ /* 0x000fe2000000002a */
[----:B------:R-:W-:Y:S01]  /*1620*/  FFMA R67, R24, R61, R67 ;  /* 0x0000003d18437223 */ /* 0x000fe20000000043 */
[CC--:B------:R-:W-:Y:S01]  /*1630*/  FFMA R79, R16.reuse, R24.reuse, R79 ;  /* 0x00000018104f7223 */ /* 0x0c0fe2000000004f */
[----:B--2---:R-:W-:Y:S01]  /*1640*/  FFMA R11, R16, R25, R92 ;  /* 0x00000019100b7223 */ /* 0x004fe2000000005c */
[C---:B------:R-:W-:Y:S01]  /*1650*/  FFMA R37, R12.reuse, R57, R37 ;  /* 0x000000390c257223 */ /* 0x040fe20000000025 */
[----:B------:R-:W-:Y:S01]  /*1660*/  FFMA R51, R12, R61, R51 ;  /* 0x0000003d0c337223 */ /* 0x000fe20000000033 */
[----:B------:R-:W-:Y:S01]  /*1670*/  FFMA R61, R61, R13, R80 ;  /* 0x0000000d3d3d7223 */ /* 0x000fe20000000050 */
[C---:B----4-:R-:W-:Y:S01]  /*1680*/  FFMA R93, R28.reuse, R24, R43 ;  /* 0x000000181c5d7223 */ /* 0x050fe2000000002b */
[C---:B------:R-:W-:Y:S01]  /*1690*/  FFMA R42, R28.reuse, R25, R26 ;  /* 0x000000191c2a7223 */ /* 0x040fe2000000001a */
[C---:B------:R-:W-:Y:S01]  /*16a0*/  FFMA R12, R28.reuse, R12, R55 ;  /* 0x0000000c1c0c7223 */ /* 0x040fe20000000037 */
[----:B------:R-:W1:Y:S01]  /*16b0*/  LDS.128 R24, [R64+0x2a0] ;  /* 0x0002a00040187984 */ /* 0x000e620000000c00 */
[----:B------:R-:W-:Y:S01]  /*16c0*/  FFMA R43, R35, R9, R54 ;  /* 0x00000009232b7223 */ /* 0x000fe20000000036 */
[-C--:B------:R-:W-:Y:S01]  /*16d0*/  FFMA R57, R57, R13.reuse, R56 ;  /* 0x0000000d39397223 */ /* 0x080fe20000000038 */
[----:B------:R-:W-:Y:S01]  /*16e0*/  FFMA R13, R28, R13, R38 ;  /* 0x0000000d1c0d7223 */ /* 0x000fe20000000026 */
[----:B------:R-:W2:Y:S01]  /*16f0*/  LDS.128 R52, [R2+UR10+0x810] ;  /* 0x0008100a02347984 */ /* 0x000ea20008000c00 */
[----:B------:R-:W-:Y:S01]  /*1700*/  FFMA R60, R8, R62, R91 ;  /* 0x0000003e083c7223 */ /* 0x000fe2000000005b */
[-C--:B------:R-:W-:Y:S01]  /*1710*/  FFMA R51, R62, R9.reuse, R51 ;  /* 0x000000093e337223 */ /* 0x080fe20000000033 */
[----:B------:R-:W-:Y:S01]  /*1720*/  FFMA R38, R8, R58, R89 ;  /* 0x0000003a08267223 */ /* 0x000fe20000000059 */
[----:B------:R-:W-:Y:S01]  /*1730*/  FFMA R37, R58, R9, R37 ;  /* 0x000000093a257223 */ /* 0x000fe20000000025 */
[C---:B------:R-:W-:Y:S01]  /*1740*/  FFMA R56, R8.reuse, R15, R73 ;  /* 0x0000000f08387223 */ /* 0x040fe20000000049 */
[----:B------:R-:W-:Y:S01]  /*1750*/  FFMA R73, R29, R9, R12 ;  /* 0x000000091d497223 */ /* 0x000fe2000000000c */
[----:B------:R-:W-:Y:S01]  /*1760*/  FFMA R16, R8, R35, R83 ;  /* 0x0000002308107223 */ /* 0x000fe20000000053 */
[-C--:B------:R-:W-:Y:S01]  /*1770*/  FFMA R28, R35, R10.reuse, R47 ;  /* 0x0000000a231c7223 */ /* 0x080fe2000000002f */
[CC--:B------:R-:W-:Y:S01]  /*1780*/  FFMA R47, R15.reuse, R9.reuse, R46 ;  /* 0x000000090f2f7223 */ /* 0x0c0fe2000000002e */
[----:B------:R-:W-:Y:S01]  /*1790*/  FFMA R46, R15, R10, R75 ;  /* 0x0000000a0f2e7223 */ /* 0x000fe2000000004b */
[C---:B0-----:R-:W-:Y:S01]  /*17a0*/  FFMA R67, R32.reuse, R62, R67 ;  /* 0x0000003e20437223 */ /* 0x041fe20000000043 */
[----:B------:R-:W-:Y:S01]  /*17b0*/  FFMA R39, R32, R58, R39 ;  /* 0x0000003a20277223 */ /* 0x000fe20000000027 */
[-C--:B------:R-:W-:Y:S01]  /*17c0*/  FFMA R62, R62, R10.reuse, R61 ;  /* 0x0000000a3e3e7223 */ /* 0x080fe2000000003d */
[-C--:B------:R-:W-:Y:S01]  /*17d0*/  FFMA R58, R58, R10.reuse, R57 ;  /* 0x0000000a3a3a7223 */ /* 0x080fe20000000039 */
[C---:B------:R-:W-:Y:S01]  /*17e0*/  FFMA R61, R17.reuse, R9, R50 ;  /* 0x00000009113d7223 */ /* 0x040fe20000000032 */
[-C--:B------:R-:W-:Y:S01]  /*17f0*/  FFMA R79, R32, R17.reuse, R79 ;  /* 0x00000011204f7223 */ /* 0x080fe2000000004f */
[C---:B------:R-:W-:Y:S01]  /*1800*/  FFMA R57, R8.reuse, R17, R11 ;  /* 0x0000001108397223 */ /* 0x040fe2000000000b */
[-C--:B------:R-:W-:Y:S01]  /*1810*/  FFMA R50, R17, R10.reuse, R81 ;  /* 0x0000000a11327223 */ /* 0x080fe20000000051 */
[----:B------:R-:W-:Y:S01]  /*1820*/  FFMA R17, R8, R29, R42 ;  /* 0x0000001d08117223 */ /* 0x000fe2000000002a */
[----:B------:R-:W-:Y:S01]  /*1830*/  FFMA R42, R29, R10, R13 ;  /* 0x0000000a1d2a7223 */ /* 0x000fe2000000000d */
[C---:B---3--:R-:W-:Y:S01]  /*1840*/  FFMA R13, R20.reuse, R32, R33 ;  /* 0x00000020140d7223 */ /* 0x048fe20000000021 */
[----:B------:R-:W-:Y:S01]  /*1850*/  FFMA R12, R20, R8, R41 ;  /* 0x00000008140c7223 */ /* 0x000fe20000000029 */
[C---:B------:R-:W-:Y:S01]  /*1860*/  FFMA R65, R32.reuse, R35, R65 ;  /* 0x0000002320417223 */ /* 0x040fe20000000041 */
[C---:B------:R-:W-:Y:S01]  /*1870*/  FFMA R71, R32.reuse, R15, R71 ;  /* 0x0000000f20477223 */ /* 0x040fe20000000047 */
[----:B------:R-:W-:Y:S01]  /*1880*/  FFMA R93, R32, R29, R93 ;  /* 0x0000001d205d7223 */ /* 0x000fe2000000005d */
[CC--:B------:R-:W-:Y:S01]  /*1890*/  FFMA R11, R20.reuse, R9.reuse, R34 ;  /* 0x00000009140b7223 */ /* 0x0c0fe20000000022 */
[----:B------:R-:W-:Y:S01]  /*18a0*/  FFMA R66, R20, R10, R69 ;  /* 0x0000000a14427223 */ /* 0x000fe20000000045 */
[C---:B-1----:R-:W-:Y:S01]  /*18b0*/  FFMA R77, R24.reuse, R32, R77 ;  /* 0x00000020184d7223 */ /* 0x042fe2000000004d */
[C---:B------:R-:W-:Y:S01]  /*18c0*/  FFMA R76, R24.reuse, R8, R85 ;  /* 0x00000008184c7223 */ /* 0x040fe20000000055 */
[C---:B------:R-:W-:Y:S01]  /*18d0*/  FFMA R81, R24.reuse, R9, R14 ;  /* 0x0000000918517223 */ /* 0x040fe2000000000e */
[----:B------:R-:W-:Y:S01]  /*18e0*/  FFMA R78, R24, R10, R87 ;  /* 0x0000000a184e7223 */ /* 0x000fe20000000057 */
[----:B------:R-:W0:Y:S01]  /*18f0*/  LDS.128 R32, [R64+0x10] ;  /* 0x0000100040207984 */ /* 0x000e220000000c00 */
[----:B--2---:R-:W-:Y:S01]  /*1900*/  FFMA R24, R52, R21, R13 ;  /* 0x0000001534187223 */ /* 0x004fe2000000000d */
[C---:B------:R-:W-:Y:S01]  /*1910*/  FFMA R29, R21.reuse, R53, R12 ;  /* 0x00000035151d7223 */ /* 0x040fe2000000000c */
[CC--:B------:R-:W-:Y:S01]  /*1920*/  FFMA R20, R21.reuse, R54.reuse, R11 ;  /* 0x0000003615147223 */ /* 0x0c0fe2000000000b */
[----:B------:R-:W1:Y:S01]  /*1930*/  LDS.128 R12, [R64+0x220] ;  /* 0x00022000400c7984 */ /* 0x000e620000000c00 */
[-C--:B------:R-:W-:Y:S01]  /*1940*/  FFMA R21, R21, R55.reuse, R66 ;  /* 0x0000003715157223 */ /* 0x080fe20000000042 */
[----:B------:R-:W-:Y:S01]  /*1950*/  FFMA R41, R18, R55, R50 ;  /* 0x0000003712297223 */ /* 0x000fe20000000032 */
[----:B------:R-:W-:Y:S01]  /*1960*/  FFMA R74, R52, R25, R77 ;  /* 0x00000019344a7223 */ /* 0x000fe2000000004d */
[----:B------:R-:W2:Y:S01]  /*1970*/  LDS.128 R8, [R2+UR10+0xa10] ;  /* 0x000a100a02087984 */ /* 0x000ea20008000c00 */
[C---:B------:R-:W-:Y:S01]  /*1980*/  FFMA R77, R25.reuse, R53, R76 ;  /* 0x00000035194d7223 */ /* 0x040fe2000000004c */
[CC--:B------:R-:W-:Y:S01]  /*1990*/  FFMA R50, R25.reuse, R54.reuse, R81 ;  /* 0x0000003619327223 */ /* 0x0c0fe20000000051 */
[----:B------:R-:W-:Y:S01]  /*19a0*/  FFMA R25, R25, R55, R78 ;  /* 0x0000003719197223 */ /* 0x000fe2000000004e */
[----:B------:R-:W3:Y:S01]  /*19b0*/  LDS R66, [R2+UR10+0xa20] ;  /* 0x000a200a02427984 */ /* 0x000ee20008000800 */
[C---:B------:R-:W-:Y:S01]  /*19c0*/  FFMA R80, R30.reuse, R54, R73 ;  /* 0x000000361e507223 */ /* 0x040fe20000000049 */
[-C--:B------:R-:W-:Y:S01]  /*19d0*/  FFMA R78, R30, R53.reuse, R17 ;  /* 0x000000351e4e7223 */ /* 0x080fe20000000011 */
[-C--:B------:R-:W-:Y:S01]  /*19e0*/  FFMA R73, R63, R53.reuse, R60 ;  /* 0x000000353f497223 */ /* 0x080fe2000000003c */
[----:B------:R-:W-:Y:S01]  /*19f0*/  FFMA R68, R52, R18, R79 ;  /* 0x0000001234447223 */ /* 0x000fe2000000004f */
[C---:B------:R-:W-:Y:S01]  /*1a00*/  FFMA R70, R18.reuse, R53, R57 ;  /* 0x0000003512467223 */ /* 0x040fe20000000039 */
[-C--:B------:R-:W-:Y:S01]  /*1a10*/  FFMA R72, R18, R54.reuse, R61 ;  /* 0x0000003612487223 */ /* 0x080fe2000000003d */
[----:B------:R-:W-:Y:S01]  /*1a20*/  FFMA R17, R30, R55, R42 ;  /* 0x000000371e117223 */ /* 0x000fe2000000002a */
[C---:B------:R-:W-:Y:S01]  /*1a30*/  FFMA R69, R52.reuse, R59, R39 ;  /* 0x0000003b34457223 */ /* 0x040fe20000000027 */
[C---:B------:R-:W-:Y:S01]  /*1a40*/  FFMA R75, R59.reuse, R53, R38 ;  /* 0x000000353b4b7223 */ /* 0x040fe20000000026 */
[C---:B------:R-:W-:Y:S01]  /*1a50*/  FFMA R18, R59.reuse, R54, R37 ;  /* 0x000000363b127223 */ /* 0x040fe20000000025 */
[----:B------:R-:W-:Y:S01]  /*1a60*/  FFMA R37, R59, R55, R58 ;  /* 0x000000373b257223 */ /* 0x000fe2000000003a */
[C---:B------:R-:W-:Y:S01]  /*1a70*/  FFMA R76, R52.reuse, R30, R93 ;  /* 0x0000001e344c7223 */ /* 0x040fe2000000005d */
[C---:B------:R-:W-:Y:S01]  /*1a80*/  FFMA R30, R63.reuse, R54, R51 ;  /* 0x000000363f1e7223 */ /* 0x040fe20000000033 */
        /* <DEDUP_REMOVED lines=8> */
[----:B------:R-:W0:Y:S01]  /*1b10*/  LDS.128 R56, [R64+0x1a0] ;  /* 0x0001a00040387984 */ /* 0x000e220000000c00 */
[----:B------:R-:W-:Y:S01]  /*1b20*/  FFMA R52, R12, R52, R71 ;  /* 0x000000340c347223 */ /* 0x000fe20000000047 */
[----:B--2---:R-:W-:Y:S01]  /*1b30*/  FFMA R65, R9, R33, R60 ;  /* 0x0000002109417223 */ /* 0x004fe2000000003c */
[C---:B------:R-:W-:Y:S01]  /*1b40*/  FFMA R55, R33.reuse, R10, R42 ;  /* 0x0000000a21377223 */ /* 0x040fe2000000002a */
[----:B------:R-:W1:Y:S01]  /*1b50*/  LDS.128 R60, [R64+0x3b0] ;  /* 0x0003b000403c7984 */ /* 0x000e620000000c00 */
[----:B------:R-:W-:Y:S01]  /*1b60*/  FFMA R53, R33, R11, R38 ;  /* 0x0000000b21357223 */ /* 0x000fe20000000026 */
[----:B---3--:R-:W-:Y:S01]  /*1b70*/  FFMA R8, R66, R33, R39 ;  /* 0x0000002142087223 */ /* 0x008fe20000000027 */
[----:B------:R-:W-:Y:S01]  /*1b80*/  FFMA R54, R12, R54, R47 ;  /* 0x000000360c367223 */ /* 0x000fe2000000002f */
[----:B------:R-:W2:Y:S01]  /*1b90*/  LDS.64 R32, [R2+UR10+0xc20] ;  /* 0x000c200a02207984 */ /* 0x000ea20008000a00 */
[----:B------:R-:W-:Y:S01]  /*1ba0*/  FFMA R47, R22, R11, R20 ;  /* 0x0000000b162f7223 */ /* 0x000fe20000000014 */
[----:B------:R-:W-:Y:S01]  /*1bb0*/  FFMA R42, R26, R10, R77 ;  /* 0x0000000a1a2a7223 */ /* 0x000fe2000000004d */
[C---:B------:R-:W-:Y:S01]  /*1bc0*/  FFMA R43, R9.reuse, R22, R24 ;  /* 0x00000016092b7223 */ /* 0x040fe20000000018 */
[----:B------:R-:W3:Y:S01]  /*1bd0*/  LDS.64 R38, [R2+UR10+0xc18] ;  /* 0x000c180a02267984 */ /* 0x000ee20008000a00 */
[----:B------:R-:W-:Y:S01]  /*1be0*/  FFMA R20, R66, R19, R41 ;  /* 0x0000001342147223 */ /* 0x000fe20000000029 */
[----:B------:R-:W-:Y:S01]  /*1bf0*/  FFMA R77, R26, R11, R50 ;  /* 0x0000000b1a4d7223 */ /* 0x000fe20000000032 */
[----:B------:R-:W-:Y:S01]  /*1c00*/  FFMA R81, R9, R13, R52 ;  /* 0x0000000d09517223 */ /* 0x000fe20000000034 */
[CC--:B------:R-:W-:Y:S01]  /*1c10*/  FFMA R79, R13.reuse, R10.reuse, R16 ;  /* 0x0000000a0d4f7223 */ /* 0x0c0fe20000000010 */
[----:B------:R-:W-:Y:S01]  /*1c20*/  FFMA R41, R13, R11, R54 ;  /* 0x0000000b0d297223 */ /* 0x000fe20000000036 */
[----:B------:R-:W-:Y:S01]  /*1c30*/  FFMA R24, R66, R13, R83 ;  /* 0x0000000d42187223 */ /* 0x000fe20000000053 */
[----:B------:R-:W-:Y:S01]  /*1c40*/  FFMA R12, R22, R10, R29 ;  /* 0x0000000a160c7223 */ /* 0x000fe2000000001d */
[C---:B------:R-:W-:Y:S01]  /*1c50*/  FFMA R13, R9.reuse, R26, R74 ;  /* 0x0000001a090d7223 */ /* 0x040fe2000000004a */
[C---:B------:R-:W-:Y:S01]  /*1c60*/  FFMA R22, R66.reuse, R22, R21 ;  /* 0x0000001642167223 */ /* 0x040fe20000000015 */
[C---:B------:R-:W-:Y:S01]  /*1c70*/  FFMA R26, R66.reuse, R26, R25 ;  /* 0x0000001a421a7223 */ /* 0x040fe20000000019 */
[----:B------:R-:W-:Y:S01]  /*1c80*/  FFMA R46, R66, R31, R17 ;  /* 0x0000001f422e7223 */ /* 0x000fe20000000011 */
[----:B------:R-:W-:Y:S01]  /*1c90*/  FFMA R21, R9, R19, R68 ;  /* 0x0000001309157223 */ /* 0x000fe20000000044 */
[CC--:B------:R-:W-:Y:S01]  /*1ca0*/  FFMA R70, R19.reuse, R10.reuse, R70 ;  /* 0x0000000a13467223 */ /* 0x0c0fe20000000046 */
[----:B------:R-:W-:Y:S01]  /*1cb0*/  FFMA R71, R19, R11, R72 ;  /* 0x0000000b13477223 */ /* 0x000fe20000000048 */
[----:B------:R-:W-:Y:S01]  /*1cc0*/  FFMA R25, R9, R31, R76 ;  /* 0x0000001f09197223 */ /* 0x000fe2000000004c */
[CC--:B------:R-:W-:Y:S01]  /*1cd0*/  FFMA R78, R31.reuse, R10.reuse, R78 ;  /* 0x0000000a1f4e7223 */ /* 0x0c0fe2000000004e */
        /* <DEDUP_REMOVED lines=10> */
[----:B------:R-:W0:Y:S01]  /*1d80*/  LDS.128 R16, [R64+0x120] ;  /* 0x0001200040107984 */ /* 0x000e220000000c00 */
[CC--:B------:R-:W-:Y:S01]  /*1d90*/  FFMA R60, R32.reuse, R34.reuse, R53 ;  /* 0x00000022203c7223 */ /* 0x0c0fe20000000035 */
[C---:B------:R-:W-:Y:S01]  /*1da0*/  FFMA R75, R32.reuse, R57, R75 ;  /* 0x00000039204b7223 */ /* 0x040fe2000000004b */
[----:B---3--:R-:W-:Y:S01]  /*1db0*/  FFMA R37, R23, R39, R12 ;  /* 0x0000002717257223 */ /* 0x008fe2000000000c */
[----:B------:R-:W1:Y:S01]  /*1dc0*/  LDS.128 R8, [R2+UR10+0xe20] ;  /* 0x000e200a02087984 */ /* 0x000e620008000c00 */
[----:B------:R-:W-:Y:S01]  /*1dd0*/  FFMA R12, R32, R23, R47 ;  /* 0x00000017200c7223 */ /* 0x000fe2000000002f */
[----:B------:R-:W-:Y:S01]  /*1de0*/  FFMA R52, R38, R34, R65 ;  /* 0x0000002226347223 */ /* 0x000fe20000000041 */
[----:B------:R-:W-:Y:S01]  /*1df0*/  FFMA R55, R34, R39, R55 ;  /* 0x0000002722377223 */ /* 0x000fe20000000037 */
[----:B------:R-:W2:Y:S01]  /*1e00*/  LDS.128 R28, [R64+0x330] ;  /* 0x00033000401c7984 */ /* 0x000ea20000000c00 */
[C---:B------:R-:W-:Y:S01]  /*1e10*/  FFMA R34, R38.reuse, R57, R69 ;  /* 0x0000003926227223 */ /* 0x040fe20000000045 */
[-C--:B------:R-:W-:Y:S01]  /*1e20*/  FFMA R69, R57, R39.reuse, R50 ;  /* 0x0000002739457223 */ /* 0x080fe20000000032 */
[CC--:B------:R-:W-:Y:S01]  /*1e30*/  FFMA R50, R38.reuse, R14.reuse, R81 ;  /* 0x0000000e26327223 */ /* 0x0c0fe20000000051 */
[----:B------:R-:W3:Y:S01]  /*1e40*/  LDS R47, [R2+UR10+0xe1c] ;  /* 0x000e1c0a022f7984 */ /* 0x000ee20008000800 */
[----:B------:R-:W-:Y:S01]  /*1e50*/  FFMA R81, R27, R39, R42 ;  /* 0x000000271b517223 */ /* 0x000fe2000000002a */
[----:B------:R-:W-:Y:S01]  /*1e60*/  FFMA R42, R38, R61, R67 ;  /* 0x0000003d262a7223 */ /* 0x000fe20000000043 */
[----:B------:R-:W-:Y:S01]  /*1e70*/  FFMA R57, R57, R33, R56 ;  /* 0x0000002139397223 */ /* 0x000fe20000000038 */
[C---:B------:R-:W-:Y:S01]  /*1e80*/  FFMA R67, R61.reuse, R39, R54 ;  /* 0x000000273d437223 */ /* 0x040fe20000000036 */
[C---:B------:R-:W-:Y:S01]  /*1e90*/  FFMA R73, R32.reuse, R61, R73 ;  /* 0x0000003d20497223 */ /* 0x040fe20000000049 */
[----:B------:R-:W-:Y:S01]  /*1ea0*/  FFMA R56, R32, R14, R41 ;  /* 0x0000000e20387223 */ /* 0x000fe20000000029 */
[----:B------:R-:W-:Y:S01]  /*1eb0*/  FFMA R61, R61, R33, R66 ;  /* 0x000000213d3d7223 */ /* 0x000fe20000000042 */
[----:B------:R-:W-:Y:S01]  /*1ec0*/  FFMA R43, R38, R23, R43 ;  /* 0x00000017262b7223 */ /* 0x000fe2000000002b */
[----:B------:R-:W-:Y:S01]  /*1ed0*/  FFMA R65, R23, R33, R22 ;  /* 0x0000002117417223 */ /* 0x000fe20000000016 */
[C---:B------:R-:W-:Y:S01]  /*1ee0*/  FFMA R79, R14.reuse, R39, R79 ;  /* 0x000000270e4f7223 */ /* 0x040fe2000000004f */
[----:B------:R-:W-:Y:S01]  /*1ef0*/  FFMA R41, R14, R33, R24 ;  /* 0x000000210e297223 */ /* 0x000fe20000000018 */
[-C--:B------:R-:W-:Y:S01]  /*1f00*/  FFMA R14, R32, R27.reuse, R77 ;  /* 0x0000001b200e7223 */ /* 0x080fe2000000004d */
[----:B------:R-:W-:Y:S01]  /*1f10*/  FFMA R13, R38, R27, R13 ;  /* 0x0000001b260d7223 */ /* 0x000fe2000000000d */
[----:B------:R-:W-:Y:S01]  /*1f20*/  FFMA R77, R27, R33, R26 ;  /* 0x000000211b4d7223 */ /* 0x000fe2000000001a */
[C---:B0-----:R-:W-:Y:S01]  /*1f30*/  FFMA R66, R16.reuse, R38, R21 ;  /* 0x0000002610427223 */ /* 0x041fe20000000015 */
[C---:B------:R-:W-:Y:S01]  /*1f40*/  FFMA R68, R16.reuse, R32, R71 ;  /* 0x0000002010447223 */ /* 0x040fe20000000047 */
[C---:B------:R-:W-:Y:S01]  /*1f50*/  FFMA R85, R16.reuse, R39, R70 ;  /* 0x0000002710557223 */ /* 0x040fe20000000046 */
[----:B-1----:R-:W-:Y:S01]  /*1f60*/  FFMA R11, R16, R33, R20 ;  /* 0x00000021100b7223 */ /* 0x002fe20000000014 */
[C---:B------:R-:W-:Y:S01]  /*1f70*/  FFMA R16, R8.reuse, R35, R55 ;  /* 0x0000002308107223 */ /* 0x040fe20000000037 */
[----:B------:R-:W0:Y:S01]  /*1f80*/  LDS.128 R20, [R64+0xa0] ;  /* 0x0000a00040147984 */ /* 0x000e220000000c00 */
[----:B------:R-:W-:Y:S01]  /*1f90*/  FFMA R85, R8, R17, R85 ;  /* 0x0000001108557223 */ /* 0x000fe20000000055 */
[C---:B--2---:R-:W-:Y:S01]  /*1fa0*/  FFMA R38, R28.reuse, R38, R25 ;  /* 0x000000261c267223 */ /* 0x044fe20000000019 */
[C---:B------:R-:W-:Y:S01]  /*1fb0*/  FFMA R87, R28.reuse, R39, R78 ;  /* 0x000000271c577223 */ /* 0x040fe2000000004e */
[C---:B------:R-:W-:Y:S01]  /*1fc0*/  FFMA R32, R28.reuse, R32, R83 ;  /* 0x000000201c207223 */ /* 0x040fe20000000053 */
[----:B------:R-:W-:Y:S01]  /*1fd0*/  FFMA R33, R28, R33, R46 ;  /* 0x000000211c217223 */ /* 0x000fe2000000002e */
[----:B------:R-:W1:Y:S01]  /*1fe0*/  LDS.128 R24, [R64+0x2b0] ;  /* 0x0002b00040187984 */ /* 0x000e620000000c00 */
[-C--:B------:R-:W-:Y:S01]  /*1ff0*/  FFMA R28, R35, R10.reuse, R51 ;  /* 0x0000000a231c7223 */ /* 0x080fe20000000033 */
[----:B---3--:R-:W-:Y:S01]  /*2000*/  FFMA R51, R47, R35, R52 ;  /* 0x000000232f337223 */ /* 0x008fe20000000034 */
[----:B------:R-:W-:Y:S01]  /*2010*/  FFMA R39, R35, R9, R60 ;  /* 0x0000000923277223 */ /* 0x000fe2000000003c */
[----:B------:R-:W2:Y:S01]  /*2020*/  LDS.128 R52, [R2+UR10+0x1020] ;  /* 0x0010200a02347984 */ /* 0x000ea20008000c00 */
[----:B------:R-:W-:Y:S01]  /*2030*/  FFMA R71, R47, R17, R66 ;  /* 0x000000112f477223 */ /* 0x000fe20000000042 */
[CC--:B------:R-:W-:Y:S01]  /*2040*/  FFMA R83, R17.reuse, R9.reuse, R68 ;  /* 0x0000000911537223 */ /* 0x0c0fe20000000044 */
[----:B------:R-:W-:Y:S01]  /*2050*/  FFMA R46, R17, R10, R11 ;  /* 0x0000000a112e7223 */ /* 0x000fe2000000000b */
[CC--:B------:R-:W-:Y:S01]  /*2060*/  FFMA R17, R47.reuse, R58.reuse, R34 ;  /* 0x0000003a2f117223 */ /* 0x0c0fe20000000022 */
[----:B------:R-:W-:Y:S01]  /*2070*/  FFMA R60, R8, R58, R69 ;  /* 0x0000003a083c7223 */ /* 0x000fe20000000045 */
[C---:B------:R-:W-:Y:S01]  /*2080*/  FFMA R75, R58.reuse, R9, R75 ;  /* 0x000000093a4b7223 */ /* 0x040fe2000000004b */
[-C--:B------:R-:W-:Y:S01]  /*2090*/  FFMA R58, R58, R10.reuse, R57 ;  /* 0x0000000a3a3a7223 */ /* 0x080fe20000000039 */
[-C--:B------:R-:W-:Y:S01]  /*20a0*/  FFMA R57, R47, R15.reuse, R50 ;  /* 0x0000000f2f397223 */ /* 0x080fe20000000032 */
[-C--:B------:R-:W-:Y:S01]  /*20b0*/  FFMA R50, R15, R10.reuse, R41 ;  /* 0x0000000a0f327223 */ /* 0x080fe20000000029 */
[C---:B------:R-:W-:Y:S01]  /*20c0*/  FFMA R66, R8.reuse, R15, R79 ;  /* 0x0000000f08427223 */ /* 0x040fe2000000004f */
[-C--:B------:R-:W-:Y:S01]  /*20d0*/  FFMA R41, R47, R29.reuse, R38 ;  /* 0x0000001d2f297223 */ /* 0x080fe20000000026 */
[C---:B------:R-:W-:Y:S01]  /*20e0*/  FFMA R87, R8.reuse, R29, R87 ;  /* 0x0000001d08577223 */ /* 0x040fe20000000057 */
[CC--:B------:R-:W-:Y:S01]  /*20f0*/  FFMA R79, R29.reuse, R9.reuse, R32 ;  /* 0x000000091d4f7223 */ /* 0x0c0fe20000000020 */
[----:B------:R-:W-:Y:S01]  /*2100*/  FFMA R38, R29, R10, R33 ;  /* 0x0000000a1d267223 */ /* 0x000fe20000000021 */
[-C--:B------:R-:W-:Y:S01]  /*2110*/  FFMA R29, R47, R62.reuse, R42 ;  /* 0x0000003e2f1d7223 */ /* 0x080fe2000000002a */
[-C--:B------:R-:W-:Y:S01]  /*2120*/  FFMA R69, R15, R9.reuse, R56 ;  /* 0x000000090f457223 */ /* 0x080fe20000000038 */
[----:B------:R-:W-:Y:S01]  /*2130*/  FFMA R42, R8, R62, R67 ;  /* 0x0000003e082a7223 */ /* 0x000fe20000000043 */
[CC--:B------:R-:W-:Y:S01]  /*2140*/  FFMA R73, R62.reuse, R9.reuse, R73 ;  /* 0x000000093e497223 */ /* 0x0c0fe20000000049 */
[----:B------:R-:W-:Y:S01]  /*2150*/  FFMA R62, R62, R10, R61 ;  /* 0x0000000a3e3e7223 */ /* 0x000fe2000000003d */
[----:B------:R-:W3:Y:S01]  /*2160*/  LDS.128 R32, [R64+0x20] ;  /* 0x0000200040207984 */ /* 0x000ee20000000c00 */
[C---:B0-----:R-:W-:Y:S01]  /*2170*/  FFMA R11, R20.reuse, R9, R12 ;  /* 0x00000009140b7223 */ /* 0x041fe2000000000c */
[CC--:B------:R-:W-:Y:S01]  /*2180*/  FFMA R43, R20.reuse, R47.reuse, R43 ;  /* 0x0000002f142b7223 */ /* 0x0c0fe2000000002b */
        /* <DEDUP_REMOVED lines=8> */
[CC--:B------:R-:W-:Y:S01]  /*2210*/  FFMA R20, R21.reuse, R54.reuse, R11 ;  /* 0x0000003615147223 */ /* 0x0c0fe2000000000b */
[-C--:B------:R-:W-:Y:S01]  /*2220*/  FFMA R21, R21, R55.reuse, R12 ;  /* 0x0000003715157223 */ /* 0x080fe2000000000c */
[----:B------:R-:W0:Y:S01]  /*2230*/  LDS.128 R8, [R2+UR10+0x1220] ;  /* 0x0012200a02087984 */ /* 0x000e220008000c00 */
[----:B------:R-:W-:Y:S01]  /*2240*/  FFMA R43, R18, R55, R46 ;  /* 0x00000037122b7223 */ /* 0x000fe2000000002e */
[C---:B------:R-:W-:Y:S01]  /*2250*/  FFMA R76, R52.reuse, R25, R61 ;  /* 0x00000019344c7223 */ /* 0x040fe2000000003d */
[C---:B------:R-:W-:Y:S01]  /*2260*/  FFMA R67, R25.reuse, R53, R56 ;  /* 0x0000003519437223 */ /* 0x040fe20000000038 */
[----:B------:R-:W1:Y:S01]  /*2270*/  LDS.128 R12, [R64+0x230] ;  /* 0x00023000400c7984 */ /* 0x000e620000000c00 */
[C---:B------:R-:W-:Y:S01]  /*2280*/  FFMA R46, R25.reuse, R54, R81 ;  /* 0x00000036192e7223 */ /* 0x040fe20000000051 */
[-C--:B------:R-:W-:Y:S01]  /*2290*/  FFMA R25, R25, R55.reuse, R78 ;  /* 0x0000003719197223 */ /* 0x080fe2000000004e */
[C---:B------:R-:W-:Y:S01]  /*22a0*/  FFMA R78, R52.reuse, R30, R41 ;  /* 0x0000001e344e7223 */ /* 0x040fe20000000029 */
[----:B------:R-:W2:Y:S01]  /*22b0*/  LDS R68, [R2+UR10+0x1230] ;  /* 0x0012300a02447984 */ /* 0x000ea20008000800 */
[----:B------:R-:W-:Y:S01]  /*22c0*/  FFMA R70, R52, R18, R71 ;  /* 0x0000001234467223 */ /* 0x000fe20000000047 */
[----:B------:R-:W-:Y:S01]  /*22d0*/  FFMA R41, R30, R55, R38 ;  /* 0x000000371e297223 */ /* 0x000fe20000000026 */
[-C--:B------:R-:W-:Y:S01]  /*22e0*/  FFMA R71, R63, R53.reuse, R42 ;  /* 0x000000353f477223 */ /* 0x080fe2000000002a */
[C---:B------:R-:W-:Y:S01]  /*22f0*/  FFMA R72, R18.reuse, R53, R85 ;  /* 0x0000003512487223 */ /* 0x040fe20000000055 */
[----:B------:R-:W-:Y:S01]  /*2300*/  FFMA R74, R18, R54, R83 ;  /* 0x00000036124a7223 */ /* 0x000fe20000000053 */
[C---:B------:R-:W-:Y:S01]  /*2310*/  FFMA R17, R52.reuse, R59, R17 ;  /* 0x0000003b34117223 */ /* 0x040fe20000000011 */
[----:B------:R-:W-:Y:S01]  /*2320*/  FFMA R29, R52, R63, R29 ;  /* 0x0000003f341d7223 */ /* 0x000fe2000000001d */
[CC--:B---3--:R-:W-:Y:S01]  /*2330*/  FFMA R38, R32.reuse, R53.reuse, R16 ;  /* 0x0000003520267223 */ /* 0x0c8fe20000000010 */
[C---:B------:R-:W-:Y:S01]  /*2340*/  FFMA R42, R32.reuse, R52, R51 ;  /* 0x00000034202a7223 */ /* 0x040fe20000000033 */
[-C--:B------:R-:W-:Y:S01]  /*2350*/  FFMA R16, R32, R54.reuse, R39 ;  /* 0x0000003620107223 */ /* 0x080fe20000000027 */
[C---:B------:R-:W-:Y:S01]  /*2360*/  FFMA R47, R59.reuse, R53, R60 ;  /* 0x000000353b2f7223 */ /* 0x040fe2000000003c */
[CC--:B------:R-:W-:Y:S01]  /*2370*/  FFMA R18, R59.reuse, R54.reuse, R75 ;  /* 0x000000363b127223 */ /* 0x0c0fe2000000004b */
[----:B------:R-:W-:Y:S01]  /*2380*/  FFMA R65, R59, R55, R58 ;  /* 0x000000373b417223 */ /* 0x000fe2000000003a */
[C---:B------:R-:W-:Y:S01]  /*2390*/  FFMA R80, R30.reuse, R53, R87 ;  /* 0x000000351e507223 */ /* 0x040fe20000000057 */
[-C--:B------:R-:W-:Y:S01]  /*23a0*/  FFMA R82, R30, R54.reuse, R79 ;  /* 0x000000361e527223 */ /* 0x080fe2000000004f */
[-C--:B------:R-:W-:Y:S01]  /*23b0*/  FFMA R39, R32, R55.reuse, R28 ;  /* 0x0000003720277223 */ /* 0x080fe2000000001c */
[C---:B------:R-:W-:Y:S01]  /*23c0*/  FFMA R30, R63.reuse, R54, R73 ;  /* 0x000000363f1e7223 */ /* 0x040fe20000000049 */
[----:B------:R-:W-:-:S02]  /*23d0*/  FFMA R73, R63, R55, R62 ;  /* 0x000000373f497223 */ /* 0x000fc4000000003e */
[----:B------:R-:W3:Y:S01]  /*23e0*/  LDS.128 R60, [R64+0x3c0] ;  /* 0x0003c000403c7984 */ /* 0x000ee20000000c00 */
[----:B0-----:R-:W-:Y:S01]  /*23f0*/  FFMA R51, R9, R22, R24 ;  /* 0x0000001609337223 */ /* 0x001fe20000000018 */
[CC--:B------:R-:W-:Y:S01]  /*2400*/  FFMA R72, R19.reuse, R10.reuse, R72 ;  /* 0x0000000a13487223 */ /* 0x0c0fe20000000048 */
[----:B------:R-:W-:Y:S01]  /*2410*/  FFMA R75, R19, R11, R74 ;  /* 0x0000000b134b7223 */ /* 0x000fe2000000004a */
[----:B------:R-:W-:Y:S01]  /*2420*/  FFMA R80, R31, R10, R80 ;  /* 0x0000000a1f507223 */ /* 0x000fe20000000050 */
[C---:B-1----:R-:W-:Y:S01]  /*2430*/  FFMA R52, R12.reuse, R52, R57 ;  /* 0x000000340c347223 */ /* 0x042fe20000000039 */
[C---:B------:R-:W-:Y:S01]  /*2440*/  FFMA R66, R12.reuse, R53, R66 ;  /* 0x000000350c427223 */ /* 0x040fe20000000042 */
[----:B------:R-:W0:Y:S01]  /*2450*/  LDS.128 R56, [R64+0x1b0] ;  /* 0x0001b00040387984 */ /* 0x000e220000000c00 */
[C---:B------:R-:W-:Y:S01]  /*2460*/  FFMA R54, R12.reuse, R54, R69 ;  /* 0x000000360c367223 */ /* 0x040fe20000000045 */
[----:B------:R-:W-:Y:S01]  /*2470*/  FFMA R81, R12, R55, R50 ;  /* 0x000000370c517223 */ /* 0x000fe20000000032 */
[----:B------:R-:W-:Y:S01]  /*2480*/  FFMA R69, R9, R33, R42 ;  /* 0x0000002109457223 */ /* 0x000fe2000000002a */
[CC--:B------:R-:W-:Y:S01]  /*2490*/  FFMA R55, R33.reuse, R10.reuse, R38 ;  /* 0x0000000a21377223 */ /* 0x0c0fe20000000026 */
[----:B------:R-:W-:Y:S01]  /*24a0*/  FFMA R53, R33, R11, R16 ;  /* 0x0000000b21357223 */ /* 0x000fe20000000010 */
[----:B--2---:R-:W-:Y:S01]  /*24b0*/  FFMA R8, R68, R33, R39 ;  /* 0x0000002144087223 */ /* 0x004fe20000000027 */
[CC--:B------:R-:W-:Y:S01]  /*24c0*/  FFMA R12, R22.reuse, R10.reuse, R37 ;  /* 0x0000000a160c7223 */ /* 0x0c0fe20000000025 */
[----:B------:R-:W1:Y:S01]  /*24d0*/  LDS.64 R32, [R2+UR10+0x1430] ;  /* 0x0014300a02207984 */ /* 0x000e620008000a00 */
[----:B------:R-:W-:Y:S01]  /*24e0*/  FFMA R37, R22, R11, R20 ;  /* 0x0000000b16257223 */ /* 0x000fe20000000014 */
[-C--:B------:R-:W-:Y:S01]  /*24f0*/  FFMA R42, R26, R10.reuse, R67 ;  /* 0x0000000a1a2a7223 */ /* 0x080fe20000000043 */
[----:B------:R-:W-:Y:S01]  /*2500*/  FFMA R20, R68, R19, R43 ;  /* 0x0000001344147223 */ /* 0x000fe2000000002b */
[----:B------:R-:W2:Y:S01]  /*2510*/  LDS.64 R38, [R2+UR10+0x1428] ;  /* 0x0014280a02267984 */ /* 0x000ea20008000a00 */
[----:B------:R-:W-:Y:S01]  /*2520*/  FFMA R67, R26, R11, R46 ;  /* 0x0000000b1a437223 */ /* 0x000fe2000000002e */
[----:B------:R-:W-:Y:S01]  /*2530*/  FFMA R79, R9, R13, R52 ;  /* 0x0000000d094f7223 */ /* 0x000fe20000000034 */
[C---:B------:R-:W-:Y:S01]  /*2540*/  FFMA R77, R13.reuse, R10, R66 ;  /* 0x0000000a0d4d7223 */ /* 0x040fe20000000042 */
[----:B------:R-:W-:Y:S01]  /*2550*/  FFMA R43, R13, R11, R54 ;  /* 0x0000000b0d2b7223 */ /* 0x000fe20000000036 */
[C---:B------:R-:W-:Y:S01]  /*2560*/  FFMA R24, R68.reuse, R13, R81 ;  /* 0x0000000d44187223 */ /* 0x040fe20000000051 */
[C---:B------:R-:W-:Y:S01]  /*2570*/  FFMA R46, R68.reuse, R31, R41 ;  /* 0x0000001f442e7223 */ /* 0x040fe20000000029 */
[C---:B------:R-:W-:Y:S01]  /*2580*/  FFMA R13, R9.reuse, R26, R76 ;  /* 0x0000001a090d7223 */ /* 0x040fe2000000004c */
[C---:B------:R-:W-:Y:S01]  /*2590*/  FFMA R22, R68.reuse, R22, R21 ;  /* 0x0000001644167223 */ /* 0x040fe20000000015 */
[----:B------:R-:W-:Y:S01]  /*25a0*/  FFMA R26, R68, R26, R25 ;  /* 0x0000001a441a7223 */ /* 0x000fe20000000019 */
[CC--:B---3--:R-:W-:Y:S01]  /*25b0*/  FFMA R54, R60.reuse, R10.reuse, R71 ;  /* 0x0000000a3c367223 */ /* 0x0c8fe20000000047 */
[----:B------:R-:W-:Y:S01]  /*25c0*/  FFMA R71, R60, R11, R30 ;  /* 0x0000000b3c477223 */ /* 0x000fe2000000001e */
[C---:B------:R-:W-:Y:S01]  /*25d0*/  FFMA R21, R9.reuse, R19, R70 ;  /* 0x0000001309157223 */ /* 0x040fe20000000046 */
[----:B------:R-:W-:Y:S01]  /*25e0*/  FFMA R25, R9, R31, R78 ;  /* 0x0000001f09197223 */ /* 0x000fe2000000004e */
[----:B------:R-:W-:Y:S01]  /*25f0*/  FFMA R81, R31, R11, R82 ;  /* 0x0000000b1f517223 */ /* 0x000fe20000000052 */
[C---:B0-----:R-:W-:Y:S01]  /*2600*/  FFMA R50, R56.reuse, R10, R47 ;  /* 0x0000000a38327223 */ /* 0x041fe2000000002f */
[C---:B------:R-:W-:Y:S01]  /*2610*/  FFMA R41, R56.reuse, R9, R17 ;  /* 0x0000000938297223 */ /* 0x040fe20000000011 */
[C---:B------:R-:W-:Y:S01]  /*2620*/  FFMA R47, R56.reuse, R11, R18 ;  /* 0x0000000b382f7223 */ /* 0x040fe20000000012 */
[-C--:B------:R-:W-:Y:S01]  /*2630*/  FFMA R56, R56, R68.reuse, R65 ;  /* 0x0000004438387223 */ /* 0x080fe20000000041 */
[C---:B------:R-:W-:Y:S01]  /*2640*/  FFMA R65, R60.reuse, R9, R29 ;  /* 0x000000093c417223 */ /* 0x040fe2000000001d */
[----:B------:R-:W-:Y:S01]  /*2650*/  FFMA R68, R60, R68, R73 ;  /* 0x000000443c447223 */ /* 0x000fe20000000049 */
[----:B------:R-:W0:Y:S01]  /*2660*/  LDS.128 R16, [R64+0x130] ;  /* 0x0001300040107984 */ /* 0x000e220000000c00 */
[----:B-1----:R-:W-:Y:S01]  /*2670*/  FFMA R60, R32, R34, R53 ;  /* 0x00000022203c7223 */ /* 0x002fe20000000035 */
[----:B------:R-:W-:-:S02]  /*2680*/  FFMA R53, R34, R33, R8 ;  /* 0x0000002122357223 */ /* 0x000fc40000000008 */
[----:B------:R-:W1:Y:S01]  /*2690*/  LDS.128 R28, [R64+0x340] ;  /* 0x00034000401c7984 */ /* 0x000e620000000c00 */
[----:B------:R-:W-:Y:S01]  /*26a0*/  FFMA R47, R32, R57, R47 ;  /* 0x00000039202f7223 */ /* 0x000fe2000000002f */
[----:B--2---:R-:W-:Y:S01]  /*26b0*/  FFMA R52, R38, R34, R69 ;  /* 0x0000002226347223 */ /* 0x004fe20000000045 */
[----:B------:R-:W-:Y:S01]  /*26c0*/  FFMA R69, R23, R39, R12 ;  /* 0x0000002717457223 */ /* 0x000fe2000000000c */
[----:B------:R-:W2:Y:S01]  /*26d0*/  LDS.128 R8, [R2+UR10+0x1630] ;  /* 0x0016300a02087984 */ /* 0x000ea20008000c00 */
[----:B------:R-:W-:Y:S01]  /*26e0*/  FFMA R12, R32, R23, R37 ;  /* 0x00000017200c7223 */ /* 0x000fe20000000025 */
[----:B------:R-:W-:Y:S01]  /*26f0*/  FFMA R55, R34, R39, R55 ;  /* 0x0000002722377223 */ /* 0x000fe20000000037 */
[C---:B------:R-:W-:Y:S01]  /*2700*/  FFMA R34, R38.reuse, R57, R41 ;  /* 0x0000003926227223 */ /* 0x040fe20000000029 */
[----:B------:R-:W3:Y:S01]  /*2710*/  LDS R37, [R2+UR10+0x162c] ;  /* 0x00162c0a02257984 */ /* 0x000ee20008000800 */
[C---:B------:R-:W-:Y:S01]  /*2720*/  FFMA R41, R57.reuse, R39, R50 ;  /* 0x0000002739297223 */ /* 0x040fe20000000032 */
[----:B------:R-:W-:Y:S01]  /*2730*/  FFMA R57, R57, R33, R56 ;  /* 0x0000002139397223 */ /* 0x000fe20000000038 */
[-C--:B------:R-:W-:Y:S01]  /*2740*/  FFMA R50, R38, R14.reuse, R79 ;  /* 0x0000000e26327223 */ /* 0x080fe2000000004f */
[----:B------:R-:W-:Y:S01]  /*2750*/  FFMA R56, R32, R14, R43 ;  /* 0x0000000e20387223 */ /* 0x000fe2000000002b */
[-C--:B------:R-:W-:Y:S01]  /*2760*/  FFMA R79, R27, R39.reuse, R42 ;  /* 0x000000271b4f7223 */ /* 0x080fe2000000002a */
[C---:B------:R-:W-:Y:S01]  /*2770*/  FFMA R77, R14.reuse, R39, R77 ;  /* 0x000000270e4d7223 */ /* 0x040fe2000000004d */
[----:B------:R-:W-:Y:S01]  /*2780*/  FFMA R43, R14, R33, R24 ;  /* 0x000000210e2b7223 */ /* 0x000fe20000000018 */
[C---:B------:R-:W-:Y:S01]  /*2790*/  FFMA R42, R38.reuse, R61, R65 ;  /* 0x0000003d262a7223 */ /* 0x040fe20000000041 */
[C---:B------:R-:W-:Y:S01]  /*27a0*/  FFMA R51, R38.reuse, R23, R51 ;  /* 0x0000001726337223 */ /* 0x040fe20000000033 */
[----:B------:R-:W-:Y:S01]  /*27b0*/  FFMA R73, R23, R33, R22 ;  /* 0x0000002117497223 */ /* 0x000fe20000000016 */
[-C--:B------:R-:W-:Y:S01]  /*27c0*/  FFMA R13, R38, R27.reuse, R13 ;  /* 0x0000001b260d7223 */ /* 0x080fe2000000000d */
[C---:B------:R-:W-:Y:S01]  /*27d0*/  FFMA R14, R32.reuse, R27, R67 ;  /* 0x0000001b200e7223 */ /* 0x040fe20000000043 */
[----:B------:R-:W-:Y:S01]  /*27e0*/  FFMA R65, R61, R39, R54 ;  /* 0x000000273d417223 */ /* 0x000fe20000000036 */
[----:B------:R-:W-:Y:S01]  /*27f0*/  FFMA R71, R32, R61, R71 ;  /* 0x0000003d20477223 */ /* 0x000fe20000000047 */
[-C--:B------:R-:W-:Y:S01]  /*2800*/  FFMA R67, R27, R33.reuse, R26 ;  /* 0x000000211b437223 */ /* 0x080fe2000000001a */
[----:B------:R-:W-:Y:S01]  /*2810*/  FFMA R61, R61, R33, R68 ;  /* 0x000000213d3d7223 */ /* 0x000fe20000000044 */
[C---:B0-----:R-:W-:Y:S01]  /*2820*/  FFMA R66, R16.reuse, R38, R21 ;  /* 0x0000002610427223 */ /* 0x041fe20000000015 */
[C---:B------:R-:W-:Y:S01]  /*2830*/  FFMA R68, R16.reuse, R32, R75 ;  /* 0x0000002010447223 */ /* 0x040fe2000000004b */
[-C--:B------:R-:W-:Y:S01]  /*2840*/  FFMA R83, R16, R39.reuse, R72 ;  /* 0x0000002710537223 */ /* 0x080fe20000000048 */
[C---:B-1----:R-:W-:Y:S01]  /*2850*/  FFMA R38, R28.reuse, R38, R25 ;  /* 0x000000261c267223 */ /* 0x042fe20000000019 */
[C---:B------:R-:W-:Y:S01]  /*2860*/  FFMA R85, R28.reuse, R39, R80 ;  /* 0x000000271c557223 */ /* 0x040fe20000000050 */
[----:B------:R-:W0:Y:S01]  /*2870*/  LDS.128 R24, [R64+0x2c0] ;  /* 0x0002c00040187984 */ /* 0x000e220000000c00 */
[----:B------:R-:W-:Y:S01]  /*2880*/  FFMA R32, R28, R32, R81 ;  /* 0x000000201c207223 */ /* 0x000fe20000000051 */
[-C--:B--2---:R-:W-:Y:S01]  /*2890*/  FFMA R11, R16, R33.reuse, R20 ;  /* 0x00000021100b7223 */ /* 0x084fe20000000014 */
[----:B------:R-:W-:Y:S01]  /*28a0*/  FFMA R33, R28, R33, R46 ;  /* 0x000000211c217223 */ /* 0x000fe2000000002e */
[----:B------:R-:W1:Y:S01]  /*28b0*/  LDS.128 R20, [R64+0xb0] ;  /* 0x0000b00040147984 */ /* 0x000e620000000c00 */
[CC--:B------:R-:W-:Y:S01]  /*28c0*/  FFMA R16, R8.reuse, R35.reuse, R55 ;  /* 0x0000002308107223 */ /* 0x0c0fe20000000037 */
[----:B------:R-:W-:Y:S01]  /*28d0*/  FFMA R28, R35, R10, R53 ;  /* 0x0000000a231c7223 */ /* 0x000fe20000000035 */
[----:B---3--:R-:W-:Y:S01]  /*28e0*/  FFMA R75, R37, R35, R52 ;  /* 0x00000023254b7223 */ /* 0x008fe20000000034 */
[----:B------:R-:W-:Y:S01]  /*28f0*/  FFMA R39, R35, R9, R60 ;  /* 0x0000000923277223 */ /* 0x000fe2000000003c */
[----:B------:R-:W2:Y:S01]  /*2900*/  LDS.128 R52, [R2+UR10+0x1830] ;  /* 0x0018300a02347984 */ /* 0x000ea20008000c00 */
[C---:B------:R-:W-:Y:S01]  /*2910*/  FFMA R60, R8.reuse, R58, R41 ;  /* 0x0000003a083c7223 */ /* 0x040fe20000000029 */
[C---:B------:R-:W-:Y:S01]  /*2920*/  FFMA R41, R37.reuse, R15, R50 ;  /* 0x0000000f25297223 */ /* 0x040fe20000000032 */
[----:B------:R-:W-:Y:S01]  /*2930*/  FFMA R81, R37, R17, R66 ;  /* 0x0000001125517223 */ /* 0x000fe20000000042 */
[-C--:B------:R-:W-:Y:S01]  /*2940*/  FFMA R50, R15, R10.reuse, R43 ;  /* 0x0000000a0f327223 */ /* 0x080fe2000000002b */
[C---:B------:R-:W-:Y:S01]  /*2950*/  FFMA R66, R8.reuse, R15, R77 ;  /* 0x0000000f08427223 */ /* 0x040fe2000000004d */
[-C--:B------:R-:W-:Y:S01]  /*2960*/  FFMA R43, R37, R29.reuse, R38 ;  /* 0x0000001d252b7223 */ /* 0x080fe20000000026 */
[C---:B------:R-:W-:Y:S01]  /*2970*/  FFMA R85, R8.reuse, R29, R85 ;  /* 0x0000001d08557223 */ /* 0x040fe20000000055 */
[C---:B------:R-:W-:Y:S01]  /*2980*/  FFMA R77, R29.reuse, R9, R32 ;  /* 0x000000091d4d7223 */ /* 0x040fe20000000020 */
[-C--:B------:R-:W-:Y:S01]  /*2990*/  FFMA R38, R29, R10.reuse, R33 ;  /* 0x0000000a1d267223 */ /* 0x080fe20000000021 */
[----:B------:R-:W-:Y:S01]  /*29a0*/  FFMA R83, R8, R17, R83 ;  /* 0x0000001108537223 */ /* 0x000fe20000000053 */
[CC--:B------:R-:W-:Y:S01]  /*29b0*/  FFMA R87, R17.reuse, R9.reuse, R68 ;  /* 0x0000000911577223 */ /* 0x0c0fe20000000044 */
[----:B------:R-:W-:Y:S01]  /*29c0*/  FFMA R46, R17, R10, R11 ;  /* 0x0000000a112e7223 */ /* 0x000fe2000000000b */
[C---:B------:R-:W-:Y:S01]  /*29d0*/  FFMA R29, R37.reuse, R62, R42 ;  /* 0x0000003e251d7223 */ /* 0x040fe2000000002a */
[----:B------:R-:W-:Y:S01]  /*29e0*/  FFMA R17, R37, R58, R34 ;  /* 0x0000003a25117223 */ /* 0x000fe20000000022 */
[-C--:B------:R-:W-:Y:S01]  /*29f0*/  FFMA R47, R58, R9.reuse, R47 ;  /* 0x000000093a2f7223 */ /* 0x080fe2000000002f */
[----:B------:R-:W-:Y:S01]  /*2a00*/  FFMA R42, R8, R62, R65 ;  /* 0x0000003e082a7223 */ /* 0x000fe20000000041 */
[-C--:B------:R-:W-:Y:S01]  /*2a10*/  FFMA R71, R62, R9.reuse, R71 ;  /* 0x000000093e477223 */ /* 0x080fe20000000047 */
[-C--:B------:R-:W-:Y:S01]  /*2a20*/  FFMA R58, R58, R10.reuse, R57 ;  /* 0x0000000a3a3a7223 */ /* 0x080fe20000000039 */
[----:B------:R-:W-:Y:S01]  /*2a30*/  FFMA R62, R62, R10, R61 ;  /* 0x0000000a3e3e7223 */ /* 0x000fe2000000003d */
[----:B------:R-:W-:Y:S01]  /*2a40*/  FFMA R57, R15, R9, R56 ;  /* 0x000000090f397223 */ /* 0x000fe20000000038 */
[----:B------:R-:W-:Y:S01]  /*2a50*/  LDS R68, [R2+UR10+0x1a40] ;  /* 0x001a400a02447984 */ /* 0x000fe20008000800 */
[CC--:B0-----:R-:W-:Y:S01]  /*2a60*/  FFMA R61, R24.reuse, R37.reuse, R13 ;  /* 0x00000025183d7223 */ /* 0x0c1fe2000000000d */
[C---:B------:R-:W-:Y:S01]  /*2a70*/  FFMA R56, R24.reuse, R8, R79 ;  /* 0x0000000818387223 */ /* 0x040fe2000000004f */
[----:B------:R-:W-:Y:S01]  /*2a80*/  FFMA R78, R24, R10, R67 ;  /* 0x0000000a184e7223 */ /* 0x000fe20000000043 */
[C---:B-1----:R-:W-:Y:S01]  /*2a90*/  FFMA R51, R20.reuse, R37, R51 ;  /* 0x0000002514337223 */ /* 0x042fe20000000033 */
[C---:B------:R-:W-:Y:S01]  /*2aa0*/  FFMA R32, R20.reuse, R8, R69 ;  /* 0x0000000814207223 */ /* 0x040fe20000000045 */
[CC--:B------:R-:W-:Y:S01]  /*2ab0*/  FFMA R11, R20.reuse, R9.reuse, R12 ;  /* 0x00000009140b7223 */ /* 0x0c0fe2000000000c */
[----:B------:R-:W-:Y:S01]  /*2ac0*/  FFMA R34, R20, R10, R73 ;  /* 0x0000000a14227223 */ /* 0x000fe20000000049 */
[----:B------:R-:W-:Y:S01]  /*2ad0*/  FFMA R69, R24, R9, R14 ;  /* 0x0000000918457223 */ /* 0x000fe2000000000e */
[----:B--2---:R-:W-:Y:S01]  /*2ae0*/  FFMA R20, R52, R21, R51 ;  /* 0x0000001534147223 */ /* 0x004fe20000000033 */
[----:B------:R-:W0:Y:S01]  /*2af0*/  LDS.128 R12, [R64+0x30] ;  /* 0x00003000400c7984 */ /* 0x000e220000000c00 */
[C---:B------:R-:W-:Y:S01]  /*2b00*/  FFMA R37, R21.reuse, R53, R32 ;  /* 0x0000003515257223 */ /* 0x040fe20000000020 */
[CC--:B------:R-:W-:Y:S01]  /*2b10*/  FFMA R24, R21.reuse, R54.reuse, R11 ;  /* 0x0000003615187223 */ /* 0x0c0fe2000000000b */
[-C--:B------:R-:W-:Y:S01]  /*2b20*/  FFMA R21, R21, R55.reuse, R34 ;  /* 0x0000003715157223 */ /* 0x080fe20000000022 */
[----:B------:R-:W1:Y:S01]  /*2b30*/  LDS.128 R8, [R2+UR10+0x1a30] ;  /* 0x001a300a02087984 */ /* 0x000e620008000c00 */
[----:B------:R-:W-:Y:S01]  /*2b40*/  FFMA R51, R18, R55, R46 ;  /* 0x0000003712337223 */ /* 0x000fe2000000002e */
[C---:B------:R-:W-:Y:S01]  /*2b50*/  FFMA R76, R52.reuse, R25, R61 ;  /* 0x00000019344c7223 */ /* 0x040fe2000000003d */
[C---:B------:R-:W-:Y:S01]  /*2b60*/  FFMA R67, R25.reuse, R53, R56 ;  /* 0x0000003519437223 */ /* 0x040fe20000000038 */
[----:B------:R-:W2:Y:S01]  /*2b70*/  LDS.128 R32, [R64+0x240] ;  /* 0x0002400040207984 */ /* 0x000ea20000000c00 */
[C---:B------:R-:W-:Y:S01]  /*2b80*/  FFMA R46, R25.reuse, R54, R69 ;  /* 0x00000036192e7223 */ /* 0x040fe20000000045 */
[-C--:B------:R-:W-:Y:S01]  /*2b90*/  FFMA R25, R25, R55.reuse, R78 ;  /* 0x0000003719197223 */ /* 0x080fe2000000004e */
[----:B------:R-:W-:Y:S01]  /*2ba0*/  FFMA R78, R52, R30, R43 ;  /* 0x0000001e344e7223 */ /* 0x000fe2000000002b */
[----:B------:R-:W-:Y:S01]  /*2bb0*/  FFMA R43, R30, R55, R38 ;  /* 0x000000371e2b7223 */ /* 0x000fe20000000026 */
[----:B------:R-:W-:Y:S01]  /*2bc0*/  FFMA R70, R52, R18, R81 ;  /* 0x0000001234467223 */ /* 0x000fe20000000051 */
[CC--:B------:R-:W-:Y:S01]  /*2bd0*/  FFMA R72, R18.reuse, R53.reuse, R83 ;  /* 0x0000003512487223 */ /* 0x0c0fe20000000053 */
[-C--:B------:R-:W-:Y:S01]  /*2be0*/  FFMA R74, R18, R54.reuse, R87 ;  /* 0x00000036124a7223 */ /* 0x080fe20000000057 */
[CC--:B------:R-:W-:Y:S01]  /*2bf0*/  FFMA R80, R30.reuse, R53.reuse, R85 ;  /* 0x000000351e507223 */ /* 0x0c0fe20000000055 */
[-C--:B------:R-:W-:Y:S01]  /*2c00*/  FFMA R82, R30, R54.reuse, R77 ;  /* 0x000000361e527223 */ /* 0x080fe2000000004d */
[-C--:B------:R-:W-:Y:S01]  /*2c10*/  FFMA R18, R59, R54.reuse, R47 ;  /* 0x000000363b127223 */ /* 0x080fe2000000002f */
[C---:B------:R-:W-:Y:S01]  /*2c20*/  FFMA R69, R63.reuse, R53, R42 ;  /* 0x000000353f457223 */ /* 0x040fe2000000002a */
[----:B------:R-:W-:Y:S01]  /*2c30*/  FFMA R30, R63, R54, R71 ;  /* 0x000000363f1e7223 */ /* 0x000fe20000000047 */
[C---:B------:R-:W-:Y:S01]  /*2c40*/  FFMA R17, R52.reuse, R59, R17 ;  /* 0x0000003b34117223 */ /* 0x040fe20000000011 */
[C---:B------:R-:W-:Y:S01]  /*2c50*/  FFMA R65, R59.reuse, R53, R60 ;  /* 0x000000353b417223 */ /* 0x040fe2000000003c */
[----:B------:R-:W-:Y:S01]  /*2c60*/  FFMA R47, R59, R55, R58 ;  /* 0x000000373b2f7223 */ /* 0x000fe2000000003a */
[----:B------:R-:W-:Y:S01]  /*2c70*/  FFMA R29, R52, R63, R29 ;  /* 0x0000003f341d7223 */ /* 0x000fe2000000001d */
[----:B------:R-:W-:-:S02]  /*2c80*/  FFMA R71, R63, R55, R62 ;  /* 0x000000373f477223 */ /* 0x000fc4000000003e */
[----:B------:R-:W3:Y:S01]  /*2c90*/  LDS.128 R60, [R64+0x3d0] ;  /* 0x0003d000403c7984 */ /* 0x000ee20000000c00 */
[C---:B0-----:R-:W-:Y:S01]  /*2ca0*/  FFMA R38, R12.reuse, R53, R16 ;  /* 0x000000350c267223 */ /* 0x041fe20000000010 */
[C---:B------:R-:W-:Y:S01]  /*2cb0*/  FFMA R16, R12.reuse, R54, R39 ;  /* 0x000000360c107223 */ /* 0x040fe20000000027 */
[C---:B------:R-:W-:Y:S01]  /*2cc0*/  FFMA R39, R12.reuse, R55, R28 ;  /* 0x000000370c277223 */ /* 0x040fe2000000001c */
[----:B------:R-:W-:Y:S01]  /*2cd0*/  FFMA R42, R12, R52, R75 ;  /* 0x000000340c2a7223 */ /* 0x000fe2000000004b */
[CC--:B-1----:R-:W-:Y:S01]  /*2ce0*/  FFMA R72, R19.reuse, R10.reuse, R72 ;  /* 0x0000000a13487223 */ /* 0x0c2fe20000000048 */
[----:B------:R-:W-:Y:S01]  /*2cf0*/  FFMA R75, R19, R11, R74 ;  /* 0x0000000b134b7223 */ /* 0x000fe2000000004a */
[----:B------:R-:W-:Y:S01]  /*2d00*/  FFMA R80, R31, R10, R80 ;  /* 0x0000000a1f507223 */ /* 0x000fe20000000050 */
[----:B------:R-:W-:Y:S01]  /*2d10*/  FFMA R73, R9, R13, R42 ;  /* 0x0000000d09497223 */ /* 0x000fe2000000002a */
[C---:B--2---:R-:W-:Y:S01]  /*2d20*/  FFMA R54, R32.reuse, R54, R57 ;  /* 0x0000003620367223 */ /* 0x044fe20000000039 */
[C---:B------:R-:W-:Y:S01]  /*2d30*/  FFMA R66, R32.reuse, R53, R66 ;  /* 0x0000003520427223 */ /* 0x040fe20000000042 */
[----:B------:R-:W0:Y:S01]  /*2d40*/  LDS.128 R56, [R64+0x1c0] ;  /* 0x0001c00040387984 */ /* 0x000e220000000c00 */
[----:B------:R-:W-:Y:S01]  /*2d50*/  FFMA R81, R32, R55, R50 ;  /* 0x0000003720517223 */ /* 0x000fe20000000032 */
[C---:B------:R-:W-:Y:S01]  /*2d60*/  FFMA R53, R13.reuse, R11, R16 ;  /* 0x0000000b0d357223 */ /* 0x040fe20000000010 */
[----:B------:R-:W-:Y:S01]  /*2d70*/  FFMA R55, R13, R10, R38 ;  /* 0x0000000a0d377223 */ /* 0x000fe20000000026 */
[----:B------:R-:W-:Y:S01]  /*2d80*/  FFMA R16, R68, R13, R39 ;  /* 0x0000000d44107223 */ /* 0x000fe20000000027 */
[----:B------:R-:W-:Y:S01]  /*2d90*/  FFMA R52, R32, R52, R41 ;  /* 0x0000003420347223 */ /* 0x000fe20000000029 */
[----:B------:R-:W1:Y:S01]  /*2da0*/  LDS.64 R38, [R2+UR10+0x1c38] ;  /* 0x001c380a02267984 */ /* 0x000e620008000a00 */
[C---:B------:R-:W-:Y:S01]  /*2db0*/  FFMA R41, R9.reuse, R22, R20 ;  /* 0x0000001609297223 */ /* 0x040fe20000000014 */
[CC--:B------:R-:W-:Y:S01]  /*2dc0*/  FFMA R20, R22.reuse, R10.reuse, R37 ;  /* 0x0000000a16147223 */ /* 0x0c0fe20000000025 */
[----:B------:R-:W-:Y:S01]  /*2dd0*/  FFMA R37, R22, R11, R24 ;  /* 0x0000000b16257223 */ /* 0x000fe20000000018 */
[----:B------:R-:W2:Y:S01]  /*2de0*/  LDS.64 R12, [R2+UR10+0x1c40] ;  /* 0x001c400a020c7984 */ /* 0x000ea20008000a00 */
[----:B------:R-:W-:Y:S01]  /*2df0*/  FFMA R42, R26, R10, R67 ;  /* 0x0000000a1a2a7223 */ /* 0x000fe20000000043 */
[----:B------:R-:W-:Y:S01]  /*2e00*/  FFMA R24, R68, R19, R51 ;  /* 0x0000001344187223 */ /* 0x000fe20000000033 */
[----:B------:R-:W-:Y:S01]  /*2e10*/  FFMA R67, R26, R11, R46 ;  /* 0x0000000b1a437223 */ /* 0x000fe2000000002e */
[C---:B------:R-:W-:Y:S01]  /*2e20*/  FFMA R22, R68.reuse, R22, R21 ;  /* 0x0000001644167223 */ /* 0x040fe20000000015 */
[----:B------:R-:W-:Y:S01]  /*2e30*/  FFMA R79, R9, R33, R52 ;  /* 0x00000021094f7223 */ /* 0x000fe20000000034 */
[C---:B------:R-:W-:Y:S01]  /*2e40*/  FFMA R77, R33.reuse, R10, R66 ;  /* 0x0000000a214d7223 */ /* 0x040fe20000000042 */
[----:B------:R-:W-:Y:S01]  /*2e50*/  FFMA R51, R33, R11, R54 ;  /* 0x0000000b21337223 */ /* 0x000fe20000000036 */
[C---:B------:R-:W-:Y:S01]  /*2e60*/  FFMA R32, R68.reuse, R33, R81 ;  /* 0x0000002144207223 */ /* 0x040fe20000000051 */
[C---:B------:R-:W-:Y:S01]  /*2e70*/  FFMA R46, R68.reuse, R31, R43 ;  /* 0x0000001f442e7223 */ /* 0x040fe2000000002b */
[C---:B------:R-:W-:Y:S01]  /*2e80*/  FFMA R21, R9.reuse, R19, R70 ;  /* 0x0000001309157223 */ /* 0x040fe20000000046 */
[CC--:B------:R-:W-:Y:S01]  /*2e90*/  FFMA R33, R9.reuse, R26.reuse, R76 ;  /* 0x0000001a09217223 */ /* 0x0c0fe2000000004c */
[----:B------:R-:W-:Y:S01]  /*2ea0*/  FFMA R26, R68, R26, R25 ;  /* 0x0000001a441a7223 */ /* 0x000fe20000000019 */
[C---:B---3--:R-:W-:Y:S01]  /*2eb0*/  FFMA R54, R60.reuse, R10, R69 ;  /* 0x0000000a3c367223 */ /* 0x048fe20000000045 */
[C---:B------:R-:W-:Y:S01]  /*2ec0*/  FFMA R70, R60.reuse, R68, R71 ;  /* 0x000000443c467223 */ /* 0x040fe20000000047 */
[----:B------:R-:W-:Y:S01]  /*2ed0*/  FFMA R25, R9, R31, R78 ;  /* 0x0000001f09197223 */ /* 0x000fe2000000004e */
[-C--:B------:R-:W-:Y:S01]  /*2ee0*/  FFMA R81, R31, R11.reuse, R82 ;  /* 0x0000000b1f517223 */ /* 0x080fe20000000052 */
[----:B------:R-:W-:Y:S01]  /*2ef0*/  FFMA R69, R60, R11, R30 ;  /* 0x0000000b3c457223 */ /* 0x000fe2000000001e */
[C---:B0-----:R-:W-:Y:S01]  /*2f00*/  FFMA R50, R56.reuse, R10, R65 ;  /* 0x0000000a38327223 */ /* 0x041fe20000000041 */
[C---:B------:R-:W-:Y:S01]  /*2f10*/  FFMA R43, R56.reuse, R9, R17 ;  /* 0x00000009382b7223 */ /* 0x040fe20000000011 */
[C---:B------:R-:W-:Y:S01]  /*2f20*/  FFMA R65, R56.reuse, R11, R18 ;  /* 0x0000000b38417223 */ /* 0x040fe20000000012 */
[----:B------:R-:W-:Y:S01]  /*2f30*/  FFMA R56, R56, R68, R47 ;  /* 0x0000004438387223 */ /* 0x000fe2000000002f */
[----:B------:R-:W-:Y:S01]  /*2f40*/  FFMA R47, R60, R9, R29 ;  /* 0x000000093c2f7223 */ /* 0x000fe2000000001d */
[----:B-1----:R-:W-:Y:S01]  /*2f50*/  FFMA R71, R14, R39, R55 ;  /* 0x000000270e477223 */ /* 0x002fe20000000037 */
[----:B------:R-:W0:Y:S01]  /*2f60*/  LDS.128 R8, [R64+0x140] ;  /* 0x0001400040087984 */ /* 0x000e220000000c00 */
[----:B------:R-:W-:Y:S01]  /*2f70*/  FFMA R68, R38, R57, R43 ;  /* 0x0000003926447223 */ /* 0x000fe2000000002b */
[C---:B------:R-:W-:Y:S01]  /*2f80*/  FFMA R43, R57.reuse, R39, R50 ;  /* 0x00000027392b7223 */ /* 0x040fe20000000032 */
[----:B--2---:R-:W-:Y:S01]  /*2f90*/  FFMA R55, R14, R13, R16 ;  /* 0x0000000d0e377223 */ /* 0x004fe20000000010 */
[----:B------:R-:W1:Y:S01]  /*2fa0*/  LDS.128 R28, [R2+UR10+0x1e40] ;  /* 0x001e400a021c7984 */ /* 0x000e620008000c00 */
[C---:B------:R-:W-:Y:S01]  /*2fb0*/  FFMA R60, R12.reuse, R23, R37 ;  /* 0x000000170c3c7223 */ /* 0x040fe20000000025 */
[----:B------:R-:W-:Y:S01]  /*2fc0*/  FFMA R65, R12, R57, R65 ;  /* 0x000000390c417223 */ /* 0x000fe20000000041 */
[----:B------:R-:W-:Y:S01]  /*2fd0*/  FFMA R57, R57, R13, R56 ;  /* 0x0000000d39397223 */ /* 0x000fe20000000038 */
[----:B------:R-:W2:Y:S01]  /*2fe0*/  LDS.128 R16, [R64+0x350] ;  /* 0x0003500040107984 */ /* 0x000ea20000000c00 */
[-C--:B------:R-:W-:Y:S01]  /*2ff0*/  FFMA R50, R38, R34.reuse, R79 ;  /* 0x0000002226327223 */ /* 0x080fe2000000004f */
[----:B------:R-:W-:Y:S01]  /*3000*/  FFMA R56, R12, R34, R51 ;  /* 0x000000220c387223 */ /* 0x000fe20000000033 */
[C---:B------:R-:W-:Y:S01]  /*3010*/  FFMA R77, R34.reuse, R39, R77 ;  /* 0x00000027224d7223 */ /* 0x040fe2000000004d */
[----:B------:R-:W3:Y:S01]  /*3020*/  LDS R37, [R2+UR10+0x1e3c] ;  /* 0x001e3c0a02257984 */ /* 0x000ee20008000800 */
[----:B------:R-:W-:Y:S01]  /*3030*/  FFMA R51, R34, R13, R32 ;  /* 0x0000000d22337223 */ /* 0x000fe20000000020 */
[C---:B------:R-:W-:Y:S01]  /*3040*/  FFMA R79, R27.reuse, R39, R42 ;  /* 0x000000271b4f7223 */ /* 0x040fe2000000002a */
[CC--:B------:R-:W-:Y:S01]  /*3050*/  FFMA R52, R38.reuse, R14.reuse, R73 ;  /* 0x0000000e26347223 */ /* 0x0c0fe20000000049 */
[C---:B------:R-:W-:Y:S01]  /*3060*/  FFMA R41, R38.reuse, R23, R41 ;  /* 0x0000001726297223 */ /* 0x040fe20000000029 */
[-C--:B------:R-:W-:Y:S01]  /*3070*/  FFMA R33, R38, R27.reuse, R33 ;  /* 0x0000001b26217223 */ /* 0x080fe20000000021 */
[----:B------:R-:W-:Y:S01]  /*3080*/  FFMA R32, R12, R27, R67 ;  /* 0x0000001b0c207223 */ /* 0x000fe20000000043 */
[----:B------:R-:W-:Y:S01]  /*3090*/  FFMA R34, R38, R61, R47 ;  /* 0x0000003d26227223 */ /* 0x000fe2000000002f */
[C---:B------:R-:W-:Y:S01]  /*30a0*/  FFMA R66, R12.reuse, R14, R53 ;  /* 0x0000000e0c427223 */ /* 0x040fe20000000035 */
[----:B------:R-:W-:Y:S01]  /*30b0*/  FFMA R67, R27, R13, R26 ;  /* 0x0000000d1b437223 */ /* 0x000fe2000000001a */
[----:B------:R-:W-:Y:S01]  /*30c0*/  FFMA R47, R61, R39, R54 ;  /* 0x000000273d2f7223 */ /* 0x000fe20000000036 */
[----:B------:R-:W-:Y:S01]  /*30d0*/  FFMA R69, R12, R61, R69 ;  /* 0x0000003d0c457223 */ /* 0x000fe20000000045 */
[C---:B------:R-:W-:Y:S01]  /*30e0*/  FFMA R53, R23.reuse, R39, R20 ;  /* 0x0000002717357223 */ /* 0x040fe20000000014 */
[-C--:B------:R-:W-:Y:S01]  /*30f0*/  FFMA R73, R23, R13.reuse, R22 ;  /* 0x0000000d17497223 */ /* 0x080fe20000000016 */
[----:B------:R-:W-:Y:S01]  /*3100*/  FFMA R61, R61, R13, R70 ;  /* 0x0000000d3d3d7223 */ /* 0x000fe20000000046 */
[C---:B0-----:R-:W-:Y:S01]  /*3110*/  FFMA R42, R8.reuse, R38, R21 ;  /* 0x00000026082a7223 */ /* 0x041fe20000000015 */
[C---:B------:R-:W-:Y:S01]  /*3120*/  FFMA R83, R8.reuse, R39, R72 ;  /* 0x0000002708537223 */ /* 0x040fe20000000048 */
[C---:B------:R-:W-:Y:S01]  /*3130*/  FFMA R54, R8.reuse, R12, R75 ;  /* 0x0000000c08367223 */ /* 0x040fe2000000004b */
[----:B------:R-:W0:Y:S01]  /*3140*/  LDS.128 R20, [R64+0x2d0] ;  /* 0x0002d00040147984 */ /* 0x000e220000000c00 */
[----:B-1----:R-:W-:Y:S01]  /*3150*/  FFMA R31, R8, R13, R24 ;  /* 0x0000000d081f7223 */ /* 0x002fe20000000018 */
[C---:B------:R-:W-:Y:S01]  /*3160*/  FFMA R8, R28.reuse, R15, R71 ;  /* 0x0000000f1c087223 */ /* 0x040fe20000000047 */
[----:B------:R-:W-:Y:S01]  /*3170*/  FFMA R83, R28, R9, R83 ;  /* 0x000000091c537223 */ /* 0x000fe20000000053 */
[----:B------:R-:W-:Y:S01]  /*3180*/  FFMA R65, R58, R29, R65 ;  /* 0x0000001d3a417223 */ /* 0x000fe20000000041 */
[C---:B--2---:R-:W-:Y:S01]  /*3190*/  FFMA R38, R16.reuse, R38, R25 ;  /* 0x0000002610267223 */ /* 0x044fe20000000019 */
[C---:B------:R-:W-:Y:S01]  /*31a0*/  FFMA R85, R16.reuse, R39, R80 ;  /* 0x0000002710557223 */ /* 0x040fe20000000050 */
[----:B------:R-:W1:Y:S01]  /*31b0*/  LDS.128 R24, [R64+0xc0] ;  /* 0x0000c00040187984 */ /* 0x000e620000000c00 */
[C---:B------:R-:W-:Y:S01]  /*31c0*/  FFMA R70, R16.reuse, R12, R81 ;  /* 0x0000000c10467223 */ /* 0x040fe20000000051 */
[----:B------:R-:W-:Y:S01]  /*31d0*/  FFMA R87, R16, R13, R46 ;  /* 0x0000000d10577223 */ /* 0x000fe2000000002e */
[C---:B------:R-:W-:Y:S01]  /*31e0*/  FFMA R39, R15.reuse, R29, R66 ;  /* 0x0000001d0f277223 */ /* 0x040fe20000000042 */
[----:B------:R-:W-:Y:S01]  /*31f0*/  FFMA R16, R15, R30, R55 ;  /* 0x0000001e0f107223 */ /* 0x000fe20000000037 */
[C---:B---3--:R-:W-:Y:S01]  /*3200*/  FFMA R71, R37.reuse, R15, R52 ;  /* 0x0000000f25477223 */ /* 0x048fe20000000034 */
[----:B------:R-:W-:Y:S01]  /*3210*/  FFMA R75, R37, R9, R42 ;  /* 0x00000009254b7223 */ /* 0x000fe2000000002a */
[----:B------:R-:W2:Y:S01]  /*3220*/  LDS.128 R12, [R2+UR10+0x2040] ;  /* 0x0020400a020c7984 */ /* 0x000ea20008000c00 */
[C---:B------:R-:W-:Y:S01]  /*3230*/  FFMA R46, R28.reuse, R58, R43 ;  /* 0x0000003a1c2e7223 */ /* 0x040fe2000000002b */
[C---:B------:R-:W-:Y:S01]  /*3240*/  FFMA R81, R9.reuse, R29, R54 ;  /* 0x0000001d09517223 */ /* 0x040fe20000000036 */
[-C--:B------:R-:W-:Y:S01]  /*3250*/  FFMA R42, R9, R30.reuse, R31 ;  /* 0x0000001e092a7223 */ /* 0x080fe2000000001f */
[-C--:B------:R-:W-:Y:S01]  /*3260*/  FFMA R43, R37, R35.reuse, R50 ;  /* 0x00000023252b7223 */ /* 0x080fe20000000032 */
[----:B------:R-:W-:Y:S01]  /*3270*/  FFMA R50, R35, R30, R51 ;  /* 0x0000001e23327223 */ /* 0x000fe20000000033 */
[C---:B------:R-:W-:Y:S01]  /*3280*/  FFMA R9, R37.reuse, R58, R68 ;  /* 0x0000003a25097223 */ /* 0x040fe20000000044 */
[----:B------:R-:W-:Y:S01]  /*3290*/  FFMA R66, R28, R35, R77 ;  /* 0x000000231c427223 */ /* 0x000fe2000000004d */
[-C--:B------:R-:W-:Y:S01]  /*32a0*/  FFMA R51, R37, R17.reuse, R38 ;  /* 0x0000001125337223 */ /* 0x080fe20000000026 */
        /* <DEDUP_REMOVED lines=9> */
[C---:B0-----:R-:W-:Y:S01]  /*3340*/  FFMA R74, R20.reuse, R28, R79 ;  /* 0x0000001c144a7223 */ /* 0x041fe2000000004f */
[C---:B------:R-:W-:Y:S01]  /*3350*/  FFMA R79, R20.reuse, R29, R32 ;  /* 0x0000001d144f7223 */ /* 0x040fe20000000020 */
[----:B------:R-:W-:Y:S01]  /*3360*/  FFMA R76, R20, R30, R67 ;  /* 0x0000001e144c7223 */ /* 0x000fe20000000043 */
[C---:B-1----:R-:W-:Y:S01]  /*3370*/  FFMA R41, R24.reuse, R37, R41 ;  /* 0x0000002518297223 */ /* 0x042fe20000000029 */
[C---:B------:R-:W-:Y:S01]  /*3380*/  FFMA R52, R24.reuse, R28, R53 ;  /* 0x0000001c18347223 */ /* 0x040fe20000000035 */
[C---:B------:R-:W-:Y:S01]  /*3390*/  FFMA R31, R24.reuse, R29, R60 ;  /* 0x0000001d181f7223 */ /* 0x040fe2000000003c */
[----:B------:R-:W-:Y:S01]  /*33a0*/  FFMA R54, R24, R30, R73 ;  /* 0x0000001e18367223 */ /* 0x000fe20000000049 */
[----:B------:R-:W-:Y:S01]  /*33b0*/  FFMA R73, R20, R37, R33 ;  /* 0x0000002514497223 */ /* 0x000fe20000000021 */
[----:B------:R-:W-:Y:S01]  /*33c0*/  LDS R60, [R2+UR10+0x2250] ;  /* 0x0022500a023c7984 */ /* 0x000fe20008000800 */
[----:B--2---:R-:W-:Y:S01]  /*33d0*/  FFMA R24, R12, R25, R41 ;  /* 0x000000190c187223 */ /* 0x004fe20000000029 */
[----:B------:R-:W-:-:S02]  /*33e0*/  FFMA R37, R25, R13, R52 ;  /* 0x0000000d19257223 */ /* 0x000fc40000000034 */
[----:B------:R-:W0:Y:S01]  /*33f0*/  LDS.128 R32, [R64+0x40] ;  /* 0x0000400040207984 */ /* 0x000e220000000c00 */
[C---:B------:R-:W-:Y:S01]  /*3400*/  FFMA R20, R25.reuse, R14, R31 ;  /* 0x0000000e19147223 */ /* 0x040fe2000000001f */
[----:B------:R-:W-:Y:S01]  /*3410*/  FFMA R25, R25, R15, R54 ;  /* 0x0000000f19197223 */ /* 0x000fe20000000036 */
[----:B------:R-:W-:Y:S01]  /*3420*/  FFMA R68, R12, R10, R75 ;  /* 0x0000000a0c447223 */ /* 0x000fe2000000004b */
[----:B------:R-:W1:Y:S01]  /*3430*/  LDS.128 R28, [R2+UR10+0x2240] ;  /* 0x0022400a021c7984 */ /* 0x000e620008000c00 */
[C---:B------:R-:W-:Y:S01]  /*3440*/  FFMA R70, R10.reuse, R13, R83 ;  /* 0x0000000d0a467223 */ /* 0x040fe20000000053 */
[CC--:B------:R-:W-:Y:S01]  /*3450*/  FFMA R72, R10.reuse, R14.reuse, R81 ;  /* 0x0000000e0a487223 */ /* 0x0c0fe20000000051 */
[----:B------:R-:W-:Y:S01]  /*3460*/  FFMA R41, R10, R15, R42 ;  /* 0x0000000f0a297223 */ /* 0x000fe2000000002a */
[----:B------:R-:W2:Y:S01]  /*3470*/  LDS.128 R52, [R64+0x250] ;  /* 0x0002500040347984 */ /* 0x000ea20000000c00 */
[C---:B------:R-:W-:Y:S01]  /*3480*/  FFMA R47, R59.reuse, R13, R46 ;  /* 0x0000000d3b2f7223 */ /* 0x040fe2000000002e */
[-C--:B------:R-:W-:Y:S01]  /*3490*/  FFMA R10, R59, R14.reuse, R65 ;  /* 0x0000000e3b0a7223 */ /* 0x080fe20000000041 */
[C---:B------:R-:W-:Y:S01]  /*34a0*/  FFMA R46, R12.reuse, R21, R73 ;  /* 0x000000150c2e7223 */ /* 0x040fe20000000049 */
[C---:B------:R-:W-:Y:S01]  /*34b0*/  FFMA R65, R21.reuse, R13, R74 ;  /* 0x0000000d15417223 */ /* 0x040fe2000000004a */
[C---:B------:R-:W-:Y:S01]  /*34c0*/  FFMA R42, R21.reuse, R14, R79 ;  /* 0x0000000e152a7223 */ /* 0x040fe2000000004f */
[----:B------:R-:W-:Y:S01]  /*34d0*/  FFMA R21, R21, R15, R76 ;  /* 0x0000000f15157223 */ /* 0x000fe2000000004c */
[----:B------:R-:W-:Y:S01]  /*34e0*/  FFMA R74, R12, R18, R51 ;  /* 0x000000120c4a7223 */ /* 0x000fe20000000033 */
[C---:B------:R-:W-:Y:S01]  /*34f0*/  FFMA R76, R18.reuse, R13, R85 ;  /* 0x0000000d124c7223 */ /* 0x040fe20000000055 */
[CC--:B------:R-:W-:Y:S01]  /*3500*/  FFMA R78, R18.reuse, R14.reuse, R77 ;  /* 0x0000000e124e7223 */ /* 0x0c0fe2000000004d */
[----:B------:R-:W-:Y:S01]  /*3510*/  FFMA R51, R18, R15, R38 ;  /* 0x0000000f12337223 */ /* 0x000fe20000000026 */
[C---:B------:R-:W-:Y:S01]  /*3520*/  FFMA R17, R12.reuse, R63, R17 ;  /* 0x0000003f0c117223 */ /* 0x040fe20000000011 */
        /* <DEDUP_REMOVED lines=10> */
[-C--:B------:R-:W-:Y:S01]  /*35d0*/  FFMA R73, R29, R33.reuse, R80 ;  /* 0x000000211d497223 */ /* 0x080fe20000000050 */
[----:B------:R-:W-:Y:S01]  /*35e0*/  FFMA R71, R33, R30, R62 ;  /* 0x0000001e21477223 */ /* 0x000fe2000000003e */
[----:B------:R-:W-:Y:S01]  /*35f0*/  FFMA R16, R60, R33, R39 ;  /* 0x000000213c107223 */ /* 0x000fe20000000027 */
[C---:B--2---:R-:W-:Y:S01]  /*3600*/  FFMA R28, R52.reuse, R14, R57 ;  /* 0x0000000e341c7223 */ /* 0x044fe20000000039 */
[C---:B------:R-:W-:Y:S01]  /*3610*/  FFMA R8, R52.reuse, R12, R43 ;  /* 0x0000000c34087223 */ /* 0x040fe2000000002b */
[----:B------:R-:W0:Y:S01]  /*3620*/  LDS.128 R56, [R64+0x1d0] ;  /* 0x0001d00040387984 */ /* 0x000e220000000c00 */
[C---:B------:R-:W-:Y:S01]  /*3630*/  FFMA R66, R52.reuse, R13, R66 ;  /* 0x0000000d34427223 */ /* 0x040fe20000000042 */
[----:B------:R-:W-:Y:S01]  /*3640*/  FFMA R81, R52, R15, R50 ;  /* 0x0000000f34517223 */ /* 0x000fe20000000032 */
[C---:B------:R-:W-:Y:S01]  /*3650*/  FFMA R43, R29.reuse, R26, R24 ;  /* 0x0000001a1d2b7223 */ /* 0x040fe20000000018 */
[----:B------:R-:W1:Y:S01]  /*3660*/  LDS.128 R12, [R64+0x3e0] ;  /* 0x0003e000400c7984 */ /* 0x000e620000000c00 */
[CC--:B------:R-:W-:Y:S01]  /*3670*/  FFMA R24, R26.reuse, R30.reuse, R37 ;  /* 0x0000001e1a187223 */ /* 0x0c0fe20000000025 */
[----:B------:R-:W-:Y:S01]  /*3680*/  FFMA R37, R26, R31, R20 ;  /* 0x0000001f1a257223 */ /* 0x000fe20000000014 */
[C---:B------:R-:W-:Y:S01]  /*3690*/  FFMA R20, R60.reuse, R11, R41 ;  /* 0x0000000b3c147223 */ /* 0x040fe20000000029 */
[----:B------:R-:W2:Y:S01]  /*36a0*/  LDS.64 R32, [R2+UR10+0x2450] ;  /* 0x0024500a02207984 */ /* 0x000ea20008000a00 */
[----:B------:R-:W-:Y:S01]  /*36b0*/  FFMA R79, R29, R53, R8 ;  /* 0x000000351d4f7223 */ /* 0x000fe20000000008 */
[C---:B------:R-:W-:Y:S01]  /*36c0*/  FFMA R77, R53.reuse, R30, R66 ;  /* 0x0000001e354d7223 */ /* 0x040fe20000000042 */
[----:B------:R-:W-:Y:S01]  /*36d0*/  FFMA R41, R53, R31, R28 ;  /* 0x0000001f35297223 */ /* 0x000fe2000000001c */
[----:B------:R-:W-:Y:S01]  /*36e0*/  FFMA R50, R60, R53, R81 ;  /* 0x000000353c327223 */ /* 0x000fe20000000051 */
[C---:B------:R-:W-:Y:S01]  /*36f0*/  FFMA R53, R29.reuse, R22, R46 ;  /* 0x000000161d357223 */ /* 0x040fe2000000002e */
[----:B------:R-:W3:Y:S01]  /*3700*/  LDS.64 R38, [R2+UR10+0x2448] ;  /* 0x0024480a02267984 */ /* 0x000ee20008000a00 */
[C---:B------:R-:W-:Y:S01]  /*3710*/  FFMA R46, R22.reuse, R30, R65 ;  /* 0x0000001e162e7223 */ /* 0x040fe20000000041 */
[----:B------:R-:W-:Y:S01]  /*3720*/  FFMA R65, R22, R31, R42 ;  /* 0x0000001f16417223 */ /* 0x000fe2000000002a */
[C---:B------:R-:W-:Y:S01]  /*3730*/  FFMA R42, R60.reuse, R19, R51 ;  /* 0x000000133c2a7223 */ /* 0x040fe20000000033 */
[C---:B------:R-:W-:Y:S01]  /*3740*/  FFMA R26, R60.reuse, R26, R25 ;  /* 0x0000001a3c1a7223 */ /* 0x040fe20000000019 */
[----:B------:R-:W-:Y:S01]  /*3750*/  FFMA R25, R29, R11, R68 ;  /* 0x0000000b1d197223 */ /* 0x000fe20000000044 */
[C---:B------:R-:W-:Y:S01]  /*3760*/  FFMA R70, R11.reuse, R30, R70 ;  /* 0x0000001e0b467223 */ /* 0x040fe20000000046 */
[----:B------:R-:W-:Y:S01]  /*3770*/  FFMA R75, R11, R31, R72 ;  /* 0x0000001f0b4b7223 */ /* 0x000fe20000000048 */
        /* <DEDUP_REMOVED lines=10> */
[----:B------:R-:W-:Y:S01]  /*3820*/  FFMA R83, R12, R31, R18 ;  /* 0x0000001f0c537223 */ /* 0x000fe20000000012 */
[----:B------:R-:W0:Y:S01]  /*3830*/  LDS.128 R8, [R64+0x150] ;  /* 0x0001500040087984 */ /* 0x000e220000000c00 */
[----:B--2---:R-:W-:Y:S01]  /*3840*/  FFMA R67, R34, R33, R16 ;  /* 0x0000002122437223 */ /* 0x004fe20000000010 */
[----:B------:R-:W-:Y:S01]  /*3850*/  FFMA R72, R12, R60, R63 ;  /* 0x0000003c0c487223 */ /* 0x000fe2000000003f */
[C---:B------:R-:W-:Y:S01]  /*3860*/  FFMA R60, R32.reuse, R27, R37 ;  /* 0x0000001b203c7223 */ /* 0x040fe20000000025 */
[----:B------:R-:W1:Y:S01]  /*3870*/  LDS.128 R16, [R2+UR10+0x2650] ;  /* 0x0026500a02107984 */ /* 0x000e620008000c00 */
[CC--:B------:R-:W-:Y:S01]  /*3880*/  FFMA R47, R32.reuse, R57.reuse, R47 ;  /* 0x00000039202f7223 */ /* 0x0c0fe2000000002f */
[-C--:B------:R-:W-:Y:S01]  /*3890*/  FFMA R66, R32, R34.reuse, R69 ;  /* 0x0000002220427223 */ /* 0x080fe20000000045 */
[C---:B---3--:R-:W-:Y:S01]  /*38a0*/  FFMA R68, R38.reuse, R57, R51 ;  /* 0x0000003926447223 */ /* 0x048fe20000000033 */
[----:B------:R-:W2:Y:S01]  /*38b0*/  LDS.128 R28, [R64+0x360] ;  /* 0x00036000401c7984 */ /* 0x000ea20000000c00 */
[C---:B------:R-:W-:Y:S01]  /*38c0*/  FFMA R51, R57.reuse, R39, R52 ;  /* 0x0000002739337223 */ /* 0x040fe20000000034 */
[----:B------:R-:W-:Y:S01]  /*38d0*/  FFMA R57, R57, R33, R56 ;  /* 0x0000002139397223 */ /* 0x000fe20000000038 */
[----:B------:R-:W-:Y:S01]  /*38e0*/  FFMA R12, R38, R34, R73 ;  /* 0x00000022260c7223 */ /* 0x000fe20000000049 */
[----:B------:R-:W3:Y:S01]  /*38f0*/  LDS R37, [R2+UR10+0x264c] ;  /* 0x00264c0a02257984 */ /* 0x000ee20008000800 */
[-C--:B------:R-:W-:Y:S01]  /*3900*/  FFMA R56, R32, R54.reuse, R41 ;  /* 0x0000003620387223 */ /* 0x080fe20000000029 */
[----:B------:R-:W-:Y:S01]  /*3910*/  FFMA R52, R38, R54, R79 ;  /* 0x0000003626347223 */ /* 0x000fe2000000004f */
[C---:B------:R-:W-:Y:S01]  /*3920*/  FFMA R77, R54.reuse, R39, R77 ;  /* 0x00000027364d7223 */ /* 0x040fe2000000004d */
[----:B------:R-:W-:Y:S01]  /*3930*/  FFMA R41, R54, R33, R50 ;  /* 0x0000002136297223 */ /* 0x000fe20000000032 */
[----:B------:R-:W-:Y:S01]  /*3940*/  FFMA R73, R23, R39, R46 ;  /* 0x0000002717497223 */ /* 0x000fe2000000002e */
[C---:B------:R-:W-:Y:S01]  /*3950*/  FFMA R43, R38.reuse, R27, R43 ;  /* 0x0000001b262b7223 */ /* 0x040fe2000000002b */
[C---:B------:R-:W-:Y:S01]  /*3960*/  FFMA R63, R27.reuse, R39, R24 ;  /* 0x000000271b3f7223 */ /* 0x040fe20000000018 */
[----:B------:R-:W-:Y:S01]  /*3970*/  FFMA R69, R27, R33, R26 ;  /* 0x000000211b457223 */ /* 0x000fe2000000001a */
[-C--:B------:R-:W-:Y:S01]  /*3980*/  FFMA R53, R38, R23.reuse, R53 ;  /* 0x0000001726357223 */ /* 0x080fe20000000035 */
[----:B------:R-:W-:Y:S01]  /*3990*/  FFMA R46, R32, R23, R65 ;  /* 0x00000017202e7223 */ /* 0x000fe20000000041 */
[----:B------:R-:W-:Y:S01]  /*39a0*/  FFMA R50, R38, R13, R61 ;  /* 0x0000000d26327223 */ /* 0x000fe2000000003d */
[----:B------:R-:W-:Y:S01]  /*39b0*/  FFMA R65, R23, R33, R22 ;  /* 0x0000002117417223 */ /* 0x000fe20000000016 */
[-C--:B------:R-:W-:Y:S01]  /*39c0*/  FFMA R71, R34, R39.reuse, R71 ;  /* 0x0000002722477223 */ /* 0x080fe20000000047 */
[C---:B------:R-:W-:Y:S01]  /*39d0*/  FFMA R61, R13.reuse, R39, R62 ;  /* 0x000000270d3d7223 */ /* 0x040fe2000000003e */
[----:B------:R-:W-:Y:S01]  /*39e0*/  FFMA R83, R32, R13, R83 ;  /* 0x0000000d20537223 */ /* 0x000fe20000000053 */
[----:B------:R-:W-:Y:S01]  /*39f0*/  FFMA R13, R13, R33, R72 ;  /* 0x000000210d0d7223 */ /* 0x000fe20000000048 */
[C---:B0-----:R-:W-:Y:S01]  /*3a00*/  FFMA R54, R8.reuse, R38, R25 ;  /* 0x0000002608367223 */ /* 0x041fe20000000019 */
[C---:B------:R-:W-:Y:S01]  /*3a10*/  FFMA R79, R8.reuse, R39, R70 ;  /* 0x00000027084f7223 */ /* 0x040fe20000000046 */
[----:B------:R-:W0:Y:S01]  /*3a20*/  LDS.128 R24, [R64+0xd0] ;  /* 0x0000d00040187984 */ /* 0x000e220000000c00 */
[C---:B------:R-:W-:Y:S01]  /*3a30*/  FFMA R62, R8.reuse, R32, R75 ;  /* 0x00000020083e7223 */ /* 0x040fe2000000004b */
        /* <DEDUP_REMOVED lines=9> */
[CC--:B------:R-:W-:Y:S01]  /*3ad0*/  FFMA R28, R35.reuse, R18.reuse, R67 ;  /* 0x00000012231c7223 */ /* 0x0c0fe20000000043 */
[----:B------:R-:W-:Y:S01]  /*3ae0*/  FFMA R39, R35, R17, R66 ;  /* 0x0000001123277223 */ /* 0x000fe20000000042 */
[C---:B---3--:R-:W-:Y:S01]  /*3af0*/  FFMA R67, R37.reuse, R35, R12 ;  /* 0x0000002325437223 */ /* 0x048fe2000000000c */
[----:B------:R-:W-:Y:S01]  /*3b00*/  FFMA R71, R37, R9, R54 ;  /* 0x0000000925477223 */ /* 0x000fe20000000036 */
[----:B------:R-:W2:Y:S01]  /*3b10*/  LDS.128 R32, [R2+UR10+0x2850] ;  /* 0x0028500a02207984 */ /* 0x000ea20008000c00 */
[CC--:B------:R-:W-:Y:S01]  /*3b20*/  FFMA R81, R9.reuse, R17.reuse, R62 ;  /* 0x0000001109517223 */ /* 0x0c0fe2000000003e */
[----:B------:R-:W-:Y:S01]  /*3b30*/  FFMA R12, R9, R18, R19 ;  /* 0x00000012090c7223 */ /* 0x000fe20000000013 */
[-C--:B------:R-:W-:Y:S01]  /*3b40*/  FFMA R9, R37, R58.reuse, R68 ;  /* 0x0000003a25097223 */ /* 0x080fe20000000044 */
[----:B------:R-:W-:Y:S01]  /*3b50*/  FFMA R42, R16, R58, R51 ;  /* 0x0000003a102a7223 */ /* 0x000fe20000000033 */
[-C--:B------:R-:W-:Y:S01]  /*3b60*/  FFMA R58, R58, R18.reuse, R57 ;  /* 0x000000123a3a7223 */ /* 0x080fe20000000039 */
[C---:B------:R-:W-:Y:S01]  /*3b70*/  FFMA R57, R55.reuse, R17, R56 ;  /* 0x0000001137397223 */ /* 0x040fe20000000038 */
[-C--:B------:R-:W-:Y:S01]  /*3b80*/  FFMA R56, R55, R18.reuse, R41 ;  /* 0x0000001237387223 */ /* 0x080fe20000000029 */
        /* <DEDUP_REMOVED lines=9> */
[-C--:B------:R-:W-:Y:S01]  /*3c20*/  FFMA R14, R14, R18.reuse, R13 ;  /* 0x000000120e0e7223 */ /* 0x080fe2000000000d */
[C---:B0-----:R-:W-:Y:S01]  /*3c30*/  FFMA R55, R24.reuse, R37, R43 ;  /* 0x0000002518377223 */ /* 0x041fe2000000002b */
[C---:B------:R-:W-:Y:S01]  /*3c40*/  FFMA R54, R24.reuse, R18, R69 ;  /* 0x0000001218367223 */ /* 0x040fe20000000045 */
[C---:B------:R-:W-:Y:S01]  /*3c50*/  FFMA R52, R24.reuse, R16, R63 ;  /* 0x0000001018347223 */ /* 0x040fe2000000003f */
[----:B------:R-:W-:-:S02]  /*3c60*/  FFMA R43, R24, R17, R60 ;  /* 0x00000011182b7223 */ /* 0x000fc4000000003c */
[----:B------:R-:W0:Y:S01]  /*3c70*/  LDS.128 R60, [R64+0x260] ;  /* 0x00026000403c7984 */ /* 0x000e220000000c00 */
[C---:B-1----:R-:W-:Y:S01]  /*3c80*/  FFMA R74, R20.reuse, R16, R73 ;  /* 0x00000010144a7223 */ /* 0x042fe20000000049 */
[C---:B------:R-:W-:Y:S01]  /*3c90*/  FFMA R69, R20.reuse, R17, R46 ;  /* 0x0000001114457223 */ /* 0x040fe2000000002e */
[C---:B------:R-:W-:Y:S01]  /*3ca0*/  FFMA R76, R20.reuse, R18, R65 ;  /* 0x00000012144c7223 */ /* 0x040fe20000000041 */
[----:B------:R-:W-:Y:S01]  /*3cb0*/  FFMA R13, R20, R37, R53 ;  /* 0x00000025140d7223 */ /* 0x000fe20000000035 */
[----:B------:R-:W1:Y:S01]  /*3cc0*/  LDS.128 R16, [R64+0x50] ;  /* 0x0000500040107984 */ /* 0x000e620000000c00 */
[C---:B--2---:R-:W-:Y:S01]  /*3cd0*/  FFMA R20, R32.reuse, R25, R55 ;  /* 0x0000001920147223 */ /* 0x044fe20000000037 */
[C---:B------:R-:W-:Y:S01]  /*3ce0*/  FFMA R37, R25.reuse, R33, R52 ;  /* 0x0000002119257223 */ /* 0x040fe20000000034 */
[C---:B------:R-:W-:Y:S01]  /*3cf0*/  FFMA R24, R25.reuse, R34, R43 ;  /* 0x0000002219187223 */ /* 0x040fe2000000002b */
[----:B------:R-:W-:Y:S01]  /*3d00*/  FFMA R25, R25, R35, R54 ;  /* 0x0000002319197223 */ /* 0x000fe20000000036 */
[----:B------:R-:W2:Y:S01]  /*3d10*/  LDS R46, [R2+UR10+0x2a60] ;  /* 0x002a600a022e7984 */ /* 0x000ea20008000800 */
[----:B------:R-:W-:Y:S01]  /*3d20*/  FFMA R68, R32, R10, R71 ;  /* 0x0000000a20447223 */ /* 0x000fe20000000047 */
[C---:B------:R-:W-:Y:S01]  /*3d30*/  FFMA R70, R10.reuse, R33, R79 ;  /* 0x000000210a467223 */ /* 0x040fe2000000004f */
[CC--:B------:R-:W-:Y:S01]  /*3d40*/  FFMA R72, R10.reuse, R34.reuse, R81 ;  /* 0x000000220a487223 */ /* 0x0c0fe20000000051 */
[----:B------:R-:W3:Y:S01]  /*3d50*/  LDS.128 R52, [R2+UR10+0x2a50] ;  /* 0x002a500a02347984 */ /* 0x000ee20008000c00 */
[----:B------:R-:W-:Y:S01]  /*3d60*/  FFMA R43, R10, R35, R12 ;  /* 0x000000230a2b7223 */ /* 0x000fe2000000000c */
[----:B------:R-:W-:Y:S01]  /*3d70*/  FFMA R10, R59, R34, R47 ;  /* 0x000000223b0a7223 */ /* 0x000fe2000000002f */
[----:B------:R-:W-:Y:S01]  /*3d80*/  FFMA R47, R21, R33, R74 ;  /* 0x00000021152f7223 */ /* 0x000fe2000000004a */
[C---:B------:R-:W-:Y:S01]  /*3d90*/  FFMA R74, R32.reuse, R30, R41 ;  /* 0x0000001e204a7223 */ /* 0x040fe20000000029 */
[----:B------:R-:W-:Y:S01]  /*3da0*/  FFMA R9, R32, R59, R9 ;  /* 0x0000003b20097223 */ /* 0x000fe20000000009 */
[C---:B------:R-:W-:Y:S01]  /*3db0*/  FFMA R65, R59.reuse, R33, R42 ;  /* 0x000000213b417223 */ /* 0x040fe2000000002a */
[-C--:B------:R-:W-:Y:S01]  /*3dc0*/  FFMA R41, R30, R35.reuse, R38 ;  /* 0x000000231e297223 */ /* 0x080fe20000000026 */
[----:B------:R-:W-:Y:S01]  /*3dd0*/  FFMA R59, R59, R35, R58 ;  /* 0x000000233b3b7223 */ /* 0x000fe2000000003a */
[----:B------:R-:W-:Y:S01]  /*3de0*/  FFMA R58, R32, R21, R13 ;  /* 0x00000015203a7223 */ /* 0x000fe2000000000d */
[CC--:B------:R-:W-:Y:S01]  /*3df0*/  FFMA R42, R21.reuse, R34.reuse, R69 ;  /* 0x00000022152a7223 */ /* 0x0c0fe20000000045 */
[----:B------:R-:W-:Y:S01]  /*3e00*/  FFMA R21, R21, R35, R76 ;  /* 0x0000002315157223 */ /* 0x000fe2000000004c */
[C---:B------:R-:W-:Y:S01]  /*3e10*/  FFMA R76, R30.reuse, R33, R75 ;  /* 0x000000211e4c7223 */ /* 0x040fe2000000004b */
[-C--:B------:R-:W-:Y:S01]  /*3e20*/  FFMA R78, R30, R34.reuse, R77 ;  /* 0x000000221e4e7223 */ /* 0x080fe2000000004d */
[----:B------:R-:W-:Y:S01]  /*3e30*/  FFMA R29, R32, R15, R29 ;  /* 0x0000000f201d7223 */ /* 0x000fe2000000001d */
[C---:B------:R-:W-:Y:S01]  /*3e40*/  FFMA R69, R15.reuse, R33, R50 ;  /* 0x000000210f457223 */ /* 0x040fe20000000032 */
[C---:B------:R-:W-:Y:S01]  /*3e50*/  FFMA R30, R15.reuse, R34, R83 ;  /* 0x000000220f1e7223 */ /* 0x040fe20000000053 */
[----:B------:R-:W-:-:S02]  /*3e60*/  FFMA R71, R15, R35, R14 ;  /* 0x000000230f477223 */ /* 0x000fc4000000000e */
[----:B------:R-:W4:Y:S01]  /*3e70*/  LDS.128 R12, [R64+0x1e0] ;  /* 0x0001e000400c7984 */ /* 0x000f220000000c00 */
[C---:B0-----:R-:W-:Y:S01]  /*3e80*/  FFMA R66, R60.reuse, R33, R66 ;  /* 0x000000213c427223 */ /* 0x041fe20000000042 */
[CC--:B------:R-:W-:Y:S01]  /*3e90*/  FFMA R50, R60.reuse, R34.reuse, R57 ;  /* 0x000000223c327223 */ /* 0x0c0fe20000000039 */
[-C--:B------:R-:W-:Y:S01]  /*3ea0*/  FFMA R81, R60, R35.reuse, R56 ;  /* 0x000000233c517223 */ /* 0x080fe20000000038 */
[C---:B-1----:R-:W-:Y:S01]  /*3eb0*/  FFMA R38, R16.reuse, R34, R39 ;  /* 0x0000002210267223 */ /* 0x042fe20000000027 */
[C---:B------:R-:W-:Y:S01]  /*3ec0*/  FFMA R39, R16.reuse, R35, R28 ;  /* 0x0000002310277223 */ /* 0x040fe2000000001c */
[CC--:B------:R-:W-:Y:S01]  /*3ed0*/  FFMA R82, R16.reuse, R32.reuse, R67 ;  /* 0x0000002010527223 */ /* 0x0c0fe20000000043 */
[----:B------:R-:W-:Y:S01]  /*3ee0*/  FFMA R80, R16, R33, R8 ;  /* 0x0000002110507223 */ /* 0x000fe20000000008 */
[----:B------:R-:W-:Y:S02]  /*3ef0*/  FFMA R8, R60, R32, R51 ;  /* 0x000000203c087223 */ /* 0x000fe40000000033 */
[----:B------:R-:W0:Y:S01]  /*3f00*/  LDS.128 R32, [R64+0x3f0] ;  /* 0x0003f00040207984 */ /* 0x000e220000000c00 */
[----:B--2---:R-:W-:Y:S01]  /*3f10*/  FFMA R28, R46, R17, R39 ;  /* 0x000000112e1c7223 */ /* 0x004fe20000000027 */
[----:B---3--:R-:W-:Y:S01]  /*3f20*/  FFMA R57, R17, R55, R38 ;  /* 0x0000003711397223 */ /* 0x008fe20000000026 */
[----:B------:R-:W-:Y:S01]  /*3f30*/  FFMA R73, R53, R17, R82 ;  /* 0x0000001135497223 */ /* 0x000fe20000000052 */
[----:B------:R-:W-:Y:S01]  /*3f40*/  FFMA R67, R17, R54, R80 ;  /* 0x0000003611437223 */ /* 0x000fe20000000050 */
[----:B------:R-:W1:Y:S01]  /*3f50*/  LDS.64 R38, [R2+UR10+0x2c58] ;  /* 0x002c580a02267984 */ /* 0x000e620008000a00 */
[----:B------:R-:W-:Y:S01]  /*3f60*/  FFMA R51, R53, R26, R20 ;  /* 0x0000001a35337223 */ /* 0x000fe20000000014 */
[CC--:B------:R-:W-:Y:S01]  /*3f70*/  FFMA R20, R26.reuse, R54.reuse, R37 ;  /* 0x000000361a147223 */ /* 0x0c0fe20000000025 */
[----:B------:R-:W-:Y:S01]  /*3f80*/  FFMA R37, R26, R55, R24 ;  /* 0x000000371a257223 */ /* 0x000fe20000000018 */
[----:B------:R-:W2:Y:S01]  /*3f90*/  LDS.64 R16, [R2+UR10+0x2c60] ;  /* 0x002c600a02107984 */ /* 0x000ea20008000a00 */
[C---:B------:R-:W-:Y:S01]  /*3fa0*/  FFMA R24, R46.reuse, R11, R43 ;  /* 0x0000000b2e187223 */ /* 0x040fe2000000002b */
[----:B------:R-:W-:Y:S01]  /*3fb0*/  FFMA R43, R61, R55, R50 ;  /* 0x000000373d2b7223 */ /* 0x000fe20000000032 */
[-C--:B------:R-:W-:Y:S01]  /*3fc0*/  FFMA R79, R53, R61.reuse, R8 ;  /* 0x0000003d354f7223 */ /* 0x080fe20000000008 */
[-C--:B------:R-:W-:Y:S01]  /*3fd0*/  FFMA R77, R61, R54.reuse, R66 ;  /* 0x000000363d4d7223 */ /* 0x080fe20000000042 */
[----:B------:R-:W-:Y:S01]  /*3fe0*/  FFMA R50, R46, R61, R81 ;  /* 0x0000003d2e327223 */ /* 0x000fe20000000051 */
[C---:B------:R-:W-:Y:S01]  /*3ff0*/  FFMA R56, R22.reuse, R54, R47 ;  /* 0x0000003616387223 */ /* 0x040fe2000000002f */
[----:B------:R-:W-:Y:S01]  /*4000*/  FFMA R61, R53, R22, R58 ;  /* 0x00000016353d7223 */ /* 0x000fe2000000003a */
[-C--:B------:R-:W-:Y:S01]  /*4010*/  FFMA R47, R22, R55.reuse, R42 ;  /* 0x00000037162f7223 */ /* 0x080fe2000000002a */
[----:B------:R-:W-:Y:S01]  /*4020*/  FFMA R75, R11, R55, R72 ;  /* 0x000000370b4b7223 */ /* 0x000fe20000000048 */
[C---:B------:R-:W-:Y:S01]  /*4030*/  FFMA R42, R46.reuse, R31, R41 ;  /* 0x0000001f2e2a7223 */ /* 0x040fe20000000029 */
[----:B------:R-:W-:Y:S01]  /*4040*/  FFMA R26, R46, R26, R25 ;  /* 0x0000001a2e1a7223 */ /* 0x000fe20000000019 */
[C---:B----4-:R-:W-:Y:S01]  /*4050*/  FFMA R58, R12.reuse, R54, R65 ;  /* 0x000000360c3a7223 */ /* 0x050fe20000000041 */
[C---:B------:R-:W-:Y:S01]  /*4060*/  FFMA R41, R12.reuse, R53, R9 ;  /* 0x000000350c297223 */ /* 0x040fe20000000009 */
[----:B------:R-:W-:Y:S01]  /*4070*/  FFMA R65, R12, R55, R10 ;  /* 0x000000370c417223 */ /* 0x000fe2000000000a */
[----:B------:R-:W-:Y:S01]  /*4080*/  FFMA R22, R46, R22, R21 ;  /* 0x000000162e167223 */ /* 0x000fe20000000015 */
[----:B------:R-:W-:Y:S01]  /*4090*/  FFMA R12, R12, R46, R59 ;  /* 0x0000002e0c0c7223 */ /* 0x000fe2000000003b */
[----:B------:R-:W-:Y:S01]  /*40a0*/  FFMA R25, R53, R11, R68 ;  /* 0x0000000b35197223 */ /* 0x000fe20000000044 */
[-C--:B------:R-:W-:Y:S01]  /*40b0*/  FFMA R70, R11, R54.reuse, R70 ;  /* 0x000000360b467223 */ /* 0x080fe20000000046 */
[----:B------:R-:W-:Y:S01]  /*40c0*/  FFMA R21, R53, R31, R74 ;  /* 0x0000001f35157223 */ /* 0x000fe2000000004a */
[C---:B------:R-:W-:Y:S01]  /*40d0*/  FFMA R76, R31.reuse, R54, R76 ;  /* 0x000000361f4c7223 */ /* 0x040fe2000000004c */
[----:B------:R-:W-:Y:S01]  /*40e0*/  FFMA R81, R31, R55, R78 ;  /* 0x000000371f517223 */ /* 0x000fe2000000004e */
[----:B------:R-:W3:Y:S01]  /*40f0*/  LDS.128 R8, [R64+0x160] ;  /* 0x0001600040087984 */ /* 0x000ee20000000c00 */
[C---:B0-----:R-:W-:Y:S01]  /*4100*/  FFMA R72, R32.reuse, R46, R71 ;  /* 0x0000002e20487223 */ /* 0x041fe20000000047 */
[C---:B------:R-:W-:Y:S01]  /*4110*/  FFMA R60, R32.reuse, R54, R69 ;  /* 0x00000036203c7223 */ /* 0x040fe20000000045 */
[C---:B------:R-:W-:Y:S01]  /*4120*/  FFMA R59, R32.reuse, R53, R29 ;  /* 0x00000035203b7223 */ /* 0x040fe2000000001d */
[----:B------:R-:W-:-:S02]  /*4130*/  FFMA R69, R32, R55, R30 ;  /* 0x0000003720457223 */ /* 0x000fc4000000001e */
[----:B------:R-:W0:Y:S01]  /*4140*/  LDS.128 R52, [R64+0x370] ;  /* 0x0003700040347984 */ /* 0x000e220000000c00 */
[----:B-1----:R-:W-:Y:S01]  /*4150*/  FFMA R71, R18, R39, R67 ;  /* 0x0000002712477223 */ /* 0x002fe20000000043 */
[C---:B------:R-:W-:Y:S01]  /*4160*/  FFMA R68, R38.reuse, R13, R41 ;  /* 0x0000000d26447223 */ /* 0x040fe20000000029 */
[C---:B------:R-:W-:Y:S01]  /*4170*/  FFMA R41, R13.reuse, R39, R58 ;  /* 0x000000270d297223 */ /* 0x040fe2000000003a */
[----:B------:R-:W-:Y:S01]  /*4180*/  FFMA R32, R38, R18, R73 ;  /* 0x0000001226207223 */ /* 0x000fe20000000049 */
[----:B--2---:R-:W-:Y:S01]  /*4190*/  FFMA R67, R18, R17, R28 ;  /* 0x0000001112437223 */ /* 0x004fe2000000001c */
[C---:B------:R-:W-:Y:S01]  /*41a0*/  FFMA R46, R16.reuse, R27, R37 ;  /* 0x0000001b102e7223 */ /* 0x040fe20000000025 */
[----:B------:R-:W1:Y:S01]  /*41b0*/  LDS.128 R28, [R2+UR10+0x2e60] ;  /* 0x002e600a021c7984 */ /* 0x000e620008000c00 */
[----:B------:R-:W-:Y:S01]  /*41c0*/  FFMA R65, R16, R13, R65 ;  /* 0x0000000d10417223 */ /* 0x000fe20000000041 */
[----:B------:R-:W-:Y:S01]  /*41d0*/  FFMA R13, R13, R17, R12 ;  /* 0x000000110d0d7223 */ /* 0x000fe2000000000c */
[-C--:B------:R-:W-:Y:S01]  /*41e0*/  FFMA R12, R38, R62.reuse, R79 ;  /* 0x0000003e260c7223 */ /* 0x080fe2000000004f */
[----:B------:R-:W2:Y:S01]  /*41f0*/  LDS R37, [R2+UR10+0x2e5c] ;  /* 0x002e5c0a02257984 */ /* 0x000ea20008000800 */
[----:B------:R-:W-:Y:S01]  /*4200*/  FFMA R79, R23, R39, R56 ;  /* 0x00000027174f7223 */ /* 0x000fe20000000038 */
[----:B------:R-:W-:Y:S01]  /*4210*/  FFMA R58, R16, R62, R43 ;  /* 0x0000003e103a7223 */ /* 0x000fe2000000002b */
[----:B------:R-:W-:Y:S01]  /*4220*/  FFMA R56, R38, R33, R59 ;  /* 0x0000002126387223 */ /* 0x000fe2000000003b */
[----:B------:R-:W-:Y:S01]  /*4230*/  FFMA R66, R16, R18, R57 ;  /* 0x0000001210427223 */ /* 0x000fe20000000039 */
[----:B------:R-:W-:Y:S01]  /*4240*/  FFMA R43, R62, R17, R50 ;  /* 0x000000113e2b7223 */ /* 0x000fe20000000032 */
[----:B------:R-:W-:Y:S01]  /*4250*/  FFMA R59, R33, R39, R60 ;  /* 0x00000027213b7223 */ /* 0x000fe2000000003c */
[----:B------:R-:W-:Y:S01]  /*4260*/  FFMA R51, R38, R27, R51 ;  /* 0x0000001b26337223 */ /* 0x000fe20000000033 */
[C---:B------:R-:W-:Y:S01]  /*4270*/  FFMA R57, R27.reuse, R39, R20 ;  /* 0x000000271b397223 */ /* 0x040fe20000000014 */
[----:B------:R-:W-:Y:S01]  /*4280*/  FFMA R73, R27, R17, R26 ;  /* 0x000000111b497223 */ /* 0x000fe2000000001a */
[----:B------:R-:W-:Y:S01]  /*4290*/  FFMA R50, R16, R23, R47 ;  /* 0x0000001710327223 */ /* 0x000fe2000000002f */
[----:B------:R-:W-:Y:S01]  /*42a0*/  FFMA R77, R62, R39, R77 ;  /* 0x000000273e4d7223 */ /* 0x000fe2000000004d */
[----:B------:R-:W-:Y:S01]  /*42b0*/  FFMA R61, R38, R23, R61 ;  /* 0x00000017263d7223 */ /* 0x000fe2000000003d */
[----:B------:R-:W-:Y:S01]  /*42c0*/  FFMA R47, R23, R17, R22 ;  /* 0x00000011172f7223 */ /* 0x000fe20000000016 */
[----:B------:R-:W-:Y:S01]  /*42d0*/  FFMA R69, R16, R33, R69 ;  /* 0x0000002110457223 */ /* 0x000fe20000000045 */
[----:B------:R-:W-:Y:S01]  /*42e0*/  FFMA R33, R33, R17, R72 ;  /* 0x0000001121217223 */ /* 0x000fe20000000048 */
[C---:B---3--:R-:W-:Y:S01]  /*42f0*/  FFMA R60, R8.reuse, R38, R25 ;  /* 0x00000026083c7223 */ /* 0x048fe20000000019 */
[CC--:B------:R-:W-:Y:S01]  /*4300*/  FFMA R83, R8.reuse, R39.reuse, R70 ;  /* 0x0000002708537223 */ /* 0x0c0fe20000000046 */
[----:B------:R-:W-:Y:S01]  /*4310*/  FFMA R62, R8, R16, R75 ;  /* 0x00000010083e7223 */ /* 0x000fe2000000004b */
[C---:B0-----:R-:W-:Y:S01]  /*4320*/  FFMA R70, R52.reuse, R38, R21 ;  /* 0x0000002634467223 */ /* 0x041fe20000000015 */
[C---:B------:R-:W-:Y:S01]  /*4330*/  FFMA R75, R52.reuse, R39, R76 ;  /* 0x00000027344b7223 */ /* 0x040fe2000000004c */
[----:B------:R-:W0:Y:S01]  /*4340*/  LDS.128 R20, [R64+0x2f0] ;  /* 0x0002f00040147984 */ /* 0x000e220000000c00 */
[C---:B------:R-:W-:Y:S01]  /*4350*/  FFMA R72, R52.reuse, R16, R81 ;  /* 0x0000001034487223 */ /* 0x040fe20000000051 */
[-C--:B------:R-:W-:Y:S01]  /*4360*/  FFMA R85, R52, R17.reuse, R42 ;  /* 0x0000001134557223 */ /* 0x080fe2000000002a */
[----:B-1----:R-:W-:Y:S01]  /*4370*/  FFMA R31, R8, R17, R24 ;  /* 0x00000011081f7223 */ /* 0x002fe20000000018 */
[CC--:B------:R-:W-:Y:S01]  /*4380*/  FFMA R38, R19.reuse, R30.reuse, R67 ;  /* 0x0000001e13267223 */ /* 0x0c0fe20000000043 */
[----:B------:R-:W1:Y:S01]  /*4390*/  LDS.128 R24, [R64+0xe0] ;  /* 0x0000e00040187984 */ /* 0x000e620000000c00 */
[C---:B------:R-:W-:Y:S01]  /*43a0*/  FFMA R8, R28.reuse, R19, R71 ;  /* 0x000000131c087223 */ /* 0x040fe20000000047 */
[----:B------:R-:W-:Y:S01]  /*43b0*/  FFMA R39, R19, R29, R66 ;  /* 0x0000001d13277223 */ /* 0x000fe20000000042 */
[C---:B--2---:R-:W-:Y:S01]  /*43c0*/  FFMA R67, R37.reuse, R19, R32 ;  /* 0x0000001325437223 */ /* 0x044fe20000000020 */
[-C--:B------:R-:W-:Y:S01]  /*43d0*/  FFMA R71, R37, R9.reuse, R60 ;  /* 0x0000000925477223 */ /* 0x080fe2000000003c */
[----:B------:R-:W2:Y:S01]  /*43e0*/  LDS.128 R16, [R2+UR10+0x3060] ;  /* 0x0030600a02107984 */ /* 0x000ea20008000c00 */
[C---:B------:R-:W-:Y:S01]  /*43f0*/  FFMA R83, R28.reuse, R9, R83 ;  /* 0x000000091c537223 */ /* 0x040fe20000000053 */
[CC--:B------:R-:W-:Y:S01]  /*4400*/  FFMA R81, R9.reuse, R29.reuse, R62 ;  /* 0x0000001d09517223 */ /* 0x0c0fe2000000003e */
[----:B------:R-:W-:Y:S01]  /*4410*/  FFMA R32, R9, R30, R31 ;  /* 0x0000001e09207223 */ /* 0x000fe2000000001f */
[CC--:B------:R-:W-:Y:S01]  /*4420*/  FFMA R9, R37.reuse, R14.reuse, R68 ;  /* 0x0000000e25097223 */ /* 0x0c0fe20000000044 */
[----:B------:R-:W-:Y:S01]  /*4430*/  FFMA R42, R28, R14, R41 ;  /* 0x0000000e1c2a7223 */ /* 0x000fe20000000029 */
[C---:B------:R-:W-:Y:S01]  /*4440*/  FFMA R65, R14.reuse, R29, R65 ;  /* 0x0000001d0e417223 */ /* 0x040fe20000000041 */
[-C--:B------:R-:W-:Y:S01]  /*4450*/  FFMA R14, R14, R30.reuse, R13 ;  /* 0x0000001e0e0e7223 */ /* 0x080fe2000000000d */
[-C--:B------:R-:W-:Y:S01]  /*4460*/  FFMA R13, R37, R63.reuse, R12 ;  /* 0x0000003f250d7223 */ /* 0x080fe2000000000c */
[C---:B------:R-:W-:Y:S01]  /*4470*/  FFMA R12, R28.reuse, R63, R77 ;  /* 0x0000003f1c0c7223 */ /* 0x040fe2000000004d */
[-C--:B------:R-:W-:Y:S01]  /*4480*/  FFMA R52, R63, R30.reuse, R43 ;  /* 0x0000001e3f347223 */ /* 0x080fe2000000002b */
[-C--:B------:R-:W-:Y:S01]  /*4490*/  FFMA R43, R37, R53.reuse, R70 ;  /* 0x00000035252b7223 */ /* 0x080fe20000000046 */
[C---:B------:R-:W-:Y:S01]  /*44a0*/  FFMA R75, R28.reuse, R53, R75 ;  /* 0x000000351c4b7223 */ /* 0x040fe2000000004b */
[CC--:B------:R-:W-:Y:S01]  /*44b0*/  FFMA R77, R53.reuse, R29.reuse, R72 ;  /* 0x0000001d354d7223 */ /* 0x0c0fe20000000048 */
[----:B------:R-:W-:Y:S01]  /*44c0*/  FFMA R66, R53, R30, R85 ;  /* 0x0000001e35427223 */ /* 0x000fe20000000055 */
[-C--:B------:R-:W-:Y:S01]  /*44d0*/  FFMA R53, R37, R34.reuse, R56 ;  /* 0x0000002225357223 */ /* 0x080fe20000000038 */
[----:B------:R-:W-:Y:S01]  /*44e0*/  FFMA R68, R28, R34, R59 ;  /* 0x000000221c447223 */ /* 0x000fe2000000003b */
[CC--:B------:R-:W-:Y:S01]  /*44f0*/  FFMA R69, R34.reuse, R29.reuse, R69 ;  /* 0x0000001d22457223 */ /* 0x0c0fe20000000045 */
[----:B------:R-:W-:Y:S01]  /*4500*/  FFMA R34, R34, R30, R33 ;  /* 0x0000001e22227223 */ /* 0x000fe20000000021 */
[-C--:B------:R-:W-:Y:S01]  /*4510*/  FFMA R41, R63, R29.reuse, R58 ;  /* 0x0000001d3f297223 */ /* 0x080fe2000000003a */
        /* <DEDUP_REMOVED lines=8> */
[----:B------:R-:W0:Y:S01]  /*45a0*/  LDS.128 R28, [R64+0x60] ;  /* 0x00006000401c7984 */ /* 0x000e220000000c00 */
[C---:B--2---:R-:W-:Y:S01]  /*45b0*/  FFMA R24, R16.reuse, R25, R33 ;  /* 0x0000001910187223 */ /* 0x044fe20000000021 */
[C---:B------:R-:W-:Y:S01]  /*45c0*/  FFMA R33, R25.reuse, R17, R56 ;  /* 0x0000001119217223 */ /* 0x040fe20000000038 */
[C---:B------:R-:W-:Y:S01]  /*45d0*/  FFMA R20, R25.reuse, R18, R51 ;  /* 0x0000001219147223 */ /* 0x040fe20000000033 */
[----:B------:R-:W1:Y:S01]  /*45e0*/  LDS.128 R56, [R2+UR10+0x3260] ;  /* 0x0032600a02387984 */ /* 0x000e620008000c00 */
[----:B------:R-:W-:Y:S01]  /*45f0*/  FFMA R25, R25, R19, R46 ;  /* 0x0000001319197223 */ /* 0x000fe2000000002e */
[----:B------:R-:W-:Y:S01]  /*4600*/  FFMA R50, R16, R10, R71 ;  /* 0x0000000a10327223 */ /* 0x000fe20000000047 */
[C---:B------:R-:W-:Y:S01]  /*4610*/  FFMA R70, R10.reuse, R17, R83 ;  /* 0x000000110a467223 */ /* 0x040fe20000000053 */
[----:B------:R-:W2:Y:S01]  /*4620*/  LDS.128 R60, [R64+0x270] ;  /* 0x00027000403c7984 */ /* 0x000ea20000000c00 */
[CC--:B------:R-:W-:Y:S01]  /*4630*/  FFMA R72, R10.reuse, R18.reuse, R81 ;  /* 0x000000120a487223 */ /* 0x0c0fe20000000051 */
[----:B------:R-:W-:Y:S01]  /*4640*/  FFMA R37, R10, R19, R32 ;  /* 0x000000130a257223 */ /* 0x000fe20000000020 */
[C---:B------:R-:W-:Y:S01]  /*4650*/  FFMA R47, R15.reuse, R17, R42 ;  /* 0x000000110f2f7223 */ /* 0x040fe2000000002a */
[----:B------:R-:W3:Y:S01]  /*4660*/  LDS R46, [R2+UR10+0x3270] ;  /* 0x0032700a022e7984 */ /* 0x000ee20008000800 */
[-C--:B------:R-:W-:Y:S01]  /*4670*/  FFMA R10, R15, R18.reuse, R65 ;  /* 0x000000120f0a7223 */ /* 0x080fe20000000041 */
[C---:B------:R-:W-:Y:S01]  /*4680*/  FFMA R42, R16.reuse, R21, R73 ;  /* 0x00000015102a7223 */ /* 0x040fe20000000049 */
[C---:B------:R-:W-:Y:S01]  /*4690*/  FFMA R65, R21.reuse, R17, R74 ;  /* 0x0000001115417223 */ /* 0x040fe2000000004a */
[C---:B------:R-:W-:Y:S01]  /*46a0*/  FFMA R32, R21.reuse, R18, R79 ;  /* 0x0000001215207223 */ /* 0x040fe2000000004f */
[----:B------:R-:W-:Y:S01]  /*46b0*/  FFMA R21, R21, R19, R76 ;  /* 0x0000001315157223 */ /* 0x000fe2000000004c */
[----:B------:R-:W-:Y:S01]  /*46c0*/  FFMA R74, R16, R54, R43 ;  /* 0x00000036104a7223 */ /* 0x000fe2000000002b */
[CC--:B------:R-:W-:Y:S01]  /*46d0*/  FFMA R71, R35.reuse, R17.reuse, R68 ;  /* 0x0000001123477223 */ /* 0x0c0fe20000000044 */
[C---:B------:R-:W-:Y:S01]  /*46e0*/  FFMA R76, R54.reuse, R17, R75 ;  /* 0x00000011364c7223 */ /* 0x040fe2000000004b */
[CC--:B------:R-:W-:Y:S01]  /*46f0*/  FFMA R78, R54.reuse, R18.reuse, R77 ;  /* 0x00000012364e7223 */ /* 0x0c0fe2000000004d */
        /* <DEDUP_REMOVED lines=11> */
[----:B------:R-:W-:Y:S01]  /*47b0*/  FFMA R69, R29, R59, R8 ;  /* 0x0000003b1d457223 */ /* 0x000fe20000000008 */
[C---:B------:R-:W-:Y:S01]  /*47c0*/  FFMA R75, R57.reuse, R29, R80 ;  /* 0x0000001d394b7223 */ /* 0x040fe20000000050 */
[----:B------:R-:W-:Y:S01]  /*47d0*/  FFMA R67, R26, R59, R20 ;  /* 0x0000003b1a437223 */ /* 0x000fe20000000014 */
[C---:B--2---:R-:W-:Y:S01]  /*47e0*/  FFMA R34, R60.reuse, R16, R13 ;  /* 0x000000103c227223 */ /* 0x044fe2000000000d */
[C---:B------:R-:W-:Y:S01]  /*47f0*/  FFMA R56, R60.reuse, R17, R12 ;  /* 0x000000113c387223 */ /* 0x040fe2000000000c */
[C---:B------:R-:W-:Y:S01]  /*4800*/  FFMA R66, R60.reuse, R18, R41 ;  /* 0x000000123c427223 */ /* 0x040fe20000000029 */
[----:B------:R-:W0:Y:S01]  /*4810*/  LDS.128 R12, [R64+0x1f0] ;  /* 0x0001f000400c7984 */ /* 0x000e220000000c00 */
[----:B------:R-:W-:Y:S01]  /*4820*/  FFMA R83, R60, R19, R52 ;  /* 0x000000133c537223 */ /* 0x000fe20000000034 */
[----:B---3--:R-:W-:Y:S01]  /*4830*/  FFMA R8, R46, R29, R39 ;  /* 0x0000001d2e087223 */ /* 0x008fe20000000027 */
[C---:B------:R-:W-:Y:S01]  /*4840*/  FFMA R41, R57.reuse, R26, R24 ;  /* 0x0000001a39297223 */ /* 0x040fe20000000018 */
[----:B------:R-:W1:Y:S01]  /*4850*/  LDS.128 R16, [R64+0x400] ;  /* 0x0004000040107984 */ /* 0x000e620000000c00 */
[----:B------:R-:W-:Y:S01]  /*4860*/  FFMA R24, R26, R58, R33 ;  /* 0x0000003a1a187223 */ /* 0x000fe20000000021 */
[C---:B------:R-:W-:Y:S01]  /*4870*/  FFMA R26, R46.reuse, R26, R25 ;  /* 0x0000001a2e1a7223 */ /* 0x040fe20000000019 */
[CC--:B------:R-:W-:Y:S01]  /*4880*/  FFMA R25, R57.reuse, R11.reuse, R50 ;  /* 0x0000000b39197223 */ /* 0x0c0fe20000000032 */
[----:B------:R-:W2:Y:S01]  /*4890*/  LDS.64 R28, [R2+UR10+0x3470] ;  /* 0x0034700a021c7984 */ /* 0x000ea20008000a00 */
[C---:B------:R-:W-:Y:S01]  /*48a0*/  FFMA R20, R46.reuse, R11, R37 ;  /* 0x0000000b2e147223 */ /* 0x040fe20000000025 */
[----:B------:R-:W-:Y:S01]  /*48b0*/  FFMA R81, R57, R61, R34 ;  /* 0x0000003d39517223 */ /* 0x000fe20000000022 */
[C---:B------:R-:W-:Y:S01]  /*48c0*/  FFMA R79, R61.reuse, R58, R56 ;  /* 0x0000003a3d4f7223 */ /* 0x040fe20000000038 */
[----:B------:R-:W3:Y:S01]  /*48d0*/  LDS.64 R38, [R2+UR10+0x3468] ;  /* 0x0034680a02267984 */ /* 0x000ee20008000a00 */
[----:B------:R-:W-:Y:S01]  /*48e0*/  FFMA R37, R61, R59, R66 ;  /* 0x0000003b3d257223 */ /* 0x000fe20000000042 */
[----:B------:R-:W-:Y:S01]  /*48f0*/  FFMA R50, R46, R61, R83 ;  /* 0x0000003d2e327223 */ /* 0x000fe20000000053 */
[----:B------:R-:W-:Y:S01]  /*4900*/  FFMA R61, R57, R22, R42 ;  /* 0x00000016393d7223 */ /* 0x000fe2000000002a */
[CC--:B------:R-:W-:Y:S01]  /*4910*/  FFMA R42, R22.reuse, R58.reuse, R65 ;  /* 0x0000003a162a7223 */ /* 0x0c0fe20000000041 */
        /* <DEDUP_REMOVED lines=19> */
[-C--:B------:R-:W-:Y:S01]  /*4a50*/  FFMA R47, R28, R13.reuse, R47 ;  /* 0x0000000d1c2f7223 */ /* 0x080fe2000000002f */
[----:B------:R-:W1:Y:S01]  /*4a60*/  LDS.128 R52, [R2+UR10+0x3670] ;  /* 0x0036700a02347984 */ /* 0x000e620008000c00 */
[----:B---3--:R-:W-:Y:S01]  /*4a70*/  FFMA R68, R38, R13, R43 ;  /* 0x0000000d26447223 */ /* 0x008fe2000000002b */
[C---:B------:R-:W-:Y:S01]  /*4a80*/  FFMA R43, R13.reuse, R39, R60 ;  /* 0x000000270d2b7223 */ /* 0x040fe2000000003c */
[----:B------:R-:W-:Y:S01]  /*4a90*/  FFMA R60, R28, R62, R37 ;  /* 0x0000003e1c3c7223 */ /* 0x000fe20000000025 */
[----:B------:R-:W2:Y:S01]  /*4aa0*/  LDS.128 R8, [R64+0x380] ;  /* 0x0003800040087984 */ /* 0x000ea20000000c00 */
[----:B------:R-:W-:Y:S01]  /*4ab0*/  FFMA R37, R62, R29, R50 ;  /* 0x0000001d3e257223 */ /* 0x000fe20000000032 */
[C---:B------:R-:W-:Y:S01]  /*4ac0*/  FFMA R16, R38.reuse, R30, R75 ;  /* 0x0000001e26107223 */ /* 0x040fe2000000004b */
[C---:B------:R-:W-:Y:S01]  /*4ad0*/  FFMA R50, R38.reuse, R17, R57 ;  /* 0x0000001126327223 */ /* 0x040fe20000000039 */
[----:B------:R-:W3:Y:S01]  /*4ae0*/  LDS R67, [R2+UR10+0x366c] ;  /* 0x00366c0a02437984 */ /* 0x000ee20008000800 */
[----:B------:R-:W-:Y:S01]  /*4af0*/  FFMA R13, R13, R29, R12 ;  /* 0x0000001d0d0d7223 */ /* 0x000fe2000000000c */
[-C--:B------:R-:W-:Y:S01]  /*4b00*/  FFMA R75, R23, R39.reuse, R42 ;  /* 0x00000027174b7223 */ /* 0x080fe2000000002a */
[----:B------:R-:W-:Y:S01]  /*4b10*/  FFMA R57, R17, R39, R58 ;  /* 0x0000002711397223 */ /* 0x000fe2000000003a */
[C---:B------:R-:W-:Y:S01]  /*4b20*/  FFMA R41, R38.reuse, R27, R41 ;  /* 0x0000001b26297223 */ /* 0x040fe20000000029 */
[C---:B------:R-:W-:Y:S01]  /*4b30*/  FFMA R12, R38.reuse, R62, R81 ;  /* 0x0000003e260c7223 */ /* 0x040fe20000000051 */
[-C--:B------:R-:W-:Y:S01]  /*4b40*/  FFMA R61, R38, R23.reuse, R61 ;  /* 0x00000017263d7223 */ /* 0x080fe2000000003d */
[----:B------:R-:W-:Y:S01]  /*4b50*/  FFMA R42, R28, R23, R65 ;  /* 0x000000171c2a7223 */ /* 0x000fe20000000041 */
[----:B------:R-:W-:Y:S01]  /*4b60*/  FFMA R73, R30, R39, R73 ;  /* 0x000000271e497223 */ /* 0x000fe20000000049 */
[----:B------:R-:W-:Y:S01]  /*4b70*/  FFMA R66, R28, R30, R69 ;  /* 0x0000001e1c427223 */ /* 0x000fe20000000045 */
        /* <DEDUP_REMOVED lines=20> */
[C---:B---3--:R-:W-:Y:S01]  /*4cc0*/  FFMA R39, R67.reuse, R31, R16 ;  /* 0x0000001f43277223 */ /* 0x048fe20000000010 */
[----:B------:R-:W-:Y:S01]  /*4cd0*/  FFMA R73, R67, R33, R58 ;  /* 0x0000002143497223 */ /* 0x000fe2000000003a */
[----:B------:R-:W2:Y:S01]  /*4ce0*/  LDS.128 R28, [R2+UR10+0x3870] ;  /* 0x0038700a021c7984 */ /* 0x000ea20008000c00 */
[CC--:B------:R-:W-:Y:S01]  /*4cf0*/  FFMA R83, R33.reuse, R53.reuse, R62 ;  /* 0x0000003521537223 */ /* 0x0c0fe2000000003e */
[----:B------:R-:W-:Y:S01]  /*4d00*/  FFMA R16, R33, R54, R55 ;  /* 0x0000003621107223 */ /* 0x000fe20000000037 */
[CC--:B------:R-:W-:Y:S01]  /*4d10*/  FFMA R87, R67.reuse, R14.reuse, R68 ;  /* 0x0000000e43577223 */ /* 0x0c0fe20000000044 */
[----:B------:R-:W-:Y:S01]  /*4d20*/  FFMA R72, R52, R14, R43 ;  /* 0x0000000e34487223 */ /* 0x000fe2000000002b */
[C---:B------:R-:W-:Y:S01]  /*4d30*/  FFMA R47, R14.reuse, R53, R47 ;  /* 0x000000350e2f7223 */ /* 0x040fe2000000002f */
[-C--:B------:R-:W-:Y:S01]  /*4d40*/  FFMA R14, R14, R54.reuse, R13 ;  /* 0x000000360e0e7223 */ /* 0x080fe2000000000d */
[----:B------:R-:W-:Y:S01]  /*4d50*/  FFMA R33, R67, R63, R12 ;  /* 0x0000003f43217223 */ /* 0x000fe2000000000c */
[-C--:B------:R-:W-:Y:S01]  /*4d60*/  FFMA R68, R63, R54.reuse, R37 ;  /* 0x000000363f447223 */ /* 0x080fe20000000025 */
[-C--:B------:R-:W-:Y:S01]  /*4d70*/  FFMA R13, R67, R9.reuse, R38 ;  /* 0x00000009430d7223 */ /* 0x080fe20000000026 */
[C---:B------:R-:W-:Y:S01]  /*4d80*/  FFMA R77, R52.reuse, R9, R77 ;  /* 0x00000009344d7223 */ /* 0x040fe2000000004d */
[C---:B------:R-:W-:Y:S01]  /*4d90*/  FFMA R37, R9.reuse, R53, R70 ;  /* 0x0000003509257223 */ /* 0x040fe20000000046 */
[----:B------:R-:W-:Y:S01]  /*4da0*/  FFMA R12, R9, R54, R89 ;  /* 0x00000036090c7223 */ /* 0x000fe20000000059 */
[-C--:B------:R-:W-:Y:S01]  /*4db0*/  FFMA R9, R67, R18.reuse, R50 ;  /* 0x0000001243097223 */ /* 0x080fe20000000032 */
[C---:B------:R-:W-:Y:S01]  /*4dc0*/  FFMA R66, R52.reuse, R63, R79 ;  /* 0x0000003f34427223 */ /* 0x040fe2000000004f */
[-C--:B------:R-:W-:Y:S01]  /*4dd0*/  FFMA R43, R63, R53.reuse, R60 ;  /* 0x000000353f2b7223 */ /* 0x080fe2000000003c */
[----:B------:R-:W-:Y:S01]  /*4de0*/  FFMA R38, R52, R18, R57 ;  /* 0x0000001234267223 */ /* 0x000fe20000000039 */
[C---:B------:R-:W-:Y:S01]  /*4df0*/  FFMA R71, R18.reuse, R53, R71 ;  /* 0x0000003512477223 */ /* 0x040fe20000000047 */
[----:B------:R-:W-:Y:S01]  /*4e00*/  FFMA R18, R18, R54, R81 ;  /* 0x0000003612127223 */ /* 0x000fe20000000051 */
[C---:B0-----:R-:W-:Y:S01]  /*4e10*/  FFMA R50, R24.reuse, R52, R75 ;  /* 0x0000003418327223 */ /* 0x041fe2000000004b */
[----:B------:R-:W-:Y:S01]  /*4e20*/  FFMA R76, R24, R54, R65 ;  /* 0x00000036184c7223 */ /* 0x000fe20000000041 */
[C---:B-1----:R-:W-:Y:S01]  /*4e30*/  FFMA R41, R20.reuse, R67, R41 ;  /* 0x0000004314297223 */ /* 0x042fe20000000029 */
[C---:B------:R-:W-:Y:S01]  /*4e40*/  FFMA R56, R20.reuse, R52, R51 ;  /* 0x0000003414387223 */ /* 0x040fe20000000033 */
[----:B------:R-:W-:Y:S01]  /*4e50*/  FFMA R55, R20, R53, R46 ;  /* 0x0000003514377223 */ /* 0x000fe2000000002e */
[----:B------:R-:W-:Y:S01]  /*4e60*/  FFMA R67, R24, R67, R61 ;  /* 0x0000004318437223 */ /* 0x000fe2000000003d */
[----:B------:R-:W-:Y:S01]  /*4e70*/  FFMA R46, R20, R54, R69 ;  /* 0x00000036142e7223 */ /* 0x000fe20000000045 */
[----:B------:R-:W0:Y:S01]  /*4e80*/  LDS.128 R60, [R64+0x70] ;  /* 0x00007000403c7984 */ /* 0x000e220000000c00 */
[----:B--2---:R-:W-:Y:S01]  /*4e90*/  FFMA R20, R28, R21, R41 ;  /* 0x000000151c147223 */ /* 0x004fe20000000029 */
[----:B------:R-:W-:Y:S01]  /*4ea0*/  FFMA R51, R24, R53, R42 ;  /* 0x0000003518337223 */ /* 0x000fe2000000002a */
[CC--:B------:R-:W-:Y:S01]  /*4eb0*/  FFMA R41, R21.reuse, R29.reuse, R56 ;  /* 0x0000001d15297223 */ /* 0x0c0fe20000000038 */
[----:B------:R-:W-:Y:S01]  /*4ec0*/  FFMA R24, R21, R30, R55 ;  /* 0x0000001e15187223 */ /* 0x000fe20000000037 */
[----:B------:R-:W1:Y:S01]  /*4ed0*/  LDS.128 R56, [R64+0x280] ;  /* 0x0002800040387984 */ /* 0x000e620000000c00 */
[----:B------:R-:W-:Y:S01]  /*4ee0*/  FFMA R69, R15, R29, R72 ;  /* 0x0000001d0f457223 */ /* 0x000fe20000000048 */
[C---:B------:R-:W-:Y:S01]  /*4ef0*/  FFMA R72, R28.reuse, R25, R67 ;  /* 0x000000191c487223 */ /* 0x040fe20000000043 */
[----:B------:R-:W-:Y:S01]  /*4f00*/  FFMA R21, R21, R31, R46 ;  /* 0x0000001f15157223 */ /* 0x000fe2000000002e */
[----:B------:R-:W2:Y:S01]  /*4f10*/  LDS.128 R52, [R2+UR10+0x3a70] ;  /* 0x003a700a02347984 */ /* 0x000ea20008000c00 */
[CC--:B------:R-:W-:Y:S01]  /*4f20*/  FFMA R67, R25.reuse, R29.reuse, R50 ;  /* 0x0000001d19437223 */ /* 0x0c0fe20000000032 */
[----:B------:R-:W-:Y:S01]  /*4f30*/  FFMA R46, R28, R34, R73 ;  /* 0x000000221c2e7223 */ /* 0x000fe20000000049 */
[C---:B------:R-:W-:Y:S01]  /*4f40*/  FFMA R70, R34.reuse, R29, R85 ;  /* 0x0000001d22467223 */ /* 0x040fe20000000055 */
[----:B------:R-:W3:Y:S01]  /*4f50*/  LDS R42, [R2+UR10+0x3a80] ;  /* 0x003a800a022a7984 */ /* 0x000ee20008000800 */
[CC--:B------:R-:W-:Y:S01]  /*4f60*/  FFMA R74, R34.reuse, R30.reuse, R83 ;  /* 0x0000001e224a7223 */ /* 0x0c0fe20000000053 */
[-C--:B------:R-:W-:Y:S01]  /*4f70*/  FFMA R65, R34, R31.reuse, R16 ;  /* 0x0000001f22417223 */ /* 0x080fe20000000010 */
[-C--:B------:R-:W-:Y:S01]  /*4f80*/  FFMA R50, R25, R30.reuse, R51 ;  /* 0x0000001e19327223 */ /* 0x080fe20000000033 */
[-C--:B------:R-:W-:Y:S01]  /*4f90*/  FFMA R34, R15, R30.reuse, R47 ;  /* 0x0000001e0f227223 */ /* 0x080fe2000000002f */
[----:B------:R-:W-:Y:S01]  /*4fa0*/  FFMA R25, R25, R31, R76 ;  /* 0x0000001f19197223 */ /* 0x000fe2000000004c */
[----:B------:R-:W-:Y:S01]  /*4fb0*/  FFMA R80, R10, R30, R37 ;  /* 0x0000001e0a507223 */ /* 0x000fe20000000025 */
[C---:B------:R-:W-:Y:S01]  /*4fc0*/  FFMA R87, R28.reuse, R15, R87 ;  /* 0x0000000f1c577223 */ /* 0x040fe20000000057 */
[-C--:B------:R-:W-:Y:S01]  /*4fd0*/  FFMA R47, R15, R31.reuse, R14 ;  /* 0x0000001f0f2f7223 */ /* 0x080fe2000000000e */
[----:B------:R-:W-:Y:S01]  /*4fe0*/  FFMA R76, R28, R10, R13 ;  /* 0x0000000a1c4c7223 */ /* 0x000fe2000000000d */
[C---:B------:R-:W-:Y:S01]  /*4ff0*/  FFMA R37, R10.reuse, R31, R12 ;  /* 0x0000001f0a257223 */ /* 0x040fe2000000000c */
[CC--:B------:R-:W-:Y:S01]  /*5000*/  FFMA R51, R19.reuse, R29.reuse, R38 ;  /* 0x0000001d13337223 */ /* 0x0c0fe20000000026 */
[----:B------:R-:W4:Y:S01]  /*5010*/  LDS.128 R12, [R64+0x410] ;  /* 0x00041000400c7984 */ /* 0x000f220000000c00 */
[----:B------:R-:W-:Y:S01]  /*5020*/  FFMA R78, R10, R29, R77 ;  /* 0x0000001d0a4e7223 */ /* 0x000fe2000000004d */
[C---:B------:R-:W-:Y:S01]  /*5030*/  FFMA R10, R19.reuse, R30, R71 ;  /* 0x0000001e130a7223 */ /* 0x040fe20000000047 */
[----:B------:R-:W-:Y:S01]  /*5040*/  FFMA R9, R28, R19, R9 ;  /* 0x000000131c097223 */ /* 0x000fe20000000009 */
[-C--:B------:R-:W-:Y:S01]  /*5050*/  FFMA R71, R19, R31.reuse, R18 ;  /* 0x0000001f13477223 */ /* 0x080fe20000000012 */
[----:B------:R-:W-:Y:S01]  /*5060*/  LDS R15, [R2+UR10+0x3e7c] ;  /* 0x003e7c0a020f7984 */ /* 0x000fe20008000800 */
[C---:B0-----:R-:W-:Y:S01]  /*5070*/  FFMA R38, R60.reuse, R28, R39 ;  /* 0x0000001c3c267223 */ /* 0x041fe20000000027 */
[C---:B------:R-:W-:Y:S01]  /*5080*/  FFMA R82, R60.reuse, R30, R17 ;  /* 0x0000001e3c527223 */ /* 0x040fe20000000011 */
[C---:B------:R-:W-:Y:S01]  /*5090*/  FFMA R39, R60.reuse, R31, R32 ;  /* 0x0000001f3c277223 */ /* 0x040fe20000000020 */
[----:B------:R-:W-:Y:S01]  /*50a0*/  FFMA R8, R60, R29, R8 ;  /* 0x0000001d3c087223 */ /* 0x000fe20000000008 */
[----:B------:R-:W0:Y:S01]  /*50b0*/  LDS.128 R16, [R64+0x200] ;  /* 0x0002000040107984 */ /* 0x000e220000000c00 */
[C---:B-1----:R-:W-:Y:S01]  /*50c0*/  FFMA R73, R56.reuse, R31, R68 ;  /* 0x0000001f38497223 */ /* 0x042fe20000000044 */
[C---:B------:R-:W-:Y:S01]  /*50d0*/  FFMA R32, R56.reuse, R28, R33 ;  /* 0x0000001c38207223 */ /* 0x040fe20000000021 */
[C---:B------:R-:W-:Y:S01]  /*50e0*/  FFMA R66, R56.reuse, R29, R66 ;  /* 0x0000001d38427223 */ /* 0x040fe20000000042 */
[----:B------:R-:W-:Y:S01]  /*50f0*/  FFMA R30, R56, R30, R43 ;  /* 0x0000001e381e7223 */ /* 0x000fe2000000002b */
[C---:B--2---:R-:W-:Y:S01]  /*5100*/  FFMA R31, R53.reuse, R61, R38 ;  /* 0x0000003d351f7223 */ /* 0x044fe20000000026 */
[----:B------:R-:W1:Y:S01]  /*5110*/  LDS.64 R28, [R2+UR10+0x3c78] ;  /* 0x003c780a021c7984 */ /* 0x000e620008000a00 */
[----:B------:R-:W-:Y:S01]  /*5120*/  FFMA R38, R53, R22, R20 ;  /* 0x0000001635267223 */ /* 0x000fe20000000014 */
[C---:B------:R-:W-:Y:S01]  /*5130*/  FFMA R52, R22.reuse, R54, R41 ;  /* 0x0000003616347223 */ /* 0x040fe20000000029 */
[-C--:B------:R-:W-:Y:S01]  /*5140*/  FFMA R24, R22, R55.reuse, R24 ;  /* 0x0000003716187223 */ /* 0x080fe20000000018 */
[C---:B---3--:R-:W-:Y:S01]  /*5150*/  FFMA R22, R42.reuse, R22, R21 ;  /* 0x000000162a167223 */ /* 0x048fe20000000015 */
[CC--:B------:R-:W-:Y:S01]  /*5160*/  FFMA R33, R61.reuse, R54.reuse, R8 ;  /* 0x000000363d217223 */ /* 0x0c0fe20000000008 */
[----:B------:R-:W2:Y:S01]  /*5170*/  LDS.64 R20, [R2+UR10+0x3c80] ;  /* 0x003c800a02147984 */ /* 0x000ea20008000a00 */
[----:B------:R-:W-:Y:S01]  /*5180*/  FFMA R43, R61, R55, R82 ;  /* 0x000000373d2b7223 */ /* 0x000fe20000000052 */
[C---:B------:R-:W-:Y:S01]  /*5190*/  FFMA R39, R42.reuse, R61, R39 ;  /* 0x0000003d2a277223 */ /* 0x040fe20000000027 */
[----:B------:R-:W-:Y:S01]  /*51a0*/  FFMA R79, R57, R55, R30 ;  /* 0x00000037394f7223 */ /* 0x000fe2000000001e */
[----:B------:R-:W-:Y:S01]  /*51b0*/  FFMA R41, R53, R35, R46 ;  /* 0x0000002335297223 */ /* 0x000fe2000000002e */
[C---:B------:R-:W-:Y:S01]  /*51c0*/  FFMA R61, R35.reuse, R54, R70 ;  /* 0x00000036233d7223 */ /* 0x040fe20000000046 */
[----:B------:R-:W-:Y:S01]  /*51d0*/  FFMA R75, R35, R55, R74 ;  /* 0x00000037234b7223 */ /* 0x000fe2000000004a */
[----:B------:R-:W-:Y:S01]  /*51e0*/  FFMA R65, R42, R35, R65 ;  /* 0x000000232a417223 */ /* 0x000fe20000000041 */
[C---:B------:R-:W-:Y:S01]  /*51f0*/  FFMA R72, R53.reuse, R26, R72 ;  /* 0x0000001a35487223 */ /* 0x040fe20000000048 */
[CC--:B------:R-:W-:Y:S01]  /*5200*/  FFMA R30, R26.reuse, R54.reuse, R67 ;  /* 0x000000361a1e7223 */ /* 0x0c0fe20000000043 */
[----:B------:R-:W-:Y:S01]  /*5210*/  FFMA R50, R26, R55, R50 ;  /* 0x000000371a327223 */ /* 0x000fe20000000032 */
[-C--:B------:R-:W-:Y:S01]  /*5220*/  FFMA R35, R53, R57.reuse, R32 ;  /* 0x0000003935237223 */ /* 0x080fe20000000020 */
[----:B------:R-:W-:Y:S01]  /*5230*/  FFMA R77, R57, R54, R66 ;  /* 0x00000036394d7223 */ /* 0x000fe20000000042 */
[C---:B------:R-:W-:Y:S01]  /*5240*/  FFMA R73, R42.reuse, R57, R73 ;  /* 0x000000392a497223 */ /* 0x040fe20000000049 */
[C---:B------:R-:W-:Y:S01]  /*5250*/  FFMA R26, R42.reuse, R26, R25 ;  /* 0x0000001a2a1a7223 */ /* 0x040fe20000000019 */
[----:B------:R-:W-:Y:S01]  /*5260*/  FFMA R25, R53, R11, R76 ;  /* 0x0000000b35197223 */ /* 0x000fe2000000004c */
[CC--:B------:R-:W-:Y:S01]  /*5270*/  FFMA R57, R11.reuse, R54.reuse, R78 ;  /* 0x000000360b397223 */ /* 0x0c0fe2000000004e */
[----:B------:R-:W-:Y:S01]  /*5280*/  FFMA R67, R11, R55, R80 ;  /* 0x000000370b437223 */ /* 0x000fe20000000050 */
[----:B------:R-:W-:Y:S01]  /*5290*/  FFMA R37, R42, R11, R37 ;  /* 0x0000000b2a257223 */ /* 0x000fe20000000025 */
[C---:B----4-:R-:W-:Y:S01]  /*52a0*/  FFMA R56, R12.reuse, R53, R9 ;  /* 0x000000350c387223 */ /* 0x050fe20000000009 */
[C---:B------:R-:W-:Y:S01]  /*52b0*/  FFMA R46, R12.reuse, R55, R10 ;  /* 0x000000370c2e7223 */ /* 0x040fe2000000000a */
[C---:B------:R-:W-:Y:S01]  /*52c0*/  FFMA R32, R12.reuse, R54, R51 ;  /* 0x000000360c207223 */ /* 0x040fe20000000033 */
[----:B------:R3:W4:Y:S01]  /*52d0*/  LDS.128 R8, [R2+UR10+0x3e80] ;  /* 0x003e800a02087984 */ /* 0x0007220008000c00 */
[----:B------:R-:W5:Y:S01]  /*52e0*/  LDCU UR10, c[0x0][0x3b0] ;  /* 0x00007600ff0a77ac */ /* 0x000f620008000800 */
[----:B------:R-:W-:Y:S01]  /*52f0*/  FFMA R12, R12, R42, R71 ;  /* 0x0000002a0c0c7223 */ /* 0x000fe20000000047 */
[C---:B0-----:R-:W-:Y:S01]  /*5300*/  FFMA R68, R16.reuse, R53, R87 ;  /* 0x0000003510447223 */ /* 0x041fe20000000057 */
[C---:B------:R-:W-:Y:S01]  /*5310*/  FFMA R66, R16.reuse, R54, R69 ;  /* 0x0000003610427223 */ /* 0x040fe20000000045 */
[C---:B------:R-:W-:Y:S01]  /*5320*/  FFMA R34, R16.reuse, R55, R34 ;  /* 0x0000003710227223 */ /* 0x040fe20000000022 */
[----:B------:R-:W-:Y:S01]  /*5330*/  FFMA R16, R16, R42, R47 ;  /* 0x0000002a10107223 */ /* 0x000fe2000000002f */
[C---:B-1----:R-:W-:Y:S01]  /*5340*/  FFMA R64, R28.reuse, R62, R31 ;  /* 0x0000003e1c407223 */ /* 0x042fe2000000001f */
[C---:B------:R-:W-:Y:S01]  /*5350*/  FFMA R31, R28.reuse, R23, R38 ;  /* 0x000000171c1f7223 */ /* 0x040fe20000000026 */
[-C--:B------:R-:W-:Y:S01]  /*5360*/  FFMA R51, R13, R29.reuse, R32 ;  /* 0x0000001d0d337223 */ /* 0x080fe20000000020 */
[C---:B------:R-:W-:Y:S01]  /*5370*/  FFMA R38, R28.reuse, R44, R25 ;  /* 0x0000002c1c267223 */ /* 0x040fe20000000019 */
[----:B------:R-:W-:Y:S01]  /*5380*/  FFMA R19, R27, R29, R30 ;  /* 0x0000001d1b137223 */ /* 0x000fe2000000001e */
[----:B------:R-:W-:Y:S01]  /*5390*/  FFMA R60, R28, R48, R41 ;  /* 0x000000301c3c7223 */ /* 0x000fe20000000029 */
[----:B--2---:R-:W-:Y:S01]  /*53a0*/  FFMA R32, R20, R62, R43 ;  /* 0x0000003e14207223 */ /* 0x004fe2000000002b */
[----:B-----5:R-:W-:Y:S01]  /*53b0*/  UISETP.GE.AND UP0, UPT, UR5, UR10, UPT ;  /* 0x0000000a0500728c */ /* 0x020fe2000bf06270 */
[----:B------:R-:W-:Y:S01]  /*53c0*/  FFMA R53, R28, R17, R68 ;  /* 0x000000111c357223 */ /* 0x000fe20000000044 */
[CC--:B------:R-:W-:Y:S01]  /*53d0*/  FFMA R25, R17.reuse, R29.reuse, R66 ;  /* 0x0000001d11197223 */ /* 0x0c0fe20000000042 */
[----:B------:R-:W-:Y:S01]  /*53e0*/  FFMA R30, R44, R29, R57 ;  /* 0x0000001d2c1e7223 */ /* 0x000fe20000000039 */
[----:B------:R-:W-:Y:S01]  /*53f0*/  FFMA R43, R20, R17, R34 ;  /* 0x00000011142b7223 */ /* 0x000fe20000000022 */
[C---:B------:R-:W-:Y:S01]  /*5400*/  FFMA R54, R28.reuse, R58, R35 ;  /* 0x0000003a1c367223 */ /* 0x040fe20000000023 */
[----:B------:R-:W-:Y:S01]  /*5410*/  FFMA R41, R28, R13, R56 ;  /* 0x0000000d1c297223 */ /* 0x000fe20000000038 */
[----:B------:R-:W-:Y:S01]  /*5420*/  FFMA R57, R20, R23, R24 ;  /* 0x0000001714397223 */ /* 0x000fe20000000018 */
[----:B------:R-:W-:Y:S01]  /*5430*/  FFMA R17, R17, R21, R16 ;  /* 0x0000001511117223 */ /* 0x000fe20000000010 */
[----:B------:R-:W-:Y:S01]  /*5440*/  FFMA R35, R28, R27, R72 ;  /* 0x0000001b1c237223 */ /* 0x000fe20000000048 */
[-C--:B------:R-:W-:Y:S01]  /*5450*/  FFMA R33, R62, R29.reuse, R33 ;  /* 0x0000001d3e217223 */ /* 0x080fe20000000021 */
[CC--:B------:R-:W-:Y:S01]  /*5460*/  FFMA R47, R23.reuse, R29.reuse, R52 ;  /* 0x0000001d172f7223 */ /* 0x0c0fe20000000034 */
[-C--:B------:R-:W-:Y:S01]  /*5470*/  FFMA R56, R48, R29.reuse, R61 ;  /* 0x0000001d30387223 */ /* 0x080fe2000000003d */
[----:B---3--:R-:W-:Y:S01]  /*5480*/  FFMA R2, R58, R29, R77 ;  /* 0x0000001d3a027223 */ /* 0x008fe2000000004d */
        /* <DEDUP_REMOVED lines=12> */
[C---:B------:R-:W-:Y:S01]  /*5550*/  FFMA R52, R15.reuse, R40, R31 ;  /* 0x000000280f347223 */ /* 0x040fe2000000001f */
[C---:B------:R-:W-:Y:S01]  /*5560*/  FFMA R58, R15.reuse, R18, R53 ;  /* 0x000000120f3a7223 */ /* 0x040fe20000000035 */
[C---:B------:R-:W-:Y:S01]  /*5570*/  FFMA R73, R15.reuse, R63, R64 ;  /* 0x0000003f0f497223 */ /* 0x040fe20000000040 */
[C---:B------:R-:W-:Y:S01]  /*5580*/  FFMA R31, R15.reuse, R49, R60 ;  /* 0x000000310f1f7223 */ /* 0x040fe2000000003c */
[----:B------:R-:W-:Y:S01]  /*5590*/  FFMA R53, R15, R59, R54 ;  /* 0x0000003b0f357223 */ /* 0x000fe20000000036 */
[C---:B----4-:R-:W-:Y:S01]  /*55a0*/  FFMA R76, R8.reuse, R63, R33 ;  /* 0x0000003f084c7223 */ /* 0x050fe20000000021 */
[C---:B------:R-:W-:Y:S01]  /*55b0*/  FFMA R62, R8.reuse, R59, R2 ;  /* 0x0000003b083e7223 */ /* 0x040fe20000000002 */
[-C--:B------:R-:W-:Y:S01]  /*55c0*/  FFMA R75, R63, R9.reuse, R32 ;  /* 0x000000093f4b7223 */ /* 0x080fe20000000020 */
[----:B------:R-:W-:Y:S01]  /*55d0*/  FFMA R67, R59, R9, R34 ;  /* 0x000000093b437223 */ /* 0x000fe20000000022 */
[-C--:B------:R-:W-:Y:S01]  /*55e0*/  FFMA R82, R63, R10.reuse, R82 ;  /* 0x0000000a3f527223 */ /* 0x080fe20000000052 */
        /* <DEDUP_REMOVED lines=24> */
.L_x_176:
[----:B------:R-:W1:Y:S01]  /*5770*/  S2R R8, SR_TID.X ;  /* 0x0000000000087919 */ /* 0x000e620000002100 */
[----:B------:R-:W2:Y:S01]  /*5780*/  LDCU UR5, c[0x0][0x3b8] ;  /* 0x00007700ff0577ac */ /* 0x000ea20008000800 */
[----:B------:R-:W3:Y:S01]  /*5790*/  LDC R9, c[0x0][0x3b4] ;  /* 0x0000ed00ff097b82 */ /* 0x000ee20000000800 */
[----:B------:R-:W-:Y:S01]  /*57a0*/  BSSY.RECONVERGENT B0, `(.L_x_196) ;  /* 0x000085a000007945 */ /* 0x000fe20003800200 */
[C---:B0-----:R-:W-:Y:S02]  /*57b0*/  IADD3 R2, PT, PT, R0.reuse, 0x2, RZ ;  /* 0x0000000200027810 */ /* 0x041fe40007ffe0ff */
[C---:B------:R-:W-:Y:S02]  /*57c0*/  IADD3 R3, PT, PT, R0.reuse, 0x3, RZ ;  /* 0x0000000300037810 */ /* 0x040fe40007ffe0ff */
[C---:B------:R-:W-:Y:S02]  /*57d0*/  IADD3 R4, PT, PT, R0.reuse, 0x4, RZ ;  /* 0x0000000400047810 */ /* 0x040fe40007ffe0ff */
[----:B------:R-:W-:-:S02]  /*57e0*/  IADD3 R12, PT, PT, R0, 0x5, RZ ;  /* 0x00000005000c7810 */ /* 0x000fc40007ffe0ff */
[C---:B------:R-:W-:Y:S02]  /*57f0*/  IADD3 R13, PT, PT, R0.reuse, 0x6, RZ ;  /* 0x00000006000d7810 */ /* 0x040fe40007ffe0ff */
[C---:B------:R-:W-:Y:S01]  /*5800*/  IADD3 R14, PT, PT, R0.reuse, 0x7, RZ ;  /* 0x00000007000e7810 */ /* 0x040fe20007ffe0ff */
[----:B--2---:R-:W-:Y:S01]  /*5810*/  UISETP.NE.AND UP0, UPT, UR5, 0x1, UPT ;  /* 0x000000010500788c */ /* 0x004fe2000bf05270 */
[----:B---3--:R-:W-:Y:S01]  /*5820*/  IMAD R22, R0, R9, R9 ;  /* 0x0000000900167224 */ /* 0x008fe200078e0209 */
[----:B-1----:R-:W-:Y:S02]  /*5830*/  SHF.L.U32 R15, R8, 0x2, RZ ;  /* 0x00000002080f7819 */ /* 0x002fe400000006ff */
[----:B------:R-:W-:Y:S02]  /*5840*/  SHF.R.U32.HI R16, RZ, 0x2, R8 ;  /* 0x00000002ff107819 */ /* 0x000fe40000011608 */
[----:B------:R-:W-:Y:S02]  /*5850*/  LOP3.LUT R15, R15, 0x7c, RZ, 0xc0, !PT ;  /* 0x0000007c0f0f7812 */ /* 0x000fe400078ec0ff */
[----:B------:R-:W-:-:S02]  /*5860*/  LOP3.LUT R16, R16, 0xf8, RZ, 0xc0, !PT ;  /* 0x000000f810107812 */ /* 0x000fc400078ec0ff */
[C---:B------:R-:W-:Y:S02]  /*5870*/  LOP3.LUT R17, R15.reuse, 0x1, RZ, 0xfc, !PT ;  /* 0x000000010f117812 */ /* 0x040fe400078efcff */
[C---:B------:R-:W-:Y:S02]  /*5880*/  LOP3.LUT R18, R15.reuse, 0x3, RZ, 0xfc, !PT ;  /* 0x000000030f127812 */ /* 0x040fe400078efcff */
[C---:B------:R-:W-:Y:S02]  /*5890*/  LOP3.LUT R21, R16.reuse, 0x4, RZ, 0xfc, !PT ;  /* 0x0000000410157812 */ /* 0x040fe400078efcff */
[----:B------:R-:W-:Y:S02]  /*58a0*/  LOP3.LUT R19, R15, 0x2, RZ, 0xfc, !PT ;  /* 0x000000020f137812 */ /* 0x000fe400078efcff */
[C---:B------:R-:W-:Y:S02]  /*58b0*/  IADD3 R20, PT, PT, R16.reuse, 0x3, RZ ;  /* 0x0000000310147810 */ /* 0x040fe40007ffe0ff */
[----:B------:R-:W-:Y:S01]  /*58c0*/  IADD3 R24, PT, PT, R16, 0x1, RZ ;  /* 0x0000000110187810 */ /* 0x000fe20007ffe0ff */
[----:B------:R-:W-:Y:S06]  /*58d0*/  BRA.U !UP0, `(.L_x_197) ;  /* 0x0000004508147547 */ /* 0x000fec000b800000 */
[----:B------:R-:W-:-:S09]  /*58e0*/  UISETP.NE.AND UP0, UPT, UR5, URZ, UPT ;  /* 0x000000ff0500728c */ /* 0x000fd2000bf05270 */
[----:B------:R-:W-:Y:S05]  /*58f0*/  BRA.U UP0, `(.L_x_198) ;  /* 0x0000003500c07547 */ /* 0x000fea000b800000 */
[----:B------:R-:W-:Y:S01]  /*5900*/  ISETP.GE.AND P0, PT, R16, UR8, PT ;  /* 0x0000000810007c0c */ /* 0x000fe2000bf06270 */
[----:B------:R-:W-:-:S12]  /*5910*/  BSSY.RECONVERGENT B3, `(.L_x_199) ;  /* 0x000006d000037945 */ /* 0x000fd80003800200 */
[----:B------:R-:W-:Y:S05]  /*5920*/  @P0 BRA `(.L_x_200) ;  /* 0x0000000400ac0947 */ /* 0x000fea0003800000 */
[----:B------:R-:W0:Y:S01]  /*5930*/  LDC R9, c[0x0][0x3b4] ;  /* 0x0000ed00ff097b82 */ /* 0x000e220000000800 */
[----:B------:R-:W-:Y:S01]  /*5940*/  ISETP.LT.AND P0, PT, R15, UR9, PT ;  /* 0x000000090f007c0c */ /* 0x000fe2000bf01270 */
[----:B------:R-:W-:Y:S01]  /*5950*/  BSSY.RECONVERGENT B4, `(.L_x_201) ;  /* 0x000001a000047945 */ /* 0x000fe20003800200 */
[----:B0-----:R-:W-:-:S11]  /*5960*/  IMAD R32, R0, R9, UR4 ;  /* 0x0000000400207e24 */ /* 0x001fd6000f8e0209 */
[----:B------:R-:W-:Y:S05]  /*5970*/  @!P0 BRA `(.L_x_202) ;  /* 0x00000000005c8947 */ /* 0x000fea0003800000 */
[----:B------:R-:W-:Y:S01]  /*5980*/  FMUL R9, R73, -1.4426950216293334961 ;  /* 0xbfb8aa3b49097820 */ /* 0x000fe20000400000 */
[----:B------:R-:W-:Y:S04]  /*5990*/  BSSY.RECONVERGENT B5, `(.L_x_203) ;  /* 0x0000011000057945 */ /* 0x000fe80003800200 */
[----:B------:R-:W-:-:S13]  /*59a0*/  FSETP.GEU.AND P0, PT, R9, -126, PT ;  /* 0xc2fc00000900780b */ /* 0x000fda0003f0e000 */
[----:B------:R-:W-:-:S04]  /*59b0*/  @!P0 FMUL R9, R9, 0.5 ;  /* 0x3f00000009098820 */ /* 0x000fc80000400000 */
[----:B------:R-:W0:Y:S02]  /*59c0*/  MUFU.EX2 R8, R9 ;  /* 0x0000000900087308 */ /* 0x000e240000000800 */
[----:B0-----:R-:W-:-:S04]  /*59d0*/  @!P0 FMUL R8, R8, R8 ;  /* 0x0000000808088220 */ /* 0x001fc80000400000 */
[----:B------:R-:W-:-:S04]  /*59e0*/  FADD R26, R8, 1 ;  /* 0x3f800000081a7421 */ /* 0x000fc80000000000 */
[----:B------:R-:W0:Y:S08]  /*59f0*/  MUFU.RCP R8, R26 ;  /* 0x0000001a00087308 */ /* 0x000e300000001000 */
[----:B------:R-:W1:Y:S01]  /*5a00*/  FCHK P0, R73, R26 ;  /* 0x0000001a49007302 */ /* 0x000e620000000000 */
[----:B0-----:R-:W-:-:S04]  /*5a10*/  FFMA R11, -R26, R8, 1 ;  /* 0x3f8000001a0b7423 */ /* 0x001fc80000000108 */
[----:B------:R-:W-:-:S04]  /*5a20*/  FFMA R8, R8, R11, R8 ;  /* 0x0000000b08087223 */ /* 0x000fc80000000008 */
[----:B------:R-:W-:-:S04]  /*5a30*/  FFMA R10, R8, R73, RZ ;  /* 0x00000049080a7223 */ /* 0x000fc800000000ff */
[----:B------:R-:W-:-:S04]  /*5a40*/  FFMA R11, -R26, R10, R73 ;  /* 0x0000000a1a0b7223 */ /* 0x000fc80000000149 */
[----:B------:R-:W-:Y:S01]  /*5a50*/  FFMA R25, R8, R11, R10 ;  /* 0x0000000b08197223 */ /* 0x000fe2000000000a */
[----:B-1----:R-:W-:Y:S06]  /*5a60*/  @!P0 BRA `(.L_x_204) ;  /* 0x00000000000c8947 */ /* 0x002fec0003800000 */
[----:B------:R-:W-:Y:S02]  /*5a70*/  MOV R10, R26 ;  /* 0x0000001a000a7202 */ /* 0x000fe40000000f00 */
[----:B------:R-:W-:-:S07]  /*5a80*/  MOV R23, 0x5aa0 ;  /* 0x00005aa000177802 */ /* 0x000fce0000000f00 */
[----:B------:R-:W-:Y:S05]  /*5a90*/  CALL.REL.NOINC `($__internal_0_$__cuda_sm3x_div_rn_noftz_f32_slowpath) ;  /* 0x0000008000c47944 */ /* 0x000fea0003c00000 */
.L_x_204:
[----:B------:R-:W-:Y:S05]  /*5aa0*/  BSYNC.RECONVERGENT B5 ;  /* 0x0000000000057941 */ /* 0x000fea0003800200 */
.L_x_203:
[----:B------:R-:W0:Y:S01]  /*5ab0*/  LDC.64 R8, c[0x0][0x3a8] ;  /* 0x0000ea00ff087b82 */ /* 0x000e220000000a00 */
[----:B------:R-:W-:-:S05]  /*5ac0*/  IADD3 R11, PT, PT, R15, R32, RZ ;  /* 0x000000200f0b7210 */ /* 0x000fca0007ffe0ff */
[----:B0-----:R-:W-:-:S05]  /*5ad0*/  IMAD.WIDE R8, R11, 0x4, R8 ;  /* 0x000000040b087825 */ /* 0x001fca00078e0208 */
[----:B------:R0:W-:Y:S02]  /*5ae0*/  STG.E desc[UR14][R8.64], R25 ;  /* 0x0000001908007986 */ /* 0x0001e4000c10190e */
.L_x_202:
[----:B------:R-:W-:Y:S05]  /*5af0*/  BSYNC.RECONVERGENT B4 ;  /* 0x0000000000047941 */ /* 0x000fea0003800200 */
.L_x_201:
[----:B------:R-:W1:Y:S01]  /*5b00*/  LDCU.64 UR10, c[0x0][0x3a8] ;  /* 0x00007500ff0a77ac */ /* 0x000e620008000a00 */
[----:B0-----:R-:W-:Y:S01]  /*5b10*/  IADD3 R9, P0, PT, R15, R32, RZ ;  /* 0x000000200f097210 */ /* 0x001fe20007f1e0ff */
[----:B------:R-:W-:Y:S03]  /*5b20*/  BSSY.RECONVERGENT B4, `(.L_x_205) ;  /* 0x000001b000047945 */ /* 0x000fe60003800200 */
[----:B------:R-:W-:Y:S02]  /*5b30*/  LEA.HI.X.SX32 R32, R32, RZ, 0x1, P0 ;  /* 0x000000ff20207211 */ /* 0x000fe400000f0eff */
[----:B------:R-:W-:Y:S02]  /*5b40*/  ISETP.GE.AND P0, PT, R17, UR16, PT ;  /* 0x0000001011007c0c */ /* 0x000fe4000bf06270 */
[----:B-1----:R-:W-:-:S04]  /*5b50*/  LEA R8, P1, R9, UR10, 0x2 ;  /* 0x0000000a09087c11 */ /* 0x002fc8000f8210ff */
[----:B------:R-:W-:-:S07]  /*5b60*/  LEA.HI.X R9, R9, UR11, R32, 0x2, P1 ;  /* 0x0000000b09097c11 */ /* 0x000fce00088f1420 */
[----:B------:R-:W-:Y:S05]  /*5b70*/  @P0 BRA `(.L_x_206) ;  /* 0x0000000000540947 */ /* 0x000fea0003800000 */
        /* <DEDUP_REMOVED lines=16> */
[----:B------:R-:W-:Y:S02]  /*5c80*/  MOV R10, R27 ;  /* 0x0000001b000a7202 */ /* 0x000fe40000000f00 */
[----:B------:R-:W-:-:S07]  /*5c90*/  MOV R23, 0x5cb0 ;  /* 0x00005cb000177802 */ /* 0x000fce0000000f00 */
[----:B------:R-:W-:Y:S05]  /*5ca0*/  CALL.REL.NOINC `($__internal_0_$__cuda_sm3x_div_rn_noftz_f32_slowpath) ;  /* 0x0000008000407944 */ /* 0x000fea0003c00000 */
.L_x_208:
[----:B------:R-:W-:Y:S05]  /*5cb0*/  BSYNC.RECONVERGENT B5 ;  /* 0x0000000000057941 */ /* 0x000fea0003800200 */
.L_x_207:
[----:B------:R0:W-:Y:S02]  /*5cc0*/  STG.E desc[UR14][R8.64+0x4], R25 ;  /* 0x0000041908007986 */ /* 0x0001e4000c10190e */
.L_x_206:
[----:B------:R-:W-:Y:S05]  /*5cd0*/  BSYNC.RECONVERGENT B4 ;  /* 0x0000000000047941 */ /* 0x000fea0003800200 */
.L_x_205:
[----:B------:R-:W-:Y:S01]  /*5ce0*/  ISETP.GE.AND P0, PT, R19, UR16, PT ;  /* 0x0000001013007c0c */ /* 0x000fe2000bf06270 */
[----:B------:R-:W-:-:S12]  /*5cf0*/  BSSY.RECONVERGENT B4, `(.L_x_209) ;  /* 0x0000017000047945 */ /* 0x000fd80003800200 */
[----:B------:R-:W-:Y:S05]  /*5d00*/  @P0 BRA `(.L_x_210) ;  /* 0x0000000000540947 */ /* 0x000fea0003800000 */
[----:B------:R-:W-:Y:S01]  /*5d10*/  FMUL R11, R75, -1.4426950216293334961 ;  /* 0xbfb8aa3b4b0b7820 */ /* 0x000fe20000400000 */
[----:B------:R-:W-:Y:S04]  /*5d20*/  BSSY.RECONVERGENT B5, `(.L_x_211) ;  /* 0x0000012000057945 */ /* 0x000fe80003800200 */
[----:B------:R-:W-:-:S13]  /*5d30*/  FSETP.GEU.AND P0, PT, R11, -126, PT ;  /* 0xc2fc00000b00780b */ /* 0x000fda0003f0e000 */
[----:B------:R-:W-:-:S04]  /*5d40*/  @!P0 FMUL R11, R11, 0.5 ;  /* 0x3f0000000b0b8820 */ /* 0x000fc80000400000 */
[----:B------:R-:W1:Y:S02]  /*5d50*/  MUFU.EX2 R10, R11 ;  /* 0x0000000b000a7308 */ /* 0x000e640000000800 */
[----:B-1----:R-:W-:-:S04]  /*5d60*/  @!P0 FMUL R10, R10, R10 ;  /* 0x0000000a0a0a8220 */ /* 0x002fc80000400000 */
[----:B------:R-:W-:-:S04]  /*5d70*/  FADD R32, R10, 1 ;  /* 0x3f8000000a207421 */ /* 0x000fc80000000000 */
[----:B------:R-:W1:Y:S08]  /*5d80*/  MUFU.RCP R10, R32 ;  /* 0x00000020000a7308 */ /* 0x000e700000001000 */
[----:B------:R-:W2:Y:S01]  /*5d90*/  FCHK P0, R75, R32 ;  /* 0x000000204b007302 */ /* 0x000ea20000000000 */
[----:B-1----:R-:W-:-:S04]  /*5da0*/  FFMA R23, -R32, R10, 1 ;  /* 0x3f80000020177423 */ /* 0x002fc8000000010a */
[----:B------:R-:W-:-:S04]  /*5db0*/  FFMA R10, R10, R23, R10 ;  /* 0x000000170a0a7223 */ /* 0x000fc8000000000a */
[----:B------:R-:W-:-:S04]  /*5dc0*/  FFMA R23, R10, R75, RZ ;  /* 0x0000004b0a177223 */ /* 0x000fc800000000ff */
[----:B------:R-:W-:-:S04]  /*5dd0*/  FFMA R26, -R32, R23, R75 ;  /* 0x00000017201a7223 */ /* 0x000fc8000000014b */
[----:B0-----:R-:W-:Y:S01]  /*5de0*/  FFMA R25, R10, R26, R23 ;  /* 0x0000001a0a197223 */ /* 0x001fe20000000017 */
[----:B--2---:R-:W-:Y:S06]  /*5df0*/  @!P0 BRA `(.L_x_212) ;  /* 0x0000000000108947 */ /* 0x004fec0003800000 */
[----:B------:R-:W-:Y:S02]  /*5e00*/  MOV R73, R75 ;  /* 0x0000004b00497202 */ /* 0x000fe40000000f00 */
[----:B------:R-:W-:Y:S02]  /*5e10*/  MOV R10, R32 ;  /* 0x00000020000a7202 */ /* 0x000fe40000000f00 */
[----:B------:R-:W-:-:S07]  /*5e20*/  MOV R23, 0x5e40 ;  /* 0x00005e4000177802 */ /* 0x000fce0000000f00 */
[----:B------:R-:W-:Y:S05]  /*5e30*/  CALL.REL.NOINC `($__internal_0_$__cuda_sm3x_div_rn_noftz_f32_slowpath) ;  /* 0x0000007c00dc7944 */ /* 0x000fea0003c00000 */
.L_x_212:
[----:B------:R-:W-:Y:S05]  /*5e40*/  BSYNC.RECONVERGENT B5 ;  /* 0x0000000000057941 */ /* 0x000fea0003800200 */
.L_x_211:
[----:B------:R1:W-:Y:S02]  /*5e50*/  STG.E desc[UR14][R8.64+0x8], R25 ;  /* 0x0000081908007986 */ /* 0x0003e4000c10190e */
.L_x_210:
[----:B------:R-:W-:Y:S05]  /*5e60*/  BSYNC.RECONVERGENT B4 ;  /* 0x0000000000047941 */ /* 0x000fea0003800200 */
.L_x_209:
[----:B------:R-:W-:-:S13]  /*5e70*/  ISETP.GE.AND P0, PT, R18, UR16, PT ;  /* 0x0000001012007c0c */ /* 0x000fda000bf06270 */
[----:B------:R-:W-:Y:S05]  /*5e80*/  @P0 BRA `(.L_x_200) ;  /* 0x0000000000540947 */ /* 0x000fea0003800000 */
[----:B------:R-:W-:Y:S01]  /*5e90*/  FMUL R10, R82, -1.4426950216293334961 ;  /* 0xbfb8aa3b520a7820 */ /* 0x000fe20000400000 */
[----:B------:R-:W-:Y:S04]  /*5ea0*/  BSSY.RECONVERGENT B4, `(.L_x_213) ;  /* 0x0000012000047945 */ /* 0x000fe80003800200 */
[----:B------:R-:W-:-:S13]  /*5eb0*/  FSETP.GEU.AND P0, PT, R10, -126, PT ;  /* 0xc2fc00000a00780b */ /* 0x000fda0003f0e000 */
[----:B------:R-:W-:-:S04]  /*5ec0*/  @!P0 FMUL R10, R10, 0.5 ;  /* 0x3f0000000a0a8820 */ /* 0x000fc80000400000 */
[----:B------:R-:W2:Y:S02]  /*5ed0*/  MUFU.EX2 R11, R10 ;  /* 0x0000000a000b7308 */ /* 0x000ea40000000800 */
[----:B--2---:R-:W-:-:S04]  /*5ee0*/  @!P0 FMUL R11, R11, R11 ;  /* 0x0000000b0b0b8220 */ /* 0x004fc80000400000 */
[----:B------:R-:W-:-:S04]  /*5ef0*/  FADD R27, R11, 1 ;  /* 0x3f8000000b1b7421 */ /* 0x000fc80000000000 */
[----:B------:R-:W2:Y:S08]  /*5f00*/  MUFU.RCP R11, R27 ;  /* 0x0000001b000b7308 */ /* 0x000eb00000001000 */
[----:B------:R-:W3:Y:S01]  /*5f10*/  FCHK P0, R82, R27 ;  /* 0x0000001b52007302 */ /* 0x000ee20000000000 */
[----:B--2---:R-:W-:-:S04]  /*5f20*/  FFMA R26, -R27, R11, 1 ;  /* 0x3f8000001b1a7423 */ /* 0x004fc8000000010b */
[----:B------:R-:W-:-:S04]  /*5f30*/  FFMA R11, R11, R26, R11 ;  /* 0x0000001a0b0b7223 */ /* 0x000fc8000000000b */
[----:B------:R-:W-:-:S04]  /*5f40*/  FFMA R23, R11, R82, RZ ;  /* 0x000000520b177223 */ /* 0x000fc800000000ff */
[----:B------:R-:W-:-:S04]  /*5f50*/  FFMA R26, -R27, R23, R82 ;  /* 0x000000171b1a7223 */ /* 0x000fc80000000152 */
[----:B01----:R-:W-:Y:S01]  /*5f60*/  FFMA R25, R11, R26, R23 ;  /* 0x0000001a0b197223 */ /* 0x003fe20000000017 */
[----:B---3--:R-:W-:Y:S06]  /*5f70*/  @!P0 BRA `(.L_x_214) ;  /* 0x0000000000108947 */ /* 0x008fec0003800000 */
[----:B------:R-:W-:Y:S02]  /*5f80*/  MOV R73, R82 ;  /* 0x0000005200497202 */ /* 0x000fe40000000f00 */
[----:B------:R-:W-:Y:S02]  /*5f90*/  MOV R10, R27 ;  /* 0x0000001b000a7202 */ /* 0x000fe40000000f00 */
[----:B------:R-:W-:-:S07]  /*5fa0*/  MOV R23, 0x5fc0 ;  /* 0x00005fc000177802 */ /* 0x000fce0000000f00 */
[----:B------:R-:W-:Y:S05]  /*5fb0*/  CALL.REL.NOINC `($__internal_0_$__cuda_sm3x_div_rn_noftz_f32_slowpath) ;  /* 0x0000007c007c7944 */ /* 0x000fea0003c00000 */
.L_x_214:
[----:B------:R-:W-:Y:S05]  /*5fc0*/  BSYNC.RECONVERGENT B4 ;  /* 0x0000000000047941 */ /* 0x000fea0003800200 */
.L_x_213:
[----:B------:R2:W-:Y:S02]  /*5fd0*/  STG.E desc[UR14][R8.64+0xc], R25 ;  /* 0x00000c1908007986 */ /* 0x0005e4000c10190e */
.L_x_200:
[----:B------:R-:W-:Y:S05]  /*5fe0*/  BSYNC.RECONVERGENT B3 ;  /* 0x0000000000037941 */ /* 0x000fea0003800200 */
.L_x_199:
[----:B------:R-:W-:Y:S01]  /*5ff0*/  ISETP.GE.AND P0, PT, R24, UR8, PT ;  /* 0x0000000818007c0c */ /* 0x000fe2000bf06270 */
[----:B------:R-:W-:-:S12]  /*6000*/  BSSY.RECONVERGENT B3, `(.L_x_215) ;  /* 0x000006d000037945 */ /* 0x000fd80003800200 */
[----:B------:R-:W-:Y:S05]  /*6010*/  @P0 BRA `(.L_x_216) ;  /* 0x0000000400ac0947 */ /* 0x000fea0003800000 */
[----:B------:R-:W-:Y:S01]  /*6020*/  ISETP.LT.AND P0, PT, R15, UR9, PT ;  /* 0x000000090f007c0c */ /* 0x000fe2000bf01270 */
[----:B------:R-:W-:Y:S01]  /*6030*/  BSSY.RECONVERGENT B4, `(.L_x_217) ;  /* 0x000001b000047945 */ /* 0x000fe20003800200 */
[----:B------:R-:W-:-:S11]  /*6040*/  IADD3 R22, PT, PT, R22, UR4, RZ ;  /* 0x0000000416167c10 */ /* 0x000fd6000fffe0ff */
[----:B------:R-:W-:Y:S05]  /*6050*/  @!P0 BRA `(.L_x_218) ;  /* 0x0000000000608947 */ /* 0x000fea0003800000 */
[----:B012---:R-:W-:Y:S01]  /*6060*/  FMUL R8, R52, -1.4426950216293334961 ;  /* 0xbfb8aa3b34087820 */ /* 0x007fe20000400000 */
        /* <DEDUP_REMOVED lines=18> */
.L_x_220:
[----:B------:R-:W-:Y:S05]  /*6190*/  BSYNC.RECONVERGENT B5 ;  /* 0x0000000000057941 */ /* 0x000fea0003800200 */
.L_x_219:
[----:B------:R-:W0:Y:S01]  /*61a0*/  LDC.64 R8, c[0x0][0x3a8] ;  /* 0x0000ea00ff087b82 */ /* 0x000e220000000a00 */
[----:B------:R-:W-:-:S05]  /*61b0*/  IADD3 R11, PT, PT, R15, R22, RZ ;  /* 0x000000160f0b7210 */ /* 0x000fca0007ffe0ff */
[----:B0-----:R-:W-:-:S05]  /*61c0*/  IMAD.WIDE R8, R11, 0x4, R8 ;  /* 0x000000040b087825 */ /* 0x001fca00078e0208 */
[----:B------:R3:W-:Y:S02]  /*61d0*/  STG.E desc[UR14][R8.64], R25 ;  /* 0x0000001908007986 */ /* 0x0007e4000c10190e */
.L_x_218:
[----:B------:R-:W-:Y:S05]  /*61e0*/  BSYNC.RECONVERGENT B4 ;  /* 0x0000000000047941 */ /* 0x000fea0003800200 */
.L_x_217:
[----:B------:R-:W4:Y:S01]  /*61f0*/  LDCU.64 UR10, c[0x0][0x3a8] ;  /* 0x00007500ff0a77ac */ /* 0x000f220008000a00 */
[----:B------:R-:W-:Y:S01]  /*6200*/  ISETP.GE.AND P1, PT, R17, UR16, PT ;  /* 0x0000001011007c0c */ /* 0x000fe2000bf26270 */
[----:B------:R-:W-:Y:S01]  /*6210*/  BSSY.RECONVERGENT B4, `(.L_x_221) ;  /* 0x000001b000047945 */ /* 0x000fe20003800200 */
[----:B0123--:R-:W-:-:S04]  /*6220*/  IADD3 R9, P0, PT, R15, R22, RZ ;  /* 0x000000160f097210 */ /* 0x00ffc80007f1e0ff */
[----:B------:R-:W-:Y:S02]  /*6230*/  LEA.HI.X.SX32 R22, R22, RZ, 0x1, P0 ;  /* 0x000000ff16167211 */ /* 0x000fe400000f0eff */
[----:B----4-:R-:W-:-:S04]  /*6240*/  LEA R8, P0, R9, UR10, 0x2 ;  /* 0x0000000a09087c11 */ /* 0x010fc8000f8010ff */
[----:B------:R-:W-:Y:S01]  /*6250*/  LEA.HI.X R9, R9, UR11, R22, 0x2, P0 ;  /* 0x0000000b09097c11 */ /* 0x000fe200080f1416 */
[----:B------:R-:W-:Y:S08]  /*6260*/  @P1 BRA `(.L_x_222) ;  /* 0x0000000000541947 */ /* 0x000ff00003800000 */
        /* <DEDUP_REMOVED lines=19> */
.L_x_224:
[----:B------:R-:W-:Y:S05]  /*63a0*/  BSYNC.RECONVERGENT B5 ;  /* 0x0000000000057941 */ /* 0x000fea0003800200 */
.L_x_223:
[----:B------:R0:W-:Y:S02]  /*63b0*/  STG.E desc[UR14][R8.64+0x4], R25 ;  /* 0x0000041908007986 */ /* 0x0001e4000c10190e */
.L_x_222:
[----:B------:R-:W-:Y:S05]  /*63c0*/  BSYNC.RECONVERGENT B4 ;  /* 0x0000000000047941 */ /* 0x000fea0003800200 */
.L_x_221:
        /* <DEDUP_REMOVED lines=22> */
.L_x_228:
[----:B------:R-:W-:Y:S05]  /*6530*/  BSYNC.RECONVERGENT B5 ;  /* 0x0000000000057941 */ /* 0x000fea0003800200 */
.L_x_227:
[----:B------:R1:W-:Y:S02]  /*6540*/  STG.E desc[UR14][R8.64+0x8], R25 ;  /* 0x0000081908007986 */ /* 0x0003e4000c10190e */
.L_x_226:
[----:B------:R-:W-:Y:S05]  /*6550*/  BSYNC.RECONVERGENT B4 ;  /* 0x0000000000047941 */ /* 0x000fea0003800200 */
.L_x_225:
        /* <DEDUP_REMOVED lines=21> */
.L_x_230:
[----:B------:R-:W-:Y:S05]  /*66b0*/  BSYNC.RECONVERGENT B4 ;  /* 0x0000000000047941 */ /* 0x000fea0003800200 */
.L_x_229:
[----:B------:R3:W-:Y:S02]  /*66c0*/  STG.E desc[UR14][R8.64+0xc], R25 ;  /* 0x00000c1908007986 */ /* 0x0007e4000c10190e */
.L_x_216:
[----:B------:R-:W-:Y:S05]  /*66d0*/  BSYNC.RECONVERGENT B3 ;  /* 0x0000000000037941 */ /* 0x000fea0003800200 */
.L_x_215:
[----:B0123--:R-:W-:Y:S01]  /*66e0*/  IADD3 R8, PT, PT, R16, 0x2, RZ ;  /* 0x0000000210087810 */ /* 0x00ffe20007ffe0ff */
[----:B------:R-:W-:Y:S03]  /*66f0*/  BSSY.RECONVERGENT B3, `(.L_x_231) ;  /* 0x000006e000037945 */ /* 0x000fe60003800200 */
[----:B------:R-:W-:-:S13]  /*6700*/  ISETP.GE.AND P0, PT, R8, UR8, PT ;  /* 0x0000000808007c0c */ /* 0x000fda000bf06270 */
        /* <DEDUP_REMOVED lines=25> */
.L_x_236:
[----:B------:R-:W-:Y:S05]  /*68a0*/  BSYNC.RECONVERGENT B5 ;  /* 0x0000000000057941 */ /* 0x000fea0003800200 */
.L_x_235:
[----:B------:R-:W0:Y:S01]  /*68b0*/  LDC.64 R8, c[0x0][0x3a8] ;  /* 0x0000ea00ff087b82 */ /* 0x000e220000000a00 */
[----:B------:R-:W-:-:S05]  /*68c0*/  IADD3 R11, PT, PT, R15, R22, RZ ;  /* 0x000000160f0b7210 */ /* 0x000fca0007ffe0ff */
[----:B0-----:R-:W-:-:S05]  /*68d0*/  IMAD.WIDE R8, R11, 0x4, R8 ;  /* 0x000000040b087825 */ /* 0x001fca00078e0208 */
[----:B------:R0:W-:Y:S02]  /*68e0*/  STG.E desc[UR14][R8.64], R25 ;  /* 0x0000001908007986 */ /* 0x0001e4000c10190e */
.L_x_234:
[----:B------:R-:W-:Y:S05]  /*68f0*/  BSYNC.RECONVERGENT B4 ;  /* 0x0000000000047941 */ /* 0x000fea0003800200 */
.L_x_233:
[----:B------:R-:W1:Y:S01]  /*6900*/  LDCU.64 UR10, c[0x0][0x3a8] ;  /* 0x00007500ff0a77ac */ /* 0x000e620008000a00 */
[----:B------:R-:W-:Y:S01]  /*6910*/  ISETP.GE.AND P1, PT, R17, UR16, PT ;  /* 0x0000001011007c0c */ /* 0x000fe2000bf26270 */
[----:B------:R-:W-:Y:S01]  /*6920*/  BSSY.RECONVERGENT B4, `(.L_x_237) ;  /* 0x000001b000047945 */ /* 0x000fe20003800200 */
[----:B------:R-:W-:-:S04]  /*6930*/  IADD3 R2, P0, PT, R15, R22, RZ ;  /* 0x000000160f027210 */ /* 0x000fc80007f1e0ff */
[----:B0-----:R-:W-:Y:S02]  /*6940*/  LEA.HI.X.SX32 R9, R22, RZ, 0x1, P0 ;  /* 0x000000ff16097211 */ /* 0x001fe400000f0eff */
[----:B-1----:R-:W-:-:S04]  /*6950*/  LEA R8, P0, R2, UR10, 0x2 ;  /* 0x0000000a02087c11 */ /* 0x002fc8000f8010ff */
        /* <DEDUP_REMOVED lines=21> */
.L_x_240:
[----:B------:R-:W-:Y:S05]  /*6ab0*/  BSYNC.RECONVERGENT B5 ;  /* 0x0000000000057941 */ /* 0x000fea0003800200 */
.L_x_239:
[----:B------:R0:W-:Y:S02]  /*6ac0*/  STG.E desc[UR14][R8.64+0x4], R25 ;  /* 0x0000041908007986 */ /* 0x0001e4000c10190e */
.L_x_238:
[----:B------:R-:W-:Y:S05]  /*6ad0*/  BSYNC.RECONVERGENT B4 ;  /* 0x0000000000047941 */ /* 0x000fea0003800200 */
.L_x_237:
        /* <DEDUP_REMOVED lines=19> */
[----:B------:R-:W-:-:S07]  /*6c10*/  MOV R23, 0x6c30 ;  /* 0x00006c3000177802 */ /* 0x000fce0000000f00 */
[----:B------:R-:W-:Y:S05]  /*6c20*/  CALL.REL.NOINC `($__internal_0_$__cuda_sm3x_div_rn_noftz_f32_slowpath) ;  /* 0x0000007000607944 */ /* 0x000fea0003c00000 */
.L_x_244:
[----:B------:R-:W-:Y:S05]  /*6c30*/  BSYNC.RECONVERGENT B5 ;  /* 0x0000000000057941 */ /* 0x000fea0003800200 */
.L_x_243:
[----:B------:R1:W-:Y:S02]  /*6c40*/  STG.E desc[UR14][R8.64+0x8], R25 ;  /* 0x0000081908007986 */ /* 0x0003e4000c10190e */
.L_x_242:
[----:B------:R-:W-:Y:S05]  /*6c50*/  BSYNC.RECONVERGENT B4 ;  /* 0x0000000000047941 */ /* 0x000fea0003800200 */
.L_x_241:
        /* <DEDUP_REMOVED lines=21> */
.L_x_246:
[----:B------:R-:W-:Y:S05]  /*6db0*/  BSYNC.RECONVERGENT B4 ;  /* 0x0000000000047941 */ /* 0x000fea0003800200 */
.L_x_245:
[----:B------:R2:W-:Y:S02]  /*6dc0*/  STG.E desc[UR14][R8.64+0xc], R25 ;  /* 0x00000c1908007986 */ /* 0x0005e4000c10190e */
.L_x_232:
[----:B------:R-:W-:Y:S05]  /*6dd0*/  BSYNC.RECONVERGENT B3 ;  /* 0x0000000000037941 */ /* 0x000fea0003800200 */
.L_x_231:
[----:B------:R-:W-:Y:S01]  /*6de0*/  ISETP.GE.AND P0, PT, R20, UR8, PT ;  /* 0x0000000814007c0c */ /* 0x000fe2000bf06270 */
[----:B------:R-:W-:-:S12]  /*6df0*/  BSSY.RECONVERGENT B3, `(.L_x_247) ;  /* 0x000006e000037945 */ /* 0x000fd80003800200 */
[----:B------:R-:W-:Y:S05]  /*6e00*/  @P0 BRA `(.L_x_248) ;  /* 0x0000000400b00947 */ /* 0x000fea0003800000 */
[----:B------:R-:W3:Y:S01]  /*6e10*/  LDC R2, c[0x0][0x3b4] ;  /* 0x0000ed00ff027b82 */ /* 0x000ee20000000800 */
[----:B------:R-:W-:Y:S01]  /*6e20*/  ISETP.LT.AND P0, PT, R15, UR9, PT ;  /* 0x000000090f007c0c */ /* 0x000fe2000bf01270 */
[----:B------:R-:W-:Y:S01]  /*6e30*/  BSSY.RECONVERGENT B4, `(.L_x_249) ;  /* 0x000001b000047945 */ /* 0x000fe20003800200 */
[----:B---3--:R-:W-:-:S11]  /*6e40*/  IMAD R2, R3, R2, UR4 ;  /* 0x0000000403027e24 */ /* 0x008fd6000f8e0202 */
        /* <DEDUP_REMOVED lines=20> */
.L_x_252:
[----:B------:R-:W-:Y:S05]  /*6f90*/  BSYNC.RECONVERGENT B5 ;  /* 0x0000000000057941 */ /* 0x000fea0003800200 */
.L_x_251:
[----:B------:R-:W0:Y:S01]  /*6fa0*/  LDC.64 R8, c[0x0][0x3a8] ;  /* 0x0000ea00ff087b82 */ /* 0x000e220000000a00 */
[----:B------:R-:W-:-:S05]  /*6fb0*/  IADD3 R3, PT, PT, R15, R2, RZ ;  /* 0x000000020f037210 */ /* 0x000fca0007ffe0ff */
[----:B0-----:R-:W-:-:S05]  /*6fc0*/  IMAD.WIDE R8, R3, 0x4, R8 ;  /* 0x0000000403087825 */ /* 0x001fca00078e0208 */
[----:B------:R3:W-:Y:S02]  /*6fd0*/  STG.E desc[UR14][R8.64], R25 ;  /* 0x0000001908007986 */ /* 0x0007e4000c10190e */
.L_x_250:
[----:B------:R-:W-:Y:S05]  /*6fe0*/  BSYNC.RECONVERGENT B4 ;  /* 0x0000000000047941 */ /* 0x000fea0003800200 */
.L_x_249:
[----:B------:R-:W4:Y:S01]  /*6ff0*/  LDCU.64 UR10, c[0x0][0x3a8] ;  /* 0x00007500ff0a77ac */ /* 0x000f220008000a00 */
[----:B------:R-:W-:Y:S01]  /*7000*/  ISETP.GE.AND P1, PT, R17, UR16, PT ;  /* 0x0000001011007c0c */ /* 0x000fe2000bf26270 */
[----:B------:R-:W-:Y:S01]  /*7010*/  BSSY.RECONVERGENT B4, `(.L_x_253) ;  /* 0x000001b000047945 */ /* 0x000fe20003800200 */
[----:B------:R-:W-:-:S04]  /*7020*/  IADD3 R3, P0, PT, R15, R2, RZ ;  /* 0x000000020f037210 */ /* 0x000fc80007f1e0ff */
[----:B0123--:R-:W-:Y:S02]  /*7030*/  LEA.HI.X.SX32 R8, R2, RZ, 0x1, P0 ;  /* 0x000000ff02087211 */ /* 0x00ffe400000f0eff */
        /* <DEDUP_REMOVED lines=22> */
.L_x_256:
[----:B------:R-:W-:Y:S05]  /*71a0*/  BSYNC.RECONVERGENT B5 ;  /* 0x0000000000057941 */ /* 0x000fea0003800200 */
.L_x_255:
[----:B------:R0:W-:Y:S02]  /*71b0*/  STG.E desc[UR14][R2.64+0x4], R25 ;  /* 0x0000041902007986 */ /* 0x0001e4000c10190e */
.L_x_254:
[----:B------:R-:W-:Y:S05]  /*71c0*/  BSYNC.RECONVERGENT B4 ;  /* 0x0000000000047941 */ /* 0x000fea0003800200 */
.L_x_253:
        /* <DEDUP_REMOVED lines=22> */
.L_x_260:
[----:B------:R-:W-:Y:S05]  /*7330*/  BSYNC.RECONVERGENT B5 ;  /* 0x0000000000057941 */ /* 0x000fea0003800200 */
.L_x_259:
[----:B------:R1:W-:Y:S02]  /*7340*/  STG.E desc[UR14][R2.64+0x8], R25 ;  /* 0x0000081902007986 */ /* 0x0003e4000c10190e */
.L_x_258:
[----:B------:R-:W-:Y:S05]  /*7350*/  BSYNC.RECONVERGENT B4 ;  /* 0x0000000000047941 */ /* 0x000fea0003800200 */
.L_x_257:
        /* <DEDUP_REMOVED lines=21> */
.L_x_262:
[----:B------:R-:W-:Y:S05]  /*74b0*/  BSYNC.RECONVERGENT B4 ;  /* 0x0000000000047941 */ /* 0x000fea0003800200 */
.L_x_261:
[----:B------:R3:W-:Y:S02]  /*74c0*/  STG.E desc[UR14][R2.64+0xc], R25 ;  /* 0x00000c1902007986 */ /* 0x0007e4000c10190e */
.L_x_248:
[----:B------:R-:W-:Y:S05]  /*74d0*/  BSYNC.RECONVERGENT B3 ;  /* 0x0000000000037941 */ /* 0x000fea0003800200 */
.L_x_247:
[----:B------:R-:W-:Y:S01]  /*74e0*/  ISETP.GE.AND P0, PT, R21, UR8, PT ;  /* 0x0000000815007c0c */ /* 0x000fe2000bf06270 */
[----:B------:R-:W-:-:S12]  /*74f0*/  BSSY.RECONVERGENT B3, `(.L_x_263) ;  /* 0x000006a000037945 */ /* 0x000fd80003800200 */
[----:B------:R-:W-:Y:S05]  /*7500*/  @P0 BRA `(.L_x_264) ;  /* 0x0000000400a00947 */ /* 0x000fea0003800000 */
[----:B01-3--:R-:W0:Y:S01]  /*7510*/  LDC R3, c[0x0][0x3b4] ;  /* 0x0000ed00ff037b82 */ /* 0x00be220000000800 */
        /* <DEDUP_REMOVED lines=11> */
[----:B------:R-:W2:Y:S08]  /*75d0*/  MUFU.RCP R2, R10 ;  /* 0x0000000a00027308 */ /* 0x000eb00000001000 */
[----:B------:R-:W0:Y:S01]  /*75e0*/  FCHK P0, R53, R10 ;  /* 0x0000000a35007302 */ /* 0x000e220000000000 */
[----:B--2---:R-:W-:-:S04]  /*75f0*/  FFMA R9, -R10, R2, 1 ;  /* 0x3f8000000a097423 */ /* 0x004fc80000000102 */
[----:B------:R-:W-:-:S04]  /*7600*/  FFMA R2, R2, R9, R2 ;  /* 0x0000000902027223 */ /* 0x000fc80000000002 */
[----:B------:R-:W-:-:S04]  /*7610*/  FFMA R8, R2, R53, RZ ;  /* 0x0000003502087223 */ /* 0x000fc800000000ff */
[----:B------:R-:W-:-:S04]  /*7620*/  FFMA R9, -R10, R8, R53 ;  /* 0x000000080a097223 */ /* 0x000fc80000000135 */
[----:B------:R-:W-:Y:S01]  /*7630*/  FFMA R25, R2, R9, R8 ;  /* 0x0000000902197223 */ /* 0x000fe20000000008 */
[----:B0-----:R-:W-:Y:S06]  /*7640*/  @!P0 BRA `(.L_x_268) ;  /* 0x00000000000c8947 */ /* 0x001fec0003800000 */
[----:B------:R-:W-:Y:S02]  /*7650*/  MOV R73, R53 ;  /* 0x0000003500497202 */ /* 0x000fe40000000f00 */
[----:B------:R-:W-:-:S07]  /*7660*/  MOV R23, 0x7680 ;  /* 0x0000768000177802 */ /* 0x000fce0000000f00 */
[----:B------:R-:W-:Y:S05]  /*7670*/  CALL.REL.NOINC `($__internal_0_$__cuda_sm3x_div_rn_noftz_f32_slowpath) ;  /* 0x0000006400cc7944 */ /* 0x000fea0003c00000 */
.L_x_268:
[----:B------:R-:W-:Y:S05]  /*7680*/  BSYNC.RECONVERGENT B5 ;  /* 0x0000000000057941 */ /* 0x000fea0003800200 */
.L_x_267:
[----:B------:R-:W0:Y:S01]  /*7690*/  LDC.64 R2, c[0x0][0x3a8] ;  /* 0x0000ea00ff027b82 */ /* 0x000e220000000a00 */
[----:B------:R-:W-:-:S05]  /*76a0*/  IADD3 R9, PT, PT, R15, R4, RZ ;  /* 0x000000040f097210 */ /* 0x000fca0007ffe0ff */
[----:B0-----:R-:W-:-:S05]  /*76b0*/  IMAD.WIDE R2, R9, 0x4, R2 ;  /* 0x0000000409027825 */ /* 0x001fca00078e0202 */
[----:B------:R0:W-:Y:S02]  /*76c0*/  STG.E desc[UR14][R2.64], R25 ;  /* 0x0000001902007986 */ /* 0x0001e4000c10190e */
.L_x_266:
[----:B------:R-:W-:Y:S05]  /*76d0*/  BSYNC.RECONVERGENT B4 ;  /* 0x0000000000047941 */ /* 0x000fea0003800200 */
.L_x_265:
[----:B------:R-:W2:Y:S01]  /*76e0*/  LDCU.64 UR10, c[0x0][0x3a8] ;  /* 0x00007500ff0a77ac */ /* 0x000ea20008000a00 */
[----:B------:R-:W-:Y:S01]  /*76f0*/  ISETP.GE.AND P1, PT, R17, UR16, PT ;  /* 0x0000001011007c0c */ /* 0x000fe2000bf26270 */
[----:B------:R-:W-:Y:S01]  /*7700*/  BSSY.RECONVERGENT B4, `(.L_x_269) ;  /* 0x000001a000047945 */ /* 0x000fe20003800200 */
[----:B0-----:R-:W-:-:S04]  /*7710*/  IADD3 R2, P0, PT, R15, R4, RZ ;  /* 0x000000040f027210 */ /* 0x001fc80007f1e0ff */
[----:B------:R-:W-:Y:S02]  /*7720*/  LEA.HI.X.SX32 R3, R4, RZ, 0x1, P0 ;  /* 0x000000ff04037211 */ /* 0x000fe400000f0eff */
[----:B--2---:R-:W-:-:S04]  /*7730*/  LEA R8, P0, R2, UR10, 0x2 ;  /* 0x0000000a02087c11 */ /* 0x004fc8000f8010ff */
        /* <DEDUP_REMOVED lines=20> */
.L_x_272:
[----:B------:R-:W-:Y:S05]  /*7880*/  BSYNC.RECONVERGENT B5 ;  /* 0x0000000000057941 */ /* 0x000fea0003800200 */
.L_x_271:
[----:B------:R0:W-:Y:S02]  /*7890*/  STG.E desc[UR14][R8.64+0x4], R25 ;  /* 0x0000041908007986 */ /* 0x0001e4000c10190e */
.L_x_270:
[----:B------:R-:W-:Y:S05]  /*78a0*/  BSYNC.RECONVERGENT B4 ;  /* 0x0000000000047941 */ /* 0x000fea0003800200 */
.L_x_269:
        /* <DEDUP_REMOVED lines=21> */
.L_x_276:
[----:B------:R-:W-:Y:S05]  /*7a00*/  BSYNC.RECONVERGENT B5 ;  /* 0x0000000000057941 */ /* 0x000fea0003800200 */
.L_x_275:
[----:B------:R1:W-:Y:S02]  /*7a10*/  STG.E desc[UR14][R8.64+0x8], R25 ;  /* 0x0000081908007986 */ /* 0x0003e4000c10190e */
.L_x_274:
[----:B------:R-:W-:Y:S05]  /*7a20*/  BSYNC.RECONVERGENT B4 ;  /* 0x0000000000047941 */ /* 0x000fea0003800200 */
.L_x_273:
        /* <DEDUP_REMOVED lines=18> */
[----:B------:R-:W-:-:S07]  /*7b50*/  MOV R23, 0x7b70 ;  /* 0x00007b7000177802 */ /* 0x000fce0000000f00 */
[----:B------:R-:W-:Y:S05]  /*7b60*/  CALL.REL.NOINC `($__internal_0_$__cuda_sm3x_div_rn_noftz_f32_slowpath) ;  /* 0x0000006000907944 */ /* 0x000fea0003c00000 */
.L_x_278:
[----:B------:R-:W-:Y:S05]  /*7b70*/  BSYNC.RECONVERGENT B4 ;  /* 0x0000000000047941 */ /* 0x000fea0003800200 */
.L_x_277:
[----:B------:R4:W-:Y:S02]  /*7b80*/  STG.E desc[UR14][R8.64+0xc], R25 ;  /* 0x00000c1908007986 */ /* 0x0009e4000c10190e */
.L_x_264:
[----:B------:R-:W-:Y:S05]  /*7b90*/  BSYNC.RECONVERGENT B3 ;  /* 0x0000000000037941 */ /* 0x000fea0003800200 */
.L_x_263:
[----:B01-3--:R-:W-:Y:S01]  /*7ba0*/  IADD3 R2, PT, PT, R16, 0x5, RZ ;  /* 0x0000000510027810 */ /* 0x00bfe20007ffe0ff */
        /* <DEDUP_REMOVED lines=20> */
[----:B--2-4-:R-:W-:-:S04]  /*7cf0*/  FFMA R9, -R10, R4, R66 ;  /* 0x000000040a097223 */ /* 0x014fc80000000142 */
[----:B------:R-:W-:Y:S01]  /*7d00*/  FFMA R25, R3, R9, R4 ;  /* 0x0000000903197223 */ /* 0x000fe20000000004 */
[----:B-1----:R-:W-:Y:S06]  /*7d10*/  @!P0 BRA `(.L_x_284) ;  /* 0x00000000000c8947 */ /* 0x002fec0003800000 */
[----:B------:R-:W-:Y:S02]  /*7d20*/  MOV R73, R66 ;  /* 0x0000004200497202 */ /* 0x000fe40000000f00 */
[----:B------:R-:W-:-:S07]  /*7d30*/  MOV R23, 0x7d50 ;  /* 0x00007d5000177802 */ /* 0x000fce0000000f00 */
[----:B------:R-:W-:Y:S05]  /*7d40*/  CALL.REL.NOINC `($__internal_0_$__cuda_sm3x_div_rn_noftz_f32_slowpath) ;  /* 0x0000006000187944 */ /* 0x000fea0003c00000 */
.L_x_284:
[----:B------:R-:W-:Y:S05]  /*7d50*/  BSYNC.RECONVERGENT B5 ;  /* 0x0000000000057941 */ /* 0x000fea0003800200 */
.L_x_283:
[----:B------:R-:W0:Y:S01]  /*7d60*/  LDC.64 R2, c[0x0][0x3a8] ;  /* 0x0000ea00ff027b82 */ /* 0x000e220000000a00 */
[----:B------:R-:W-:-:S05]  /*7d70*/  IADD3 R9, PT, PT, R15, R12, RZ ;  /* 0x0000000c0f097210 */ /* 0x000fca0007ffe0ff */
[----:B0-----:R-:W-:-:S05]  /*7d80*/  IMAD.WIDE R2, R9, 0x4, R2 ;  /* 0x0000000409027825 */ /* 0x001fca00078e0202 */
[----:B------:R0:W-:Y:S02]  /*7d90*/  STG.E desc[UR14][R2.64], R25 ;  /* 0x0000001902007986 */ /* 0x0001e4000c10190e */
.L_x_282:
[----:B------:R-:W-:Y:S05]  /*7da0*/  BSYNC.RECONVERGENT B4 ;  /* 0x0000000000047941 */ /* 0x000fea0003800200 */
.L_x_281:
[----:B------:R-:W2:Y:S01]  /*7db0*/  LDCU.64 UR10, c[0x0][0x3a8] ;  /* 0x00007500ff0a77ac */ /* 0x000ea20008000a00 */
[----:B------:R-:W-:Y:S01]  /*7dc0*/  ISETP.GE.AND P1, PT, R17, UR16, PT ;  /* 0x0000001011007c0c */ /* 0x000fe2000bf26270 */
[----:B------:R-:W-:Y:S01]  /*7dd0*/  BSSY.RECONVERGENT B4, `(.L_x_285) ;  /* 0x000001a000047945 */ /* 0x000fe20003800200 */
[----:B0-----:R-:W-:-:S04]  /*7de0*/  IADD3 R2, P0, PT, R15, R12, RZ ;  /* 0x0000000c0f027210 */ /* 0x001fc80007f1e0ff */
[----:B------:R-:W-:Y:S02]  /*7df0*/  LEA.HI.X.SX32 R3, R12, RZ, 0x1, P0 ;  /* 0x000000ff0c037211 */ /* 0x000fe400000f0eff */
[----:B--2-4-:R-:W-:-:S04]  /*7e00*/  LEA R8, P0, R2, UR10, 0x2 ;  /* 0x0000000a02087c11 */ /* 0x014fc8000f8010ff */
        /* <DEDUP_REMOVED lines=20> */
.L_x_288:
[----:B------:R-:W-:Y:S05]  /*7f50*/  BSYNC.RECONVERGENT B5 ;  /* 0x0000000000057941 */ /* 0x000fea0003800200 */
.L_x_287:
[----:B------:R0:W-:Y:S02]  /*7f60*/  STG.E desc[UR14][R8.64+0x4], R25 ;  /* 0x0000041908007986 */ /* 0x0001e4000c10190e */
.L_x_286:
[----:B------:R-:W-:Y:S05]  /*7f70*/  BSYNC.RECONVERGENT B4 ;  /* 0x0000000000047941 */ /* 0x000fea0003800200 */
.L_x_285:
        /* <DEDUP_REMOVED lines=21> */
.L_x_292:
[----:B------:R-:W-:Y:S05]  /*80d0*/  BSYNC.RECONVERGENT B5 ;  /* 0x0000000000057941 */ /* 0x000fea0003800200 */
.L_x_291:
[----:B------:R1:W-:Y:S02]  /*80e0*/  STG.E desc[UR14][R8.64+0x8], R25 ;  /* 0x0000081908007986 */ /* 0x0003e4000c10190e */
.L_x_290:
[----:B------:R-:W-:Y:S05]  /*80f0*/  BSYNC.RECONVERGENT B4 ;  /* 0x0000000000047941 */ /* 0x000fea0003800200 */
.L_x_289:
        /* <DEDUP_REMOVED lines=20> */
.L_x_294:
[----:B------:R-:W-:Y:S05]  /*8240*/  BSYNC.RECONVERGENT B4 ;  /* 0x0000000000047941 */ /* 0x000fea0003800200 */
.L_x_293:
[----:B------:R3:W-:Y:S02]  /*8250*/  STG.E desc[UR14][R8.64+0xc], R25 ;  /* 0x00000c1908007986 */ /* 0x0007e4000c10190e */
.L_x_280:
[----:B------:R-:W-:Y:S05]  /*8260*/  BSYNC.RECONVERGENT B3 ;  /* 0x0000000000037941 */ /* 0x000fea0003800200 */
.L_x_279:
[----:B------:R-:W-:Y:S01]  /*8270*/  IADD3 R2, PT, PT, R16, 0x6, RZ ;  /* 0x0000000610027810 */ /* 0x000fe20007ffe0ff */
[----:B------:R-:W-:Y:S03]  /*8280*/  BSSY.RECONVERGENT B3, `(.L_x_295) ;  /* 0x000006b000037945 */ /* 0x000fe60003800200 */
[----:B------:R-:W-:-:S13]  /*8290*/  ISETP.GE.AND P0, PT, R2, UR8, PT ;  /* 0x0000000802007c0c */ /* 0x000fda000bf06270 */
[----:B------:R-:W-:Y:S05]  /*82a0*/  @P0 BRA `(.L_x_296) ;  /* 0x0000000400a00947 */ /* 0x000fea0003800000 */
[----:B------:R-:W5:Y:S01]  /*82b0*/  LDC R4, c[0x0][0x3b4] ;  /* 0x0000ed00ff047b82 */ /* 0x000f620000000800 */
[----:B------:R-:W-:Y:S01]  /*82c0*/  ISETP.LT.AND P0, PT, R15, UR9, PT ;  /* 0x000000090f007c0c */ /* 0x000fe2000bf01270 */
[----:B------:R-:W-:Y:S01]  /*82d0*/  BSSY.RECONVERGENT B4, `(.L_x_297) ;  /* 0x000001a000047945 */ /* 0x000fe20003800200 */
[----:B-----5:R-:W-:-:S11]  /*82e0*/  IMAD R4, R13, R4, UR4 ;  /* 0x000000040d047e24 */ /* 0x020fd6000f8e0204 */
[----:B------:R-:W-:Y:S05]  /*82f0*/  @!P0 BRA `(.L_x_298) ;  /* 0x00000000005c8947 */ /* 0x000fea0003800000 */
[----:B------:R-:W-:Y:S01]  /*8300*/  FMUL R3, R29, -1.4426950216293334961 ;  /* 0xbfb8aa3b1d037820 */ /* 0x000fe20000400000 */
[----:B------:R-:W-:Y:S04]  /*8310*/  BSSY.RECONVERGENT B5, `(.L_x_299) ;  /* 0x0000011000057945 */ /* 0x000fe80003800200 */
[----:B------:R-:W-:-:S13]  /*8320*/  FSETP.GEU.AND P0, PT, R3, -126, PT ;  /* 0xc2fc00000300780b */ /* 0x000fda0003f0e000 */
[----:B------:R-:W-:-:S04]  /*8330*/  @!P0 FMUL R3, R3, 0.5 ;  /* 0x3f00000003038820 */ /* 0x000fc80000400000 */
[----:B------:R-:W5:Y:S02]  /*8340*/  MUFU.EX2 R2, R3 ;  /* 0x0000000300027308 */ /* 0x000f640000000800 */
[----:B-----5:R-:W-:-:S04]  /*8350*/  @!P0 FMUL R2, R2, R2 ;  /* 0x0000000202028220 */ /* 0x020fc80000400000 */
[----:B------:R-:W-:-:S04]  /*8360*/  FADD R10, R2, 1 ;  /* 0x3f800000020a7421 */ /* 0x000fc80000000000 */
[----:B------:R-:W0:Y:S08]  /*8370*/  MUFU.RCP R2, R10 ;  /* 0x0000000a00027308 */ /* 0x000e300000001000 */
[----:B------:R-:W5:Y:S01]  /*8380*/  FCHK P0, R29, R10 ;  /* 0x0000000a1d007302 */ /* 0x000f620000000000 */
[----:B01234-:R-:W-:-:S04]  /*8390*/  FFMA R9, -R10, R2, 1 ;  /* 0x3f8000000a097423 */ /* 0x01ffc80000000102 */
[----:B------:R-:W-:-:S04]  /*83a0*/  FFMA R2, R2, R9, R2 ;  /* 0x0000000902027223 */ /* 0x000fc80000000002 */
[----:B------:R-:W-:-:S04]  /*83b0*/  FFMA R8, R2, R29, RZ ;  /* 0x0000001d02087223 */ /* 0x000fc800000000ff */
[----:B------:R-:W-:-:S04]  /*83c0*/  FFMA R9, -R10, R8, R29 ;  /* 0x000000080a097223 */ /* 0x000fc8000000011d */
[----:B------:R-:W-:Y:S01]  /*83d0*/  FFMA R25, R2, R9, R8 ;  /* 0x0000000902197223 */ /* 0x000fe20000000008 */
[----:B-----5:R-:W-:Y:S06]  /*83e0*/  @!P0 BRA `(.L_x_300) ;  /* 0x00000000000c8947 */ /* 0x020fec0003800000 */
[----:B------:R-:W-:Y:S02]  /*83f0*/  MOV R73, R29 ;  /* 0x0000001d00497202 */ /* 0x000fe40000000f00 */
[----:B------:R-:W-:-:S07]  /*8400*/  MOV R23, 0x8420 ;  /* 0x0000842000177802 */ /* 0x000fce0000000f00 */
[----:B------:R-:W-:Y:S05]  /*8410*/  CALL.REL.NOINC `($__internal_0_$__cuda_sm3x_div_rn_noftz_f32_slowpath) ;  /* 0x0000005800647944 */ /* 0x000fea0003c00000 */
.L_x_300:
[----:B------:R-:W-:Y:S05]  /*8420*/  BSYNC.RECONVERGENT B5 ;  /* 0x0000000000057941 */ /* 0x000fea0003800200 */
.L_x_299:
[----:B------:R-:W0:Y:S01]  /*8430*/  LDC.64 R2, c[0x0][0x3a8] ;  /* 0x0000ea00ff027b82 */ /* 0x000e220000000a00 */
[----:B------:R-:W-:-:S05]  /*8440*/  IADD3 R9, PT, PT, R15, R4, RZ ;  /* 0x000000040f097210 */ /* 0x000fca0007ffe0ff */
[----:B0-----:R-:W-:-:S05]  /*8450*/  IMAD.WIDE R2, R9, 0x4, R2 ;  /* 0x0000000409027825 */ /* 0x001fca00078e0202 */
[----:B------:R0:W-:Y:S02]  /*8460*/  STG.E desc[UR14][R2.64], R25 ;  /* 0x0000001902007986 */ /* 0x0001e4000c10190e */
.L_x_298:
[----:B------:R-:W-:Y:S05]  /*8470*/  BSYNC.RECONVERGENT B4 ;  /* 0x0000000000047941 */ /* 0x000fea0003800200 */
.L_x_297:
[----:B------:R-:W1:Y:S01]  /*8480*/  LDCU.64 UR10, c[0x0][0x3a8] ;  /* 0x00007500ff0a77ac */ /* 0x000e620008000a00 */
[----:B------:R-:W-:Y:S01]  /*8490*/  ISETP.GE.AND P1, PT, R17, UR16, PT ;  /* 0x0000001011007c0c */ /* 0x000fe2000bf26270 */
[----:B------:R-:W-:Y:S01]  /*84a0*/  BSSY.RECONVERGENT B4, `(.L_x_301) ;  /* 0x000001a000047945 */ /* 0x000fe20003800200 */
[----:B0-----:R-:W-:-:S04]  /*84b0*/  IADD3 R2, P0, PT, R15, R4, RZ ;  /* 0x000000040f027210 */ /* 0x001fc80007f1e0ff */
[----:B------:R-:W-:Y:S02]  /*84c0*/  LEA.HI.X.SX32 R3, R4, RZ, 0x1, P0 ;  /* 0x000000ff04037211 */ /* 0x000fe400000f0eff */
[----:B-1234-:R-:W-:-:S04]  /*84d0*/  LEA R8, P0, R2, UR10, 0x2 ;  /* 0x0000000a02087c11 */ /* 0x01efc8000f8010ff */
        /* <DEDUP_REMOVED lines=20> */
.L_x_304:
[----:B------:R-:W-:Y:S05]  /*8620*/  BSYNC.RECONVERGENT B5 ;  /* 0x0000000000057941 */ /* 0x000fea0003800200 */
.L_x_303:
[----:B------:R0:W-:Y:S02]  /*8630*/  STG.E desc[UR14][R8.64+0x4], R25 ;  /* 0x0000041908007986 */ /* 0x0001e4000c10190e */
.L_x_302:
[----:B------:R-:W-:Y:S05]  /*8640*/  BSYNC.RECONVERGENT B4 ;  /* 0x0000000000047941 */ /* 0x000fea0003800200 */
.L_x_301:
        /* <DEDUP_REMOVED lines=21> */
.L_x_308:
[----:B------:R-:W-:Y:S05]  /*87a0*/  BSYNC.RECONVERGENT B5 ;  /* 0x0000000000057941 */ /* 0x000fea0003800200 */
.L_x_307:
[----:B------:R1:W-:Y:S02]  /*87b0*/  STG.E desc[UR14][R8.64+0x8], R25 ;  /* 0x0000081908007986 */ /* 0x0003e4000c10190e */
.L_x_306:
[----:B------:R-:W-:Y:S05]  /*87c0*/  BSYNC.RECONVERGENT B4 ;  /* 0x0000000000047941 */ /* 0x000fea0003800200 */
.L_x_305:
        /* <DEDUP_REMOVED lines=20> */
.L_x_310:
[----:B------:R-:W-:Y:S05]  /*8910*/  BSYNC.RECONVERGENT B4 ;  /* 0x0000000000047941 */ /* 0x000fea0003800200 */
.L_x_309:
[----:B------:R0:W-:Y:S02]  /*8920*/  STG.E desc[UR14][R8.64+0xc], R25 ;  /* 0x00000c1908007986 */ /* 0x0001e4000c10190e */
.L_x_296:
[----:B------:R-:W-:Y:S05]  /*8930*/  BSYNC.RECONVERGENT B3 ;  /* 0x0000000000037941 */ /* 0x000fea0003800200 */
.L_x_295:
[----:B------:R-:W-:-:S04]  /*8940*/  IADD3 R16, PT, PT, R16, 0x7, RZ ;  /* 0x0000000710107810 */ /* 0x000fc80007ffe0ff */
        /* <DEDUP_REMOVED lines=14> */
[----:B------:R-:W5:Y:S08]  /*8a30*/  MUFU.RCP R3, R10 ;  /* 0x0000000a00037308 */ /* 0x000f700000001000 */
[----:B------:R-:W0:Y:S01]  /*8a40*/  FCHK P0, R28, R10 ;  /* 0x0000000a1c007302 */ /* 0x000e220000000000 */
[----:B-----5:R-:W-:-:S04]  /*8a50*/  FFMA R4, -R10, R3, 1 ;  /* 0x3f8000000a047423 */ /* 0x020fc80000000103 */
[----:B------:R-:W-:-:S04]  /*8a60*/  FFMA R3, R3, R4, R3 ;  /* 0x0000000403037223 */ /* 0x000fc80000000003 */
[----:B------:R-:W-:-:S04]  /*8a70*/  FFMA R4, R3, R28, RZ ;  /* 0x0000001c03047223 */ /* 0x000fc800000000ff */
[----:B01234-:R-:W-:-:S04]  /*8a80*/  FFMA R9, -R10, R4, R28 ;  /* 0x000000040a097223 */ /* 0x01ffc8000000011c */
[----:B------:R-:W-:Y:S01]  /*8a90*/  FFMA R25, R3, R9, R4 ;  /* 0x0000000903197223 */ /* 0x000fe20000000004 */
[----:B------:R-:W-:Y:S06]  /*8aa0*/  @!P0 BRA `(.L_x_315) ;  /* 0x00000000000c8947 */ /* 0x000fec0003800000 */
[----:B------:R-:W-:Y:S02]  /*8ab0*/  MOV R73, R28 ;  /* 0x0000001c00497202 */ /* 0x000fe40000000f00 */
[----:B------:R-:W-:-:S07]  /*8ac0*/  MOV R23, 0x8ae0 ;  /* 0x00008ae000177802 */ /* 0x000fce0000000f00 */
[----:B------:R-:W-:Y:S05]  /*8ad0*/  CALL.REL.NOINC `($__internal_0_$__cuda_sm3x_div_rn_noftz_f32_slowpath) ;  /* 0x0000005000b47944 */ /* 0x000fea0003c00000 */
.L_x_315:
[----:B------:R-:W-:Y:S05]  /*8ae0*/  BSYNC.RECONVERGENT B4 ;  /* 0x0000000000047941 */ /* 0x000fea0003800200 */
.L_x_314:
[----:B------:R-:W0:Y:S01]  /*8af0*/  LDC.64 R2, c[0x0][0x3a8] ;  /* 0x0000ea00ff027b82 */ /* 0x000e220000000a00 */
[----:B------:R-:W-:-:S05]  /*8b00*/  IADD3 R9, PT, PT, R15, R14, RZ ;  /* 0x0000000e0f097210 */ /* 0x000fca0007ffe0ff */
[----:B0-----:R-:W-:-:S05]  /*8b10*/  IMAD.WIDE R2, R9, 0x4, R2 ;  /* 0x0000000409027825 */ /* 0x001fca00078e0202 */
[----:B------:R0:W-:Y:S02]  /*8b20*/  STG.E desc[UR14][R2.64], R25 ;  /* 0x0000001902007986 */ /* 0x0001e4000c10190e */
.L_x_313:
[----:B------:R-:W-:Y:S05]  /*8b30*/  BSYNC.RECONVERGENT B3 ;  /* 0x0000000000037941 */ /* 0x000fea0003800200 */
.L_x_312:
[----:B------:R-:W0:Y:S01]  /*8b40*/  LDCU.64 UR10, c[0x0][0x3a8] ;  /* 0x00007500ff0a77ac */ /* 0x000e220008000a00 */
[----:B------:R-:W-:Y:S01]  /*8b50*/  ISETP.GE.AND P1, PT, R17, UR16, PT ;  /* 0x0000001011007c0c */ /* 0x000fe2000bf26270 */
[----:B------:R-:W-:Y:S01]  /*8b60*/  BSSY.RECONVERGENT B3, `(.L_x_316) ;  /* 0x000001a000037945 */ /* 0x000fe20003800200 */
[----:B------:R-:W-:-:S04]  /*8b70*/  IADD3 R15, P0, PT, R15, R14, RZ ;  /* 0x0000000e0f0f7210 */ /* 0x000fc80007f1e0ff */
[----:B------:R-:W-:Y:S02]  /*8b80*/  LEA.HI.X.SX32 R14, R14, RZ, 0x1, P0 ;  /* 0x000000ff0e0e7211 */ /* 0x000fe400000f0eff */
[----:B01234-:R-:W-:-:S04]  /*8b90*/  LEA R8, P0, R15, UR10, 0x2 ;  /* 0x0000000a0f087c11 */ /* 0x01ffc8000f8010ff */
        /* <DEDUP_REMOVED lines=20> */
.L_x_319:
[----:B------:R-:W-:Y:S05]  /*8ce0*/  BSYNC.RECONVERGENT B4 ;  /* 0x0000000000047941 */ /* 0x000fea0003800200 */
.L_x_318:
[----:B------:R0:W-:Y:S02]  /*8cf0*/  STG.E desc[UR14][R8.64+0x4], R25 ;  /* 0x0000041908007986 */ /* 0x0001e4000c10190e */
.L_x_317:
[----:B------:R-:W-:Y:S05]  /*8d00*/  BSYNC.RECONVERGENT B3 ;  /* 0x0000000000037941 */ /* 0x000fea0003800200 */
.L_x_316:
        /* <DEDUP_REMOVED lines=21> */
.L_x_323:
[----:B------:R-:W-:Y:S05]  /*8e60*/  BSYNC.RECONVERGENT B4 ;  /* 0x0000000000047941 */ /* 0x000fea0003800200 */
.L_x_322:
[----:B------:R1:W-:Y:S02]  /*8e70*/  STG.E desc[UR14][R8.64+0x8], R25 ;  /* 0x0000081908007986 */ /* 0x0003e4000c10190e */
.L_x_321:
[----:B------:R-:W-:Y:S05]  /*8e80*/  BSYNC.RECONVERGENT B3 ;  /* 0x0000000000037941 */ /* 0x000fea0003800200 */
.L_x_320:
        /* <DEDUP_REMOVED lines=20> */
.L_x_325:
[----:B------:R-:W-:Y:S05]  /*8fd0*/  BSYNC.RECONVERGENT B3 ;  /* 0x0000000000037941 */ /* 0x000fea0003800200 */
.L_x_324:
[----:B------:R0:W-:Y:S01]  /*8fe0*/  STG.E desc[UR14][R8.64+0xc], R25 ;  /* 0x00000c1908007986 */ /* 0x0001e2000c10190e */
[----:B------:R-:W-:Y:S05]  /*8ff0*/  BRA `(.L_x_311) ;  /* 0x0000004c00507947 */ /* 0x000fea0003800000 */
.L_x_198:
[----:B------:R-:W-:Y:S01]  /*9000*/  ISETP.GE.AND P3, PT, R16, UR8, PT ;  /* 0x0000000810007c0c */ /* 0x000fe2000bf66270 */
[----:B------:R-:W-:Y:S01]  /*9010*/  BSSY.RECONVERGENT B1, `(.L_x_326) ;  /* 0x000001d000017945 */ /* 0x000fe20003800200 */
[----:B------:R-:W-:Y:S02]  /*9020*/  ISETP.GE.AND P2, PT, R24, UR8, PT ;  /* 0x0000000818007c0c */ /* 0x000fe4000bf46270 */
[----:B------:R-:W-:Y:S02]  /*9030*/  ISETP.GE.AND P0, PT, R20, UR8, PT ;  /* 0x0000000814007c0c */ /* 0x000fe4000bf06270 */
[----:B------:R-:W-:Y:S02]  /*9040*/  ISETP.GE.AND P1, PT, R21, UR8, PT ;  /* 0x0000000815007c0c */ /* 0x000fe4000bf26270 */
[C---:B------:R-:W-:Y:S02]  /*9050*/  IADD3 R24, PT, PT, R16.reuse, 0x2, RZ ;  /* 0x0000000210187810 */ /* 0x040fe40007ffe0ff */
[----:B------:R-:W-:-:S03]  /*9060*/  IADD3 R25, PT, PT, R16, 0x5, RZ ;  /* 0x0000000510197810 */ /* 0x000fc60007ffe0ff */
[----:B------:R-:W-:Y:S06]  /*9070*/  @P3 BRA `(.L_x_327) ;  /* 0x0000000000583947 */ /* 0x000fec0003800000 */
[----:B------:R-:W-:Y:S01]  /*9080*/  ISETP.LT.AND P3, PT, R15, UR9, PT ;  /* 0x000000090f007c0c */ /* 0x000fe2000bf61270 */
[----:B------:R-:W0:Y:S01]  /*9090*/  LDC R11, c[0x0][0x3b4] ;  /* 0x0000ed00ff0b7b82 */ /* 0x000e220000000800 */
[----:B------:R-:W1:Y:S01]  /*90a0*/  LDCU.64 UR10, c[0x0][0x3a8] ;  /* 0x00007500ff0a77ac */ /* 0x000e620008000a00 */
[----:B------:R-:W-:Y:S02]  /*90b0*/  ISETP.GE.AND P5, PT, R17, UR16, PT ;  /* 0x0000001011007c0c */ /* 0x000fe4000bfa6270 */
[----:B------:R-:W-:-:S08]  /*90c0*/  ISETP.GE.AND P4, PT, R19, UR16, PT ;  /* 0x0000001013007c0c */ /* 0x000fd0000bf86270 */
[----:B------:R-:W2:Y:S01]  /*90d0*/  @P3 LDC.64 R8, c[0x0][0x3a8] ;  /* 0x0000ea00ff083b82 */ /* 0x000ea20000000a00 */
[----:B------:R-:W-:Y:S02]  /*90e0*/  @P3 FMNMX R73, RZ, R73, !PT ;  /* 0x00000049ff493209 */ /* 0x000fe40007800000 */
[----:B------:R-:W-:Y:S02]  /*90f0*/  @!P5 FMNMX R21, RZ, R76, !PT ;  /* 0x0000004cff15d209 */ /* 0x000fe40007800000 */
[----:B------:R-:W-:Y:S01]  /*9100*/  @!P4 FMNMX R75, RZ, R75, !PT ;  /* 0x0000004bff4bc209 */ /* 0x000fe20007800000 */
[----:B0-----:R-:W-:-:S05]  /*9110*/  IMAD R20, R0, R11, UR4 ;  /* 0x0000000400147e24 */ /* 0x001fca000f8e020b */
[----:B------:R-:W-:-:S05]  /*9120*/  @P3 IADD3 R11, PT, PT, R15, R20, RZ ;  /* 0x000000140f0b3210 */ /* 0x000fca0007ffe0ff */
[----:B--2---:R-:W-:Y:S01]  /*9130*/  @P3 IMAD.WIDE R8, R11, 0x4, R8 ;  /* 0x000000040b083825 */ /* 0x004fe200078e0208 */
[----:B------:R-:W-:-:S04]  /*9140*/  IADD3 R11, P6, PT, R15, R20, RZ ;  /* 0x000000140f0b7210 */ /* 0x000fc80007fde0ff */
[----:B------:R0:W-:Y:S01]  /*9150*/  @P3 STG.E desc[UR14][R8.64], R73 ;  /* 0x0000004908003986 */ /* 0x0001e2000c10190e */
[----:B------:R-:W-:Y:S02]  /*9160*/  ISETP.GE.AND P3, PT, R18, UR16, PT ;  /* 0x0000001012007c0c */ /* 0x000fe4000bf66270 */
[----:B------:R-:W-:Y:S02]  /*9170*/  LEA.HI.X.SX32 R20, R20, RZ, 0x1, P6 ;  /* 0x000000ff14147211 */ /* 0x000fe400030f0eff */
[----:B-1----:R-:W-:-:S04]  /*9180*/  LEA R10, P6, R11, UR10, 0x2 ;  /* 0x0000000a0b0a7c11 */ /* 0x002fc8000f8c10ff */
[----:B------:R-:W-:-:S05]  /*9190*/  LEA.HI.X R11, R11, UR11, R20, 0x2, P6 ;  /* 0x0000000b0b0b7c11 */ /* 0x000fca000b0f1414 */
[----:B------:R-:W-:Y:S01]  /*91a0*/  @!P3 FMNMX R23, RZ, R82, !PT ;  /* 0x00000052ff17b209 */ /* 0x000fe20007800000 */
[----:B------:R0:W-:Y:S04]  /*91b0*/  @!P5 STG.E desc[UR14][R10.64+0x4], R21 ;  /* 0x000004150a00d986 */ /* 0x0001e8000c10190e */
[----:B------:R0:W-:Y:S04]  /*91c0*/  @!P4 STG.E desc[UR14][R10.64+0x8], R75 ;  /* 0x0000084b0a00c986 */ /* 0x0001e8000c10190e */
[----:B------:R0:W-:Y:S02]  /*91d0*/  @!P3 STG.E desc[UR14][R10.64+0xc], R23 ;  /* 0x00000c170a00b986 */ /* 0x0001e4000c10190e */
.L_x_327:
[----:B------:R-:W-:Y:S05]  /*91e0*/  BSYNC.RECONVERGENT B1 ;  /* 0x0000000000017941 */ /* 0x000fea0003800200 */
.L_x_326:
[----:B------:R-:W-:Y:S01]  /*91f0*/  BSSY.RECONVERGENT B1, `(.L_x_328) ;  /* 0x000001a000017945 */ /* 0x000fe20003800200 */
[----:B------:R-:W-:Y:S02]  /*9200*/  ISETP.GE.AND P4, PT, R24, UR8, PT ;  /* 0x0000000818007c0c */ /* 0x000fe4000bf86270 */
[----:B------:R-:W-:Y:S02]  /*9210*/  ISETP.GE.AND P3, PT, R25, UR8, PT ;  /* 0x0000000819007c0c */ /* 0x000fe4000bf66270 */
[----:B------:R-:W-:Y:S01]  /*9220*/  IADD3 R24, PT, PT, R16, 0x6, RZ ;  /* 0x0000000610187810 */ /* 0x000fe20007ffe0ff */
[----:B------:R-:W-:Y:S10]  /*9230*/  @P2 BRA `(.L_x_329) ;  /* 0x0000000000542947 */ /* 0x000ff40003800000 */
[C---:B------:R-:W-:Y:S01]  /*9240*/  ISETP.LT.AND P2, PT, R15.reuse, UR9, PT ;  /* 0x000000090f007c0c */ /* 0x040fe2000bf41270 */
[----:B------:R-:W1:Y:S01]  /*9250*/  LDCU.64 UR10, c[0x0][0x3a8] ;  /* 0x00007500ff0a77ac */ /* 0x000e620008000a00 */
[----:B------:R-:W-:Y:S02]  /*9260*/  IADD3 R22, PT, PT, R22, UR4, RZ ;  /* 0x0000000416167c10 */ /* 0x000fe4000fffe0ff */
[----:B------:R-:W-:Y:S02]  /*9270*/  ISETP.GE.AND P6, PT, R18, UR16, PT ;  /* 0x0000001012007c0c */ /* 0x000fe4000bfc6270 */
[----:B------:R-:W-:-:S07]  /*9280*/  IADD3 R20, P5, PT, R15, R22, RZ ;  /* 0x000000160f147210 */ /* 0x000fce0007fbe0ff */
[----:B0-----:R-:W0:Y:S01]  /*9290*/  @P2 LDC.64 R8, c[0x0][0x3a8] ;  /* 0x0000ea00ff082b82 */ /* 0x001e220000000a00 */
[----:B------:R-:W-:Y:S02]  /*92a0*/  @P2 IADD3 R11, PT, PT, R15, R22, RZ ;  /* 0x000000160f0b2210 */ /* 0x000fe40007ffe0ff */
[----:B------:R-:W-:Y:S02]  /*92b0*/  @P2 FMNMX R21, RZ, R52, !PT ;  /* 0x00000034ff152209 */ /* 0x000fe40007800000 */
[----:B------:R-:W-:Y:S01]  /*92c0*/  @!P6 FMNMX R25, RZ, R72, !PT ;  /* 0x00000048ff19e209 */ /* 0x000fe20007800000 */
[----:B0-----:R-:W-:Y:S01]  /*92d0*/  @P2 IMAD.WIDE R8, R11, 0x4, R8 ;  /* 0x000000040b082825 */ /* 0x001fe200078e0208 */
[----:B------:R-:W-:Y:S02]  /*92e0*/  LEA.HI.X.SX32 R11, R22, RZ, 0x1, P5 ;  /* 0x000000ff160b7211 */ /* 0x000fe400028f0eff */
[----:B-1----:R-:W-:Y:S02]  /*92f0*/  LEA R10, P5, R20, UR10, 0x2 ;  /* 0x0000000a140a7c11 */ /* 0x002fe4000f8a10ff */
[----:B------:R1:W-:Y:S01]  /*9300*/  @P2 STG.E desc[UR14][R8.64], R21 ;  /* 0x0000001508002986 */ /* 0x0003e2000c10190e */
[----:B------:R-:W-:-:S02]  /*9310*/  ISETP.GE.AND P2, PT, R19, UR16, PT ;  /* 0x0000001013007c0c */ /* 0x000fc4000bf46270 */
[----:B------:R-:W-:Y:S02]  /*9320*/  LEA.HI.X R11, R20, UR11, R11, 0x2, P5 ;  /* 0x0000000b140b7c11 */ /* 0x000fe4000a8f140b */
[----:B------:R-:W-:-:S03]  /*9330*/  ISETP.GE.AND P5, PT, R17, UR16, PT ;  /* 0x0000001011007c0c */ /* 0x000fc6000bfa6270 */
[----:B------:R1:W-:Y:S06]  /*9340*/  @!P6 STG.E desc[UR14][R10.64+0xc], R25 ;  /* 0x00000c190a00e986 */ /* 0x0003ec000c10190e */
[----:B------:R-:W-:-:S04]  /*9350*/  @!P2 FMNMX R57, RZ, R57, !PT ;  /* 0x00000039ff39a209 */ /* 0x000fc80007800000 */
[----:B------:R-:W-:Y:S01]  /*9360*/  @!P5 FMNMX R23, RZ, R54, !PT ;  /* 0x00000036ff17d209 */ /* 0x000fe20007800000 */
[----:B------:R1:W-:Y:S04]  /*9370*/  @!P2 STG.E desc[UR14][R10.64+0x8], R57 ;  /* 0x000008390a00a986 */ /* 0x0003e8000c10190e */
[----:B------:R1:W-:Y:S02]  /*9380*/  @!P5 STG.E desc[UR14][R10.64+0x4], R23 ;  /* 0x000004170a00d986 */ /* 0x0003e4000c10190e */
.L_x_329:
[----:B------:R-:W-:Y:S05]  /*9390*/  BSYNC.RECONVERGENT B1 ;  /* 0x0000000000017941 */ /* 0x000fea0003800200 */
.L_x_328:
[----:B------:R-:W-:Y:S01]  /*93a0*/  BSSY.RECONVERGENT B1, `(.L_x_330) ;  /* 0x000001a000017945 */ /* 0x000fe20003800200 */
[----:B------:R-:W-:Y:S02]  /*93b0*/  ISETP.GE.AND P2, PT, R24, UR8, PT ;  /* 0x0000000818007c0c */ /* 0x000fe4000bf46270 */
[----:B------:R-:W-:Y:S01]  /*93c0*/  IADD3 R20, PT, PT, R16, 0x7, RZ ;  /* 0x0000000710147810 */ /* 0x000fe20007ffe0ff */
[----:B------:R-:W-:Y:S10]  /*93d0*/  @P4 BRA `(.L_x_331) ;  /* 0x0000000000584947 */ /* 0x000ff40003800000 */
[----:B------:R-:W-:Y:S01]  /*93e0*/  ISETP.LT.AND P4, PT, R15, UR9, PT ;  /* 0x000000090f007c0c */ /* 0x000fe2000bf81270 */
[----:B01----:R-:W0:Y:S01]  /*93f0*/  LDC R11, c[0x0][0x3b4] ;  /* 0x0000ed00ff0b7b82 */ /* 0x003e220000000800 */
[----:B------:R-:W1:Y:S01]  /*9400*/  LDCU.64 UR10, c[0x0][0x3a8] ;  /* 0x00007500ff0a77ac */ /* 0x000e620008000a00 */
[----:B------:R-:W-:-:S10]  /*9410*/  ISETP.GE.AND P6, PT, R18, UR16, PT ;  /* 0x0000001012007c0c */ /* 0x000fd4000bfc6270 */
[----:B------:R-:W2:Y:S01]  /*9420*/  @P4 LDC.64 R8, c[0x0][0x3a8] ;  /* 0x0000ea00ff084b82 */ /* 0x000ea20000000a00 */
[----:B------:R-:W-:Y:S02]  /*9430*/  @P4 FMNMX R31, RZ, R31, !PT ;  /* 0x0000001fff1f4209 */ /* 0x000fe40007800000 */
[----:B------:R-:W-:Y:S01]  /*9440*/  @!P6 FMNMX R23, RZ, R74, !PT ;  /* 0x0000004aff17e209 */ /* 0x000fe20007800000 */
[----:B0-----:R-:W-:-:S05]  /*9450*/  IMAD R16, R2, R11, UR4 ;  /* 0x0000000402107e24 */ /* 0x001fca000f8e020b */
[CC--:B------:R-:W-:Y:S02]  /*9460*/  @P4 IADD3 R11, PT, PT, R15.reuse, R16.reuse, RZ ;  /* 0x000000100f0b4210 */ /* 0x0c0fe40007ffe0ff */
[----:B------:R-:W-:-:S03]  /*9470*/  IADD3 R2, P5, PT, R15, R16, RZ ;  /* 0x000000100f027210 */ /* 0x000fc60007fbe0ff */
[----:B--2---:R-:W-:Y:S01]  /*9480*/  @P4 IMAD.WIDE R10, R11, 0x4, R8 ;  /* 0x000000040b0a4825 */ /* 0x004fe200078e0208 */
[----:B------:R-:W-:Y:S02]  /*9490*/  LEA.HI.X.SX32 R9, R16, RZ, 0x1, P5 ;  /* 0x000000ff10097211 */ /* 0x000fe400028f0eff */
[C---:B-1----:R-:W-:Y:S02]  /*94a0*/  LEA R8, P5, R2.reuse, UR10, 0x2 ;  /* 0x0000000a02087c11 */ /* 0x042fe4000f8a10ff */
[----:B------:R2:W-:Y:S01]  /*94b0*/  @P4 STG.E desc[UR14][R10.64], R31 ;  /* 0x0000001f0a004986 */ /* 0x0005e2000c10190e */
[----:B------:R-:W-:Y:S02]  /*94c0*/  ISETP.GE.AND P4, PT, R19, UR16, PT ;  /* 0x0000001013007c0c */ /* 0x000fe4000bf86270 */
[----:B------:R-:W-:Y:S02]  /*94d0*/  LEA.HI.X R9, R2, UR11, R9, 0x2, P5 ;  /* 0x0000000b02097c11 */ /* 0x000fe4000a8f1409 */
[----:B------:R-:W-:-:S03]  /*94e0*/  ISETP.GE.AND P5, PT, R17, UR16, PT ;  /* 0x0000001011007c0c */ /* 0x000fc6000bfa6270 */
[----:B------:R2:W-:Y:S06]  /*94f0*/  @!P6 STG.E desc[UR14][R8.64+0xc], R23 ;  /* 0x00000c170800e986 */ /* 0x0005ec000c10190e */
[----:B------:R-:W-:-:S04]  /*9500*/  @!P4 FMNMX R61, RZ, R61, !PT ;  /* 0x0000003dff3dc209 */ /* 0x000fc80007800000 */
[----:B------:R-:W-:Y:S01]  /*9510*/  @!P5 FMNMX R21, RZ, R56, !PT ;  /* 0x00000038ff15d209 */ /* 0x000fe20007800000 */
[----:B------:R2:W-:Y:S04]  /*9520*/  @!P4 STG.E desc[UR14][R8.64+0x8], R61 ;  /* 0x0000083d0800c986 */ /* 0x0005e8000c10190e */
[----:B------:R2:W-:Y:S02]  /*9530*/  @!P5 STG.E desc[UR14][R8.64+0x4], R21 ;  /* 0x000004150800d986 */ /* 0x0005e4000c10190e */
.L_x_331:
[----:B------:R-:W-:Y:S05]  /*9540*/  BSYNC.RECONVERGENT B1 ;  /* 0x0000000000017941 */ /* 0x000fea0003800200 */
.L_x_330:
[----:B------:R-:W-:Y:S01]  /*9550*/  BSSY.RECONVERGENT B1, `(.L_x_332) ;  /* 0x0000019000017945 */ /* 0x000fe20003800200 */
[----:B------:R-:W-:-:S03]  /*9560*/  ISETP.GE.AND P4, PT, R20, UR8, PT ;  /* 0x0000000814007c0c */ /* 0x000fc6000bf86270 */
[----:B------:R-:W-:Y:S10]  /*9570*/  @P0 BRA `(.L_x_333) ;  /* 0x0000000000580947 */ /* 0x000ff40003800000 */
[----:B------:R-:W-:Y:S01]  /*9580*/  ISETP.LT.AND P0, PT, R15, UR9, PT ;  /* 0x000000090f007c0c */ /* 0x000fe2000bf01270 */
[----:B------:R-:W3:Y:S01]  /*9590*/  LDC R2, c[0x0][0x3b4] ;  /* 0x0000ed00ff027b82 */ /* 0x000ee20000000800 */
[----:B------:R-:W4:Y:S01]  /*95a0*/  LDCU.64 UR10, c[0x0][0x3a8] ;  /* 0x00007500ff0a77ac */ /* 0x000f220008000a00 */
[----:B------:R-:W-:-:S10]  /*95b0*/  ISETP.GE.AND P6, PT, R18, UR16, PT ;  /* 0x0000001012007c0c */ /* 0x000fd4000bfc6270 */
[----:B012---:R-:W0:Y:S01]  /*95c0*/  @P0 LDC.64 R8, c[0x0][0x3a8] ;  /* 0x0000ea00ff080b82 */ /* 0x007e220000000a00 */
[----:B------:R-:W-:Y:S02]  /*95d0*/  @P0 FMNMX R11, RZ, R58, !PT ;  /* 0x0000003aff0b0209 */ /* 0x000fe40007800000 */
[----:B------:R-:W-:Y:S01]  /*95e0*/  @!P6 FMNMX R63, RZ, R63, !PT ;  /* 0x0000003fff3fe209 */ /* 0x000fe20007800000 */
[----:B---3--:R-:W-:-:S05]  /*95f0*/  IMAD R2, R3, R2, UR4 ;  /* 0x0000000403027e24 */ /* 0x008fca000f8e0202 */
[CC--:B------:R-:W-:Y:S02]  /*9600*/  @P0 IADD3 R3, PT, PT, R15.reuse, R2.reuse, RZ ;  /* 0x000000020f030210 */ /* 0x0c0fe40007ffe0ff */
[----:B------:R-:W-:-:S03]  /*9610*/  IADD3 R10, P5, PT, R15, R2, RZ ;  /* 0x000000020f0a7210 */ /* 0x000fc60007fbe0ff */
[----:B0-----:R-:W-:Y:S01]  /*9620*/  @P0 IMAD.WIDE R8, R3, 0x4, R8 ;  /* 0x0000000403080825 */ /* 0x001fe200078e0208 */
[----:B------:R-:W-:Y:S02]  /*9630*/  LEA.HI.X.SX32 R3, R2, RZ, 0x1, P5 ;  /* 0x000000ff02037211 */ /* 0x000fe400028f0eff */
[C---:B----4-:R-:W-:Y:S02]  /*9640*/  LEA R2, P5, R10.reuse, UR10, 0x2 ;  /* 0x0000000a0a027c11 */ /* 0x050fe4000f8a10ff */
        /* <DEDUP_REMOVED lines=9> */
.L_x_333:
[----:B------:R-:W-:Y:S05]  /*96e0*/  BSYNC.RECONVERGENT B1 ;  /* 0x0000000000017941 */ /* 0x000fea0003800200 */
.L_x_332:
[----:B------:R-:W-:Y:S04]  /*96f0*/  BSSY.RECONVERGENT B1, `(.L_x_334) ;  /* 0x0000018000017945 */ /* 0x000fe80003800200 */
[----:B------:R-:W-:Y:S05]  /*9700*/  @P1 BRA `(.L_x_335) ;  /* 0x0000000000581947 */ /* 0x000fea0003800000 */
[----:B------:R-:W-:Y:S01]  /*9710*/  ISETP.LT.AND P0, PT, R15, UR9, PT ;  /* 0x000000090f007c0c */ /* 0x000fe2000bf01270 */
[----:B0123--:R-:W0:Y:S01]  /*9720*/  LDC R9, c[0x0][0x3b4] ;  /* 0x0000ed00ff097b82 */ /* 0x00fe220000000800 */
        /* <DEDUP_REMOVED lines=8> */
[CC--:B------:R-:W-:Y:S02]  /*97b0*/  @P0 IADD3 R9, PT, PT, R15.reuse, R8.reuse, RZ ;  /* 0x000000080f090210 */ /* 0x0c0fe40007ffe0ff */
[----:B------:R-:W-:-:S03]  /*97c0*/  IADD3 R4, P6, PT, R15, R8, RZ ;  /* 0x000000080f047210 */ /* 0x000fc60007fde0ff */
[----:B--2---:R-:W-:Y:S01]  /*97d0*/  @P0 IMAD.WIDE R2, R9, 0x4, R2 ;  /* 0x0000000409020825 */ /* 0x004fe200078e0202 */
[----:B------:R-:W-:Y:S02]  /*97e0*/  LEA.HI.X.SX32 R9, R8, RZ, 0x1, P6 ;  /* 0x000000ff08097211 */ /* 0x000fe400030f0eff */
[----:B-1----:R-:W-:Y:S02]  /*97f0*/  LEA R8, P6, R4, UR10, 0x2 ;  /* 0x0000000a04087c11 */ /* 0x002fe4000f8c10ff */
[----:B------:R4:W-:Y:S01]  /*9800*/  @P0 STG.E desc[UR14][R2.64], R53 ;  /* 0x0000003502000986 */ /* 0x0009e2000c10190e */
[----:B------:R-:W-:Y:S02]  /*9810*/  ISETP.GE.AND P0, PT, R18, UR16, PT ;  /* 0x0000001012007c0c */ /* 0x000fe4000bf06270 */
[----:B------:R-:W-:-:S05]  /*9820*/  LEA.HI.X R9, R4, UR11, R9, 0x2, P6 ;  /* 0x0000000b04097c11 */ /* 0x000fca000b0f1409 */
[----:B------:R4:W-:Y:S04]  /*9830*/  @!P5 STG.E desc[UR14][R8.64+0x4], R11 ;  /* 0x0000040b0800d986 */ /* 0x0009e8000c10190e */
[----:B------:R4:W-:Y:S02]  /*9840*/  @!P1 STG.E desc[UR14][R8.64+0x8], R67 ;  /* 0x0000084308009986 */ /* 0x0009e4000c10190e */
[----:B------:R-:W-:-:S05]  /*9850*/  @!P0 FMNMX R77, RZ, R77, !PT ;  /* 0x0000004dff4d8209 */ /* 0x000fca0007800000 */
[----:B------:R4:W-:Y:S02]  /*9860*/  @!P0 STG.E desc[UR14][R8.64+0xc], R77 ;  /* 0x00000c4d08008986 */ /* 0x0009e4000c10190e */
.L_x_335:
[----:B------:R-:W-:Y:S05]  /*9870*/  BSYNC.RECONVERGENT B1 ;  /* 0x0000000000017941 */ /* 0x000fea0003800200 */
.L_x_334:
[----:B------:R-:W-:Y:S04]  /*9880*/  BSSY.RECONVERGENT B1, `(.L_x_336) ;  /* 0x0000018000017945 */ /* 0x000fe80003800200 */
[----:B------:R-:W-:Y:S05]  /*9890*/  @P3 BRA `(.L_x_337) ;  /* 0x0000000000583947 */ /* 0x000fea0003800000 */
[----:B------:R-:W-:Y:S01]  /*98a0*/  ISETP.LT.AND P5, PT, R15, UR9, PT ;  /* 0x000000090f007c0c */ /* 0x000fe2000bfa1270 */
[----:B01234-:R-:W0:Y:S01]  /*98b0*/  LDC R9, c[0x0][0x3b4] ;  /* 0x0000ed00ff097b82 */ /* 0x01fe220000000800 */
[----:B------:R-:W1:Y:S01]  /*98c0*/  LDCU.64 UR10, c[0x0][0x3a8] ;  /* 0x00007500ff0a77ac */ /* 0x000e620008000a00 */
[----:B------:R-:W-:Y:S02]  /*98d0*/  ISETP.GE.AND P3, PT, R17, UR16, PT ;  /* 0x0000001011007c0c */ /* 0x000fe4000bf66270 */
[----:B------:R-:W-:Y:S02]  /*98e0*/  ISETP.GE.AND P1, PT, R19, UR16, PT ;  /* 0x0000001013007c0c */ /* 0x000fe4000bf26270 */
[----:B------:R-:W-:-:S06]  /*98f0*/  ISETP.GE.AND P0, PT, R18, UR16, PT ;  /* 0x0000001012007c0c */ /* 0x000fcc000bf06270 */
[----:B------:R-:W2:Y:S01]  /*9900*/  @P5 LDC.64 R2, c[0x0][0x3a8] ;  /* 0x0000ea00ff025b82 */ /* 0x000ea20000000a00 */
[----:B------:R-:W-:-:S04]  /*9910*/  @P5 FMNMX R11, RZ, R66, !PT ;  /* 0x00000042ff0b5209 */ /* 0x000fc80007800000 */
[----:B------:R-:W-:Y:S02]  /*9920*/  @!P1 FMNMX R69, RZ, R69, !PT ;  /* 0x00000045ff459209 */ /* 0x000fe40007800000 */
[----:B------:R-:W-:Y:S01]  /*9930*/  @!P0 FMNMX R23, RZ, R78, !PT ;  /* 0x0000004eff178209 */ /* 0x000fe20007800000 */
[----:B0-----:R-:W-:-:S05]  /*9940*/  IMAD R12, R12, R9, UR4 ;  /* 0x000000040c0c7e24 */ /* 0x001fca000f8e0209 */
[CC--:B------:R-:W-:Y:S02]  /*9950*/  IADD3 R4, P6, PT, R15.reuse, R12.reuse, RZ ;  /* 0x0000000c0f047210 */ /* 0x0c0fe40007fde0ff */
[----:B------:R-:W-:Y:S02]  /*9960*/  @P5 IADD3 R9, PT, PT, R15, R12, RZ ;  /* 0x0000000c0f095210 */ /* 0x000fe40007ffe0ff */
[----:B------:R-:W-:Y:S02]  /*9970*/  LEA.HI.X.SX32 R21, R12, RZ, 0x1, P6 ;  /* 0x000000ff0c157211 */ /* 0x000fe400030f0eff */
[----:B-1----:R-:W-:Y:S01]  /*9980*/  LEA R8, P6, R4, UR10, 0x2 ;  /* 0x0000000a04087c11 */ /* 0x002fe2000f8c10ff */
[----:B--2---:R-:W-:-:S03]  /*9990*/  @P5 IMAD.WIDE R2, R9, 0x4, R2 ;  /* 0x0000000409025825 */ /* 0x004fc600078e0202 */
[----:B------:R-:W-:Y:S02]  /*99a0*/  LEA.HI.X R9, R4, UR11, R21, 0x2, P6 ;  /* 0x0000000b04097c11 */ /* 0x000fe4000b0f1415 */
[----:B------:R-:W-:Y:S01]  /*99b0*/  @!P3 FMNMX R21, RZ, R68, !PT ;  /* 0x00000044ff15b209 */ /* 0x000fe20007800000 */
[----:B------:R0:W-:Y:S04]  /*99c0*/  @P5 STG.E desc[UR14][R2.64], R11 ;  /* 0x0000000b02005986 */ /* 0x0001e8000c10190e */
[----:B------:R0:W-:Y:S04]  /*99d0*/  @!P3 STG.E desc[UR14][R8.64+0x4], R21 ;  /* 0x000004150800b986 */ /* 0x0001e8000c10190e */
[----:B------:R0:W-:Y:S04]  /*99e0*/  @!P1 STG.E desc[UR14][R8.64+0x8], R69 ;  /* 0x0000084508009986 */ /* 0x0001e8000c10190e */
[----:B------:R0:W-:Y:S02]  /*99f0*/  @!P0 STG.E desc[UR14][R8.64+0xc], R23 ;  /* 0x00000c1708008986 */ /* 0x0001e4000c10190e */
.L_x_337:
[----:B------:R-:W-:Y:S05]  /*9a00*/  BSYNC.RECONVERGENT B1 ;  /* 0x0000000000017941 */ /* 0x000fea0003800200 */
.L_x_336:
[----:B------:R-:W-:Y:S04]  /*9a10*/  BSSY.RECONVERGENT B1, `(.L_x_338) ;  /* 0x0000018000017945 */ /* 0x000fe80003800200 */
[----:B------:R-:W-:Y:S05]  /*9a20*/  @P2 BRA `(.L_x_339) ;  /* 0x0000000000582947 */ /* 0x000fea0003800000 */
[----:B------:R-:W-:Y:S01]  /*9a30*/  ISETP.LT.AND P1, PT, R15, UR9, PT ;  /* 0x000000090f007c0c */ /* 0x000fe2000bf21270 */
[----:B------:R-:W1:Y:S01]  /*9a40*/  LDC R4, c[0x0][0x3b4] ;  /* 0x0000ed00ff047b82 */ /* 0x000e620000000800 */
[----:B------:R-:W5:Y:S01]  /*9a50*/  LDCU.64 UR10, c[0x0][0x3a8] ;  /* 0x00007500ff0a77ac */ /* 0x000f620008000a00 */
[----:B------:R-:W-:Y:S02]  /*9a60*/  ISETP.GE.AND P2, PT, R17, UR16, PT ;  /* 0x0000001011007c0c */ /* 0x000fe4000bf46270 */
[----:B------:R-:W-:Y:S02]  /*9a70*/  ISETP.GE.AND P3, PT, R19, UR16, PT ;  /* 0x0000001013007c0c */ /* 0x000fe4000bf66270 */
[----:B------:R-:W-:-:S06]  /*9a80*/  ISETP.GE.AND P5, PT, R18, UR16, PT ;  /* 0x0000001012007c0c */ /* 0x000fcc000bfa6270 */
[----:B0--34-:R-:W0:Y:S01]  /*9a90*/  @P1 LDC.64 R2, c[0x0][0x3a8] ;  /* 0x0000ea00ff021b82 */ /* 0x019e220000000a00 */
[----:B------:R-:W-:-:S04]  /*9aa0*/  @P1 FMNMX R29, RZ, R29, !PT ;  /* 0x0000001dff1d1209 */ /* 0x000fc80007800000 */
[----:B------:R-:W-:Y:S02]  /*9ab0*/  @!P3 FMNMX R55, RZ, R55, !PT ;  /* 0x00000037ff37b209 */ /* 0x000fe40007800000 */
[----:B------:R-:W-:Y:S01]  /*9ac0*/  @!P5 FMNMX R59, RZ, R59, !PT ;  /* 0x0000003bff3bd209 */ /* 0x000fe20007800000 */
[----:B-12---:R-:W-:-:S05]  /*9ad0*/  IMAD R8, R13, R4, UR4 ;  /* 0x000000040d087e24 */ /* 0x006fca000f8e0204 */
[CC--:B------:R-:W-:Y:S02]  /*9ae0*/  IADD3 R4, P0, PT, R15.reuse, R8.reuse, RZ ;  /* 0x000000080f047210 */ /* 0x0c0fe40007f1e0ff */
[----:B------:R-:W-:Y:S02]  /*9af0*/  @P1 IADD3 R9, PT, PT, R15, R8, RZ ;  /* 0x000000080f091210 */ /* 0x000fe40007ffe0ff */
[----:B------:R-:W-:Y:S02]  /*9b00*/  LEA.HI.X.SX32 R11, R8, RZ, 0x1, P0 ;  /* 0x000000ff080b7211 */ /* 0x000fe400000f0eff */
[----:B-----5:R-:W-:Y:S01]  /*9b10*/  LEA R8, P0, R4, UR10, 0x2 ;  /* 0x0000000a04087c11 */ /* 0x020fe2000f8010ff */
[----:B0-----:R-:W-:-:S03]  /*9b20*/  @P1 IMAD.WIDE R2, R9, 0x4, R2 ;  /* 0x0000000409021825 */ /* 0x001fc600078e0202 */
[----:B------:R-:W-:Y:S02]  /*9b30*/  LEA.HI.X R9, R4, UR11, R11, 0x2, P0 ;  /* 0x0000000b04097c11 */ /* 0x000fe400080f140b */
[----:B------:R-:W-:Y:S01]  /*9b40*/  @!P2 FMNMX R11, RZ, R30, !PT ;  /* 0x0000001eff0ba209 */ /* 0x000fe20007800000 */
[----:B------:R0:W-:Y:S04]  /*9b50*/  @P1 STG.E desc[UR14][R2.64], R29 ;  /* 0x0000001d02001986 */ /* 0x0001e8000c10190e */
[----:B------:R0:W-:Y:S04]  /*9b60*/  @!P2 STG.E desc[UR14][R8.64+0x4], R11 ;  /* 0x0000040b0800a986 */ /* 0x0001e8000c10190e */
[----:B------:R0:W-:Y:S04]  /*9b70*/  @!P3 STG.E desc[UR14][R8.64+0x8], R55 ;  /* 0x000008370800b986 */ /* 0x0001e8000c10190e */
[----:B------:R0:W-:Y:S02]  /*9b80*/  @!P5 STG.E desc[UR14][R8.64+0xc], R59 ;  /* 0x00000c3b0800d986 */ /* 0x0001e4000c10190e */
.L_x_339:
[----:B------:R-:W-:Y:S05]  /*9b90*/  BSYNC.RECONVERGENT B1 ;  /* 0x0000000000017941 */ /* 0x000fea0003800200 */
.L_x_338:
[----:B------:R-:W-:Y:S05]  /*9ba0*/  @P4 BRA `(.L_x_311) ;  /* 0x0000004000644947 */ /* 0x000fea0003800000 */
[----:B------:R-:W-:Y:S01]  /*9bb0*/  ISETP.LT.AND P1, PT, R15, UR9, PT ;  /* 0x000000090f007c0c */ /* 0x000fe2000bf21270 */
[----:B01234-:R-:W0:Y:S01]  /*9bc0*/  LDC R9, c[0x0][0x3b4] ;  /* 0x0000ed00ff097b82 */ /* 0x01fe220000000800 */
        /* <DEDUP_REMOVED lines=14> */
[----:B------:R0:W-:Y:S01]  /*9cb0*/  @P1 STG.E desc[UR14][R2.64], R11 ;  /* 0x0000000b02001986 */ /* 0x0001e2000c10190e */
[----:B------:R-:W-:-:S03]  /*9cc0*/  ISETP.GE.AND P0, PT, R18, UR16, PT ;  /* 0x0000001012007c0c */ /* 0x000fc6000bf06270 */
[----:B------:R0:W-:Y:S04]  /*9cd0*/  @!P2 STG.E desc[UR14][R8.64+0x4], R13 ;  /* 0x0000040d0800a986 */ /* 0x0001e8000c10190e */
[----:B------:R0:W-:Y:S06]  /*9ce0*/  @!P3 STG.E desc[UR14][R8.64+0x8], R71 ;  /* 0x000008470800b986 */ /* 0x0001ec000c10190e */
[----:B------:R-:W-:Y:S05]  /*9cf0*/  @P0 BRA `(.L_x_311) ;  /* 0x0000004000100947 */ /* 0x000fea0003800000 */
[----:B0-----:R-:W-:-:S05]  /*9d00*/  FMNMX R3, RZ, R80, !PT ;  /* 0x00000050ff037209 */ /* 0x001fca0007800000 */
[----:B------:R0:W-:Y:S01]  /*9d10*/  STG.E desc[UR14][R8.64+0xc], R3 ;  /* 0x00000c0308007986 */ /* 0x0001e2000c10190e */
[----:B------:R-:W-:Y:S05]  /*9d20*/  BRA `(.L_x_311) ;  /* 0x0000004000047947 */ /* 0x000fea0003800000 */
.L_x_197:
        /* <DEDUP_REMOVED lines=8> */
[----:B------:R-:W-:Y:S01]  /*9db0*/  FMUL R8, R73, 0.044714998453855514526 ;  /* 0x3d37271349087820 */ /* 0x000fe20000400000 */
[----:B------:R-:W-:Y:S01]  /*9dc0*/  MOV R32, 0x3c80f082 ;  /* 0x3c80f08200207802 */ /* 0x000fe20000000f00 */
[----:B------:R-:W-:Y:S02]  /*9dd0*/  HFMA2 R34, -RZ, RZ, 1.875, 0 ;  /* 0x3f800000ff227431 */ /* 0x000fe400000001ff */
[----:B------:R-:W-:-:S04]  /*9de0*/  FMUL R8, R8, R73 ;  /* 0x0000004908087220 */ /* 0x000fc80000400000 */
[----:B------:R-:W-:Y:S01]  /*9df0*/  FFMA R8, R8, R73, R73 ;  /* 0x0000004908087223 */ /* 0x000fe20000000049 */
[----:B------:R-:W-:-:S03]  /*9e00*/  FMUL R73, R73, 0.5 ;  /* 0x3f00000049497820 */ /* 0x000fc60000400000 */
[----:B------:R-:W-:Y:S02]  /*9e10*/  FMUL R11, R8, 0.79788458347320556641 ;  /* 0x3f4c422a080b7820 */ /* 0x000fe40000400000 */
[----:B------:R-:W0:Y:S02]  /*9e20*/  LDC.64 R8, c[0x0][0x3a8] ;  /* 0x0000ea00ff087b82 */ /* 0x000e240000000a00 */
[C---:B------:R-:W-:Y:S01]  /*9e30*/  FMUL R10, |R11|.reuse, 2.8853900432586669922 ;  /* 0x4038aa3b0b0a7820 */ /* 0x040fe20000400200 */
[C---:B------:R-:W-:Y:S01]  /*9e40*/  FMUL R27, R11.reuse, R11 ;  /* 0x0000000b0b1b7220 */ /* 0x040fe20000400000 */
[C---:B------:R-:W-:Y:S02]  /*9e50*/  FSETP.GE.AND P1, PT, |R11|.reuse, 0.60000002384185791016, PT ;  /* 0x3f19999a0b00780b */ /* 0x040fe40003f26200 */
[----:B------:R-:W-:Y:S01]  /*9e60*/  FSETP.GE.AND P0, PT, |R11|, 9.010913848876953125, PT ;  /* 0x41102cb40b00780b */ /* 0x000fe20003f06200 */
[C---:B------:R-:W-:Y:S01]  /*9e70*/  FFMA R32, R27.reuse, R32, -0.052303962409496307373 ;  /* 0xbd563cae1b207423 */ /* 0x040fe20000000020 */
[----:B------:R-:W1:Y:S02]  /*9e80*/  MUFU.EX2 R10, R10 ;  /* 0x0000000a000a7308 */ /* 0x000e640000000800 */
[----:B-1----:R-:W-:Y:S01]  /*9e90*/  FADD R23, R10, 1 ;  /* 0x3f8000000a177421 */ /* 0x002fe20000000000 */
[----:B------:R-:W-:-:S04]  /*9ea0*/  FFMA R10, R27, R32, 0.1331529766321182251 ;  /* 0x3e0859411b0a7423 */ /* 0x000fc80000000020 */
[C---:B------:R-:W-:Y:S01]  /*9eb0*/  FFMA R10, R27.reuse, R10, -0.33332768082618713379 ;  /* 0xbeaaa9ed1b0a7423 */ /* 0x040fe2000000000a */
[----:B------:R-:W1:Y:S03]  /*9ec0*/  MUFU.RCP R23, R23 ;  /* 0x0000001700177308 */ /* 0x000e660000001000 */
[----:B------:R-:W-:Y:S01]  /*9ed0*/  FFMA R10, R27, R10, RZ ;  /* 0x0000000a1b0a7223 */ /* 0x000fe200000000ff */
[----:B-1----:R-:W-:-:S05]  /*9ee0*/  FFMA R25, R23, -2, R34 ;  /* 0xc000000017197823 */ /* 0x002fca0000000022 */
[----:B------:R-:W-:-:S04]  /*9ef0*/  FSEL R32, R25, 1, !P0 ;  /* 0x3f80000019207808 */ /* 0x000fc80004000000 */
[--C-:B------:R-:W-:Y:S01]  /*9f00*/  LOP3.LUT R32, R32, 0x80000000, R11.reuse, 0xb8, !PT ;  /* 0x8000000020207812 */ /* 0x100fe200078eb80b */
[----:B------:R-:W-:Y:S01]  /*9f10*/  @!P1 FFMA R32, R11, R10, R11 ;  /* 0x0000000a0b209223 */ /* 0x000fe2000000000b */
[----:B------:R-:W-:-:S03]  /*9f20*/  IADD3 R11, PT, PT, R15, R26, RZ ;  /* 0x0000001a0f0b7210 */ /* 0x000fc60007ffe0ff */
[----:B------:R-:W-:Y:S02]  /*9f30*/  FADD R32, R32, 1 ;  /* 0x3f80000020207421 */ /* 0x000fe40000000000 */
[----:B0-----:R-:W-:-:S04]  /*9f40*/  IMAD.WIDE R8, R11, 0x4, R8 ;  /* 0x000000040b087825 */ /* 0x001fc800078e0208 */
[----:B------:R-:W-:-:S05]  /*9f50*/  FMUL R73, R73, R32 ;  /* 0x0000002049497220 */ /* 0x000fca0000400000 */
[----:B------:R0:W-:Y:S02]  /*9f60*/  STG.E desc[UR14][R8.64], R73 ;  /* 0x0000004908007986 */ /* 0x0001e4000c10190e */
.L_x_343:
[----:B------:R-:W-:Y:S05]  /*9f70*/  BSYNC.RECONVERGENT B2 ;  /* 0x0000000000027941 */ /* 0x000fea0003800200 */
.L_x_342:
[----:B------:R-:W1:Y:S01]  /*9f80*/  LDCU.64 UR10, c[0x0][0x3a8] ;  /* 0x00007500ff0a77ac */ /* 0x000e620008000a00 */
[----:B------:R-:W-:Y:S01]  /*9f90*/  ISETP.GE.AND P2, PT, R17, UR16, PT ;  /* 0x0000001011007c0c */ /* 0x000fe2000bf46270 */
[----:B------:R-:W-:Y:S01]  /*9fa0*/  BSSY.RECONVERGENT B2, `(.L_x_344) ;  /* 0x0000021000027945 */ /* 0x000fe20003800200 */
[----:B0-----:R-:W-:Y:S02]  /*9fb0*/  IADD3 R9, P0, PT, R15, R26, RZ ;  /* 0x0000001a0f097210 */ /* 0x001fe40007f1e0ff */
[----:B------:R-:W-:Y:S02]  /*9fc0*/  ISETP.GE.AND P3, PT, R19, UR16, PT ;  /* 0x0000001013007c0c */ /* 0x000fe4000bf66270 */
[----:B------:R-:W-:Y:S02]  /*9fd0*/  LEA.HI.X.SX32 R26, R26, RZ, 0x1, P0 ;  /* 0x000000ff1a1a7211 */ /* 0x000fe400000f0eff */
[----:B------:R-:W-:Y:S02]  /*9fe0*/  ISETP.GE.AND P0, PT, R18, UR16, PT ;  /* 0x0000001012007c0c */ /* 0x000fe4000bf06270 */
[----:B-1----:R-:W-:-:S04]  /*9ff0*/  LEA R8, P1, R9, UR10, 0x2 ;  /* 0x0000000a09087c11 */ /* 0x002fc8000f8210ff */
[----:B------:R-:W-:Y:S01]  /*a000*/  LEA.HI.X R9, R9, UR11, R26, 0x2, P1 ;  /* 0x0000000b09097c11 */ /* 0x000fe200088f141a */
[----:B------:R-:W-:Y:S08]  /*a010*/  @P2 BRA `(.L_x_345) ;  /* 0x0000000000642947 */ /* 0x000ff00003800000 */
[----:B------:R-:W-:Y:S01]  /*a020*/  FMUL R11, R76, 0.044714998453855514526 ;  /* 0x3d3727134c0b7820 */ /* 0x000fe20000400000 */
[----:B------:R-:W-:Y:S01]  /*a030*/  HFMA2 R26, -RZ, RZ, 1.125, -9232 ;  /* 0x3c80f082ff1a7431 */ /* 0x000fe200000001ff */
[----:B------:R-:W-:Y:S02]  /*a040*/  MOV R32, 0x3f800000 ;  /* 0x3f80000000207802 */ /* 0x000fe40000000f00 */
[----:B------:R-:W-:-:S04]  /*a050*/  FMUL R11, R11, R76 ;  /* 0x0000004c0b0b7220 */ /* 0x000fc80000400000 */
[----:B------:R-:W-:Y:S01]  /*a060*/  FFMA R11, R11, R76, R76 ;  /* 0x0000004c0b0b7223 */ /* 0x000fe2000000004c */
[----:B------:R-:W-:-:S03]  /*a070*/  FMUL R76, R76, 0.5 ;  /* 0x3f0000004c4c7820 */ /* 0x000fc60000400000 */
[----:B------:R-:W-:-:S04]  /*a080*/  FMUL R11, R11, 0.79788458347320556641 ;  /* 0x3f4c422a0b0b7820 */ /* 0x000fc80000400000 */
[C---:B------:R-:W-:Y:S01]  /*a090*/  FMUL R10, |R11|.reuse, 2.8853900432586669922 ;  /* 0x4038aa3b0b0a7820 */ /* 0x040fe20000400200 */
[C---:B------:R-:W-:Y:S01]  /*a0a0*/  FMUL R27, R11.reuse, R11 ;  /* 0x0000000b0b1b7220 */ /* 0x040fe20000400000 */
[C---:B------:R-:W-:Y:S02]  /*a0b0*/  FSETP.GE.AND P2, PT, |R11|.reuse, 0.60000002384185791016, PT ;  /* 0x3f19999a0b00780b */ /* 0x040fe40003f46200 */
[----:B------:R-:W-:Y:S01]  /*a0c0*/  FSETP.GE.AND P1, PT, |R11|, 9.010913848876953125, PT ;  /* 0x41102cb40b00780b */ /* 0x000fe20003f26200 */
[----:B------:R-:W-:Y:S01]  /*a0d0*/  FFMA R26, R27, R26, -0.052303962409496307373 ;  /* 0xbd563cae1b1a7423 */ /* 0x000fe2000000001a */
[----:B------:R-:W0:Y:S02]  /*a0e0*/  MUFU.EX2 R10, R10 ;  /* 0x0000000a000a7308 */ /* 0x000e240000000800 */
[----:B0-----:R-:W-:-:S06]  /*a0f0*/  FADD R23, R10, 1 ;  /* 0x3f8000000a177421 */ /* 0x001fcc0000000000 */
[----:B------:R-:W0:Y:S02]  /*a100*/  MUFU.RCP R23, R23 ;  /* 0x0000001700177308 */ /* 0x000e240000001000 */
[----:B0-----:R-:W-:Y:S01]  /*a110*/  FFMA R25, R23, -2, R32 ;  /* 0xc000000017197823 */ /* 0x001fe20000000020 */
[----:B------:R-:W-:-:S04]  /*a120*/  FFMA R32, R27, R26, 0.1331529766321182251 ;  /* 0x3e0859411b207423 */ /* 0x000fc8000000001a */
[----:B------:R-:W-:Y:S01]  /*a130*/  FFMA R10, R27, R32, -0.33332768082618713379 ;  /* 0xbeaaa9ed1b0a7423 */ /* 0x000fe20000000020 */
[----:B------:R-:W-:-:S03]  /*a140*/  FSEL R26, R25, 1, !P1 ;  /* 0x3f800000191a7808 */ /* 0x000fc60004800000 */
[----:B------:R-:W-:Y:S01]  /*a150*/  FFMA R10, R27, R10, RZ ;  /* 0x0000000a1b0a7223 */ /* 0x000fe200000000ff */
[----:B------:R-:W-:-:S03]  /*a160*/  LOP3.LUT R26, R26, 0x80000000, R11, 0xb8, !PT ;  /* 0x800000001a1a7812 */ /* 0x000fc600078eb80b */
[----:B------:R-:W-:-:S04]  /*a170*/  @!P2 FFMA R26, R11, R10, R11 ;  /* 0x0000000a0b1aa223 */ /* 0x000fc8000000000b */
[----:B------:R-:W-:-:S04]  /*a180*/  FADD R11, R26, 1 ;  /* 0x3f8000001a0b7421 */ /* 0x000fc80000000000 */
[----:B------:R-:W-:-:S05]  /*a190*/  FMUL R11, R76, R11 ;  /* 0x0000000b4c0b7220 */ /* 0x000fca0000400000 */
[----:B------:R0:W-:Y:S02]  /*a1a0*/  STG.E desc[UR14][R8.64+0x4], R11 ;  /* 0x0000040b08007986 */ /* 0x0001e4000c10190e */
.L_x_345:
[----:B------:R-:W-:Y:S05]  /*a1b0*/  BSYNC.RECONVERGENT B2 ;  /* 0x0000000000027941 */ /* 0x000fea0003800200 */
.L_x_344:
[----:B------:R-:W-:Y:S04]  /*a1c0*/  BSSY.RECONVERGENT B2, `(.L_x_346) ;  /* 0x000001b000027945 */ /* 0x000fe80003800200 */
[----:B------:R-:W-:Y:S05]  /*a1d0*/  @P3 BRA `(.L_x_347) ;  /* 0x0000000000643947 */ /* 0x000fea0003800000 */
[----:B------:R-:W-:Y:S01]  /*a1e0*/  FMUL R10, R75, 0.044714998453855514526 ;  /* 0x3d3727134b0a7820 */ /* 0x000fe20000400000 */
[----:B------:R-:W-:Y:S01]  /*a1f0*/  HFMA2 R26, -RZ, RZ, 1.125, -9232 ;  /* 0x3c80f082ff1a7431 */ /* 0x000fe200000001ff */
[----:B------:R-:W-:Y:S02]  /*a200*/  MOV R32, 0x3f800000 ;  /* 0x3f80000000207802 */ /* 0x000fe40000000f00 */
[----:B------:R-:W-:-:S04]  /*a210*/  FMUL R10, R10, R75 ;  /* 0x0000004b0a0a7220 */ /* 0x000fc80000400000 */
[----:B------:R-:W-:Y:S01]  /*a220*/  FFMA R10, R10, R75, R75 ;  /* 0x0000004b0a0a7223 */ /* 0x000fe2000000004b */
[----:B------:R-:W-:-:S03]  /*a230*/  FMUL R75, R75, 0.5 ;  /* 0x3f0000004b4b7820 */ /* 0x000fc60000400000 */
[----:B0-----:R-:W-:-:S04]  /*a240*/  FMUL R11, R10, 0.79788458347320556641 ;  /* 0x3f4c422a0a0b7820 */ /* 0x001fc80000400000 */
        /* <DEDUP_REMOVED lines=18> */
.L_x_347:
[----:B------:R-:W-:Y:S05]  /*a370*/  BSYNC.RECONVERGENT B2 ;  /* 0x0000000000027941 */ /* 0x000fea0003800200 */
.L_x_346:
[----:B------:R-:W-:Y:S05]  /*a380*/  @P0 BRA `(.L_x_341) ;  /* 0x0000000000640947 */ /* 0x000fea0003800000 */
[----:B0-----:R-:W-:Y:S01]  /*a390*/  FMUL R11, R82, 0.044714998453855514526 ;  /* 0x3d372713520b7820 */ /* 0x001fe20000400000 */
        /* <DEDUP_REMOVED lines=24> */
.L_x_341:
[----:B------:R-:W-:Y:S05]  /*a520*/  BSYNC.RECONVERGENT B1 ;  /* 0x0000000000017941 */ /* 0x000fea0003800200 */
.L_x_340:
[----:B------:R-:W-:Y:S01]  /*a530*/  ISETP.GE.AND P0, PT, R24, UR8, PT ;  /* 0x0000000818007c0c */ /* 0x000fe2000bf06270 */
[----:B------:R-:W-:-:S12]  /*a540*/  BSSY.RECONVERGENT B1, `(.L_x_348) ;  /* 0x000007d000017945 */ /* 0x000fd80003800200 */
[----:B------:R-:W-:Y:S05]  /*a550*/  @P0 BRA `(.L_x_349) ;  /* 0x0000000400ec0947 */ /* 0x000fea0003800000 */
[----:B------:R-:W-:Y:S01]  /*a560*/  ISETP.LT.AND P0, PT, R15, UR9, PT ;  /* 0x000000090f007c0c */ /* 0x000fe2000bf01270 */
[----:B------:R-:W-:Y:S01]  /*a570*/  BSSY.RECONVERGENT B2, `(.L_x_350) ;  /* 0x000001f000027945 */ /* 0x000fe20003800200 */
[----:B------:R-:W-:-:S11]  /*a580*/  IADD3 R26, PT, PT, R22, UR4, RZ ;  /* 0x00000004161a7c10 */ /* 0x000fd6000fffe0ff */
[----:B------:R-:W-:Y:S05]  /*a590*/  @!P0 BRA `(.L_x_351) ;  /* 0x0000000000708947 */ /* 0x000fea0003800000 */
[----:B012---:R-:W-:Y:S01]  /*a5a0*/  FMUL R9, R52, 0.044714998453855514526 ;  /* 0x3d37271334097820 */ /* 0x007fe20000400000 */
        /* <DEDUP_REMOVED lines=19> */
[----:B------:R-:W-:Y:S02]  /*a6e0*/  FSEL R24, R23, 1, !P0 ;  /* 0x3f80000017187808 */ /* 0x000fe40004000000 */
[----:B------:R-:W-:Y:S02]  /*a6f0*/  IADD3 R23, PT, PT, R15, R26, RZ ;  /* 0x0000001a0f177210 */ /* 0x000fe40007ffe0ff */
[--C-:B------:R-:W-:Y:S01]  /*a700*/  LOP3.LUT R24, R24, 0x80000000, R11.reuse, 0xb8, !PT ;  /* 0x8000000018187812 */ /* 0x100fe200078eb80b */
[----:B------:R-:W-:Y:S02]  /*a710*/  @!P1 FFMA R24, R11, R10, R11 ;  /* 0x0000000a0b189223 */ /* 0x000fe4000000000b */
[----:B0-----:R-:W-:-:S04]  /*a720*/  IMAD.WIDE R8, R23, 0x4, R8 ;  /* 0x0000000417087825 */ /* 0x001fc800078e0208 */
[----:B------:R-:W-:-:S04]  /*a730*/  FADD R11, R24, 1 ;  /* 0x3f800000180b7421 */ /* 0x000fc80000000000 */
[----:B------:R-:W-:-:S05]  /*a740*/  FMUL R11, R52, R11 ;  /* 0x0000000b340b7220 */ /* 0x000fca0000400000 */
[----:B------:R3:W-:Y:S02]  /*a750*/  STG.E desc[UR14][R8.64], R11 ;  /* 0x0000000b08007986 */ /* 0x0007e4000c10190e */
.L_x_351:
[----:B------:R-:W-:Y:S05]  /*a760*/  BSYNC.RECONVERGENT B2 ;  /* 0x0000000000027941 */ /* 0x000fea0003800200 */
.L_x_350:
[----:B------:R-:W4:Y:S01]  /*a770*/  LDCU.64 UR10, c[0x0][0x3a8] ;  /* 0x00007500ff0a77ac */ /* 0x000f220008000a00 */
[----:B------:R-:W-:Y:S01]  /*a780*/  ISETP.GE.AND P2, PT, R17, UR16, PT ;  /* 0x0000001011007c0c */ /* 0x000fe2000bf46270 */
[----:B------:R-:W-:Y:S01]  /*a790*/  BSSY.RECONVERGENT B2, `(.L_x_352) ;  /* 0x0000021000027945 */ /* 0x000fe20003800200 */
[----:B0123--:R-:W-:Y:S02]  /*a7a0*/  IADD3 R9, P0, PT, R15, R26, RZ ;  /* 0x0000001a0f097210 */ /* 0x00ffe40007f1e0ff */
[----:B------:R-:W-:Y:S02]  /*a7b0*/  ISETP.GE.AND P3, PT, R19, UR16, PT ;  /* 0x0000001013007c0c */ /* 0x000fe4000bf66270 */
[----:B------:R-:W-:Y:S02]  /*a7c0*/  LEA.HI.X.SX32 R10, R26, RZ, 0x1, P0 ;  /* 0x000000ff1a0a7211 */ /* 0x000fe400000f0eff */
[----:B------:R-:W-:Y:S02]  /*a7d0*/  ISETP.GE.AND P0, PT, R18, UR16, PT ;  /* 0x0000001012007c0c */ /* 0x000fe4000bf06270 */
[----:B----4-:R-:W-:-:S04]  /*a7e0*/  LEA R8, P1, R9, UR10, 0x2 ;  /* 0x0000000a09087c11 */ /* 0x010fc8000f8210ff */
        /* <DEDUP_REMOVED lines=13> */
[C---:B------:R-:W-:Y:S01]  /*a8c0*/  FFMA R24, R25.reuse, R24, -0.052303962409496307373 ;  /* 0xbd563cae19187423 */ /* 0x040fe20000000018 */
[----:B------:R-:W0:Y:S03]  /*a8d0*/  MUFU.EX2 R10, R10 ;  /* 0x0000000a000a7308 */ /* 0x000e260000000800 */
[----:B------:R-:W-:Y:S01]  /*a8e0*/  FFMA R26, R25, R24, 0.1331529766321182251 ;  /* 0x3e085941191a7423 */ /* 0x000fe20000000018 */
[----:B0-----:R-:W-:-:S03]  /*a8f0*/  FADD R22, R10, 1 ;  /* 0x3f8000000a167421 */ /* 0x001fc60000000000 */
[----:B------:R-:W-:-:S04]  /*a900*/  FFMA R10, R25, R26, -0.33332768082618713379 ;  /* 0xbeaaa9ed190a7423 */ /* 0x000fc8000000001a */
[----:B------:R-:W-:Y:S01]  /*a910*/  FFMA R10, R25, R10, RZ ;  /* 0x0000000a190a7223 */ /* 0x000fe200000000ff */
[----:B------:R-:W0:Y:S02]  /*a920*/  MUFU.RCP R22, R22 ;  /* 0x0000001600167308 */ /* 0x000e240000001000 */
[----:B0-----:R-:W-:-:S05]  /*a930*/  FFMA R23, R22, -2, R23 ;  /* 0xc000000016177823 */ /* 0x001fca0000000017 */
[----:B------:R-:W-:-:S04]  /*a940*/  FSEL R24, R23, 1, !P1 ;  /* 0x3f80000017187808 */ /* 0x000fc80004800000 */
[--C-:B------:R-:W-:Y:S01]  /*a950*/  LOP3.LUT R24, R24, 0x80000000, R11.reuse, 0xb8, !PT ;  /* 0x8000000018187812 */ /* 0x100fe200078eb80b */
[----:B------:R-:W-:-:S04]  /*a960*/  @!P2 FFMA R24, R11, R10, R11 ;  /* 0x0000000a0b18a223 */ /* 0x000fc8000000000b */
[----:B------:R-:W-:-:S04]  /*a970*/  FADD R11, R24, 1 ;  /* 0x3f800000180b7421 */ /* 0x000fc80000000000 */
[----:B------:R-:W-:-:S05]  /*a980*/  FMUL R11, R54, R11 ;  /* 0x0000000b360b7220 */ /* 0x000fca0000400000 */
[----:B------:R0:W-:Y:S02]  /*a990*/  STG.E desc[UR14][R8.64+0x4], R11 ;  /* 0x0000040b08007986 */ /* 0x0001e4000c10190e */
.L_x_353:
[----:B------:R-:W-:Y:S05]  /*a9a0*/  BSYNC.RECONVERGENT B2 ;  /* 0x0000000000027941 */ /* 0x000fea0003800200 */
.L_x_352:
        /* <DEDUP_REMOVED lines=27> */
.L_x_355:
[----:B------:R-:W-:Y:S05]  /*ab60*/  BSYNC.RECONVERGENT B2 ;  /* 0x0000000000027941 */ /* 0x000fea0003800200 */
.L_x_354:
        /* <DEDUP_REMOVED lines=26> */
.L_x_349:
[----:B------:R-:W-:Y:S05]  /*ad10*/  BSYNC.RECONVERGENT B1 ;  /* 0x0000000000017941 */ /* 0x000fea0003800200 */
.L_x_348:
        /* <DEDUP_REMOVED lines=11> */
[----:B------:R-:W-:Y:S01]  /*add0*/  HFMA2 R22, -RZ, RZ, 1.875, 0 ;  /* 0x3f800000ff167431 */ /* 0x000fe200000001ff */
[----:B------:R-:W0:Y:S01]  /*ade0*/  LDC.64 R8, c[0x0][0x3a8] ;  /* 0x0000ea00ff087b82 */ /* 0x000e220000000a00 */
        /* <DEDUP_REMOVED lines=15> */
[----:B-1----:R-:W-:Y:S01]  /*aee0*/  FFMA R22, R11, -2, R22 ;  /* 0xc00000000b167823 */ /* 0x002fe20000000016 */
[----:B------:R-:W-:-:S04]  /*aef0*/  IADD3 R11, PT, PT, R15, R26, RZ ;  /* 0x0000001a0f0b7210 */ /* 0x000fc80007ffe0ff */
[----:B------:R-:W-:Y:S01]  /*af00*/  FSEL R23, R22, 1, !P0 ;  /* 0x3f80000016177808 */ /* 0x000fe20004000000 */
[----:B0-----:R-:W-:-:S03]  /*af10*/  IMAD.WIDE R8, R11, 0x4, R8 ;  /* 0x000000040b087825 */ /* 0x001fc600078e0208 */
[--C-:B------:R-:W-:Y:S01]  /*af20*/  LOP3.LUT R23, R23, 0x80000000, R10.reuse, 0xb8, !PT ;  /* 0x8000000017177812 */ /* 0x100fe200078eb80a */
[----:B------:R-:W-:-:S04]  /*af30*/  @!P1 FFMA R23, R10, R25, R10 ;  /* 0x000000190a179223 */ /* 0x000fc8000000000a */
[----:B------:R-:W-:-:S04]  /*af40*/  FADD R2, R23, 1 ;  /* 0x3f80000017027421 */ /* 0x000fc80000000000 */
[----:B------:R-:W-:-:S05]  /*af50*/  FMUL R31, R31, R2 ;  /* 0x000000021f1f7220 */ /* 0x000fca0000400000 */
[----:B------:R0:W-:Y:S02]  /*af60*/  STG.E desc[UR14][R8.64], R31 ;  /* 0x0000001f08007986 */ /* 0x0001e4000c10190e */
.L_x_359:
[----:B------:R-:W-:Y:S05]  /*af70*/  BSYNC.RECONVERGENT B2 ;  /* 0x0000000000027941 */ /* 0x000fea0003800200 */
.L_x_358:
[----:B------:R-:W1:Y:S01]  /*af80*/  LDCU.64 UR10, c[0x0][0x3a8] ;  /* 0x00007500ff0a77ac */ /* 0x000e620008000a00 */
[----:B------:R-:W-:Y:S01]  /*af90*/  ISETP.GE.AND P2, PT, R17, UR16, PT ;  /* 0x0000001011007c0c */ /* 0x000fe2000bf46270 */
[----:B------:R-:W-:Y:S01]  /*afa0*/  BSSY.RECONVERGENT B2, `(.L_x_360) ;  /* 0x0000021000027945 */ /* 0x000fe20003800200 */
[----:B------:R-:W-:Y:S02]  /*afb0*/  IADD3 R2, P0, PT, R15, R26, RZ ;  /* 0x0000001a0f027210 */ /* 0x000fe40007f1e0ff */
[----:B------:R-:W-:Y:S02]  /*afc0*/  ISETP.GE.AND P3, PT, R19, UR16, PT ;  /* 0x0000001013007c0c */ /* 0x000fe4000bf66270 */
[----:B0-----:R-:W-:Y:S02]  /*afd0*/  LEA.HI.X.SX32 R9, R26, RZ, 0x1, P0 ;  /* 0x000000ff1a097211 */ /* 0x001fe400000f0eff */
        /* <DEDUP_REMOVED lines=29> */
.L_x_361:
[----:B------:R-:W-:Y:S05]  /*b1b0*/  BSYNC.RECONVERGENT B2 ;  /* 0x0000000000027941 */ /* 0x000fea0003800200 */
.L_x_360:
        /* <DEDUP_REMOVED lines=27> */
.L_x_363:
[----:B------:R-:W-:Y:S05]  /*b370*/  BSYNC.RECONVERGENT B2 ;  /* 0x0000000000027941 */ /* 0x000fea0003800200 */
.L_x_362:
        /* <DEDUP_REMOVED lines=26> */
.L_x_357:
[----:B------:R-:W-:Y:S05]  /*b520*/  BSYNC.RECONVERGENT B1 ;  /* 0x0000000000017941 */ /* 0x000fea0003800200 */
.L_x_356:
        /* <DEDUP_REMOVED lines=8> */
[----:B------:R-:W-:Y:S01]  /*b5b0*/  FMUL R3, R58, 0.044714998453855514526 ;  /* 0x3d3727133a037820 */ /* 0x000fe20000400000 */
[----:B------:R-:W-:Y:S01]  /*b5c0*/  MOV R20, 0x3c80f082 ;  /* 0x3c80f08200147802 */ /* 0x000fe20000000f00 */
[----:B0-2---:R-:W-:Y:S01]  /*b5d0*/  HFMA2 R11, -RZ, RZ, 1.875, 0 ;  /* 0x3f800000ff0b7431 */ /* 0x005fe200000001ff */
[----:B-1----:R-:W0:Y:S01]  /*b5e0*/  LDC.64 R8, c[0x0][0x3a8] ;  /* 0x0000ea00ff087b82 */ /* 0x002e220000000a00 */
        /* <DEDUP_REMOVED lines=24> */
.L_x_367:
[----:B------:R-:W-:Y:S05]  /*b770*/  BSYNC.RECONVERGENT B2 ;  /* 0x0000000000027941 */ /* 0x000fea0003800200 */
.L_x_366:
[----:B------:R-:W0:Y:S01]  /*b780*/  LDCU.64 UR10, c[0x0][0x3a8] ;  /* 0x00007500ff0a77ac */ /* 0x000e220008000a00 */
[----:B------:R-:W-:Y:S01]  /*b790*/  ISETP.GE.AND P2, PT, R17, UR16, PT ;  /* 0x0000001011007c0c */ /* 0x000fe2000bf46270 */
[----:B------:R-:W-:Y:S01]  /*b7a0*/  BSSY.RECONVERGENT B2, `(.L_x_368) ;  /* 0x0000021000027945 */ /* 0x000fe20003800200 */
[----:B------:R-:W-:Y:S02]  /*b7b0*/  IADD3 R2, P0, PT, R15, R22, RZ ;  /* 0x000000160f027210 */ /* 0x000fe40007f1e0ff */
[----:B------:R-:W-:Y:S02]  /*b7c0*/  ISETP.GE.AND P3, PT, R19, UR16, PT ;  /* 0x0000001013007c0c */ /* 0x000fe4000bf66270 */
[----:B---3--:R-:W-:Y:S02]  /*b7d0*/  LEA.HI.X.SX32 R3, R22, RZ, 0x1, P0 ;  /* 0x000000ff16037211 */ /* 0x008fe400000f0eff */
[----:B------:R-:W-:Y:S02]  /*b7e0*/  ISETP.GE.AND P0, PT, R18, UR16, PT ;  /* 0x0000001012007c0c */ /* 0x000fe4000bf06270 */
[----:B012---:R-:W-:-:S04]  /*b7f0*/  LEA R8, P1, R2, UR10, 0x2 ;  /* 0x0000000a02087c11 */ /* 0x007fc8000f8210ff */
        /* <DEDUP_REMOVED lines=27> */
.L_x_369:
[----:B------:R-:W-:Y:S05]  /*b9b0*/  BSYNC.RECONVERGENT B2 ;  /* 0x0000000000027941 */ /* 0x000fea0003800200 */
.L_x_368:
        /* <DEDUP_REMOVED lines=27> */
.L_x_371:
[----:B------:R-:W-:Y:S05]  /*bb70*/  BSYNC.RECONVERGENT B2 ;  /* 0x0000000000027941 */ /* 0x000fea0003800200 */
.L_x_370:
        /* <DEDUP_REMOVED lines=26> */
.L_x_365:
[----:B------:R-:W-:Y:S05]  /*bd20*/  BSYNC.RECONVERGENT B1 ;  /* 0x0000000000017941 */ /* 0x000fea0003800200 */
.L_x_364:
[----:B------:R-:W-:Y:S01]  /*bd30*/  ISETP.GE.AND P0, PT, R21, UR8, PT ;  /* 0x0000000815007c0c */ /* 0x000fe2000bf06270 */
[----:B------:R-:W-:-:S12]  /*bd40*/  BSSY.RECONVERGENT B1, `(.L_x_372) ;  /* 0x000007e000017945 */ /* 0x000fd80003800200 */
[----:B------:R-:W-:Y:S05]  /*bd50*/  @P0 BRA `(.L_x_373) ;  /* 0x0000000400f00947 */ /* 0x000fea0003800000 */
[----:B0-----:R-:W0:Y:S01]  /*bd60*/  LDC R3, c[0x0][0x3b4] ;  /* 0x0000ed00ff037b82 */ /* 0x001e220000000800 */
[----:B------:R-:W-:Y:S01]  /*bd70*/  ISETP.LT.AND P0, PT, R15, UR9, PT ;  /* 0x000000090f007c0c */ /* 0x000fe2000bf01270 */
[----:B------:R-:W-:Y:S01]  /*bd80*/  BSSY.RECONVERGENT B2, `(.L_x_374) ;  /* 0x000001f000027945 */ /* 0x000fe20003800200 */
[----:B0-----:R-:W-:-:S11]  /*bd90*/  IMAD R22, R4, R3, UR4 ;  /* 0x0000000404167e24 */ /* 0x001fd6000f8e0203 */
[----:B------:R-:W-:Y:S05]  /*bda0*/  @!P0 BRA `(.L_x_375) ;  /* 0x0000000000708947 */ /* 0x000fea0003800000 */
[----:B------:R-:W-:Y:S01]  /*bdb0*/  FMUL R2, R53, 0.044714998453855514526 ;  /* 0x3d37271335027820 */ /* 0x000fe20000400000 */
[----:B------:R-:W-:Y:S01]  /*bdc0*/  MOV R20, 0x3c80f082 ;  /* 0x3c80f08200147802 */ /* 0x000fe20000000f00 */
[----:B------:R-:W-:Y:S01]  /*bdd0*/  HFMA2 R21, -RZ, RZ, 1.875, 0 ;  /* 0x3f800000ff157431 */ /* 0x000fe200000001ff */
[----:B-123--:R-:W0:Y:S01]  /*bde0*/  LDC.64 R8, c[0x0][0x3a8] ;  /* 0x0000ea00ff087b82 */ /* 0x00ee220000000a00 */
        /* <DEDUP_REMOVED lines=24> */
.L_x_375:
[----:B------:R-:W-:Y:S05]  /*bf70*/  BSYNC.RECONVERGENT B2 ;  /* 0x0000000000027941 */ /* 0x000fea0003800200 */
.L_x_374:
[----:B------:R-:W0:Y:S01]  /*bf80*/  LDCU.64 UR10, c[0x0][0x3a8] ;  /* 0x00007500ff0a77ac */ /* 0x000e220008000a00 */
[----:B------:R-:W-:Y:S01]  /*bf90*/  ISETP.GE.AND P2, PT, R17, UR16, PT ;  /* 0x0000001011007c0c */ /* 0x000fe2000bf46270 */
[----:B------:R-:W-:Y:S01]  /*bfa0*/  BSSY.RECONVERGENT B2, `(.L_x_376) ;  /* 0x0000021000027945 */ /* 0x000fe20003800200 */
[----:B------:R-:W-:Y:S02]  /*bfb0*/  IADD3 R2, P0, PT, R15, R22, RZ ;  /* 0x000000160f027210 */ /* 0x000fe40007f1e0ff */
[----:B------:R-:W-:Y:S02]  /*bfc0*/  ISETP.GE.AND P3, PT, R19, UR16, PT ;  /* 0x0000001013007c0c */ /* 0x000fe4000bf66270 */
[----:B------:R-:W-:Y:S02]  /*bfd0*/  LEA.HI.X.SX32 R3, R22, RZ, 0x1, P0 ;  /* 0x000000ff16037211 */ /* 0x000fe400000f0eff */
[----:B------:R-:W-:Y:S02]  /*bfe0*/  ISETP.GE.AND P0, PT, R18, UR16, PT ;  /* 0x0000001012007c0c */ /* 0x000fe4000bf06270 */
[----:B0123--:R-:W-:-:S04]  /*bff0*/  LEA R8, P1, R2, UR10, 0x2 ;  /* 0x0000000a02087c11 */ /* 0x00ffc8000f8210ff */
        /* <DEDUP_REMOVED lines=27> */
.L_x_377:
[----:B------:R-:W-:Y:S05]  /*c1b0*/  BSYNC.RECONVERGENT B2 ;  /* 0x0000000000027941 */ /* 0x000fea0003800200 */
.L_x_376:
        /* <DEDUP_REMOVED lines=27> */
.L_x_379:
[----:B------:R-:W-:Y:S05]  /*c370*/  BSYNC.RECONVERGENT B2 ;  /* 0x0000000000027941 */ /* 0x000fea0003800200 */
.L_x_378:
        /* <DEDUP_REMOVED lines=26> */
.L_x_373:
[----:B------:R-:W-:Y:S05]  /*c520*/  BSYNC.RECONVERGENT B1 ;  /* 0x0000000000017941 */ /* 0x000fea0003800200 */
.L_x_372:
[----:B------:R-:W-:Y:S01]  /*c530*/  IADD3 R2, PT, PT, R16, 0x5, RZ ;  /* 0x0000000510027810 */ /* 0x000fe20007ffe0ff */
[----:B------:R-:W-:Y:S03]  /*c540*/  BSSY.RECONVERGENT B1, `(.L_x_380) ;  /* 0x000007f000017945 */ /* 0x000fe60003800200 */
[----:B------:R-:W-:-:S13]  /*c550*/  ISETP.GE.AND P0, PT, R2, UR8, PT ;  /* 0x0000000802007c0c */ /* 0x000fda000bf06270 */
        /* <DEDUP_REMOVED lines=9> */
[----:B-1234-:R-:W0:Y:S01]  /*c5f0*/  LDC.64 R8, c[0x0][0x3a8] ;  /* 0x0000ea00ff087b82 */ /* 0x01ee220000000a00 */
        /* <DEDUP_REMOVED lines=15> */
[----:B------:R-:W-:-:S05]  /*c6f0*/  IADD3 R11, PT, PT, R15, R20, RZ ;  /* 0x000000140f0b7210 */ /* 0x000fca0007ffe0ff */
[----:B0-----:R-:W-:-:S04]  /*c700*/  IMAD.WIDE R8, R11, 0x4, R8 ;  /* 0x000000040b087825 */ /* 0x001fc800078e0208 */
[----:B-1----:R-:W-:-:S05]  /*c710*/  FFMA R10, R4, -2, R21 ;  /* 0xc0000000040a7823 */ /* 0x002fca0000000015 */
[----:B------:R-:W-:-:S04]  /*c720*/  FSEL R10, R10, 1, !P0 ;  /* 0x3f8000000a0a7808 */ /* 0x000fc80004000000 */
[--C-:B------:R-:W-:Y:S01]  /*c730*/  LOP3.LUT R10, R10, 0x80000000, R3.reuse, 0xb8, !PT ;  /* 0x800000000a0a7812 */ /* 0x100fe200078eb803 */
[----:B------:R-:W-:-:S04]  /*c740*/  @!P1 FFMA R10, R3, R2, R3 ;  /* 0x00000002030a9223 */ /* 0x000fc80000000003 */
[----:B------:R-:W-:-:S04]  /*c750*/  FADD R3, R10, 1 ;  /* 0x3f8000000a037421 */ /* 0x000fc80000000000 */
[----:B------:R-:W-:-:S05]  /*c760*/  FMUL R3, R66, R3 ;  /* 0x0000000342037220 */ /* 0x000fca0000400000 */
[----:B------:R0:W-:Y:S02]  /*c770*/  STG.E desc[UR14][R8.64], R3 ;  /* 0x0000000308007986 */ /* 0x0001e4000c10190e */
.L_x_383:
[----:B------:R-:W-:Y:S05]  /*c780*/  BSYNC.RECONVERGENT B2 ;  /* 0x0000000000027941 */ /* 0x000fea0003800200 */
.L_x_382:
[----:B------:R-:W1:Y:S01]  /*c790*/  LDCU.64 UR10, c[0x0][0x3a8] ;  /* 0x00007500ff0a77ac */ /* 0x000e620008000a00 */
[----:B------:R-:W-:Y:S01]  /*c7a0*/  ISETP.GE.AND P2, PT, R17, UR16, PT ;  /* 0x0000001011007c0c */ /* 0x000fe2000bf46270 */
[----:B------:R-:W-:Y:S01]  /*c7b0*/  BSSY.RECONVERGENT B2, `(.L_x_384) ;  /* 0x0000021000027945 */ /* 0x000fe20003800200 */
[----:B------:R-:W-:Y:S02]  /*c7c0*/  IADD3 R2, P0, PT, R15, R20, RZ ;  /* 0x000000140f027210 */ /* 0x000fe40007f1e0ff */
[----:B------:R-:W-:Y:S02]  /*c7d0*/  ISETP.GE.AND P3, PT, R19, UR16, PT ;  /* 0x0000001013007c0c */ /* 0x000fe4000bf66270 */
[----:B0-----:R-:W-:Y:S02]  /*c7e0*/  LEA.HI.X.SX32 R3, R20, RZ, 0x1, P0 ;  /* 0x000000ff14037211 */ /* 0x001fe400000f0eff */
[----:B------:R-:W-:Y:S02]  /*c7f0*/  ISETP.GE.AND P0, PT, R18, UR16, PT ;  /* 0x0000001012007c0c */ /* 0x000fe4000bf06270 */
[----:B-1234-:R-:W-:-:S04]  /*c800*/  LEA R8, P1, R2, UR10, 0x2 ;  /* 0x0000000a02087c11 */ /* 0x01efc8000f8210ff */
        /* <DEDUP_REMOVED lines=27> */
.L_x_385:
[----:B------:R-:W-:Y:S05]  /*c9c0*/  BSYNC.RECONVERGENT B2 ;  /* 0x0000000000027941 */ /* 0x000fea0003800200 */
.L_x_384:
        /* <DEDUP_REMOVED lines=27> */
.L_x_387:
[----:B------:R-:W-:Y:S05]  /*cb80*/  BSYNC.RECONVERGENT B2 ;  /* 0x0000000000027941 */ /* 0x000fea0003800200 */
.L_x_386:
        /* <DEDUP_REMOVED lines=26> */
.L_x_381:
[----:B------:R-:W-:Y:S05]  /*cd30*/  BSYNC.RECONVERGENT B1 ;  /* 0x0000000000017941 */ /* 0x000fea0003800200 */
.L_x_380:
        /* <DEDUP_REMOVED lines=9> */
[----:B------:R-:W-:Y:S01]  /*cdd0*/  FMUL R2, R29, 0.044714998453855514526 ;  /* 0x3d3727131d027820 */ /* 0x000fe20000400000 */
[----:B------:R-:W-:Y:S01]  /*cde0*/  MOV R12, 0x3c80f082 ;  /* 0x3c80f082000c7802 */ /* 0x000fe20000000f00 */
[----:B------:R-:W-:Y:S01]  /*cdf0*/  HFMA2 R13, -RZ, RZ, 1.875, 0 ;  /* 0x3f800000ff0d7431 */ /* 0x000fe200000001ff */
[----:B01234-:R-:W0:Y:S01]  /*ce00*/  LDC.64 R8, c[0x0][0x3a8] ;  /* 0x0000ea00ff087b82 */ /* 0x01fe220000000a00 */
        /* <DEDUP_REMOVED lines=24> */
.L_x_391:
[----:B------:R-:W-:Y:S05]  /*cf90*/  BSYNC.RECONVERGENT B2 ;  /* 0x0000000000027941 */ /* 0x000fea0003800200 */
.L_x_390:
[----:B------:R-:W1:Y:S01]  /*cfa0*/  LDCU.64 UR10, c[0x0][0x3a8] ;  /* 0x00007500ff0a77ac */ /* 0x000e620008000a00 */
[----:B------:R-:W-:Y:S01]  /*cfb0*/  ISETP.GE.AND P2, PT, R17, UR16, PT ;  /* 0x0000001011007c0c */ /* 0x000fe2000bf46270 */
[----:B------:R-:W-:Y:S01]  /*cfc0*/  BSSY.RECONVERGENT B2, `(.L_x_392) ;  /* 0x0000021000027945 */ /* 0x000fe20003800200 */
[----:B0-----:R-:W-:Y:S02]  /*cfd0*/  IADD3 R2, P0, PT, R15, R20, RZ ;  /* 0x000000140f027210 */ /* 0x001fe40007f1e0ff */
[----:B------:R-:W-:Y:S02]  /*cfe0*/  ISETP.GE.AND P3, PT, R19, UR16, PT ;  /* 0x0000001013007c0c */ /* 0x000fe4000bf66270 */
[----:B------:R-:W-:Y:S02]  /*cff0*/  LEA.HI.X.SX32 R3, R20, RZ, 0x1, P0 ;  /* 0x000000ff14037211 */ /* 0x000fe400000f0eff */
        /* <DEDUP_REMOVED lines=29> */
.L_x_393:
[----:B------:R-:W-:Y:S05]  /*d1d0*/  BSYNC.RECONVERGENT B2 ;  /* 0x0000000000027941 */ /* 0x000fea0003800200 */
.L_x_392:
        /* <DEDUP_REMOVED lines=27> */
.L_x_395:
[----:B------:R-:W-:Y:S05]  /*d390*/  BSYNC.RECONVERGENT B2 ;  /* 0x0000000000027941 */ /* 0x000fea0003800200 */
.L_x_394:
        /* <DEDUP_REMOVED lines=26> */
.L_x_389:
[----:B------:R-:W-:Y:S05]  /*d540*/  BSYNC.RECONVERGENT B1 ;  /* 0x0000000000017941 */ /* 0x000fea0003800200 */
.L_x_388:
[----:B------:R-:W-:-:S04]  /*d550*/  IADD3 R16, PT, PT, R16, 0x7, RZ ;  /* 0x0000000710107810 */ /* 0x000fc80007ffe0ff */
        /* <DEDUP_REMOVED lines=35> */
.L_x_397:
[----:B------:R-:W-:Y:S05]  /*d790*/  BSYNC.RECONVERGENT B1 ;  /* 0x0000000000017941 */ /* 0x000fea0003800200 */
.L_x_396:
        /* <DEDUP_REMOVED lines=35> */
.L_x_399:
[----:B------:R-:W-:Y:S05]  /*d9d0*/  BSYNC.RECONVERGENT B1 ;  /* 0x0000000000017941 */ /* 0x000fea0003800200 */
.L_x_398:
        /* <DEDUP_REMOVED lines=27> */
.L_x_401:
[----:B------:R-:W-:Y:S05]  /*db90*/  BSYNC.RECONVERGENT B1 ;  /* 0x0000000000017941 */ /* 0x000fea0003800200 */
.L_x_400:
        /* <DEDUP_REMOVED lines=26> */
.L_x_311:
[----:B------:R-:W-:Y:S05]  /*dd40*/  BSYNC.RECONVERGENT B0 ;  /* 0x0000000000007941 */ /* 0x000fea0003800200 */
.L_x_196:
[----:B------:R-:W5:Y:S01]  /*dd50*/  LDCU UR5, c[0x0][0x3b4] ;  /* 0x00007680ff0577ac */ /* 0x000f620008000800 */
[----:B------:R-:W-:-:S04]  /*dd60*/  UIADD3 UR4, UPT, UPT, UR4, 0x80, URZ ;  /* 0x0000008004047890 */ /* 0x000fc8000fffe0ff */
[----:B-----5:R-:W-:Y:S01]  /*dd70*/  UISETP.GE.AND UP0, UPT, UR4, UR5, UPT ;  /* 0x000000050400728c */ /* 0x020fe2000bf06270 */
[----:B------:R-:W-:Y:S08]  /*dd80*/  BAR.SYNC.DEFER_BLOCKING 0x0 ;  /* 0x0000000000007b1d */ /* 0x000ff00000010000 */
[----:B------:R-:W-:Y:S05]  /*dd90*/  BRA.U !UP0, `(.L_x_402) ;  /* 0xffffff25088c7547 */ /* 0x000fea000b83ffff */
[----:B------:R-:W-:Y:S05]  /*dda0*/  EXIT ;  /* 0x000000000000794d */ /* 0x000fea0003800000 */
        .weak           $__internal_0_$__cuda_sm3x_div_rn_noftz_f32_slowpath
        .type           $__internal_0_$__cuda_sm3x_div_rn_noftz_f32_slowpath,@function
        .size           $__internal_0_$__cuda_sm3x_div_rn_noftz_f32_slowpath,(.L_x_3851 - $__internal_0_$__cuda_sm3x_div_rn_noftz_f32_slowpath)
$__internal_0_$__cuda_sm3x_div_rn_noftz_f32_slowpath:
[----:B------:R-:W-:Y:S01]  /*ddb0*/  SHF.R.U32.HI R11, RZ, 0x17, R10 ;  /* 0x00000017ff0b7819 */ /* 0x000fe2000001160a */
[----:B------:R-:W-:Y:S01]  /*ddc0*/  BSSY.RECONVERGENT B1, `(.L_x_403) ;  /* 0x0000062000017945 */ /* 0x000fe20003800200 */
[----:B------:R-:W-:Y:S02]  /*ddd0*/  SHF.R.U32.HI R26, RZ, 0x17, R73 ;  /* 0x00000017ff1a7819 */ /* 0x000fe40000011649 */
[----:B------:R-:W-:Y:S02]  /*dde0*/  LOP3.LUT R11, R11, 0xff, RZ, 0xc0, !PT ;  /* 0x000000ff0b0b7812 */ /* 0x000fe400078ec0ff */
[----:B------:R-:W-:Y:S02]  /*ddf0*/  LOP3.LUT R26, R26, 0xff, RZ, 0xc0, !PT ;  /* 0x000000ff1a1a7812 */ /* 0x000fe400078ec0ff */
[----:B------:R-:W-:Y:S02]  /*de00*/  IADD3 R27, PT, PT, R11, -0x1, RZ ;  /* 0xffffffff0b1b7810 */ /* 0x000fe40007ffe0ff */
[----:B------:R-:W-:-:S02]  /*de10*/  IADD3 R33, PT, PT, R26, -0x1, RZ ;  /* 0xffffffff1a217810 */ /* 0x000fc40007ffe0ff */
[----:B------:R-:W-:-:S04]  /*de20*/  ISETP.GT.U32.AND P0, PT, R27, 0xfd, PT ;  /* 0x000000fd1b00780c */ /* 0x000fc80003f04070 */
[----:B------:R-:W-:-:S13]  /*de30*/  ISETP.GT.U32.OR P0, PT, R33, 0xfd, P0 ;  /* 0x000000fd2100780c */ /* 0x000fda0000704470 */
[----:B------:R-:W-:Y:S01]  /*de40*/  @!P0 MOV R25, RZ ;  /* 0x000000ff00198202 */ /* 0x000fe20000000f00 */
[----:B------:R-:W-:Y:S06]  /*de50*/  @!P0 BRA `(.L_x_404) ;  /* 0x00000000005c8947 */ /* 0x000fec0003800000 */
[----:B------:R-:W-:Y:S02]  /*de60*/  FSETP.GTU.FTZ.AND P0, PT, |R73|, +INF , PT ;  /* 0x7f8000004900780b */ /* 0x000fe40003f1c200 */
[----:B------:R-:W-:-:S04]  /*de70*/  FSETP.GTU.FTZ.AND P1, PT, |R10|, +INF , PT ;  /* 0x7f8000000a00780b */ /* 0x000fc80003f3c200 */
[----:B------:R-:W-:-:S13]  /*de80*/  PLOP3.LUT P0, PT, P0, P1, PT, 0xf8, 0x8f ;  /* 0x00000000008f781c */ /* 0x000fda0000703f70 */
[----:B------:R-:W-:Y:S05]  /*de90*/  @P0 BRA `(.L_x_405) ;  /* 0x00000004004c0947 */ /* 0x000fea0003800000 */
[----:B------:R-:W-:-:S13]  /*dea0*/  LOP3.LUT P0, RZ, R10, 0x7fffffff, R73, 0xc8, !PT ;  /* 0x7fffffff0aff7812 */ /* 0x000fda000780c849 */
[----:B------:R-:W-:Y:S05]  /*deb0*/  @!P0 BRA `(.L_x_406) ;  /* 0x00000004003c8947 */ /* 0x000fea0003800000 */
[C---:B------:R-:W-:Y:S02]  /*dec0*/  FSETP.NEU.FTZ.AND P0, PT, |R73|.reuse, +INF , PT ;  /* 0x7f8000004900780b */ /* 0x040fe40003f1d200 */
[----:B------:R-:W-:Y:S02]  /*ded0*/  FSETP.NEU.FTZ.AND P2, PT, |R10|, +INF , PT ;  /* 0x7f8000000a00780b */ /* 0x000fe40003f5d200 */
[----:B------:R-:W-:-:S11]  /*dee0*/  FSETP.NEU.FTZ.AND P1, PT, |R73|, +INF , PT ;  /* 0x7f8000004900780b */ /* 0x000fd60003f3d200 */
[----:B------:R-:W-:Y:S05]  /*def0*/  @!P2 BRA !P0, `(.L_x_406) ;  /* 0x00000004002ca947 */ /* 0x000fea0004000000 */
[----:B------:R-:W-:-:S04]  /*df00*/  LOP3.LUT P0, RZ, R73, 0x7fffffff, RZ, 0xc0, !PT ;  /* 0x7fffffff49ff7812 */ /* 0x000fc8000780c0ff */
[----:B------:R-:W-:-:S13]  /*df10*/  PLOP3.LUT P0, PT, P2, P0, PT, 0x2f, 0xf2 ;  /* 0x0000000000f2781c */ /* 0x000fda0001700577 */
[----:B------:R-:W-:Y:S05]  /*df20*/  @P0 BRA `(.L_x_407) ;  /* 0x0000000400180947 */ /* 0x000fea0003800000 */
[----:B------:R-:W-:-:S04]  /*df30*/  LOP3.LUT P0, RZ, R10, 0x7fffffff, RZ, 0xc0, !PT ;  /* 0x7fffffff0aff7812 */ /* 0x000fc8000780c0ff */
[----:B------:R-:W-:-:S13]  /*df40*/  PLOP3.LUT P0, PT, P1, P0, PT, 0x2f, 0xf2 ;  /* 0x0000000000f2781c */ /* 0x000fda0000f00577 */
[----:B------:R-:W-:Y:S05]  /*df50*/  @P0 BRA `(.L_x_408) ;  /* 0x0000000400000947 */ /* 0x000fea0003800000 */
[----:B------:R-:W-:Y:S02]  /*df60*/  ISETP.GE.AND P0, PT, R33, RZ, PT ;  /* 0x000000ff2100720c */ /* 0x000fe40003f06270 */
[----:B------:R-:W-:-:S11]  /*df70*/  ISETP.GE.AND P1, PT, R27, RZ, PT ;  /* 0x000000ff1b00720c */ /* 0x000fd60003f26270 */
[----:B------:R-:W-:Y:S01]  /*df80*/  @P0 MOV R25, RZ ;  /* 0x000000ff00190202 */ /* 0x000fe20000000f00 */
[----:B------:R-:W-:Y:S01]  /*df90*/  @!P0 FFMA R73, R73, 1.84467440737095516160e+19, RZ ;  /* 0x5f80000049498823 */ /* 0x000fe200000000ff */
[----:B------:R-:W-:Y:S01]  /*dfa0*/  @!P0 MOV R25, 0xffffffc0 ;  /* 0xffffffc000198802 */ /* 0x000fe20000000f00 */
[----:B------:R-:W-:-:S03]  /*dfb0*/  @!P1 FFMA R10, R10, 1.84467440737095516160e+19, RZ ;  /* 0x5f8000000a0a9823 */ /* 0x000fc600000000ff */
[----:B------:R-:W-:-:S07]  /*dfc0*/  @!P1 IADD3 R25, PT, PT, R25, 0x40, RZ ;  /* 0x0000004019199810 */ /* 0x000fce0007ffe0ff */
.L_x_404:
[----:B------:R-:W-:Y:S01]  /*dfd0*/  LEA R27, R11, 0xc0800000, 0x17 ;  /* 0xc08000000b1b7811 */ /* 0x000fe200078eb8ff */
[----:B------:R-:W-:Y:S01]  /*dfe0*/  BSSY.RECONVERGENT B2, `(.L_x_409) ;  /* 0x0000036000027945 */ /* 0x000fe20003800200 */
[----:B------:R-:W-:Y:S02]  /*dff0*/  IADD3 R26, PT, PT, R26, -0x7f, RZ ;  /* 0xffffff811a1a7810 */ /* 0x000fe40007ffe0ff */
[----:B------:R-:W-:-:S03]  /*e000*/  IADD3 R36, PT, PT, -R27, R10, RZ ;  /* 0x0000000a1b247210 */ /* 0x000fc60007ffe1ff */
[----:B------:R-:W-:Y:S01]  /*e010*/  IMAD R10, R26, -0x800000, R73 ;  /* 0xff8000001a0a7824 */ /* 0x000fe200078e0249 */
[----:B------:R-:W0:Y:S01]  /*e020*/  MUFU.RCP R34, R36 ;  /* 0x0000002400227308 */ /* 0x000e220000001000 */
[----:B------:R-:W-:Y:S01]  /*e030*/  FADD.FTZ R27, -R36, -RZ ;  /* 0x800000ff241b7221 */ /* 0x000fe20000010100 */
[----:B------:R-:W-:-:S04]  /*e040*/  IADD3 R26, PT, PT, R26, 0x7f, -R11 ;  /* 0x0000007f1a1a7810 */ /* 0x000fc80007ffe80b */
[----:B------:R-:W-:Y:S01]  /*e050*/  IADD3 R25, PT, PT, R26, R25, RZ ;  /* 0x000000191a197210 */ /* 0x000fe20007ffe0ff */
[----:B0-----:R-:W-:-:S04]  /*e060*/  FFMA R33, R34, R27, 1 ;  /* 0x3f80000022217423 */ /* 0x001fc8000000001b */
[----:B------:R-:W-:-:S04]  /*e070*/  FFMA R33, R34, R33, R34 ;  /* 0x0000002122217223 */ /* 0x000fc80000000022 */
[----:B------:R-:W-:-:S04]  /*e080*/  FFMA R34, R10, R33, RZ ;  /* 0x000000210a227223 */ /* 0x000fc800000000ff */
[----:B------:R-:W-:-:S04]  /*e090*/  FFMA R35, R27, R34, R10 ;  /* 0x000000221b237223 */ /* 0x000fc8000000000a */
[----:B------:R-:W-:-:S04]  /*e0a0*/  FFMA R34, R33, R35, R34 ;  /* 0x0000002321227223 */ /* 0x000fc80000000022 */
[----:B------:R-:W-:-:S04]  /*e0b0*/  FFMA R27, R27, R34, R10 ;  /* 0x000000221b1b7223 */ /* 0x000fc8000000000a */
[----:B------:R-:W-:-:S05]  /*e0c0*/  FFMA R10, R33, R27, R34 ;  /* 0x0000001b210a7223 */ /* 0x000fca0000000022 */
[----:B------:R-:W-:-:S04]  /*e0d0*/  SHF.R.U32.HI R11, RZ, 0x17, R10 ;  /* 0x00000017ff0b7819 */ /* 0x000fc8000001160a */
[----:B------:R-:W-:-:S04]  /*e0e0*/  LOP3.LUT R26, R11, 0xff, RZ, 0xc0, !PT ;  /* 0x000000ff0b1a7812 */ /* 0x000fc800078ec0ff */
[----:B------:R-:W-:-:S04]  /*e0f0*/  IADD3 R11, PT, PT, R26, R25, RZ ;  /* 0x000000191a0b7210 */ /* 0x000fc80007ffe0ff */
[----:B------:R-:W-:-:S04]  /*e100*/  IADD3 R26, PT, PT, R11, -0x1, RZ ;  /* 0xffffffff0b1a7810 */ /* 0x000fc80007ffe0ff */
[----:B------:R-:W-:-:S13]  /*e110*/  ISETP.GE.U32.AND P0, PT, R26, 0xfe, PT ;  /* 0x000000fe1a00780c */ /* 0x000fda0003f06070 */
[----:B------:R-:W-:Y:S05]  /*e120*/  @!P0 BRA `(.L_x_410) ;  /* 0x0000000000808947 */ /* 0x000fea0003800000 */
[----:B------:R-:W-:-:S13]  /*e130*/  ISETP.GT.AND P0, PT, R11, 0xfe, PT ;  /* 0x000000fe0b00780c */ /* 0x000fda0003f04270 */
[----:B------:R-:W-:Y:S05]  /*e140*/  @P0 BRA `(.L_x_411) ;  /* 0x00000000006c0947 */ /* 0x000fea0003800000 */
[----:B------:R-:W-:-:S13]  /*e150*/  ISETP.GE.AND P0, PT, R11, 0x1, PT ;  /* 0x000000010b00780c */ /* 0x000fda0003f06270 */
[----:B------:R-:W-:Y:S05]  /*e160*/  @P0 BRA `(.L_x_412) ;  /* 0x0000000000740947 */ /* 0x000fea0003800000 */
[----:B------:R-:W-:Y:S02]  /*e170*/  ISETP.GE.AND P0, PT, R11, -0x18, PT ;  /* 0xffffffe80b00780c */ /* 0x000fe40003f06270 */
[----:B------:R-:W-:-:S11]  /*e180*/  LOP3.LUT R10, R10, 0x80000000, RZ, 0xc0, !PT ;  /* 0x800000000a0a7812 */ /* 0x000fd600078ec0ff */
[----:B------:R-:W-:Y:S05]  /*e190*/  @!P0 BRA `(.L_x_412) ;  /* 0x0000000000688947 */ /* 0x000fea0003800000 */
[CCC-:B------:R-:W-:Y:S01]  /*e1a0*/  FFMA.RZ R25, R33.reuse, R27.reuse, R34.reuse ;  /* 0x0000001b21197223 */ /* 0x1c0fe2000000c022 */
[CCC-:B------:R-:W-:Y:S01]  /*e1b0*/  FFMA.RP R26, R33.reuse, R27.reuse, R34.reuse ;  /* 0x0000001b211a7223 */ /* 0x1c0fe20000008022 */
[----:B------:R-:W-:Y:S01]  /*e1c0*/  FFMA.RM R27, R33, R27, R34 ;  /* 0x0000001b211b7223 */ /* 0x000fe20000004022 */
[----:B------:R-:W-:Y:S02]  /*e1d0*/  IADD3 R33, PT, PT, R11, 0x20, RZ ;  /* 0x000000200b217810 */ /* 0x000fe40007ffe0ff */
[----:B------:R-:W-:Y:S02]  /*e1e0*/  LOP3.LUT R25, R25, 0x7fffff, RZ, 0xc0, !PT ;  /* 0x007fffff19197812 */ /* 0x000fe400078ec0ff */
[----:B------:R-:W-:Y:S02]  /*e1f0*/  ISETP.NE.AND P2, PT, R11, RZ, PT ;  /* 0x000000ff0b00720c */ /* 0x000fe40003f45270 */
[----:B------:R-:W-:Y:S02]  /*e200*/  LOP3.LUT R34, R25, 0x800000, RZ, 0xfc, !PT ;  /* 0x0080000019227812 */ /* 0x000fe400078efcff */
[----:B------:R-:W-:-:S02]  /*e210*/  ISETP.NE.AND P1, PT, R11, RZ, PT ;  /* 0x000000ff0b00720c */ /* 0x000fc40003f25270 */
[----:B------:R-:W-:Y:S02]  /*e220*/  IADD3 R11, PT, PT, -R11, RZ, RZ ;  /* 0x000000ff0b0b7210 */ /* 0x000fe40007ffe1ff */
[----:B------:R-:W-:Y:S02]  /*e230*/  SHF.L.U32 R33, R34, R33, RZ ;  /* 0x0000002122217219 */ /* 0x000fe400000006ff */
[----:B------:R-:W-:Y:S02]  /*e240*/  FSETP.NEU.FTZ.AND P0, PT, R26, R27, PT ;  /* 0x0000001b1a00720b */ /* 0x000fe40003f1d000 */
[----:B------:R-:W-:Y:S02]  /*e250*/  SEL R11, R11, RZ, P2 ;  /* 0x000000ff0b0b7207 */ /* 0x000fe40001000000 */
[----:B------:R-:W-:Y:S02]  /*e260*/  ISETP.NE.AND P1, PT, R33, RZ, P1 ;  /* 0x000000ff2100720c */ /* 0x000fe40000f25270 */
[----:B------:R-:W-:-:S02]  /*e270*/  SHF.R.U32.HI R34, RZ, R11, R34 ;  /* 0x0000000bff227219 */ /* 0x000fc40000011622 */
[----:B------:R-:W-:Y:S02]  /*e280*/  PLOP3.LUT P0, PT, P0, P1, PT, 0xf8, 0x8f ;  /* 0x00000000008f781c */ /* 0x000fe40000703f70 */
[----:B------:R-:W-:Y:S02]  /*e290*/  SHF.R.U32.HI R11, RZ, 0x1, R34 ;  /* 0x00000001ff0b7819 */ /* 0x000fe40000011622 */
[----:B------:R-:W-:-:S04]  /*e2a0*/  SEL R26, RZ, 0x1, !P0 ;  /* 0x00000001ff1a7807 */ /* 0x000fc80004000000 */
[----:B------:R-:W-:-:S04]  /*e2b0*/  LOP3.LUT R25, R26, 0x1, R11, 0xf8, !PT ;  /* 0x000000011a197812 */ /* 0x000fc800078ef80b */
[----:B------:R-:W-:-:S04]  /*e2c0*/  LOP3.LUT R34, R25, R34, RZ, 0xc0, !PT ;  /* 0x0000002219227212 */ /* 0x000fc800078ec0ff */
[----:B------:R-:W-:-:S04]  /*e2d0*/  IADD3 R11, PT, PT, R11, R34, RZ ;  /* 0x000000220b0b7210 */ /* 0x000fc80007ffe0ff */
[----:B------:R-:W-:Y:S01]  /*e2e0*/  LOP3.LUT R10, R11, R10, RZ, 0xfc, !PT ;  /* 0x0000000a0b0a7212 */ /* 0x000fe200078efcff */
[----:B------:R-:W-:Y:S06]  /*e2f0*/  BRA `(.L_x_412) ;  /* 0x0000000000107947 */ /* 0x000fec0003800000 */
.L_x_411:
[----:B------:R-:W-:-:S04]  /*e300*/  LOP3.LUT R10, R10, 0x80000000, RZ, 0xc0, !PT ;  /* 0x800000000a0a7812 */ /* 0x000fc800078ec0ff */
[----:B------:R-:W-:Y:S01]  /*e310*/  LOP3.LUT R10, R10, 0x7f800000, RZ, 0xfc, !PT ;  /* 0x7f8000000a0a7812 */ /* 0x000fe200078efcff */
[----:B------:R-:W-:Y:S06]  /*e320*/  BRA `(.L_x_412) ;  /* 0x0000000000047947 */ /* 0x000fec0003800000 */
.L_x_410:
[----:B------:R-:W-:-:S07]  /*e330*/  LEA R10, R25, R10, 0x17 ;  /* 0x0000000a190a7211 */ /* 0x000fce00078eb8ff */
.L_x_412:
[----:B------:R-:W-:Y:S05]  /*e340*/  BSYNC.RECONVERGENT B2 ;  /* 0x0000000000027941 */ /* 0x000fea0003800200 */
.L_x_409:
[----:B------:R-:W-:Y:S05]  /*e350*/  BRA `(.L_x_413) ;  /* 0x0000000000207947 */ /* 0x000fea0003800000 */
.L_x_408:
[----:B------:R-:W-:-:S04]  /*e360*/  LOP3.LUT R10, R10, 0x80000000, R73, 0x48, !PT ;  /* 0x800000000a0a7812 */ /* 0x000fc800078e4849 */
[----:B------:R-:W-:Y:S01]  /*e370*/  LOP3.LUT R10, R10, 0x7f800000, RZ, 0xfc, !PT ;  /* 0x7f8000000a0a7812 */ /* 0x000fe200078efcff */
[----:B------:R-:W-:Y:S06]  /*e380*/  BRA `(.L_x_413) ;  /* 0x0000000000147947 */ /* 0x000fec0003800000 */
.L_x_407:
[----:B------:R-:W-:Y:S01]  /*e390*/  LOP3.LUT R10, R10, 0x80000000, R73, 0x48, !PT ;  /* 0x800000000a0a7812 */ /* 0x000fe200078e4849 */
[----:B------:R-:W-:Y:S06]  /*e3a0*/  BRA `(.L_x_413) ;  /* 0x00000000000c7947 */ /* 0x000fec0003800000 */
.L_x_406:
[----:B------:R-:W0:Y:S01]  /*e3b0*/  MUFU.RSQ R10, -QNAN ;  /* 0xffc00000000a7908 */ /* 0x000e220000001400 */
[----:B------:R-:W-:Y:S05]  /*e3c0*/  BRA `(.L_x_413) ;  /* 0x0000000000047947 */ /* 0x000fea0003800000 */
.L_x_405:
[----:B------:R-:W-:-:S07]  /*e3d0*/  FADD.FTZ R10, R73, R10 ;  /* 0x0000000a490a7221 */ /* 0x000fce0000010000 */
.L_x_413:
[----:B------:R-:W-:Y:S05]  /*e3e0*/  BSYNC.RECONVERGENT B1 ;  /* 0x0000000000017941 */ /* 0x000fea0003800200 */
.L_x_403:
[----:B------:R-:W-:Y:S01]  /*e3f0*/  HFMA2 R11, -RZ, RZ, 0, 0 ;  /* 0x00000000ff0b7431 */ /* 0x000fe200000001ff */
[----:B0-----:R-:W-:Y:S02]  /*e400*/  MOV R25, R10 ;  /* 0x0000000a00197202 */ /* 0x001fe40000000f00 */
[----:B------:R-:W-:-:S04]  /*e410*/  MOV R10, R23 ;  /* 0x00000017000a7202 */ /* 0x000fc80000000f00 */
[----:B------:R-:W-:Y:S05]  /*e420*/  RET.REL.NODEC R10 `(_Z28moe_gate_up_optimized_kernelIfLb0EEvPKT_S2_S2_PKiS4_Pfiii) ;  /* 0xffffff180af47950 */ /* 0x000fea0003c3ffff */
.L_x_414:
        /* <DEDUP_REMOVED lines=13> */
.L_x_3851:


//--------------------- .text._Z27moe_output_optimized_kernelIfLb1EEvPKfPKT_PKiS6_S1_PS2_ii --------------------------
	.section	.text._Z27moe_output_optimized_kernelIfLb1EEvPKfPKT_PKiS6_S1_PS2_ii,"ax",@progbits
	.align	128
        .global         _Z27moe_output_optimized_kernelIfLb1EEvPKfPKT_PKiS6_S1_PS2_ii
        .type           _Z27moe_output_optimized_kernelIfLb1EEvPKfPKT_PKiS6_S1_PS2_ii,@function
        .size           _Z27moe_output_optimized_kernelIfLb1EEvPKfPKT_PKiS6_S1_PS2_ii,(.L_x_3882 - _Z27moe_output_optimized_kernelIfLb1EEvPKfPKT_PKiS6_S1_PS2_ii)
        .other          _Z27moe_output_optimized_kernelIfLb1EEvPKfPKT_PKiS6_S1_PS2_ii,@"STO_CUDA_ENTRY STV_DEFAULT"
_Z27moe_output_optimized_kernelIfLb1EEvPKfPKT_PKiS6_S1_PS2_ii:
.text._Z27moe_output_optimized_kernelIfLb1EEvPKfPKT_PKiS6_S1_PS2_ii:
        /* <DEDUP_REMOVED lines=28> */
[----:B------:R0:W4:Y:S01]  /*01c0*/  @!P0 LDG.E.CONSTANT R2, desc[UR14][R2.64] ;  /* 0x0000000e02028981 */ /* 0x000122000c1e9900 */
[----:B---3--:R-:W-:-:S06]  /*01d0*/  @!P0 IMAD.WIDE R4, R7, 0x4, R4 ;  /* 0x0000000407048825 */ /* 0x008fcc00078e0204 */
[----:B------:R3:W5:Y:S01]  /*01e0*/  @!P0 LDG.E.CONSTANT R4, desc[UR14][R4.64] ;  /* 0x0000000e04048981 */ /* 0x000762000c1e9900 */
[----:B------:R-:W2:Y:S01]  /*01f0*/  @!P0 S2R R7, SR_CgaCtaId ;  /* 0x0000000000078919 */ /* 0x000ea20000008800 */
[----:B------:R-:W-:-:S04]  /*0200*/  @!P0 MOV R0, 0x400 ;  /* 0x0000040000008802 */ /* 0x000fc80000000f00 */
[C---:B------:R-:W-:Y:S02]  /*0210*/  @!P0 IADD3 R6, PT, PT, R0.reuse, 0x6180, RZ ;  /* 0x0000618000068810 */ /* 0x040fe40007ffe0ff */
[----:B------:R-:W-:Y:S01]  /*0220*/  @!P0 IADD3 R0, PT, PT, R0, 0x6280, RZ ;  /* 0x0000628000008810 */ /* 0x000fe20007ffe0ff */
[----:B-1----:R-:W-:Y:S01]  /*0230*/  UISETP.GE.AND UP0, UPT, UR4, 0x1, UPT ;  /* 0x000000010400788c */ /* 0x002fe2000bf06270 */
[C---:B--2---:R-:W-:Y:S02]  /*0240*/  @!P0 LEA R6, R7.reuse, R6, 0x18 ;  /* 0x0000000607068211 */ /* 0x044fe400078ec0ff */
[----:B------:R-:W-:Y:S02]  /*0250*/  @!P0 LEA R0, R7, R0, 0x18 ;  /* 0x0000000007008211 */ /* 0x000fe400078ec0ff */
[C---:B0-----:R-:W-:Y:S02]  /*0260*/  @!P0 LEA R3, R9.reuse, R6, 0x2 ;  /* 0x0000000609038211 */ /* 0x041fe400078e10ff */
[----:B---3--:R-:W-:-:S02]  /*0270*/  @!P0 LEA R5, R9, R0, 0x2 ;  /* 0x0000000009058211 */ /* 0x008fc400078e10ff */
[----:B------:R-:W-:Y:S01]  /*0280*/  PLOP3.LUT P1, PT, PT, PT, UP0, 0x80, 0x8 ;  /* 0x000000000008781c */ /* 0x000fe20003f2f008 */
[----:B------:R-:W-:-:S04]  /*0290*/  UIMAD UR4, UR5, UR4, URZ ;  /* 0x00000004050472a4 */ /* 0x000fc8000f8e02ff */
[----:B------:R-:W-:Y:S02]  /*02a0*/  USHF.R.S32.HI UR10, URZ, 0x1f, UR4 ;  /* 0x0000001fff0a7899 */ /* 0x000fe40008011404 */
[----:B------:R-:W-:Y:S01]  /*02b0*/  UIMAD.WIDE.U32 UR4, UR4, UR7, URZ ;  /* 0x00000007040472a5 */ /* 0x000fe2000f8e00ff */
[----:B----4-:R0:W-:Y:S04]  /*02c0*/  @!P0 STS [R3], R2 ;  /* 0x0000000203008388 */ /* 0x0101e80000000800 */
[----:B-----5:R0:W-:Y:S01]  /*02d0*/  @!P0 STS [R5], R4 ;  /* 0x0000000405008388 */ /* 0x0201e20000000800 */
[----:B------:R-:W-:Y:S06]  /*02e0*/  BAR.SYNC.DEFER_BLOCKING 0x0 ;  /* 0x0000000000007b1d */ /* 0x000fec0000010000 */
[----:B------:R-:W-:Y:S05]  /*02f0*/  @!P1 EXIT ;  /* 0x000000000000994d */ /* 0x000fea0003800000 */
[----:B------:R-:W-:Y:S01]  /*0300*/  SHF.R.U32.HI R0, RZ, 0x2, R9 ;  /* 0x00000002ff007819 */ /* 0x000fe20000011609 */
[----:B------:R-:W-:Y:S02]  /*0310*/  UISETP.LT.AND UP0, UPT, UR6, 0x40, UPT ;  /* 0x000000400600788c */ /* 0x000fe4000bf01270 */
[----:B------:R-:W-:Y:S01]  /*0320*/  UIMAD UR7, UR10, UR7, URZ ;  /* 0x000000070a0772a4 */ /* 0x000fe2000f8e02ff */
[----:B------:R-:W-:Y:S01]  /*0330*/  LOP3.LUT R0, R0, 0xf8, RZ, 0xc0, !PT ;  /* 0x000000f800007812 */ /* 0x000fe200078ec0ff */
[----:B------:R-:W-:Y:S02]  /*0340*/  USEL UR10, UR6, 0x40, UP0 ;  /* 0x00000040060a7887 */ /* 0x000fe40008000000 */
[----:B------:R-:W-:Y:S01]  /*0350*/  ULEA UR6, UP0, UR4, UR12, 0x2 ;  /* 0x0000000c04067291 */ /* 0x000fe2000f8010ff */
[C---:B0-----:R-:W-:Y:S01]  /*0360*/  LOP3.LUT R3, R0.reuse, 0x6, RZ, 0xfc, !PT ;  /* 0x0000000600037812 */ /* 0x041fe200078efcff */
[----:B------:R-:W-:Y:S01]  /*0370*/  UIADD3 UR5, UPT, UPT, UR5, UR7, URZ ;  /* 0x0000000705057290 */ /* 0x000fe2000fffe0ff */
[----:B------:R-:W-:Y:S01]  /*0380*/  LOP3.LUT R2, R0, 0x7, RZ, 0xfc, !PT ;  /* 0x0000000700027812 */ /* 0x000fe200078efcff */
[----:B------:R-:W-:Y:S01]  /*0390*/  UIADD3 UR8, UPT, UPT, UR8, UR9, URZ ;  /* 0x0000000908087290 */ /* 0x000fe2000fffe0ff */
[----:B------:R-:W-:Y:S01]  /*03a0*/  SHF.L.U32 R0, R9, 0x2, RZ ;  /* 0x0000000209007819 */ /* 0x000fe200000006ff */
[----:B------:R-:W-:Y:S01]  /*03b0*/  ULEA.HI.X UR7, UR4, UR13, UR5, 0x2, UP0 ;  /* 0x0000000d04077291 */ /* 0x000fe200080f1405 */
[----:B------:R-:W-:-:S02]  /*03c0*/  ISETP.GE.AND P1, PT, R3, UR10, PT ;  /* 0x0000000a03007c0c */ /* 0x000fc4000bf26270 */
[C---:B------:R-:W-:Y:S01]  /*03d0*/  LOP3.LUT R58, R0.reuse, 0x1c, RZ, 0xc0, !PT ;  /* 0x0000001c003a7812 */ /* 0x040fe200078ec0ff */
[----:B------:R-:W-:Y:S01]  /*03e0*/  UMOV UR4, URZ ;  /* 0x000000ff00047c82 */ /* 0x000fe20008000000 */
[----:B------:R-:W-:Y:S02]  /*03f0*/  LOP3.LUT R57, R0, 0x7c, RZ, 0xc0, !PT ;  /* 0x0000007c00397812 */ /* 0x000fe400078ec0ff */
[----:B------:R-:W-:Y:S02]  /*0400*/  ISETP.GE.AND P2, PT, R2, UR10, PT ;  /* 0x0000000a02007c0c */ /* 0x000fe4000bf46270 */
[----:B------:R-:W-:Y:S02]  /*0410*/  IADD3 R58, PT, PT, -R58, 0x20, RZ ;  /* 0x000000203a3a7810 */ /* 0x000fe40007ffe1ff */
[----:B------:R-:W-:-:S09]  /*0420*/  IADD3 R57, PT, PT, -R57, 0x80, RZ ;  /* 0x0000008039397810 */ /* 0x000fd20007ffe1ff */
.L_x_495:
[----:B0-----:R-:W0:Y:S01]  /*0430*/  LDCU.64 UR12, c[0x0][0x3b0] ;  /* 0x00007600ff0c77ac */ /* 0x001e220008000a00 */
[----:B------:R-:W-:Y:S01]  /*0440*/  HFMA2 R70, -RZ, RZ, 0, 0 ;  /* 0x00000000ff467431 */ /* 0x000fe200000001ff */
[----:B--2---:R-:W-:Y:S01]  /*0450*/  CS2R R32, SRZ ;  /* 0x0000000000207805 */ /* 0x004fe2000001ff00 */
[----:B------:R-:W-:Y:S01]  /*0460*/  HFMA2 R60, -RZ, RZ, 0, 0 ;  /* 0x00000000ff3c7431 */ /* 0x000fe200000001ff */
[----:B------:R-:W-:Y:S01]  /*0470*/  CS2R R46, SRZ ;  /* 0x00000000002e7805 */ /* 0x000fe2000001ff00 */
[----:B------:R-:W-:Y:S01]  /*0480*/  HFMA2 R64, -RZ, RZ, 0, 0 ;  /* 0x00000000ff407431 */ /* 0x000fe200000001ff */
[----:B------:R-:W-:Y:S01]  /*0490*/  CS2R R34, SRZ ;  /* 0x0000000000227805 */ /* 0x000fe2000001ff00 */
[----:B------:R-:W-:Y:S01]  /*04a0*/  HFMA2 R36, -RZ, RZ, 0, 0 ;  /* 0x00000000ff247431 */ /* 0x000fe200000001ff */
[----:B------:R-:W-:Y:S01]  /*04b0*/  CS2R R66, SRZ ;  /* 0x0000000000427805 */ /* 0x000fe2000001ff00 */
[----:B------:R-:W-:Y:S01]  /*04c0*/  HFMA2 R38, -RZ, RZ, 0, 0 ;  /* 0x00000000ff267431 */ /* 0x000fe200000001ff */
[----:B------:R-:W-:Y:S01]  /*04d0*/  MOV R68, RZ ;  /* 0x000000ff00447202 */ /* 0x000fe20000000f00 */
[----:B------:R-:W-:Y:S01]  /*04e0*/  HFMA2 R23, -RZ, RZ, 0, 0 ;  /* 0x00000000ff177431 */ /* 0x000fe200000001ff */
[----:B------:R-:W-:-:S02]  /*04f0*/  CS2R R42, SRZ ;  /* 0x00000000002a7805 */ /* 0x000fc4000001ff00 */
[----:B------:R-:W-:Y:S02]  /*0500*/  MOV R40, RZ ;  /* 0x000000ff00287202 */ /* 0x000fe40000000f00 */
[----:B------:R-:W-:Y:S02]  /*0510*/  CS2R R54, SRZ ;  /* 0x0000000000367805 */ /* 0x000fe4000001ff00 */
[----:B------:R-:W-:Y:S02]  /*0520*/  MOV R44, RZ ;  /* 0x000000ff002c7202 */ /* 0x000fe40000000f00 */
[----:B------:R-:W-:Y:S02]  /*0530*/  CS2R R20, SRZ ;  /* 0x0000000000147805 */ /* 0x000fe4000001ff00 */
[----:B------:R-:W-:Y:S01]  /*0540*/  MOV R19, RZ ;  /* 0x000000ff00137202 */ /* 0x000fe20000000f00 */
[----:B0-----:R-:W-:Y:S01]  /*0550*/  UISETP.GE.AND UP0, UPT, UR13, 0x1, UPT ;  /* 0x000000010d00788c */ /* 0x001fe2000bf06270 */
[----:B------:R-:W-:Y:S01]  /*0560*/  MOV R16, RZ ;  /* 0x000000ff00107202 */ /* 0x000fe20000000f00 */
[----:B------:R-:W-:Y:S01]  /*0570*/  UIADD3 UR9, UPT, UPT, -UR4, UR12, URZ ;  /* 0x0000000c04097290 */ /* 0x000fe2000fffe1ff */
[----:B------:R-:W-:-:S02]  /*0580*/  CS2R R30, SRZ ;  /* 0x00000000001e7805 */ /* 0x000fc4000001ff00 */
[----:B------:R-:W-:Y:S02]  /*0590*/  CS2R R52, SRZ ;  /* 0x0000000000347805 */ /* 0x000fe4000001ff00 */
[----:B------:R-:W-:Y:S01]  /*05a0*/  MOV R62, RZ ;  /* 0x000000ff003e7202 */ /* 0x000fe20000000f00 */
[----:B------:R-:W-:Y:S01]  /*05b0*/  UISETP.LT.AND UP1, UPT, UR9, 0x80, UPT ;  /* 0x000000800900788c */ /* 0x000fe2000bf21270 */
[----:B------:R-:W-:-:S03]  /*05c0*/  CS2R R28, SRZ ;  /* 0x00000000001c7805 */ /* 0x000fc6000001ff00 */
[----:B------:R-:W-:Y:S01]  /*05d0*/  USEL UR18, UR9, 0x80, UP1 ;  /* 0x0000008009127887 */ /* 0x000fe20008800000 */
[----:B-1-34-:R-:W-:Y:S11]  /*05e0*/  BRA.U !UP0, `(.L_x_415) ;  /* 0x0000005108287547 */ /* 0x01aff6000b800000 */
[----:B------:R-:W0:Y:S01]  /*05f0*/  S2R R56, SR_TID.X ;  /* 0x0000000000387919 */ /* 0x000e220000002100 */
[----:B------:R-:W-:Y:S01]  /*0600*/  MOV R32, RZ ;  /* 0x000000ff00207202 */ /* 0x000fe20000000f00 */
[----:B------:R-:W-:Y:S01]  /*0610*/  UMOV UR5, URZ ;  /* 0x000000ff00057c82 */ /* 0x000fe20008000000 */
[----:B0-----:R-:W-:-:S04]  /*0620*/  SHF.L.U32 R3, R56, 0x2, RZ ;  /* 0x0000000238037819 */ /* 0x001fc800000006ff */
[----:B------:R-:W-:-:S07]  /*0630*/  LOP3.LUT R2, R3, 0x7c, RZ, 0xc0, !PT ;  /* 0x0000007c03027812 */ /* 0x000fce00078ec0ff */
.L_x_430:
        /* <DEDUP_REMOVED lines=8> */
[----:B------:R-:W-:Y:S01]  /*06c0*/  LOP3.LUT R0, R3, 0x1c, RZ, 0xc0, !PT ;  /* 0x0000001c03007812 */ /* 0x000fe200078ec0ff */
[----:B------:R-:W-:Y:S01]  /*06d0*/  BSSY.RECONVERGENT B1, `(.L_x_418) ;  /* 0x000003a000017945 */ /* 0x000fe20003800200 */
[----:B------:R-:W-:Y:S02]  /*06e0*/  MOV R9, R56 ;  /* 0x0000003800097202 */ /* 0x000fe40000000f00 */
[C---:B------:R-:W-:Y:S02]  /*06f0*/  LOP3.LUT R4, R0.reuse, 0x3, RZ, 0xfc, !PT ;  /* 0x0000000300047812 */ /* 0x040fe400078efcff */
[----:B------:R-:W-:Y:S02]  /*0700*/  IADD3 R8, PT, PT, R0, UR5, RZ ;  /* 0x0000000500087c10 */ /* 0x000fe4000fffe0ff */
[----:B------:R-:W-:-:S13]  /*0710*/  ISETP.GE.AND P3, PT, R4, UR16, PT ;  /* 0x0000001004007c0c */ /* 0x000fda000bf66270 */
.L_x_423:
[----:B------:R-:W-:Y:S01]  /*0720*/  SHF.R.U32.HI R13, RZ, 0x3, R9 ;  /* 0x00000003ff0d7819 */ /* 0x000fe20000011609 */
[----:B------:R-:W-:Y:S01]  /*0730*/  BSSY.RECONVERGENT B2, `(.L_x_419) ;  /* 0x0000032000027945 */ /* 0x000fe20003800200 */
[----:B------:R-:W-:Y:S02]  /*0740*/  ISETP.GE.U32.AND P4, PT, R9, 0x100, PT ;  /* 0x000001000900780c */ /* 0x000fe40003f86070 */
        /* <DEDUP_REMOVED lines=22> */
.L_x_420:
        /* <DEDUP_REMOVED lines=11> */
.L_x_422:
        /* <DEDUP_REMOVED lines=15> */
.L_x_421:
[----:B------:R-:W-:Y:S05]  /*0a50*/  BSYNC.RECONVERGENT B2 ;  /* 0x0000000000027941 */ /* 0x000fea0003800200 */
.L_x_419:
[----:B------:R-:W-:Y:S05]  /*0a60*/  @!P4 BRA `(.L_x_423) ;  /* 0xfffffffc002cc947 */ /* 0x000fea000383ffff */
[----:B------:R-:W-:Y:S05]  /*0a70*/  BSYNC.RECONVERGENT B1 ;  /* 0x0000000000017941 */ /* 0x000fea0003800200 */
.L_x_418:
[----:B------:R-:W-:-:S07]  /*0a80*/  MOV R0, R56 ;  /* 0x0000003800007202 */ /* 0x000fce0000000f00 */
.L_x_417:
[----:B------:R-:W-:Y:S05]  /*0a90*/  BSYNC.RECONVERGENT B0 ;  /* 0x0000000000007941 */ /* 0x000fea0003800200 */
.L_x_416:
[----:B------:R-:W-:Y:S01]  /*0aa0*/  BSSY.RECONVERGENT B0, `(.L_x_424) ;  /* 0x0000035000007945 */ /* 0x000fe20003800200 */
.L_x_429:
[----:B0-----:R-:W-:Y:S01]  /*0ab0*/  IADD3 R4, PT, PT, R2, 0x3, RZ ;  /* 0x0000000302047810 */ /* 0x001fe20007ffe0ff */
        /* <DEDUP_REMOVED lines=23> */
.L_x_426:
        /* <DEDUP_REMOVED lines=9> */
.L_x_428:
        /* <DEDUP_REMOVED lines=15> */
.L_x_427:
[----:B------:R-:W-:Y:S05]  /*0db0*/  BSYNC.RECONVERGENT B1 ;  /* 0x0000000000017941 */ /* 0x000fea0003800200 */
.L_x_425:
[C---:B------:R-:W-:Y:S02]  /*0dc0*/  ISETP.GE.U32.AND P0, PT, R0.reuse, 0x300, PT ;  /* 0x000003000000780c */ /* 0x040fe40003f06070 */
[----:B------:R-:W-:-:S11]  /*0dd0*/  IADD3 R0, PT, PT, R0, 0x100, RZ ;  /* 0x0000010000007810 */ /* 0x000fd60007ffe0ff */
[----:B------:R-:W-:Y:S05]  /*0de0*/  @!P0 BRA `(.L_x_429) ;  /* 0xfffffffc00308947 */ /* 0x000fea000383ffff */
[----:B------:R-:W-:Y:S05]  /*0df0*/  BSYNC.RECONVERGENT B0 ;  /* 0x0000000000007941 */ /* 0x000fea0003800200 */
.L_x_424:
[----:B0-----:R-:W0:Y:S01]  /*0e00*/  S2R R5, SR_CgaCtaId ;  /* 0x0000000000057919 */ /* 0x001e220000008800 */
[----:B------:R-:W-:Y:S01]  /*0e10*/  MOV R0, 0x400 ;  /* 0x0000040000007802 */ /* 0x000fe20000000f00 */
[----:B------:R-:W1:Y:S01]  /*0e20*/  LDCU UR11, c[0x0][0x3b4] ;  /* 0x00007680ff0b77ac */ /* 0x000e620008000800 */
[----:B------:R-:W-:Y:S02]  /*0e30*/  SHF.R.U32.HI R6, RZ, 0x2, R56 ;  /* 0x00000002ff067819 */ /* 0x000fe40000011638 */
[----:B------:R-:W-:Y:S01]  /*0e40*/  IADD3 R4, PT, PT, R0, 0x2100, RZ ;  /* 0x0000210000047810 */ /* 0x000fe20007ffe0ff */
[----:B------:R-:W-:Y:S01]  /*0e50*/  UIADD3 UR5, UPT, UPT, UR5, 0x20, URZ ;  /* 0x0000002005057890 */ /* 0x000fe2000fffe0ff */
[----:B------:R-:W-:-:S03]  /*0e60*/  LOP3.LUT R6, R6, 0xf8, RZ, 0xc0, !PT ;  /* 0x000000f806067812 */ /* 0x000fc600078ec0ff */
[----:B-1----:R-:W-:Y:S01]  /*0e70*/  UISETP.GE.AND UP0, UPT, UR5, UR11, UPT ;  /* 0x0000000b0500728c */ /* 0x002fe2000bf06270 */
[C---:B0-----:R-:W-:Y:S02]  /*0e80*/  LEA R59, R5.reuse, R0, 0x18 ;  /* 0x00000000053b7211 */ /* 0x041fe400078ec0ff */
[----:B------:R-:W-:-:S03]  /*0e90*/  LEA R5, R5, R4, 0x18 ;  /* 0x0000000405057211 */ /* 0x000fc600078ec0ff */
[----:B------:R-:W-:Y:S01]  /*0ea0*/  IMAD R59, R6, 0x84, R59 ;  /* 0x00000084063b7824 */ /* 0x000fe200078e023b */
[----:B------:R-:W-:Y:S01]  /*0eb0*/  BAR.SYNC.DEFER_BLOCKING 0x0 ;  /* 0x0000000000007b1d */ /* 0x000fe20000010000 */
[----:B------:R-:W-:-:S05]  /*0ec0*/  LEA R0, R2, R5, 0x2 ;  /* 0x0000000502007211 */ /* 0x000fca00078e10ff */
[----:B------:R-:W-:Y:S04]  /*0ed0*/  LDS.128 R12, [R59] ;  /* 0x000000003b0c7984 */ /* 0x000fe80000000c00 */
[----:B------:R-:W0:Y:S04]  /*0ee0*/  LDS.128 R24, [R0] ;  /* 0x0000000000187984 */ /* 0x000e280000000c00 */
[----:B------:R-:W1:Y:S04]  /*0ef0*/  LDS.128 R8, [R59+0x80] ;  /* 0x000080003b087984 */ /* 0x000e680000000c00 */
[----:B------:R-:W2:Y:S04]  /*0f00*/  LDS.128 R48, [R0+0x200] ;  /* 0x0002000000307984 */ /* 0x000ea80000000c00 */
[----:B------:R-:W3:Y:S04]  /*0f10*/  LDS R61, [R0+0x210] ;  /* 0x00021000003d7984 */ /* 0x000ee80000000800 */
[----:B------:R-:W4:Y:S04]  /*0f20*/  LDS.64 R6, [R0+0x408] ;  /* 0x0004080000067984 */ /* 0x000f280000000a00 */
[----:B------:R-:W5:Y:S01]  /*0f30*/  LDS.64 R4, [R0+0x410] ;  /* 0x0004100000047984 */ /* 0x000f620000000a00 */
        /* <DEDUP_REMOVED lines=9> */
[----:B------:R-:W1:Y:S01]  /*0fd0*/  LDS.128 R16, [R59+0x290] ;  /* 0x000290003b107984 */ /* 0x000e620000000c00 */
[----:B--2---:R-:W-:Y:S01]  /*0fe0*/  FFMA R45, R49, R13, R76 ;  /* 0x0000000d312d7223 */ /* 0x004fe2000000004c */
[C---:B------:R-:W-:Y:S01]  /*0ff0*/  FFMA R63, R13.reuse, R50, R74 ;  /* 0x000000320d3f7223 */ /* 0x040fe2000000004a */
[----:B------:R-:W-:Y:S01]  /*1000*/  FFMA R41, R13, R51, R72 ;  /* 0x000000330d297223 */ /* 0x000fe20000000048 */
[----:B---3--:R-:W-:Y:S01]  /*1010*/  FFMA R48, R61, R13, R12 ;  /* 0x0000000d3d307223 */ /* 0x008fe2000000000c */
[----:B------:R-:W-:Y:S01]  /*1020*/  FFMA R13, R49, R10, R8 ;  /* 0x0000000a310d7223 */ /* 0x000fe20000000008 */
[C---:B------:R-:W-:Y:S01]  /*1030*/  FFMA R8, R10.reuse, R50, R37 ;  /* 0x000000320a087223 */ /* 0x040fe20000000025 */
[----:B------:R-:W-:Y:S01]  /*1040*/  FFMA R9, R10, R51, R38 ;  /* 0x000000330a097223 */ /* 0x000fe20000000026 */
[----:B------:R-:W-:Y:S01]  /*1050*/  FFMA R10, R61, R10, R36 ;  /* 0x0000000a3d0a7223 */ /* 0x000fe20000000024 */
[-C--:B----4-:R-:W-:Y:S01]  /*1060*/  FFMA R66, R6, R14.reuse, R45 ;  /* 0x0000000e06427223 */ /* 0x090fe2000000002d */
[----:B------:R-:W2:Y:S01]  /*1070*/  LDS.128 R36, [R59+0x100] ;  /* 0x000100003b247984 */ /* 0x000ea20000000c00 */
[----:B------:R-:W-:Y:S01]  /*1080*/  FFMA R63, R14, R7, R63 ;  /* 0x000000070e3f7223 */ /* 0x000fe2000000003f */
[----:B-----5:R-:W-:Y:S01]  /*1090*/  FFMA R12, R4, R14, R41 ;  /* 0x0000000e040c7223 */ /* 0x020fe20000000029 */
[----:B------:R-:W-:Y:S01]  /*10a0*/  FFMA R65, R14, R5, R48 ;  /* 0x000000050e417223 */ /* 0x000fe20000000030 */
[C---:B0-----:R-:W-:Y:S01]  /*10b0*/  FFMA R14, R20.reuse, R24, R35 ;  /* 0x00000018140e7223 */ /* 0x041fe20000000023 */
[C---:B------:R-:W-:Y:S01]  /*10c0*/  FFMA R68, R20.reuse, R25, R68 ;  /* 0x0000001914447223 */ /* 0x040fe20000000044 */
[C---:B------:R-:W-:Y:S01]  /*10d0*/  FFMA R48, R20.reuse, R26, R67 ;  /* 0x0000001a14307223 */ /* 0x040fe20000000043 */
[----:B------:R-:W-:Y:S01]  /*10e0*/  FFMA R20, R20, R27, R70 ;  /* 0x0000001b14147223 */ /* 0x000fe20000000046 */
[----:B------:R-:W-:Y:S01]  /*10f0*/  FFMA R14, R49, R21, R14 ;  /* 0x00000015310e7223 */ /* 0x000fe2000000000e */
[C---:B------:R-:W-:Y:S01]  /*1100*/  FFMA R69, R21.reuse, R50, R68 ;  /* 0x0000003215457223 */ /* 0x040fe20000000044 */
[----:B------:R-:W-:Y:S01]  /*1110*/  FFMA R67, R21, R51, R48 ;  /* 0x0000003315437223 */ /* 0x000fe20000000030 */
[----:B------:R-:W-:Y:S01]  /*1120*/  FFMA R20, R61, R21, R20 ;  /* 0x000000153d147223 */ /* 0x000fe20000000014 */
[C---:B-1----:R-:W-:Y:S01]  /*1130*/  FFMA R68, R17.reuse, R24, R34 ;  /* 0x0000001811447223 */ /* 0x042fe20000000022 */
[C---:B------:R-:W-:Y:S01]  /*1140*/  FFMA R21, R17.reuse, R25, R46 ;  /* 0x0000001911157223 */ /* 0x040fe2000000002e */
[C---:B------:R-:W-:Y:S01]  /*1150*/  FFMA R34, R17.reuse, R26, R33 ;  /* 0x0000001a11227223 */ /* 0x040fe20000000021 */
[----:B------:R-:W-:Y:S01]  /*1160*/  FFMA R70, R17, R27, R32 ;  /* 0x0000001b11467223 */ /* 0x000fe20000000020 */
[----:B------:R-:W-:Y:S01]  /*1170*/  FFMA R68, R49, R18, R68 ;  /* 0x0000001231447223 */ /* 0x000fe20000000044 */
[C---:B------:R-:W-:Y:S01]  /*1180*/  FFMA R16, R18.reuse, R50, R21 ;  /* 0x0000003212107223 */ /* 0x040fe20000000015 */
[----:B------:R-:W-:Y:S01]  /*1190*/  FFMA R17, R18, R51, R34 ;  /* 0x0000003312117223 */ /* 0x000fe20000000022 */
[----:B------:R-:W-:Y:S01]  /*11a0*/  FFMA R70, R61, R18, R70 ;  /* 0x000000123d467223 */ /* 0x000fe20000000046 */
[C---:B--2---:R-:W-:Y:S01]  /*11b0*/  FFMA R18, R38.reuse, R24, R47 ;  /* 0x0000001826127223 */ /* 0x044fe2000000002f */
[C---:B------:R-:W-:Y:S01]  /*11c0*/  FFMA R48, R38.reuse, R25, R44 ;  /* 0x0000001926307223 */ /* 0x040fe2000000002c */
[C---:B------:R-:W-:Y:S01]  /*11d0*/  FFMA R72, R38.reuse, R26, R55 ;  /* 0x0000001a26487223 */ /* 0x040fe20000000037 */
[----:B------:R-:W0:Y:S01]  /*11e0*/  LDS.128 R44, [R59+0x180] ;  /* 0x000180003b2c7984 */ /* 0x000e220000000c00 */
[----:B------:R-:W-:Y:S01]  /*11f0*/  FFMA R37, R49, R39, R18 ;  /* 0x0000002731257223 */ /* 0x000fe20000000012 */
[C---:B------:R-:W-:Y:S01]  /*1200*/  FFMA R18, R39.reuse, R50, R48 ;  /* 0x0000003227127223 */ /* 0x040fe20000000030 */
[----:B------:R-:W-:Y:S01]  /*1210*/  FFMA R21, R39, R51, R72 ;  /* 0x0000003327157223 */ /* 0x000fe20000000048 */
[----:B------:R-:W1:Y:S01]  /*1220*/  LDS.128 R32, [R59+0x310] ;  /* 0x000310003b207984 */ /* 0x000e620000000c00 */
[----:B------:R-:W-:Y:S01]  /*1230*/  FFMA R38, R38, R27, R64 ;  /* 0x0000001b26267223 */ /* 0x000fe20000000040 */
[----:B------:R-:W-:Y:S01]  /*1240*/  FFMA R20, R22, R5, R20 ;  /* 0x0000000516147223 */ /* 0x000fe20000000014 */
[----:B------:R-:W-:Y:S01]  /*1250*/  FFMA R75, R6, R19, R68 ;  /* 0x00000013064b7223 */ /* 0x000fe20000000044 */
[----:B------:R-:W-:Y:S01]  /*1260*/  FFMA R73, R19, R5, R70 ;  /* 0x0000000513497223 */ /* 0x000fe20000000046 */
[----:B------:R-:W-:Y:S01]  /*1270*/  FFMA R38, R61, R39, R38 ;  /* 0x000000273d267223 */ /* 0x000fe20000000026 */
[C---:B0-----:R-:W-:Y:S01]  /*1280*/  FFMA R77, R47.reuse, R24, R42 ;  /* 0x000000182f4d7223 */ /* 0x041fe2000000002a */
[C---:B------:R-:W-:Y:S01]  /*1290*/  FFMA R55, R47.reuse, R25, R40 ;  /* 0x000000192f377223 */ /* 0x040fe20000000028 */
[CC--:B------:R-:W-:Y:S01]  /*12a0*/  FFMA R72, R47.reuse, R26.reuse, R43 ;  /* 0x0000001a2f487223 */ /* 0x0c0fe2000000002b */
[----:B------:R-:W-:Y:S01]  /*12b0*/  FFMA R60, R47, R27, R60 ;  /* 0x0000001b2f3c7223 */ /* 0x000fe2000000003c */
[----:B------:R-:W0:Y:S01]  /*12c0*/  LDS.128 R40, [R59+0x390] ;  /* 0x000390003b287984 */ /* 0x000e220000000c00 */
[C---:B-1----:R-:W-:Y:S01]  /*12d0*/  FFMA R48, R34.reuse, R26, R53 ;  /* 0x0000001a22307223 */ /* 0x042fe20000000035 */
[C---:B------:R-:W-:Y:S01]  /*12e0*/  FFMA R64, R34.reuse, R24, R31 ;  /* 0x0000001822407223 */ /* 0x040fe2000000001f */
[C---:B------:R-:W-:Y:S01]  /*12f0*/  FFMA R52, R34.reuse, R25, R52 ;  /* 0x0000001922347223 */ /* 0x040fe20000000034 */
[----:B------:R-:W-:Y:S01]  /*1300*/  FFMA R62, R34, R27, R62 ;  /* 0x0000001b223e7223 */ /* 0x000fe2000000003e */
[----:B------:R-:W-:Y:S01]  /*1310*/  FFMA R33, R35, R51, R48 ;  /* 0x0000003323217223 */ /* 0x000fe20000000030 */
[----:B------:R-:W-:Y:S01]  /*1320*/  FFMA R39, R49, R35, R64 ;  /* 0x0000002331277223 */ /* 0x000fe20000000040 */
[----:B------:R-:W-:Y:S01]  /*1330*/  FFMA R34, R35, R50, R52 ;  /* 0x0000003223227223 */ /* 0x000fe20000000034 */
[----:B------:R-:W-:Y:S01]  /*1340*/  FFMA R64, R4, R19, R17 ;  /* 0x0000001304407223 */ /* 0x000fe20000000011 */
[C---:B0-----:R-:W-:Y:S01]  /*1350*/  FFMA R53, R43.reuse, R24, R28 ;  /* 0x000000182b357223 */ /* 0x041fe2000000001c */
[C---:B------:R-:W-:Y:S01]  /*1360*/  FFMA R47, R43.reuse, R25, R30 ;  /* 0x000000192b2f7223 */ /* 0x040fe2000000001e */
[C---:B------:R-:W-:Y:S01]  /*1370*/  FFMA R74, R43.reuse, R26, R29 ;  /* 0x0000001a2b4a7223 */ /* 0x040fe2000000001d */
[----:B------:R-:W-:Y:S01]  /*1380*/  FFMA R54, R43, R27, R54 ;  /* 0x0000001b2b367223 */ /* 0x000fe20000000036 */
[----:B------:R-:W0:Y:S01]  /*1390*/  LDS.128 R28, [R59+0x190] ;  /* 0x000190003b1c7984 */ /* 0x000e220000000c00 */
[----:B------:R-:W-:Y:S01]  /*13a0*/  FFMA R42, R61, R35, R62 ;  /* 0x000000233d2a7223 */ /* 0x000fe2000000003e */
[----:B------:R-:W-:Y:S01]  /*13b0*/  FFMA R43, R6, R11, R13 ;  /* 0x0000000b062b7223 */ /* 0x000fe2000000000d */
[-C--:B------:R-:W-:Y:S01]  /*13c0*/  FFMA R13, R22, R7.reuse, R69 ;  /* 0x00000007160d7223 */ /* 0x080fe20000000045 */
[----:B------:R-:W1:Y:S01]  /*13d0*/  LDS.128 R24, [R59+0x3a0] ;  /* 0x0003a0003b187984 */ /* 0x000e620000000c00 */
[----:B------:R-:W-:-:S03]  /*13e0*/  FFMA R69, R19, R7, R16 ;  /* 0x0000000713457223 */ /* 0x000fc60000000010 */
[----:B------:R-:W2:Y:S01]  /*13f0*/  LDS R35, [R0+0x60c] ;  /* 0x00060c0000237984 */ /* 0x000ea20000000800 */
[CC--:B0-----:R-:W-:Y:S01]  /*1400*/  FFMA R46, R28.reuse, R50.reuse, R55 ;  /* 0x000000321c2e7223 */ /* 0x0c1fe20000000037 */
[C---:B------:R-:W-:Y:S01]  /*1410*/  FFMA R77, R28.reuse, R49, R77 ;  /* 0x000000311c4d7223 */ /* 0x040fe2000000004d */
[C---:B------:R-:W-:Y:S01]  /*1420*/  FFMA R55, R28.reuse, R51, R72 ;  /* 0x000000331c377223 */ /* 0x040fe20000000048 */
[----:B------:R-:W-:Y:S01]  /*1430*/  FFMA R52, R28, R61, R60 ;  /* 0x0000003d1c347223 */ /* 0x000fe2000000003c */
[C---:B-1----:R-:W-:Y:S01]  /*1440*/  FFMA R53, R24.reuse, R49, R53 ;  /* 0x0000003118357223 */ /* 0x042fe20000000035 */
[C---:B------:R-:W-:Y:S01]  /*1450*/  FFMA R28, R24.reuse, R50, R47 ;  /* 0x00000032181c7223 */ /* 0x040fe2000000002f */
[C---:B------:R-:W-:Y:S01]  /*1460*/  FFMA R71, R24.reuse, R51, R74 ;  /* 0x0000003318477223 */ /* 0x040fe2000000004a */
[----:B------:R-:W-:Y:S01]  /*1470*/  FFMA R60, R24, R61, R54 ;  /* 0x0000003d183c7223 */ /* 0x000fe20000000036 */
[----:B------:R-:W0:Y:S01]  /*1480*/  LDS.128 R48, [R0+0x610] ;  /* 0x0006100000307984 */ /* 0x000e220000000c00 */
[C---:B------:R-:W-:Y:S01]  /*1490*/  FFMA R47, R11.reuse, R7, R8 ;  /* 0x000000070b2f7223 */ /* 0x040fe20000000008 */
[----:B------:R-:W-:Y:S01]  /*14a0*/  FFMA R24, R4, R11, R9 ;  /* 0x0000000b04187223 */ /* 0x000fe20000000009 */
[----:B------:R-:W-:Y:S01]  /*14b0*/  FFMA R61, R11, R5, R10 ;  /* 0x000000050b3d7223 */ /* 0x000fe2000000000a */
[----:B------:R-:W-:Y:S01]  /*14c0*/  FFMA R8, R6, R29, R77 ;  /* 0x0000001d06087223 */ /* 0x000fe2000000004d */
[C---:B------:R-:W-:Y:S01]  /*14d0*/  FFMA R9, R29.reuse, R7, R46 ;  /* 0x000000071d097223 */ /* 0x040fe2000000002e */
[----:B------:R-:W-:Y:S01]  /*14e0*/  FFMA R11, R4, R29, R55 ;  /* 0x0000001d040b7223 */ /* 0x000fe20000000037 */
[-C--:B------:R-:W-:Y:S01]  /*14f0*/  FFMA R54, R6, R22.reuse, R14 ;  /* 0x0000001606367223 */ /* 0x080fe2000000000e */
[C---:B------:R-:W-:Y:S01]  /*1500*/  FFMA R14, R4.reuse, R22, R67 ;  /* 0x00000016040e7223 */ /* 0x040fe20000000043 */
[----:B------:R-:W-:Y:S01]  /*1510*/  FFMA R17, R29, R5, R52 ;  /* 0x000000051d117223 */ /* 0x000fe20000000034 */
[----:B--2---:R-:W-:Y:S01]  /*1520*/  FFMA R55, R35, R15, R66 ;  /* 0x0000000f23377223 */ /* 0x004fe20000000042 */
[----:B------:R-:W-:Y:S01]  /*1530*/  FFMA R71, R4, R25, R71 ;  /* 0x0000001904477223 */ /* 0x000fe20000000047 */
[----:B------:R-:W-:Y:S01]  /*1540*/  FFMA R77, R25, R5, R60 ;  /* 0x00000005194d7223 */ /* 0x000fe2000000003c */
[-C--:B0-----:R-:W-:Y:S01]  /*1550*/  FFMA R51, R35, R30.reuse, R8 ;  /* 0x0000001e23337223 */ /* 0x081fe20000000008 */
[----:B------:R-:W-:Y:S01]  /*1560*/  FFMA R66, R48, R30, R9 ;  /* 0x0000001e30427223 */ /* 0x000fe20000000009 */
[----:B------:R-:W-:Y:S01]  /*1570*/  FFMA R29, R30, R49, R11 ;  /* 0x000000311e1d7223 */ /* 0x000fe2000000000b */
[C---:B------:R-:W-:Y:S01]  /*1580*/  FFMA R52, R48.reuse, R15, R63 ;  /* 0x0000000f30347223 */ /* 0x040fe2000000003f */
[----:B------:R-:W0:Y:S01]  /*1590*/  LDS.128 R8, [R59+0x110] ;  /* 0x000110003b087984 */ /* 0x000e220000000c00 */
[C---:B------:R-:W-:Y:S01]  /*15a0*/  FFMA R67, R15.reuse, R49, R12 ;  /* 0x000000310f437223 */ /* 0x040fe2000000000c */
[-C--:B------:R-:W-:Y:S01]  /*15b0*/  FFMA R62, R15, R50.reuse, R65 ;  /* 0x000000320f3e7223 */ /* 0x080fe20000000041 */
[----:B------:R-:W-:Y:S01]  /*15c0*/  FFMA R46, R48, R23, R13 ;  /* 0x00000017302e7223 */ /* 0x000fe2000000000d */
[----:B------:R-:W-:Y:S01]  /*15d0*/  FFMA R63, R23, R49, R14 ;  /* 0x00000031173f7223 */ /* 0x000fe2000000000e */
[----:B------:R-:W-:Y:S01]  /*15e0*/  FFMA R65, R35, R23, R54 ;  /* 0x0000001723417223 */ /* 0x000fe20000000036 */
[----:B------:R-:W1:Y:S01]  /*15f0*/  LDS.128 R12, [R59+0x320] ;  /* 0x000320003b0c7984 */ /* 0x000e620000000c00 */
[-C--:B------:R-:W-:Y:S01]  /*1600*/  FFMA R54, R23, R50.reuse, R20 ;  /* 0x0000003217367223 */ /* 0x080fe20000000014 */
[----:B------:R-:W-:Y:S01]  /*1610*/  FFMA R20, R6, R25, R53 ;  /* 0x0000001906147223 */ /* 0x000fe20000000035 */
[-C--:B------:R-:W-:Y:S01]  /*1620*/  FFMA R23, R25, R7.reuse, R28 ;  /* 0x0000000719177223 */ /* 0x080fe2000000001c */
[----:B------:R-:W-:Y:S01]  /*1630*/  FFMA R30, R30, R50, R17 ;  /* 0x000000321e1e7223 */ /* 0x000fe20000000011 */
[C---:B0-----:R-:W-:Y:S01]  /*1640*/  FFMA R25, R8.reuse, R7, R18 ;  /* 0x0000000708197223 */ /* 0x041fe20000000012 */
[C---:B------:R-:W-:Y:S01]  /*1650*/  FFMA R16, R8.reuse, R6, R37 ;  /* 0x0000000608107223 */ /* 0x040fe20000000025 */
[C---:B------:R-:W-:Y:S01]  /*1660*/  FFMA R18, R8.reuse, R4, R21 ;  /* 0x0000000408127223 */ /* 0x040fe20000000015 */
[----:B------:R-:W-:Y:S01]  /*1670*/  FFMA R17, R8, R5, R38 ;  /* 0x0000000508117223 */ /* 0x000fe20000000026 */
[-C--:B------:R-:W-:Y:S01]  /*1680*/  FFMA R25, R48, R9.reuse, R25 ;  /* 0x0000000930197223 */ /* 0x080fe20000000019 */
[----:B------:R-:W-:Y:S01]  /*1690*/  FFMA R53, R35, R9, R16 ;  /* 0x0000000923357223 */ /* 0x000fe20000000010 */
[C---:B-1----:R-:W-:Y:S01]  /*16a0*/  FFMA R22, R12.reuse, R6, R39 ;  /* 0x000000060c167223 */ /* 0x042fe20000000027 */
[C---:B------:R-:W-:Y:S01]  /*16b0*/  FFMA R21, R12.reuse, R7, R34 ;  /* 0x000000070c157223 */ /* 0x040fe20000000022 */
[C---:B------:R-:W-:Y:S01]  /*16c0*/  FFMA R28, R12.reuse, R4, R33 ;  /* 0x000000040c1c7223 */ /* 0x040fe20000000021 */
[----:B------:R-:W-:Y:S01]  /*16d0*/  FFMA R34, R12, R5, R42 ;  /* 0x000000050c227223 */ /* 0x000fe2000000002a */
[CC--:B------:R-:W-:Y:S01]  /*16e0*/  FFMA R37, R9.reuse, R49.reuse, R18 ;  /* 0x0000003109257223 */ /* 0x0c0fe20000000012 */
[----:B------:R-:W-:Y:S01]  /*16f0*/  FFMA R8, R9, R50, R17 ;  /* 0x0000003209087223 */ /* 0x000fe20000000011 */
[----:B------:R-:W0:Y:S01]  /*1700*/  LDS.128 R4, [R59+0x90] ;  /* 0x000090003b047984 */ /* 0x000e220000000c00 */
[CC--:B------:R-:W-:Y:S01]  /*1710*/  FFMA R33, R35.reuse, R26.reuse, R20 ;  /* 0x0000001a23217223 */ /* 0x0c0fe20000000014 */
[----:B------:R-:W-:Y:S01]  /*1720*/  FFMA R12, R48, R26, R23 ;  /* 0x0000001a300c7223 */ /* 0x000fe20000000017 */
[C---:B------:R-:W-:Y:S01]  /*1730*/  FFMA R9, R26.reuse, R49, R71 ;  /* 0x000000311a097223 */ /* 0x040fe20000000047 */
[----:B------:R-:W1:Y:S01]  /*1740*/  LDS.128 R16, [R59+0x2a0] ;  /* 0x0002a0003b107984 */ /* 0x000e620000000c00 */
[-C--:B------:R-:W-:Y:S01]  /*1750*/  FFMA R26, R26, R50.reuse, R77 ;  /* 0x000000321a1a7223 */ /* 0x080fe2000000004d */
[-C--:B------:R-:W-:Y:S01]  /*1760*/  FFMA R77, R35, R13.reuse, R22 ;  /* 0x0000000d234d7223 */ /* 0x080fe20000000016 */
[----:B------:R-:W-:Y:S01]  /*1770*/  FFMA R71, R48, R13, R21 ;  /* 0x0000000d30477223 */ /* 0x000fe20000000015 */
[C---:B------:R-:W-:Y:S01]  /*1780*/  FFMA R39, R13.reuse, R49, R28 ;  /* 0x000000310d277223 */ /* 0x040fe2000000001c */
[----:B------:R-:W2:Y:S01]  /*1790*/  LDS.128 R20, [R0+0x810] ;  /* 0x0008100000147984 */ /* 0x000ea20000000c00 */
        /* <DEDUP_REMOVED lines=9> */
[----:B--2---:R-:W-:Y:S01]  /*1830*/  FFMA R16, R20, R5, R43 ;  /* 0x0000000514107223 */ /* 0x004fe2000000002b */
[CC--:B------:R-:W-:Y:S01]  /*1840*/  FFMA R4, R5.reuse, R22.reuse, R13 ;  /* 0x0000001605047223 */ /* 0x0c0fe2000000000d */
[-C--:B------:R-:W-:Y:S01]  /*1850*/  FFMA R68, R10, R22.reuse, R37 ;  /* 0x000000160a447223 */ /* 0x080fe20000000025 */
[----:B------:R-:W-:Y:S01]  /*1860*/  FFMA R43, R5, R21, R28 ;  /* 0x00000015052b7223 */ /* 0x000fe2000000001c */
[C---:B------:R-:W-:Y:S01]  /*1870*/  FFMA R13, R20.reuse, R31, R51 ;  /* 0x0000001f140d7223 */ /* 0x040fe20000000033 */
[C---:B------:R-:W-:Y:S01]  /*1880*/  FFMA R37, R31.reuse, R21, R66 ;  /* 0x000000151f257223 */ /* 0x040fe20000000042 */
[C---:B------:R-:W-:Y:S01]  /*1890*/  FFMA R42, R31.reuse, R22, R29 ;  /* 0x000000161f2a7223 */ /* 0x040fe2000000001d */
[----:B------:R-:W-:Y:S01]  /*18a0*/  FFMA R47, R31, R23, R30 ;  /* 0x000000171f2f7223 */ /* 0x000fe2000000001e */
[----:B------:R-:W-:Y:S01]  /*18b0*/  FFMA R60, R20, R10, R53 ;  /* 0x0000000a143c7223 */ /* 0x000fe20000000035 */
[C---:B------:R-:W-:Y:S01]  /*18c0*/  FFMA R64, R10.reuse, R21, R25 ;  /* 0x000000150a407223 */ /* 0x040fe20000000019 */
[----:B------:R-:W-:Y:S01]  /*18d0*/  FFMA R8, R10, R23, R8 ;  /* 0x000000170a087223 */ /* 0x000fe20000000008 */
[----:B------:R-:W0:Y:S01]  /*18e0*/  LDS.128 R28, [R59+0x10] ;  /* 0x000010003b1c7984 */ /* 0x000e220000000c00 */
[C---:B------:R-:W-:Y:S01]  /*18f0*/  FFMA R53, R17.reuse, R21, R48 ;  /* 0x0000001511357223 */ /* 0x040fe20000000030 */
[CC--:B------:R-:W-:Y:S01]  /*1900*/  FFMA R10, R17.reuse, R22.reuse, R49 ;  /* 0x00000016110a7223 */ /* 0x0c0fe20000000031 */
[----:B------:R-:W-:Y:S01]  /*1910*/  FFMA R61, R17, R23, R50 ;  /* 0x00000017113d7223 */ /* 0x000fe20000000032 */
[C---:B------:R-:W-:Y:S01]  /*1920*/  FFMA R66, R20.reuse, R17, R75 ;  /* 0x0000001114427223 */ /* 0x040fe2000000004b */
[----:B------:R-:W1:Y:S01]  /*1930*/  LDS.128 R48, [R59+0x220] ;  /* 0x000220003b307984 */ /* 0x000e620000000c00 */
[----:B------:R-:W-:Y:S01]  /*1940*/  FFMA R17, R27, R21, R12 ;  /* 0x000000151b117223 */ /* 0x000fe2000000000c */
[----:B------:R-:W-:Y:S01]  /*1950*/  FFMA R5, R5, R23, R24 ;  /* 0x0000001705057223 */ /* 0x000fe20000000018 */
[C---:B------:R-:W-:Y:S01]  /*1960*/  FFMA R33, R20.reuse, R27, R33 ;  /* 0x0000001b14217223 */ /* 0x040fe20000000021 */
[C---:B------:R-:W-:Y:S01]  /*1970*/  FFMA R12, R27.reuse, R22, R9 ;  /* 0x000000161b0c7223 */ /* 0x040fe20000000009 */
[----:B------:R-:W-:Y:S01]  /*1980*/  FFMA R69, R27, R23, R26 ;  /* 0x000000171b457223 */ /* 0x000fe2000000001a */
[----:B------:R-:W-:Y:S01]  /*1990*/  FFMA R70, R20, R14, R77 ;  /* 0x0000000e14467223 */ /* 0x000fe2000000004d */
[----:B------:R-:W2:Y:S01]  /*19a0*/  LDS.128 R24, [R0+0xa10] ;  /* 0x000a100000187984 */ /* 0x000ea20000000c00 */
[C---:B------:R-:W-:Y:S01]  /*19b0*/  FFMA R72, R14.reuse, R21, R71 ;  /* 0x000000150e487223 */ /* 0x040fe20000000047 */
[CC--:B------:R-:W-:Y:S01]  /*19c0*/  FFMA R74, R14.reuse, R22.reuse, R39 ;  /* 0x000000160e4a7223 */ /* 0x0c0fe20000000027 */
[----:B------:R-:W-:Y:S01]  /*19d0*/  FFMA R14, R14, R23, R34 ;  /* 0x000000170e0e7223 */ /* 0x000fe20000000022 */
[----:B------:R-:W-:Y:S04]  /*19e0*/  LDS.64 R38, [R0+0xc20] ;  /* 0x000c200000267984 */ /* 0x000fe80000000a00 */
[----:B------:R-:W3:Y:S01]  /*19f0*/  LDS.64 R34, [R0+0xc18] ;  /* 0x000c180000227984 */ /* 0x000ee20000000a00 */
[C---:B0-----:R-:W-:Y:S01]  /*1a00*/  FFMA R76, R28.reuse, R22, R67 ;  /* 0x000000161c4c7223 */ /* 0x041fe20000000043 */
[CC--:B------:R-:W-:Y:S01]  /*1a10*/  FFMA R55, R28.reuse, R20.reuse, R55 ;  /* 0x000000141c377223 */ /* 0x0c0fe20000000037 */
[C---:B------:R-:W-:Y:S01]  /*1a20*/  FFMA R9, R28.reuse, R21, R52 ;  /* 0x000000151c097223 */ /* 0x040fe20000000034 */
[----:B------:R-:W-:Y:S01]  /*1a30*/  FFMA R67, R28, R23, R62 ;  /* 0x000000171c437223 */ /* 0x000fe2000000003e */
[C---:B-1----:R-:W-:Y:S01]  /*1a40*/  FFMA R28, R48.reuse, R20, R65 ;  /* 0x00000014301c7223 */ /* 0x042fe20000000041 */
[C---:B------:R-:W-:Y:S01]  /*1a50*/  FFMA R46, R48.reuse, R21, R46 ;  /* 0x00000015302e7223 */ /* 0x040fe2000000002e */
[----:B------:R-:W0:Y:S01]  /*1a60*/  LDS R20, [R0+0xa20] ;  /* 0x000a200000147984 */ /* 0x000e220000000800 */
[C---:B------:R-:W-:Y:S01]  /*1a70*/  FFMA R52, R48.reuse, R22, R63 ;  /* 0x0000001630347223 */ /* 0x040fe2000000003f */
[----:B------:R-:W-:Y:S01]  /*1a80*/  FFMA R63, R48, R23, R54 ;  /* 0x00000017303f7223 */ /* 0x000fe20000000036 */
[----:B--2---:R-:W-:Y:S01]  /*1a90*/  FFMA R65, R29, R26, R9 ;  /* 0x0000001a1d417223 */ /* 0x004fe20000000009 */
[C---:B------:R-:W-:Y:S01]  /*1aa0*/  FFMA R71, R25.reuse, R29, R55 ;  /* 0x0000001d19477223 */ /* 0x040fe20000000037 */
[----:B------:R-:W-:Y:S01]  /*1ab0*/  FFMA R77, R25, R6, R16 ;  /* 0x00000006194d7223 */ /* 0x000fe20000000010 */
[CC--:B------:R-:W-:Y:S01]  /*1ac0*/  FFMA R54, R6.reuse, R26.reuse, R43 ;  /* 0x0000001a06367223 */ /* 0x0c0fe2000000002b */
[-C--:B------:R-:W-:Y:S01]  /*1ad0*/  FFMA R9, R6, R27.reuse, R4 ;  /* 0x0000001b06097223 */ /* 0x080fe20000000004 */
[----:B------:R-:W-:Y:S01]  /*1ae0*/  FFMA R55, R29, R27, R76 ;  /* 0x0000001b1d377223 */ /* 0x000fe2000000004c */
[-C--:B------:R-:W-:Y:S01]  /*1af0*/  FFMA R73, R49, R26.reuse, R46 ;  /* 0x0000001a31497223 */ /* 0x080fe2000000002e */
[----:B------:R-:W-:Y:S01]  /*1b00*/  FFMA R75, R25, R49, R28 ;  /* 0x00000031194b7223 */ /* 0x000fe2000000001c */
[C---:B------:R-:W-:Y:S01]  /*1b10*/  FFMA R46, R18.reuse, R26, R53 ;  /* 0x0000001a122e7223 */ /* 0x040fe20000000035 */
[-C--:B------:R-:W-:Y:S01]  /*1b20*/  FFMA R53, R18, R27.reuse, R10 ;  /* 0x0000001b12357223 */ /* 0x080fe2000000000a */
[-C--:B---3--:R-:W-:Y:S01]  /*1b30*/  FFMA R28, R34, R30.reuse, R71 ;  /* 0x0000001e221c7223 */ /* 0x088fe20000000047 */
[----:B------:R-:W-:Y:S01]  /*1b40*/  FFMA R43, R49, R27, R52 ;  /* 0x0000001b312b7223 */ /* 0x000fe20000000034 */
[----:B------:R-:W-:Y:S01]  /*1b50*/  FFMA R24, R38, R30, R55 ;  /* 0x0000001e26187223 */ /* 0x000fe20000000037 */
[----:B------:R-:W-:Y:S01]  /*1b60*/  FFMA R55, R34, R7, R77 ;  /* 0x0000000722377223 */ /* 0x000fe2000000004d */
[----:B------:R-:W-:Y:S01]  /*1b70*/  FFMA R21, R25, R11, R60 ;  /* 0x0000000b19157223 */ /* 0x000fe2000000003c */
[CC--:B------:R-:W-:Y:S01]  /*1b80*/  FFMA R64, R11.reuse, R26.reuse, R64 ;  /* 0x0000001a0b407223 */ /* 0x0c0fe20000000040 */
[----:B------:R-:W-:Y:S01]  /*1b90*/  FFMA R23, R11, R27, R68 ;  /* 0x0000001b0b177223 */ /* 0x000fe20000000044 */
[-C--:B------:R-:W-:Y:S01]  /*1ba0*/  FFMA R65, R30, R35.reuse, R65 ;  /* 0x000000231e417223 */ /* 0x080fe20000000041 */
[----:B------:R-:W-:Y:S01]  /*1bb0*/  FFMA R73, R50, R35, R73 ;  /* 0x0000002332497223 */ /* 0x000fe20000000049 */
[----:B------:R-:W-:Y:S01]  /*1bc0*/  FFMA R72, R15, R26, R72 ;  /* 0x0000001a0f487223 */ /* 0x000fe20000000048 */
[C---:B0-----:R-:W-:Y:S01]  /*1bd0*/  FFMA R48, R20.reuse, R29, R67 ;  /* 0x0000001d14307223 */ /* 0x041fe20000000043 */
[C---:B------:R-:W-:Y:S01]  /*1be0*/  FFMA R6, R20.reuse, R6, R5 ;  /* 0x0000000614067223 */ /* 0x040fe20000000005 */
        /* <DEDUP_REMOVED lines=8> */
[----:B------:R-:W0:Y:S01]  /*1c70*/  LDS.128 R4, [R59+0x1a0] ;  /* 0x0001a0003b047984 */ /* 0x000e220000000c00 */
[-C--:B------:R-:W-:Y:S01]  /*1c80*/  FFMA R54, R34, R50.reuse, R75 ;  /* 0x0000003222367223 */ /* 0x080fe2000000004b */
[----:B------:R-:W-:Y:S01]  /*1c90*/  FFMA R30, R38, R50, R43 ;  /* 0x00000032261e7223 */ /* 0x000fe2000000002b */
[----:B------:R-:W-:Y:S01]  /*1ca0*/  FFMA R75, R50, R39, R16 ;  /* 0x00000027324b7223 */ /* 0x000fe20000000010 */
[----:B------:R-:W1:Y:S01]  /*1cb0*/  LDS.128 R8, [R59+0x3b0] ;  /* 0x0003b0003b087984 */ /* 0x000e620000000c00 */
[C---:B------:R-:W-:Y:S01]  /*1cc0*/  FFMA R43, R19.reuse, R35, R46 ;  /* 0x00000023132b7223 */ /* 0x040fe2000000002e */
[-C--:B------:R-:W-:Y:S01]  /*1cd0*/  FFMA R46, R38, R19.reuse, R53 ;  /* 0x00000013262e7223 */ /* 0x080fe20000000035 */
        /* <DEDUP_REMOVED lines=28> */
[----:B------:R-:W0:Y:S01]  /*1ea0*/  LDS.128 R20, [R0+0xe20] ;  /* 0x000e200000147984 */ /* 0x000e220000000c00 */
[C---:B------:R-:W-:Y:S01]  /*1eb0*/  FFMA R77, R12.reuse, R35, R72 ;  /* 0x000000230c4d7223 */ /* 0x040fe20000000048 */
[C---:B------:R-:W-:Y:S01]  /*1ec0*/  FFMA R38, R12.reuse, R38, R29 ;  /* 0x000000260c267223 */ /* 0x040fe2000000001d */
[----:B------:R-:W-:Y:S01]  /*1ed0*/  FFMA R52, R12, R39, R52 ;  /* 0x000000270c347223 */ /* 0x000fe20000000034 */
[----:B------:R-:W1:Y:S01]  /*1ee0*/  LDS R67, [R0+0xe1c] ;  /* 0x000e1c0000437984 */ /* 0x000e620000000800 */
[C---:B0-----:R-:W-:Y:S01]  /*1ef0*/  FFMA R8, R20.reuse, R31, R65 ;  /* 0x0000001f14087223 */ /* 0x041fe20000000041 */
[C---:B------:R-:W-:Y:S01]  /*1f00*/  FFMA R12, R31.reuse, R22, R71 ;  /* 0x000000161f0c7223 */ /* 0x040fe20000000047 */
[C---:B------:R-:W-:Y:S01]  /*1f10*/  FFMA R65, R20.reuse, R17, R64 ;  /* 0x0000001114417223 */ /* 0x040fe20000000040 */
[----:B------:R-:W-:Y:S01]  /*1f20*/  FFMA R35, R31, R21, R24 ;  /* 0x000000151f237223 */ /* 0x000fe20000000018 */
[----:B-1----:R-:W-:Y:S01]  /*1f30*/  FFMA R71, R67, R17, R26 ;  /* 0x0000001143477223 */ /* 0x002fe2000000001a */
[----:B------:R-:W-:Y:S01]  /*1f40*/  FFMA R62, R20, R6, R27 ;  /* 0x00000006143e7223 */ /* 0x000fe2000000001b */
[CC--:B------:R-:W-:Y:S01]  /*1f50*/  FFMA R64, R6.reuse, R21.reuse, R25 ;  /* 0x0000001506407223 */ /* 0x0c0fe20000000019 */
[C---:B------:R-:W-:Y:S01]  /*1f60*/  FFMA R23, R17.reuse, R21, R4 ;  /* 0x0000001511177223 */ /* 0x040fe20000000004 */
[----:B------:R-:W0:Y:S01]  /*1f70*/  LDS.128 R24, [R59+0xa0] ;  /* 0x0000a0003b187984 */ /* 0x000e220000000c00 */
[----:B------:R-:W-:Y:S01]  /*1f80*/  FFMA R4, R17, R22, R16 ;  /* 0x0000001611047223 */ /* 0x000fe20000000010 */
[C---:B------:R-:W-:Y:S01]  /*1f90*/  FFMA R60, R67.reuse, R6, R47 ;  /* 0x00000006433c7223 */ /* 0x040fe2000000002f */
[-C--:B------:R-:W-:Y:S01]  /*1fa0*/  FFMA R6, R6, R22.reuse, R69 ;  /* 0x0000001606067223 */ /* 0x080fe20000000045 */
[C---:B------:R-:W-:Y:S01]  /*1fb0*/  FFMA R16, R20.reuse, R51, R73 ;  /* 0x0000003314107223 */ /* 0x040fe20000000049 */
[-C--:B------:R-:W-:Y:S01]  /*1fc0*/  FFMA R69, R67, R13.reuse, R34 ;  /* 0x0000000d43457223 */ /* 0x080fe20000000022 */
        /* <DEDUP_REMOVED lines=8> */
[----:B------:R-:W1:Y:S01]  /*2050*/  LDS.128 R28, [R59+0x2b0] ;  /* 0x0002b0003b1c7984 */ /* 0x000e620000000c00 */
[-C--:B------:R-:W-:Y:S01]  /*2060*/  FFMA R37, R67, R10.reuse, R37 ;  /* 0x0000000a43257223 */ /* 0x080fe20000000025 */
[----:B------:R-:W-:Y:S01]  /*2070*/  FFMA R34, R20, R10, R33 ;  /* 0x0000000a14227223 */ /* 0x000fe20000000021 */
[----:B------:R-:W-:Y:S01]  /*2080*/  FFMA R10, R10, R22, R9 ;  /* 0x000000160a0a7223 */ /* 0x000fe20000000009 */
[C---:B0-----:R-:W-:Y:S01]  /*2090*/  FFMA R38, R24.reuse, R20, R49 ;  /* 0x0000001418267223 */ /* 0x041fe20000000031 */
[C---:B------:R-:W-:Y:S01]  /*20a0*/  FFMA R5, R24.reuse, R21, R48 ;  /* 0x0000001518057223 */ /* 0x040fe20000000030 */
[CC--:B------:R-:W-:Y:S01]  /*20b0*/  FFMA R54, R24.reuse, R22.reuse, R61 ;  /* 0x0000001618367223 */ /* 0x0c0fe2000000003d */
[----:B------:R-:W0:Y:S01]  /*20c0*/  LDS.128 R48, [R0+0x1020] ;  /* 0x0010200000307984 */ /* 0x000e220000000c00 */
[-C--:B------:R-:W-:Y:S01]  /*20d0*/  FFMA R55, R24, R67.reuse, R55 ;  /* 0x0000004318377223 */ /* 0x080fe20000000037 */
[C---:B-1----:R-:W-:Y:S01]  /*20e0*/  FFMA R22, R28.reuse, R22, R53 ;  /* 0x000000161c167223 */ /* 0x042fe20000000035 */
[C---:B------:R-:W-:Y:S01]  /*20f0*/  FFMA R63, R28.reuse, R67, R63 ;  /* 0x000000431c3f7223 */ /* 0x040fe2000000003f */
[C---:B------:R-:W-:Y:S01]  /*2100*/  FFMA R20, R28.reuse, R20, R43 ;  /* 0x000000141c147223 */ /* 0x040fe2000000002b */
[----:B------:R-:W-:Y:S01]  /*2110*/  FFMA R21, R28, R21, R46 ;  /* 0x000000151c157223 */ /* 0x000fe2000000002e */
[C---:B0-----:R-:W-:Y:S01]  /*2120*/  FFMA R53, R25.reuse, R51, R54 ;  /* 0x0000003319357223 */ /* 0x041fe20000000036 */
[C---:B------:R-:W-:Y:S01]  /*2130*/  FFMA R28, R48.reuse, R25, R55 ;  /* 0x00000019301c7223 */ /* 0x040fe20000000037 */
[CC--:B------:R-:W-:Y:S01]  /*2140*/  FFMA R43, R25.reuse, R49.reuse, R38 ;  /* 0x00000031192b7223 */ /* 0x0c0fe20000000026 */
[----:B------:R-:W-:Y:S01]  /*2150*/  FFMA R24, R25, R50, R5 ;  /* 0x0000003219187223 */ /* 0x000fe20000000005 */
[----:B------:R-:W-:Y:S01]  /*2160*/  FFMA R46, R48, R18, R71 ;  /* 0x00000012302e7223 */ /* 0x000fe20000000047 */
        /* <DEDUP_REMOVED lines=10> */
[CC--:B------:R-:W-:Y:S01]  /*2210*/  FFMA R70, R14.reuse, R49.reuse, R77 ;  /* 0x000000310e467223 */ /* 0x0c0fe2000000004d */
[CC--:B------:R-:W-:Y:S01]  /*2220*/  FFMA R72, R14.reuse, R50.reuse, R73 ;  /* 0x000000320e487223 */ /* 0x0c0fe20000000049 */
[C---:B------:R-:W-:Y:S01]  /*2230*/  FFMA R61, R29.reuse, R49, R20 ;  /* 0x000000311d3d7223 */ /* 0x040fe20000000014 */
[CC--:B------:R-:W-:Y:S01]  /*2240*/  FFMA R60, R29.reuse, R50.reuse, R21 ;  /* 0x000000321d3c7223 */ /* 0x0c0fe20000000015 */
[-C--:B------:R-:W-:Y:S01]  /*2250*/  FFMA R63, R29, R51.reuse, R22 ;  /* 0x000000331d3f7223 */ /* 0x080fe20000000016 */
[----:B------:R-:W-:Y:S01]  /*2260*/  FFMA R14, R14, R51, R52 ;  /* 0x000000330e0e7223 */ /* 0x000fe20000000034 */
[----:B------:R-:W1:Y:S01]  /*2270*/  LDS.128 R20, [R59+0x230] ;  /* 0x000230003b147984 */ /* 0x000e620000000c00 */
[----:B------:R-:W-:Y:S01]  /*2280*/  FFMA R37, R48, R11, R37 ;  /* 0x0000000b30257223 */ /* 0x000fe20000000025 */
[C---:B------:R-:W-:Y:S01]  /*2290*/  FFMA R29, R11.reuse, R49, R34 ;  /* 0x000000310b1d7223 */ /* 0x040fe20000000022 */
[C---:B------:R-:W-:Y:S01]  /*22a0*/  FFMA R52, R11.reuse, R50, R13 ;  /* 0x000000320b347223 */ /* 0x040fe2000000000d */
[----:B------:R-:W-:Y:S01]  /*22b0*/  FFMA R65, R11, R51, R10 ;  /* 0x000000330b417223 */ /* 0x000fe2000000000a */
[C---:B0-----:R-:W-:Y:S01]  /*22c0*/  FFMA R67, R4.reuse, R49, R8 ;  /* 0x0000003104437223 */ /* 0x041fe20000000008 */
[C---:B------:R-:W-:Y:S01]  /*22d0*/  FFMA R13, R4.reuse, R48, R39 ;  /* 0x00000030040d7223 */ /* 0x040fe20000000027 */
[C---:B------:R-:W-:Y:S01]  /*22e0*/  FFMA R76, R4.reuse, R50, R35 ;  /* 0x00000032044c7223 */ /* 0x040fe20000000023 */
[----:B------:R-:W-:Y:S01]  /*22f0*/  FFMA R71, R4, R51, R12 ;  /* 0x0000003304477223 */ /* 0x000fe2000000000c */
[----:B------:R-:W0:Y:S04]  /*2300*/  LDS.128 R8, [R0+0x1220] ;  /* 0x0012200000087984 */ /* 0x000e280000000c00 */
[----:B------:R-:W2:Y:S01]  /*2310*/  LDS R4, [R0+0x1230] ;  /* 0x0012300000047984 */ /* 0x000ea20000000800 */
[C---:B-1----:R-:W-:Y:S01]  /*2320*/  FFMA R74, R20.reuse, R49, R16 ;  /* 0x00000031144a7223 */ /* 0x042fe20000000010 */
[C---:B------:R-:W-:Y:S01]  /*2330*/  FFMA R48, R20.reuse, R48, R47 ;  /* 0x0000003014307223 */ /* 0x040fe2000000002f */
[C---:B------:R-:W-:Y:S01]  /*2340*/  FFMA R50, R20.reuse, R50, R17 ;  /* 0x0000003214327223 */ /* 0x040fe20000000011 */
[----:B------:R-:W1:Y:S01]  /*2350*/  LDS.64 R38, [R0+0x1430] ;  /* 0x0014300000267984 */ /* 0x000e620000000a00 */
[----:B------:R-:W-:-:S03]  /*2360*/  FFMA R69, R20, R51, R42 ;  /* 0x0000003314457223 */ /* 0x000fc6000000002a */
[----:B------:R-:W3:Y:S01]  /*2370*/  LDS.64 R34, [R0+0x1428] ;  /* 0x0014280000227984 */ /* 0x000ee20000000a00 */
[C---:B0-----:R-:W-:Y:S01]  /*2380*/  FFMA R49, R9.reuse, R5, R13 ;  /* 0x0000000509317223 */ /* 0x041fe2000000000d */
[C---:B------:R-:W-:Y:S01]  /*2390*/  FFMA R13, R26.reuse, R11, R24 ;  /* 0x0000000b1a0d7223 */ /* 0x040fe20000000018 */
[----:B------:R-:W-:Y:S01]  /*23a0*/  FFMA R51, R9, R26, R28 ;  /* 0x0000001a09337223 */ /* 0x000fe2000000001c */
[-C--:B------:R-:W-:Y:S01]  /*23b0*/  FFMA R16, R26, R10.reuse, R43 ;  /* 0x0000000a1a107223 */ /* 0x080fe2000000002b */
[C---:B--2---:R-:W-:Y:S01]  /*23c0*/  FFMA R12, R4.reuse, R5, R71 ;  /* 0x00000005040c7223 */ /* 0x044fe20000000047 */
[C---:B------:R-:W-:Y:S01]  /*23d0*/  FFMA R67, R5.reuse, R10, R67 ;  /* 0x0000000a05437223 */ /* 0x040fe20000000043 */
[----:B------:R-:W-:Y:S01]  /*23e0*/  FFMA R17, R5, R11, R76 ;  /* 0x0000000b05117223 */ /* 0x000fe2000000004c */
[C---:B------:R-:W-:Y:S01]  /*23f0*/  FFMA R26, R4.reuse, R26, R53 ;  /* 0x0000001a041a7223 */ /* 0x040fe20000000035 */
[C---:B------:R-:W-:Y:S01]  /*2400*/  FFMA R5, R9.reuse, R19, R46 ;  /* 0x0000001309057223 */ /* 0x040fe2000000002e */
[----:B------:R-:W-:Y:S01]  /*2410*/  FFMA R75, R9, R21, R48 ;  /* 0x00000015094b7223 */ /* 0x000fe20000000030 */
[CC--:B------:R-:W-:Y:S01]  /*2420*/  FFMA R73, R21.reuse, R10.reuse, R74 ;  /* 0x0000000a15497223 */ /* 0x0c0fe2000000004a */
[----:B------:R-:W-:Y:S01]  /*2430*/  FFMA R47, R21, R11, R50 ;  /* 0x0000000b152f7223 */ /* 0x000fe20000000032 */
[----:B------:R-:W-:Y:S01]  /*2440*/  FFMA R8, R4, R21, R69 ;  /* 0x0000001504087223 */ /* 0x000fe20000000045 */
[----:B------:R-:W-:Y:S01]  /*2450*/  FFMA R53, R30, R11, R60 ;  /* 0x0000000b1e357223 */ /* 0x000fe2000000003c */
[----:B------:R-:W-:Y:S01]  /*2460*/  FFMA R69, R9, R15, R68 ;  /* 0x0000000f09457223 */ /* 0x000fe20000000044 */
[C---:B------:R-:W-:Y:S01]  /*2470*/  FFMA R70, R15.reuse, R10, R70 ;  /* 0x0000000a0f467223 */ /* 0x040fe20000000046 */
[----:B------:R-:W-:Y:S01]  /*2480*/  FFMA R21, R15, R11, R72 ;  /* 0x0000000b0f157223 */ /* 0x000fe20000000048 */
[----:B------:R-:W-:Y:S01]  /*2490*/  FFMA R60, R4, R15, R14 ;  /* 0x0000000f043c7223 */ /* 0x000fe2000000000e */
[----:B-1----:R-:W-:Y:S01]  /*24a0*/  FFMA R71, R6, R39, R12 ;  /* 0x0000002706477223 */ /* 0x002fe2000000000c */
[----:B------:R-:W-:Y:S01]  /*24b0*/  FFMA R46, R38, R27, R13 ;  /* 0x0000001b262e7223 */ /* 0x000fe2000000000d */
[----:B---3--:R-:W-:Y:S01]  /*24c0*/  FFMA R50, R34, R6, R49 ;  /* 0x0000000622327223 */ /* 0x008fe20000000031 */
[----:B------:R-:W0:Y:S01]  /*24d0*/  LDS.128 R12, [R59+0x1b0] ;  /* 0x0001b0003b0c7984 */ /* 0x000e220000000c00 */
[C---:B------:R-:W-:Y:S01]  /*24e0*/  FFMA R54, R19.reuse, R10, R54 ;  /* 0x0000000a13367223 */ /* 0x040fe20000000036 */
[----:B------:R-:W-:Y:S01]  /*24f0*/  FFMA R43, R19, R11, R66 ;  /* 0x0000000b132b7223 */ /* 0x000fe20000000042 */
[----:B------:R-:W-:Y:S01]  /*2500*/  FFMA R20, R4, R19, R18 ;  /* 0x0000001304147223 */ /* 0x000fe20000000012 */
[----:B------:R-:W-:Y:S01]  /*2510*/  FFMA R48, R38, R6, R17 ;  /* 0x0000000626307223 */ /* 0x000fe20000000011 */
[-C--:B------:R-:W-:Y:S01]  /*2520*/  FFMA R49, R27, R35.reuse, R16 ;  /* 0x000000231b317223 */ /* 0x080fe20000000010 */
[----:B------:R-:W-:Y:S01]  /*2530*/  FFMA R77, R9, R30, R62 ;  /* 0x0000001e094d7223 */ /* 0x000fe2000000003e */
[----:B------:R-:W1:Y:S01]  /*2540*/  LDS.128 R16, [R59+0x3c0] ;  /* 0x0003c0003b107984 */ /* 0x000e620000000c00 */
[----:B------:R-:W-:Y:S01]  /*2550*/  FFMA R24, R30, R10, R61 ;  /* 0x0000000a1e187223 */ /* 0x000fe2000000003d */
[----:B------:R-:W-:Y:S01]  /*2560*/  FFMA R30, R4, R30, R63 ;  /* 0x0000001e041e7223 */ /* 0x000fe2000000003f */
[----:B------:R-:W-:Y:S01]  /*2570*/  FFMA R67, R6, R35, R67 ;  /* 0x0000002306437223 */ /* 0x000fe20000000043 */
[-C--:B------:R-:W-:Y:S01]  /*2580*/  FFMA R6, R38, R22.reuse, R47 ;  /* 0x0000001626067223 */ /* 0x080fe2000000002f */
[C---:B------:R-:W-:Y:S01]  /*2590*/  FFMA R63, R34.reuse, R31, R77 ;  /* 0x0000001f223f7223 */ /* 0x040fe2000000004d */
[C---:B------:R-:W-:Y:S01]  /*25a0*/  FFMA R51, R34.reuse, R27, R51 ;  /* 0x0000001b22337223 */ /* 0x040fe20000000033 */
[----:B------:R-:W-:Y:S01]  /*25b0*/  FFMA R61, R27, R39, R26 ;  /* 0x000000271b3d7223 */ /* 0x000fe2000000001a */
[C---:B------:R-:W-:Y:S01]  /*25c0*/  FFMA R47, R31.reuse, R35, R24 ;  /* 0x000000231f2f7223 */ /* 0x040fe20000000018 */
[----:B------:R-:W-:Y:S01]  /*25d0*/  FFMA R62, R34, R22, R75 ;  /* 0x00000016223e7223 */ /* 0x000fe2000000004b */
[----:B------:R-:W-:Y:S01]  /*25e0*/  FFMA R42, R38, R31, R53 ;  /* 0x0000001f262a7223 */ /* 0x000fe20000000035 */
[C---:B------:R-:W-:Y:S01]  /*25f0*/  FFMA R73, R22.reuse, R35, R73 ;  /* 0x0000002316497223 */ /* 0x040fe20000000049 */
[-C--:B------:R-:W-:Y:S01]  /*2600*/  FFMA R75, R22, R39.reuse, R8 ;  /* 0x00000027164b7223 */ /* 0x080fe20000000008 */
[----:B------:R-:W-:Y:S01]  /*2610*/  FFMA R53, R31, R39, R30 ;  /* 0x000000271f357223 */ /* 0x000fe2000000001e */
[C---:B0-----:R-:W-:Y:S01]  /*2620*/  FFMA R77, R12.reuse, R9, R25 ;  /* 0x000000090c4d7223 */ /* 0x041fe20000000019 */
[C---:B------:R-:W-:Y:S01]  /*2630*/  FFMA R22, R12.reuse, R10, R33 ;  /* 0x0000000a0c167223 */ /* 0x040fe20000000021 */
[----:B------:R-:W0:Y:S01]  /*2640*/  LDS.128 R24, [R59+0x130] ;  /* 0x000130003b187984 */ /* 0x000e220000000c00 */
[C---:B------:R-:W-:Y:S01]  /*2650*/  FFMA R31, R12.reuse, R11, R64 ;  /* 0x0000000b0c1f7223 */ /* 0x040fe20000000040 */
[----:B------:R-:W-:Y:S01]  /*2660*/  FFMA R12, R12, R4, R55 ;  /* 0x000000040c0c7223 */ /* 0x000fe20000000037 */
[----:B------:R-:W-:Y:S01]  /*2670*/  FFMA R77, R34, R13, R77 ;  /* 0x0000000d224d7223 */ /* 0x000fe2000000004d */
[C---:B-1----:R-:W-:Y:S01]  /*2680*/  FFMA R28, R16.reuse, R10, R29 ;  /* 0x0000000a101c7223 */ /* 0x042fe2000000001d */
[C---:B------:R-:W-:Y:S01]  /*2690*/  FFMA R29, R16.reuse, R11, R52 ;  /* 0x0000000b101d7223 */ /* 0x040fe20000000034 */
[C---:B------:R-:W-:Y:S01]  /*26a0*/  FFMA R37, R16.reuse, R9, R37 ;  /* 0x0000000910257223 */ /* 0x040fe20000000025 */
[----:B------:R-:W-:Y:S01]  /*26b0*/  FFMA R16, R16, R4, R65 ;  /* 0x0000000410107223 */ /* 0x000fe20000000041 */
[----:B------:R-:W1:Y:S01]  /*26c0*/  LDS.128 R8, [R59+0x340] ;  /* 0x000340003b087984 */ /* 0x000e620000000c00 */
[C---:B------:R-:W-:Y:S01]  /*26d0*/  FFMA R65, R13.reuse, R35, R22 ;  /* 0x000000230d417223 */ /* 0x040fe20000000016 */
[C---:B------:R-:W-:Y:S01]  /*26e0*/  FFMA R55, R38.reuse, R13, R31 ;  /* 0x0000000d26377223 */ /* 0x040fe2000000001f */
[----:B------:R-:W-:Y:S01]  /*26f0*/  FFMA R4, R13, R39, R12 ;  /* 0x000000270d047223 */ /* 0x000fe2000000000c */
[C---:B------:R-:W-:Y:S01]  /*2700*/  FFMA R33, R17.reuse, R35, R28 ;  /* 0x0000002311217223 */ /* 0x040fe2000000001c */
[-C--:B------:R-:W-:Y:S01]  /*2710*/  FFMA R13, R38, R17.reuse, R29 ;  /* 0x00000011260d7223 */ /* 0x080fe2000000001d */
[----:B------:R-:W-:Y:S01]  /*2720*/  FFMA R37, R34, R17, R37 ;  /* 0x0000001122257223 */ /* 0x000fe20000000025 */
[----:B------:R-:W2:Y:S01]  /*2730*/  LDS.128 R28, [R0+0x1630] ;  /* 0x00163000001c7984 */ /* 0x000ea20000000c00 */
[----:B------:R-:W-:Y:S01]  /*2740*/  FFMA R17, R17, R39, R16 ;  /* 0x0000002711117223 */ /* 0x000fe20000000010 */
[C---:B0-----:R-:W-:Y:S01]  /*2750*/  FFMA R12, R24.reuse, R38, R43 ;  /* 0x00000026180c7223 */ /* 0x041fe2000000002b */
[CC--:B------:R-:W-:Y:S01]  /*2760*/  FFMA R22, R24.reuse, R34.reuse, R5 ;  /* 0x0000002218167223 */ /* 0x0c0fe20000000005 */
[----:B------:R-:W0:Y:S01]  /*2770*/  LDS R43, [R0+0x162c] ;  /* 0x00162c00002b7984 */ /* 0x000e220000000800 */
[C---:B------:R-:W-:Y:S01]  /*2780*/  FFMA R5, R24.reuse, R35, R54 ;  /* 0x0000002318057223 */ /* 0x040fe20000000036 */
[----:B------:R-:W-:Y:S01]  /*2790*/  FFMA R20, R24, R39, R20 ;  /* 0x0000002718147223 */ /* 0x000fe20000000014 */
[C---:B-1----:R-:W-:Y:S01]  /*27a0*/  FFMA R34, R8.reuse, R34, R69 ;  /* 0x0000002208227223 */ /* 0x042fe20000000045 */
[C---:B------:R-:W-:Y:S01]  /*27b0*/  FFMA R69, R8.reuse, R35, R70 ;  /* 0x0000002308457223 */ /* 0x040fe20000000046 */
[C---:B------:R-:W-:Y:S01]  /*27c0*/  FFMA R38, R8.reuse, R38, R21 ;  /* 0x0000002608267223 */ /* 0x040fe20000000015 */
[----:B------:R-:W-:Y:S01]  /*27d0*/  FFMA R60, R8, R39, R60 ;  /* 0x00000027083c7223 */ /* 0x000fe2000000003c */
[C---:B--2---:R-:W-:Y:S01]  /*27e0*/  FFMA R8, R28.reuse, R7, R67 ;  /* 0x000000071c087223 */ /* 0x044fe20000000043 */
[----:B------:R-:W-:Y:S01]  /*27f0*/  FFMA R16, R7, R30, R71 ;  /* 0x0000001e07107223 */ /* 0x000fe20000000047 */
[C---:B------:R-:W-:Y:S01]  /*2800*/  FFMA R31, R25.reuse, R29, R12 ;  /* 0x0000001d191f7223 */ /* 0x040fe2000000000c */
[C---:B------:R-:W-:Y:S01]  /*2810*/  FFMA R54, R28.reuse, R14, R65 ;  /* 0x0000000e1c367223 */ /* 0x040fe20000000041 */
[----:B------:R-:W-:Y:S01]  /*2820*/  FFMA R67, R28, R25, R5 ;  /* 0x000000191c437223 */ /* 0x000fe20000000005 */
[-C--:B------:R-:W-:Y:S01]  /*2830*/  FFMA R12, R25, R30.reuse, R20 ;  /* 0x0000001e190c7223 */ /* 0x080fe20000000014 */
[-C--:B------:R-:W-:Y:S01]  /*2840*/  FFMA R65, R14, R29.reuse, R55 ;  /* 0x0000001d0e417223 */ /* 0x080fe20000000037 */
[----:B------:R-:W-:Y:S01]  /*2850*/  FFMA R35, R7, R29, R48 ;  /* 0x0000001d07237223 */ /* 0x000fe20000000030 */
[C---:B------:R-:W-:Y:S01]  /*2860*/  FFMA R24, R28.reuse, R23, R73 ;  /* 0x000000171c187223 */ /* 0x040fe20000000049 */
[-C--:B------:R-:W-:Y:S01]  /*2870*/  FFMA R52, R23, R30.reuse, R75 ;  /* 0x0000001e17347223 */ /* 0x080fe2000000004b */
[----:B------:R-:W-:Y:S01]  /*2880*/  FFMA R69, R28, R9, R69 ;  /* 0x000000091c457223 */ /* 0x000fe20000000045 */
[C---:B------:R-:W-:Y:S01]  /*2890*/  FFMA R75, R9.reuse, R29, R38 ;  /* 0x0000001d094b7223 */ /* 0x040fe20000000026 */
[----:B------:R-:W-:Y:S01]  /*28a0*/  FFMA R60, R9, R30, R60 ;  /* 0x0000001e093c7223 */ /* 0x000fe2000000003c */
[C---:B0-----:R-:W-:Y:S01]  /*28b0*/  FFMA R71, R43.reuse, R25, R22 ;  /* 0x000000192b477223 */ /* 0x041fe20000000016 */
[C---:B------:R-:W-:Y:S01]  /*28c0*/  FFMA R77, R43.reuse, R14, R77 ;  /* 0x0000000e2b4d7223 */ /* 0x040fe2000000004d */
[----:B------:R-:W-:Y:S01]  /*28d0*/  FFMA R39, R43, R7, R50 ;  /* 0x000000072b277223 */ /* 0x000fe20000000032 */
[----:B------:R-:W-:Y:S01]  /*28e0*/  FFMA R14, R14, R30, R4 ;  /* 0x0000001e0e0e7223 */ /* 0x000fe20000000004 */
[----:B------:R-:W-:Y:S01]  /*28f0*/  FFMA R25, R23, R29, R6 ;  /* 0x0000001d17197223 */ /* 0x000fe20000000006 */
[C---:B------:R-:W-:Y:S01]  /*2900*/  FFMA R73, R43.reuse, R9, R34 ;  /* 0x000000092b497223 */ /* 0x040fe20000000022 */
[----:B------:R-:W0:Y:S01]  /*2910*/  LDS.128 R4, [R59+0xb0] ;  /* 0x0000b0003b047984 */ /* 0x000e220000000c00 */
[CC--:B------:R-:W-:Y:S01]  /*2920*/  FFMA R37, R43.reuse, R18.reuse, R37 ;  /* 0x000000122b257223 */ /* 0x0c0fe20000000025 */
[----:B------:R-:W-:Y:S01]  /*2930*/  FFMA R34, R28, R18, R33 ;  /* 0x000000121c227223 */ /* 0x000fe20000000021 */
[C---:B------:R-:W-:Y:S01]  /*2940*/  FFMA R9, R18.reuse, R29, R13 ;  /* 0x0000001d12097223 */ /* 0x040fe2000000000d */
[----:B------:R-:W-:Y:S01]  /*2950*/  FFMA R55, R43, R23, R62 ;  /* 0x000000172b377223 */ /* 0x000fe2000000003e */
[----:B------:R-:W-:Y:S01]  /*2960*/  FFMA R18, R18, R30, R17 ;  /* 0x0000001e12127223 */ /* 0x000fe20000000011 */
[----:B------:R-:W1:Y:S01]  /*2970*/  LDS.128 R20, [R59+0x2c0] ;  /* 0x0002c0003b147984 */ /* 0x000e620000000c00 */
[C---:B0-----:R-:W-:Y:S01]  /*2980*/  FFMA R17, R4.reuse, R43, R51 ;  /* 0x0000002b04117223 */ /* 0x041fe20000000033 */
[C---:B------:R-:W-:Y:S01]  /*2990*/  FFMA R38, R4.reuse, R28, R49 ;  /* 0x0000001c04267223 */ /* 0x040fe20000000031 */
[C---:B------:R-:W-:Y:S01]  /*29a0*/  FFMA R13, R4.reuse, R29, R46 ;  /* 0x0000001d040d7223 */ /* 0x040fe2000000002e */
[----:B------:R-:W0:Y:S01]  /*29b0*/  LDS.128 R48, [R0+0x1830] ;  /* 0x0018300000307984 */ /* 0x000e220000000c00 */
[----:B------:R-:W-:Y:S01]  /*29c0*/  FFMA R46, R4, R30, R61 ;  /* 0x0000001e042e7223 */ /* 0x000fe2000000003d */
[C---:B-1----:R-:W-:Y:S01]  /*29d0*/  FFMA R63, R20.reuse, R43, R63 ;  /* 0x0000002b143f7223 */ /* 0x042fe2000000003f */
[C---:B------:R-:W-:Y:S01]  /*29e0*/  FFMA R28, R20.reuse, R28, R47 ;  /* 0x0000001c141c7223 */ /* 0x040fe2000000002f */
[C---:B------:R-:W-:Y:S01]  /*29f0*/  FFMA R29, R20.reuse, R29, R42 ;  /* 0x0000001d141d7223 */ /* 0x040fe2000000002a */
[----:B------:R-:W-:Y:S01]  /*2a00*/  FFMA R30, R20, R30, R53 ;  /* 0x0000001e141e7223 */ /* 0x000fe20000000035 */
[C---:B0-----:R-:W-:Y:S01]  /*2a10*/  FFMA R20, R48.reuse, R5, R17 ;  /* 0x0000000530147223 */ /* 0x041fe20000000011 */
        /* <DEDUP_REMOVED lines=11> */
[----:B------:R-:W-:Y:S01]  /*2ad0*/  FFMA R68, R48, R10, R73 ;  /* 0x0000000a30447223 */ /* 0x000fe20000000049 */
[----:B------:R-:W0:Y:S01]  /*2ae0*/  LDS.128 R12, [R59+0x30] ;  /* 0x000030003b0c7984 */ /* 0x000e220000000c00 */
[C---:B------:R-:W-:Y:S01]  /*2af0*/  FFMA R70, R10.reuse, R49, R69 ;  /* 0x000000310a467223 */ /* 0x040fe20000000045 */
[-C--:B------:R-:W-:Y:S01]  /*2b00*/  FFMA R72, R10, R50.reuse, R75 ;  /* 0x000000320a487223 */ /* 0x080fe2000000004b */
[----:B------:R-:W-:Y:S01]  /*2b10*/  FFMA R66, R48, R21, R63 ;  /* 0x0000001530427223 */ /* 0x000fe2000000003f */
        /* <DEDUP_REMOVED lines=8> */
[-C--:B------:R-:W-:Y:S01]  /*2ba0*/  FFMA R63, R19, R51.reuse, R18 ;  /* 0x00000033133f7223 */ /* 0x080fe20000000012 */
[C---:B0-----:R-:W-:Y:S01]  /*2bb0*/  FFMA R69, R12.reuse, R51, R16 ;  /* 0x000000330c457223 */ /* 0x041fe20000000010 */
[C---:B------:R-:W-:Y:S01]  /*2bc0*/  FFMA R76, R12.reuse, R49, R8 ;  /* 0x000000310c4c7223 */ /* 0x040fe20000000008 */
[----:B------:R-:W0:Y:S01]  /*2bd0*/  LDS.128 R16, [R0+0x1a30] ;  /* 0x001a300000107984 */ /* 0x000e220000000c00 */
[C---:B------:R-:W-:Y:S01]  /*2be0*/  FFMA R9, R12.reuse, R48, R39 ;  /* 0x000000300c097223 */ /* 0x040fe20000000027 */
[----:B------:R-:W-:-:S02]  /*2bf0*/  FFMA R8, R12, R50, R35 ;  /* 0x000000320c087223 */ /* 0x000fc40000000023 */
[----:B------:R-:W2:Y:S01]  /*2c00*/  LDS R12, [R0+0x1a40] ;  /* 0x001a4000000c7984 */ /* 0x000ea20000000800 */
[C---:B-1----:R-:W-:Y:S01]  /*2c10*/  FFMA R48, R28.reuse, R48, R55 ;  /* 0x000000301c307223 */ /* 0x042fe20000000037 */
[C---:B------:R-:W-:Y:S02]  /*2c20*/  FFMA R74, R28.reuse, R49, R24 ;  /* 0x000000311c4a7223 */ /* 0x040fe40000000018 */
[----:B------:R-:W1:Y:S01]  /*2c30*/  LDS.64 R34, [R0+0x1c38] ;  /* 0x001c380000227984 */ /* 0x000e620000000a00 */
[C---:B------:R-:W-:Y:S01]  /*2c40*/  FFMA R67, R28.reuse, R51, R52 ;  /* 0x000000331c437223 */ /* 0x040fe20000000034 */
[----:B------:R-:W-:Y:S02]  /*2c50*/  FFMA R50, R28, R50, R25 ;  /* 0x000000321c327223 */ /* 0x000fe40000000019 */
[----:B------:R-:W3:Y:S01]  /*2c60*/  LDS.64 R38, [R0+0x1c40] ;  /* 0x001c400000267984 */ /* 0x000ee20000000a00 */
[C---:B0-----:R-:W-:Y:S01]  /*2c70*/  FFMA R55, R17.reuse, R13, R9 ;  /* 0x0000000d11377223 */ /* 0x041fe20000000009 */
[----:B------:R-:W-:Y:S01]  /*2c80*/  FFMA R51, R17, R6, R20 ;  /* 0x0000000611337223 */ /* 0x000fe20000000014 */
[C---:B------:R-:W-:Y:S01]  /*2c90*/  FFMA R24, R6.reuse, R18, R43 ;  /* 0x0000001206187223 */ /* 0x040fe2000000002b */
[-C--:B------:R-:W-:Y:S01]  /*2ca0*/  FFMA R9, R6, R19.reuse, R4 ;  /* 0x0000001306097223 */ /* 0x080fe20000000004 */
[----:B------:R-:W-:Y:S01]  /*2cb0*/  FFMA R49, R13, R19, R8 ;  /* 0x000000130d317223 */ /* 0x000fe20000000008 */
[C---:B--2---:R-:W-:Y:S01]  /*2cc0*/  FFMA R6, R12.reuse, R6, R5 ;  /* 0x000000060c067223 */ /* 0x044fe20000000005 */
[----:B------:R-:W-:Y:S01]  /*2cd0*/  FFMA R8, R12, R13, R69 ;  /* 0x0000000d0c087223 */ /* 0x000fe20000000045 */
[----:B------:R-:W-:Y:S01]  /*2ce0*/  FFMA R43, R29, R19, R50 ;  /* 0x000000131d2b7223 */ /* 0x000fe20000000032 */
[----:B------:R-:W-:Y:S01]  /*2cf0*/  FFMA R71, R17, R29, R48 ;  /* 0x0000001d11477223 */ /* 0x000fe20000000030 */
[C---:B-1----:R-:W-:Y:S01]  /*2d00*/  FFMA R50, R34.reuse, R14, R55 ;  /* 0x0000000e22327223 */ /* 0x042fe20000000037 */
[----:B------:R-:W-:Y:S01]  /*2d10*/  FFMA R65, R13, R18, R76 ;  /* 0x000000120d417223 */ /* 0x000fe2000000004c */
[----:B------:R-:W-:Y:S01]  /*2d20*/  FFMA R51, R34, R7, R51 ;  /* 0x0000000722337223 */ /* 0x000fe20000000033 */
[C---:B---3--:R-:W-:Y:S01]  /*2d30*/  FFMA R28, R38.reuse, R14, R49 ;  /* 0x0000000e261c7223 */ /* 0x048fe20000000031 */
[C---:B------:R-:W-:Y:S01]  /*2d40*/  FFMA R49, R7.reuse, R35, R24 ;  /* 0x0000002307317223 */ /* 0x040fe20000000018 */
[----:B------:R-:W-:Y:S01]  /*2d50*/  FFMA R48, R38, R7, R9 ;  /* 0x0000000726307223 */ /* 0x000fe20000000009 */
[----:B------:R-:W-:Y:S01]  /*2d60*/  FFMA R55, R7, R39, R6 ;  /* 0x0000002707377223 */ /* 0x000fe20000000006 */
[----:B------:R-:W-:Y:S01]  /*2d70*/  FFMA R13, R17, R27, R42 ;  /* 0x0000001b110d7223 */ /* 0x000fe2000000002a */
[CC--:B------:R-:W-:Y:S01]  /*2d80*/  FFMA R46, R27.reuse, R18.reuse, R46 ;  /* 0x000000121b2e7223 */ /* 0x0c0fe2000000002e */
[----:B------:R-:W-:Y:S01]  /*2d90*/  FFMA R25, R27, R19, R62 ;  /* 0x000000131b197223 */ /* 0x000fe2000000003e */
[C---:B------:R-:W-:Y:S01]  /*2da0*/  FFMA R64, R12.reuse, R27, R64 ;  /* 0x0000001b0c407223 */ /* 0x040fe20000000040 */
[-C--:B------:R-:W-:Y:S01]  /*2db0*/  FFMA R69, R29, R18.reuse, R74 ;  /* 0x000000121d457223 */ /* 0x080fe2000000004a */
[C---:B------:R-:W-:Y:S01]  /*2dc0*/  FFMA R16, R12.reuse, R29, R67 ;  /* 0x0000001d0c107223 */ /* 0x040fe20000000043 */
[----:B------:R-:W0:Y:S01]  /*2dd0*/  LDS.128 R4, [R59+0x1c0] ;  /* 0x0001c0003b047984 */ /* 0x000e220000000c00 */
[----:B------:R-:W-:Y:S01]  /*2de0*/  FFMA R27, R17, R11, R68 ;  /* 0x0000000b111b7223 */ /* 0x000fe20000000044 */
[CC--:B------:R-:W-:Y:S01]  /*2df0*/  FFMA R70, R11.reuse, R18.reuse, R70 ;  /* 0x000000120b467223 */ /* 0x0c0fe20000000046 */
[----:B------:R-:W-:Y:S01]  /*2e00*/  FFMA R29, R11, R19, R72 ;  /* 0x000000130b1d7223 */ /* 0x000fe20000000048 */
[----:B------:R-:W-:Y:S01]  /*2e10*/  FFMA R52, R12, R11, R10 ;  /* 0x0000000b0c347223 */ /* 0x000fe2000000000a */
[----:B------:R-:W-:Y:S01]  /*2e20*/  FFMA R67, R14, R39, R8 ;  /* 0x000000270e437223 */ /* 0x000fe20000000008 */
[C---:B------:R-:W-:Y:S01]  /*2e30*/  FFMA R20, R22.reuse, R18, R53 ;  /* 0x0000001216147223 */ /* 0x040fe20000000035 */
[----:B------:R-:W1:Y:S01]  /*2e40*/  LDS.128 R8, [R59+0x3d0] ;  /* 0x0003d0003b087984 */ /* 0x000e620000000c00 */
[-C--:B------:R-:W-:Y:S01]  /*2e50*/  FFMA R73, R17, R22.reuse, R66 ;  /* 0x0000001611497223 */ /* 0x080fe20000000042 */
[----:B------:R-:W-:Y:S01]  /*2e60*/  FFMA R53, R22, R19, R54 ;  /* 0x0000001316357223 */ /* 0x000fe20000000036 */
[----:B------:R-:W-:Y:S01]  /*2e70*/  FFMA R22, R12, R22, R61 ;  /* 0x000000160c167223 */ /* 0x000fe2000000003d */
[----:B------:R-:W-:Y:S01]  /*2e80*/  FFMA R65, R14, R35, R65 ;  /* 0x000000230e417223 */ /* 0x000fe20000000041 */
[-C--:B------:R-:W-:Y:S01]  /*2e90*/  FFMA R14, R38, R30.reuse, R43 ;  /* 0x0000001e260e7223 */ /* 0x080fe2000000002b */
[-C--:B------:R-:W-:Y:S01]  /*2ea0*/  FFMA R61, R34, R23.reuse, R73 ;  /* 0x00000017223d7223 */ /* 0x080fe20000000049 */
[----:B------:R-:W-:Y:S01]  /*2eb0*/  FFMA R42, R38, R23, R53 ;  /* 0x00000017262a7223 */ /* 0x000fe20000000035 */
[----:B------:R-:W-:Y:S01]  /*2ec0*/  FFMA R54, R34, R30, R71 ;  /* 0x0000001e22367223 */ /* 0x000fe20000000047 */
[C---:B------:R-:W-:Y:S01]  /*2ed0*/  FFMA R43, R23.reuse, R35, R20 ;  /* 0x00000023172b7223 */ /* 0x040fe20000000014 */
[-C--:B------:R-:W-:Y:S01]  /*2ee0*/  FFMA R53, R23, R39.reuse, R22 ;  /* 0x0000002717357223 */ /* 0x080fe20000000016 */
[C---:B------:R-:W-:Y:S01]  /*2ef0*/  FFMA R71, R30.reuse, R39, R16 ;  /* 0x000000271e477223 */ /* 0x040fe20000000010 */
[----:B------:R-:W-:Y:S01]  /*2f00*/  FFMA R69, R30, R35, R69 ;  /* 0x000000231e457223 */ /* 0x000fe20000000045 */
[C---:B0-----:R-:W-:Y:S01]  /*2f10*/  FFMA R24, R4.reuse, R18, R33 ;  /* 0x0000001204187223 */ /* 0x041fe20000000021 */
[C---:B------:R-:W-:Y:S01]  /*2f20*/  FFMA R33, R4.reuse, R19, R26 ;  /* 0x0000001304217223 */ /* 0x040fe2000000001a */
[C---:B------:R-:W-:Y:S01]  /*2f30*/  FFMA R73, R4.reuse, R17, R77 ;  /* 0x0000001104497223 */ /* 0x040fe2000000004d */
[----:B------:R-:W-:-:S02]  /*2f40*/  FFMA R4, R4, R12, R47 ;  /* 0x0000000c04047223 */ /* 0x000fc4000000002f */
[-C--:B------:R-:W-:Y:S01]  /*2f50*/  FFMA R47, R38, R5.reuse, R33 ;  /* 0x00000005262f7223 */ /* 0x080fe20000000021 */
[----:B------:R-:W-:Y:S01]  /*2f60*/  FFMA R73, R34, R5, R73 ;  /* 0x0000000522497223 */ /* 0x000fe20000000049 */
[C---:B-1----:R-:W-:Y:S01]  /*2f70*/  FFMA R26, R8.reuse, R18, R21 ;  /* 0x00000012081a7223 */ /* 0x042fe20000000015 */
[C---:B------:R-:W-:Y:S01]  /*2f80*/  FFMA R37, R8.reuse, R17, R37 ;  /* 0x0000001108257223 */ /* 0x040fe20000000025 */
[C---:B------:R-:W-:Y:S01]  /*2f90*/  FFMA R77, R8.reuse, R19, R60 ;  /* 0x00000013084d7223 */ /* 0x040fe2000000003c */
[----:B------:R-:W0:Y:S01]  /*2fa0*/  LDS.128 R20, [R59+0x140] ;  /* 0x000140003b147984 */ /* 0x000e220000000c00 */
[----:B------:R-:W-:Y:S01]  /*2fb0*/  FFMA R8, R8, R12, R63 ;  /* 0x0000000c08087223 */ /* 0x000fe2000000003f */
[C---:B------:R-:W-:Y:S01]  /*2fc0*/  FFMA R75, R5.reuse, R39, R4 ;  /* 0x00000027054b7223 */ /* 0x040fe20000000004 */
[----:B------:R-:W-:Y:S01]  /*2fd0*/  FFMA R37, R34, R9, R37 ;  /* 0x0000000922257223 */ /* 0x000fe20000000025 */
[----:B------:R-:W1:Y:S01]  /*2fe0*/  LDS.128 R16, [R59+0x350] ;  /* 0x000350003b107984 */ /* 0x000e620000000c00 */
[-C--:B------:R-:W-:Y:S01]  /*2ff0*/  FFMA R63, R5, R35.reuse, R24 ;  /* 0x00000023053f7223 */ /* 0x080fe20000000018 */
[C---:B------:R-:W-:Y:S01]  /*3000*/  FFMA R33, R9.reuse, R35, R26 ;  /* 0x0000002309217223 */ /* 0x040fe2000000001a */
[----:B------:R-:W-:Y:S01]  /*3010*/  FFMA R5, R38, R9, R77 ;  /* 0x0000000926057223 */ /* 0x000fe2000000004d */
[----:B------:R-:W-:Y:S01]  /*3020*/  FFMA R9, R9, R39, R8 ;  /* 0x0000002709097223 */ /* 0x000fe20000000008 */
[----:B------:R-:W2:Y:S01]  /*3030*/  LDS R77, [R0+0x1e3c] ;  /* 0x001e3c00004d7984 */ /* 0x000ea20000000800 */
[C---:B0-----:R-:W-:Y:S01]  /*3040*/  FFMA R12, R20.reuse, R34, R13 ;  /* 0x00000022140c7223 */ /* 0x041fe2000000000d */
[C---:B------:R-:W-:Y:S01]  /*3050*/  FFMA R4, R20.reuse, R38, R25 ;  /* 0x0000002614047223 */ /* 0x040fe20000000019 */
[C---:B------:R-:W-:Y:S01]  /*3060*/  FFMA R13, R20.reuse, R35, R46 ;  /* 0x00000023140d7223 */ /* 0x040fe2000000002e */
[----:B------:R-:W-:Y:S01]  /*3070*/  FFMA R64, R20, R39, R64 ;  /* 0x0000002714407223 */ /* 0x000fe20000000040 */
[C---:B-1----:R-:W-:Y:S01]  /*3080*/  FFMA R34, R16.reuse, R34, R27 ;  /* 0x0000002210227223 */ /* 0x042fe2000000001b */
[C---:B------:R-:W-:Y:S01]  /*3090*/  FFMA R70, R16.reuse, R35, R70 ;  /* 0x0000002310467223 */ /* 0x040fe20000000046 */
[----:B------:R-:W0:Y:S01]  /*30a0*/  LDS.128 R24, [R0+0x1e40] ;  /* 0x001e400000187984 */ /* 0x000e220000000c00 */
[C---:B------:R-:W-:Y:S01]  /*30b0*/  FFMA R38, R16.reuse, R38, R29 ;  /* 0x0000002610267223 */ /* 0x040fe2000000001d */
[----:B------:R-:W-:Y:S01]  /*30c0*/  FFMA R52, R16, R39, R52 ;  /* 0x0000002710347223 */ /* 0x000fe20000000034 */
[CC--:B--2---:R-:W-:Y:S01]  /*30d0*/  FFMA R39, R77.reuse, R15.reuse, R50 ;  /* 0x0000000f4d277223 */ /* 0x0c4fe20000000032 */
[C---:B------:R-:W-:Y:S01]  /*30e0*/  FFMA R73, R77.reuse, R6, R73 ;  /* 0x000000064d497223 */ /* 0x040fe20000000049 */
[----:B------:R-:W-:Y:S01]  /*30f0*/  FFMA R37, R77, R10, R37 ;  /* 0x0000000a4d257223 */ /* 0x000fe20000000025 */
[C---:B0-----:R-:W-:Y:S01]  /*3100*/  FFMA R8, R24.reuse, R15, R65 ;  /* 0x0000000f18087223 */ /* 0x041fe20000000041 */
[-C--:B------:R-:W-:Y:S01]  /*3110*/  FFMA R16, R15, R26.reuse, R67 ;  /* 0x0000001a0f107223 */ /* 0x080fe20000000043 */
[----:B------:R-:W-:Y:S01]  /*3120*/  FFMA R27, R21, R25, R4 ;  /* 0x00000019151b7223 */ /* 0x000fe20000000004 */
[-C--:B------:R-:W-:Y:S01]  /*3130*/  FFMA R67, R77, R21.reuse, R12 ;  /* 0x000000154d437223 */ /* 0x080fe2000000000c */
[C---:B------:R-:W-:Y:S01]  /*3140*/  FFMA R65, R24.reuse, R21, R13 ;  /* 0x0000001518417223 */ /* 0x040fe2000000000d */
[----:B------:R-:W-:Y:S01]  /*3150*/  FFMA R4, R21, R26, R64 ;  /* 0x0000001a15047223 */ /* 0x000fe20000000040 */
[-C--:B------:R-:W-:Y:S01]  /*3160*/  FFMA R35, R15, R25.reuse, R28 ;  /* 0x000000190f237223 */ /* 0x080fe2000000001c */
[CC--:B------:R-:W-:Y:S01]  /*3170*/  FFMA R21, R31.reuse, R25.reuse, R14 ;  /* 0x000000191f157223 */ /* 0x0c0fe2000000000e */
[----:B------:R-:W-:Y:S01]  /*3180*/  FFMA R60, R24, R6, R63 ;  /* 0x00000006183c7223 */ /* 0x000fe2000000003f */
[----:B------:R-:W0:Y:S01]  /*3190*/  LDS.128 R12, [R59+0xc0] ;  /* 0x0000c0003b0c7984 */ /* 0x000e220000000c00 */
[C---:B------:R-:W-:Y:S01]  /*31a0*/  FFMA R63, R6.reuse, R25, R47 ;  /* 0x00000019063f7223 */ /* 0x040fe2000000002f */
[-C--:B------:R-:W-:Y:S01]  /*31b0*/  FFMA R6, R6, R26.reuse, R75 ;  /* 0x0000001a06067223 */ /* 0x080fe2000000004b */
[C---:B------:R-:W-:Y:S01]  /*31c0*/  FFMA R20, R24.reuse, R31, R69 ;  /* 0x0000001f18147223 */ /* 0x040fe20000000045 */
[-C--:B------:R-:W-:Y:S01]  /*31d0*/  FFMA R46, R31, R26.reuse, R71 ;  /* 0x0000001a1f2e7223 */ /* 0x080fe20000000047 */
[-C--:B------:R-:W-:Y:S01]  /*31e0*/  FFMA R69, R77, R17.reuse, R34 ;  /* 0x000000114d457223 */ /* 0x080fe20000000022 */
[C---:B------:R-:W-:Y:S01]  /*31f0*/  FFMA R71, R24.reuse, R17, R70 ;  /* 0x0000001118477223 */ /* 0x040fe20000000046 */
[CC--:B------:R-:W-:Y:S01]  /*3200*/  FFMA R75, R17.reuse, R25.reuse, R38 ;  /* 0x00000019114b7223 */ /* 0x0c0fe20000000026 */
[----:B------:R-:W-:Y:S01]  /*3210*/  FFMA R52, R17, R26, R52 ;  /* 0x0000001a11347223 */ /* 0x000fe20000000034 */
        /* <DEDUP_REMOVED lines=36> */
[C---:B------:R-:W-:Y:S01]  /*3460*/  FFMA R52, R11.reuse, R50, R17 ;  /* 0x000000320b347223 */ /* 0x040fe20000000011 */
[----:B------:R-:W-:Y:S01]  /*3470*/  FFMA R37, R48, R11, R37 ;  /* 0x0000000b30257223 */ /* 0x000fe20000000025 */
[C---:B------:R-:W-:Y:S01]  /*3480*/  FFMA R29, R11.reuse, R49, R34 ;  /* 0x000000310b1d7223 */ /* 0x040fe20000000022 */
[----:B------:R-:W-:Y:S01]  /*3490*/  FFMA R63, R11, R51, R10 ;  /* 0x000000330b3f7223 */ /* 0x000fe2000000000a */
[C---:B0-----:R-:W-:Y:S01]  /*34a0*/  FFMA R71, R4.reuse, R48, R39 ;  /* 0x0000003004477223 */ /* 0x041fe20000000027 */
[C---:B------:R-:W-:Y:S01]  /*34b0*/  FFMA R76, R4.reuse, R49, R8 ;  /* 0x00000031044c7223 */ /* 0x040fe20000000008 */
[CC--:B------:R-:W-:Y:S01]  /*34c0*/  FFMA R74, R4.reuse, R50.reuse, R35 ;  /* 0x00000032044a7223 */ /* 0x0c0fe20000000023 */
[-C--:B------:R-:W-:Y:S01]  /*34d0*/  FFMA R17, R4, R51.reuse, R16 ;  /* 0x0000003304117223 */ /* 0x080fe20000000010 */
        /* <DEDUP_REMOVED lines=8> */
[----:B0-----:R-:W-:Y:S01]  /*3560*/  FFMA R51, R9, R14, R28 ;  /* 0x0000000e09337223 */ /* 0x001fe2000000001c */
[-C--:B------:R-:W-:Y:S01]  /*3570*/  FFMA R28, R14, R10.reuse, R43 ;  /* 0x0000000a0e1c7223 */ /* 0x080fe2000000002b */
[----:B------:R-:W-:Y:S01]  /*3580*/  FFMA R49, R5, R11, R74 ;  /* 0x0000000b05317223 */ /* 0x000fe2000000004a */
[----:B------:R-:W-:Y:S01]  /*3590*/  FFMA R75, R25, R10, R20 ;  /* 0x0000000a194b7223 */ /* 0x000fe20000000014 */
[----:B--2---:R-:W-:Y:S01]  /*35a0*/  FFMA R16, R4, R5, R17 ;  /* 0x0000000504107223 */ /* 0x004fe20000000011 */
[----:B------:R-:W-:Y:S01]  /*35b0*/  FFMA R17, R14, R11, R12 ;  /* 0x0000000b0e117223 */ /* 0x000fe2000000000c */
[C---:B------:R-:W-:Y:S01]  /*35c0*/  FFMA R14, R4.reuse, R14, R13 ;  /* 0x0000000e040e7223 */ /* 0x040fe2000000000d */
[----:B------:R-:W-:Y:S01]  /*35d0*/  FFMA R8, R4, R25, R21 ;  /* 0x0000001904087223 */ /* 0x000fe20000000015 */
[----:B------:R-:W-:Y:S01]  /*35e0*/  FFMA R65, R9, R30, R66 ;  /* 0x0000001e09417223 */ /* 0x000fe20000000042 */
[C---:B------:R-:W-:Y:S01]  /*35f0*/  FFMA R20, R30.reuse, R10, R55 ;  /* 0x0000000a1e147223 */ /* 0x040fe20000000037 */
[----:B------:R-:W-:Y:S01]  /*3600*/  FFMA R21, R30, R11, R60 ;  /* 0x0000000b1e157223 */ /* 0x000fe2000000003c */
[----:B------:R-:W-:Y:S01]  /*3610*/  FFMA R30, R4, R30, R61 ;  /* 0x0000001e041e7223 */ /* 0x000fe2000000003d */
[----:B-1----:R-:W-:Y:S01]  /*3620*/  FFMA R24, R38, R6, R49 ;  /* 0x0000000626187223 */ /* 0x002fe20000000031 */
[----:B---3--:R-:W-:Y:S01]  /*3630*/  FFMA R51, R34, R15, R51 ;  /* 0x0000000f22337223 */ /* 0x008fe20000000033 */
[C---:B------:R-:W-:Y:S01]  /*3640*/  FFMA R49, R15.reuse, R35, R28 ;  /* 0x000000230f317223 */ /* 0x040fe2000000001c */
[----:B------:R-:W-:Y:S01]  /*3650*/  FFMA R46, R38, R15, R17 ;  /* 0x0000000f262e7223 */ /* 0x000fe20000000011 */
[----:B------:R-:W-:Y:S01]  /*3660*/  FFMA R61, R15, R39, R14 ;  /* 0x000000270f3d7223 */ /* 0x000fe2000000000e */
[----:B------:R-:W-:Y:S01]  /*3670*/  FFMA R71, R9, R5, R71 ;  /* 0x0000000509477223 */ /* 0x000fe20000000047 */
[----:B------:R-:W0:Y:S01]  /*3680*/  LDS.128 R12, [R59+0x1d0] ;  /* 0x0001d0003b0c7984 */ /* 0x000e220000000c00 */
[-C--:B------:R-:W-:Y:S01]  /*3690*/  FFMA R67, R5, R10.reuse, R76 ;  /* 0x0000000a05437223 */ /* 0x080fe2000000004c */
        /* <DEDUP_REMOVED lines=12> */
[-C--:B------:R-:W-:Y:S01]  /*3760*/  FFMA R60, R34, R26.reuse, R43 ;  /* 0x0000001a223c7223 */ /* 0x080fe2000000002b */
[----:B------:R-:W1:Y:S01]  /*3770*/  LDS.128 R16, [R59+0x3e0] ;  /* 0x0003e0003b107984 */ /* 0x000e620000000c00 */
[----:B------:R-:W-:Y:S01]  /*3780*/  FFMA R67, R6, R35, R67 ;  /* 0x0000002306437223 */ /* 0x000fe20000000043 */
[----:B------:R-:W-:Y:S01]  /*3790*/  FFMA R65, R34, R31, R65 ;  /* 0x0000001f22417223 */ /* 0x000fe20000000041 */
[C---:B------:R-:W-:Y:S01]  /*37a0*/  FFMA R43, R31.reuse, R35, R20 ;  /* 0x000000231f2b7223 */ /* 0x040fe20000000014 */
[C---:B------:R-:W-:Y:S01]  /*37b0*/  FFMA R42, R38.reuse, R31, R21 ;  /* 0x0000001f262a7223 */ /* 0x040fe20000000015 */
[----:B------:R-:W-:Y:S01]  /*37c0*/  FFMA R55, R31, R39, R30 ;  /* 0x000000271f377223 */ /* 0x000fe2000000001e */
[----:B------:R-:W-:Y:S01]  /*37d0*/  FFMA R6, R38, R26, R23 ;  /* 0x0000001a26067223 */ /* 0x000fe20000000017 */
[C---:B------:R-:W-:Y:S01]  /*37e0*/  FFMA R75, R26.reuse, R35, R75 ;  /* 0x000000231a4b7223 */ /* 0x040fe2000000004b */
[----:B------:R-:W-:Y:S01]  /*37f0*/  FFMA R77, R26, R39, R8 ;  /* 0x000000271a4d7223 */ /* 0x000fe20000000008 */
[C---:B0-----:R-:W-:Y:S01]  /*3800*/  FFMA R31, R12.reuse, R11, R22 ;  /* 0x0000000b0c1f7223 */ /* 0x041fe20000000016 */
[C---:B------:R-:W-:Y:S01]  /*3810*/  FFMA R73, R12.reuse, R9, R73 ;  /* 0x000000090c497223 */ /* 0x040fe20000000049 */
[----:B------:R-:W0:Y:S01]  /*3820*/  LDS.128 R20, [R59+0x150] ;  /* 0x000150003b147984 */ /* 0x000e220000000c00 */
        /* <DEDUP_REMOVED lines=8> */
[----:B------:R-:W1:Y:S01]  /*38b0*/  LDS.128 R8, [R59+0x360] ;  /* 0x000360003b087984 */ /* 0x000e620000000c00 */
        /* <DEDUP_REMOVED lines=25> */
[----:B------:R-:W-:Y:S01]  /*3a50*/  FFMA R52, R27, R30, R77 ;  /* 0x0000001e1b347223 */ /* 0x000fe2000000004d */
[C---:B------:R-:W-:Y:S01]  /*3a60*/  FFMA R69, R28.reuse, R9, R69 ;  /* 0x000000091c457223 */ /* 0x040fe20000000045 */
[----:B------:R-:W-:Y:S01]  /*3a70*/  FFMA R77, R9, R29, R38 ;  /* 0x0000001d094d7223 */ /* 0x000fe20000000026 */
[----:B------:R-:W-:Y:S01]  /*3a80*/  FFMA R38, R28, R18, R33 ;  /* 0x000000121c267223 */ /* 0x000fe20000000021 */
[C---:B0-----:R-:W-:Y:S01]  /*3a90*/  FFMA R71, R47.reuse, R21, R26 ;  /* 0x000000152f477223 */ /* 0x041fe2000000001a */
[----:B------:R-:W-:Y:S01]  /*3aa0*/  FFMA R53, R47, R27, R60 ;  /* 0x0000001b2f357223 */ /* 0x000fe2000000003c */
[----:B------:R-:W-:Y:S01]  /*3ab0*/  FFMA R21, R27, R29, R6 ;  /* 0x0000001d1b157223 */ /* 0x000fe20000000006 */
[C---:B------:R-:W-:Y:S01]  /*3ac0*/  FFMA R75, R47.reuse, R9, R34 ;  /* 0x000000092f4b7223 */ /* 0x040fe20000000022 */
[----:B------:R-:W0:Y:S01]  /*3ad0*/  LDS.128 R24, [R59+0xd0] ;  /* 0x0000d0003b187984 */ /* 0x000e220000000c00 */
[----:B------:R-:W-:Y:S01]  /*3ae0*/  FFMA R73, R47, R14, R73 ;  /* 0x0000000e2f497223 */ /* 0x000fe20000000049 */
[-C--:B------:R-:W-:Y:S01]  /*3af0*/  FFMA R34, R9, R30.reuse, R50 ;  /* 0x0000001e09227223 */ /* 0x080fe20000000032 */
[C---:B------:R-:W-:Y:S01]  /*3b00*/  FFMA R39, R47.reuse, R7, R48 ;  /* 0x000000072f277223 */ /* 0x040fe20000000030 */
[----:B------:R-:W-:Y:S01]  /*3b10*/  FFMA R14, R14, R30, R4 ;  /* 0x0000001e0e0e7223 */ /* 0x000fe20000000004 */
[----:B------:R-:W-:Y:S01]  /*3b20*/  FFMA R37, R47, R18, R37 ;  /* 0x000000122f257223 */ /* 0x000fe20000000025 */
[C---:B------:R-:W-:Y:S01]  /*3b30*/  FFMA R9, R18.reuse, R29, R13 ;  /* 0x0000001d12097223 */ /* 0x040fe2000000000d */
[----:B------:R-:W1:Y:S01]  /*3b40*/  LDS.128 R4, [R59+0x2e0] ;  /* 0x0002e0003b047984 */ /* 0x000e620000000c00 */
[----:B------:R-:W-:Y:S01]  /*3b50*/  FFMA R18, R18, R30, R17 ;  /* 0x0000001e12127223 */ /* 0x000fe20000000011 */
        /* <DEDUP_REMOVED lines=20> */
[----:B------:R-:W0:Y:S01]  /*3ca0*/  LDS.128 R28, [R59+0x50] ;  /* 0x000050003b1c7984 */ /* 0x000e220000000c00 */
[C---:B------:R-:W-:Y:S01]  /*3cb0*/  FFMA R60, R22.reuse, R49, R67 ;  /* 0x00000031163c7223 */ /* 0x040fe20000000043 */
[----:B------:R-:W-:Y:S01]  /*3cc0*/  FFMA R22, R22, R51, R12 ;  /* 0x0000003316167223 */ /* 0x000fe2000000000c */
[C---:B------:R-:W-:Y:S01]  /*3cd0*/  FFMA R73, R48.reuse, R15, R73 ;  /* 0x0000000f30497223 */ /* 0x040fe20000000049 */
[C---:B------:R-:W-:Y:S01]  /*3ce0*/  FFMA R42, R15.reuse, R50, R63 ;  /* 0x000000320f2a7223 */ /* 0x040fe2000000003f */
[----:B------:R-:W-:Y:S01]  /*3cf0*/  FFMA R47, R15, R51, R14 ;  /* 0x000000330f2f7223 */ /* 0x000fe2000000000e */
[----:B------:R-:W-:Y:S01]  /*3d00*/  FFMA R66, R48, R10, R75 ;  /* 0x0000000a30427223 */ /* 0x000fe2000000004b */
[----:B------:R-:W1:Y:S01]  /*3d10*/  LDS.128 R12, [R59+0x260] ;  /* 0x000260003b0c7984 */ /* 0x000e620000000c00 */
[C---:B------:R-:W-:Y:S01]  /*3d20*/  FFMA R68, R10.reuse, R49, R69 ;  /* 0x000000310a447223 */ /* 0x040fe20000000045 */
[CC--:B------:R-:W-:Y:S01]  /*3d30*/  FFMA R70, R10.reuse, R50.reuse, R77 ;  /* 0x000000320a467223 */ /* 0x0c0fe2000000004d */
[----:B------:R-:W-:Y:S01]  /*3d40*/  FFMA R34, R10, R51, R34 ;  /* 0x000000330a227223 */ /* 0x000fe20000000022 */
[C---:B------:R-:W-:Y:S01]  /*3d50*/  FFMA R10, R19.reuse, R50, R9 ;  /* 0x00000032130a7223 */ /* 0x040fe20000000009 */
[----:B------:R-:W-:Y:S01]  /*3d60*/  FFMA R37, R48, R19, R37 ;  /* 0x0000001330257223 */ /* 0x000fe20000000025 */
[C---:B------:R-:W-:Y:S01]  /*3d70*/  FFMA R61, R19.reuse, R49, R38 ;  /* 0x00000031133d7223 */ /* 0x040fe20000000026 */
[----:B------:R-:W-:Y:S01]  /*3d80*/  FFMA R9, R19, R51, R18 ;  /* 0x0000003313097223 */ /* 0x000fe20000000012 */
[C---:B0-----:R-:W-:Y:S01]  /*3d90*/  FFMA R72, R28.reuse, R49, R8 ;  /* 0x000000311c487223 */ /* 0x041fe20000000008 */
[C---:B------:R-:W-:Y:S01]  /*3da0*/  FFMA R63, R28.reuse, R51, R16 ;  /* 0x000000331c3f7223 */ /* 0x040fe20000000010 */
[----:B------:R-:W0:Y:S01]  /*3db0*/  LDS R8, [R0+0x2a60] ;  /* 0x002a600000087984 */ /* 0x000e220000000800 */
[C---:B------:R-:W-:Y:S01]  /*3dc0*/  FFMA R74, R28.reuse, R48, R39 ;  /* 0x000000301c4a7223 */ /* 0x040fe20000000027 */
[----:B------:R-:W-:-:S02]  /*3dd0*/  FFMA R38, R28, R50, R35 ;  /* 0x000000321c267223 */ /* 0x000fc40000000023 */
[----:B------:R-:W2:Y:S01]  /*3de0*/  LDS.128 R16, [R0+0x2a50] ;  /* 0x002a500000107984 */ /* 0x000ea20000000c00 */
[C---:B-1----:R-:W-:Y:S01]  /*3df0*/  FFMA R20, R12.reuse, R49, R20 ;  /* 0x000000310c147223 */ /* 0x042fe20000000014 */
[C---:B------:R-:W-:Y:S01]  /*3e00*/  FFMA R48, R12.reuse, R48, R53 ;  /* 0x000000300c307223 */ /* 0x040fe20000000035 */
[C---:B------:R-:W-:Y:S01]  /*3e10*/  FFMA R50, R12.reuse, R50, R21 ;  /* 0x000000320c327223 */ /* 0x040fe20000000015 */
[----:B------:R-:W-:Y:S01]  /*3e20*/  FFMA R51, R12, R51, R52 ;  /* 0x000000330c337223 */ /* 0x000fe20000000034 */
[C---:B0-----:R-:W-:Y:S01]  /*3e30*/  FFMA R34, R8.reuse, R11, R34 ;  /* 0x0000000b08227223 */ /* 0x041fe20000000022 */
[----:B--2---:R-:W-:Y:S01]  /*3e40*/  FFMA R53, R17, R29, R74 ;  /* 0x0000001d11357223 */ /* 0x004fe2000000004a */
[CC--:B------:R-:W-:Y:S01]  /*3e50*/  FFMA R35, R29.reuse, R18.reuse, R72 ;  /* 0x000000121d237223 */ /* 0x0c0fe20000000048 */
[----:B------:R-:W-:Y:S01]  /*3e60*/  FFMA R39, R29, R19, R38 ;  /* 0x000000131d277223 */ /* 0x000fe20000000026 */
[----:B------:R-:W-:Y:S01]  /*3e70*/  FFMA R16, R8, R29, R63 ;  /* 0x0000001d08107223 */ /* 0x000fe2000000003f */
[CC--:B------:R-:W-:Y:S01]  /*3e80*/  FFMA R28, R26.reuse, R18.reuse, R33 ;  /* 0x000000121a1c7223 */ /* 0x0c0fe20000000021 */
[----:B------:R-:W-:Y:S01]  /*3e90*/  FFMA R65, R26, R19, R4 ;  /* 0x000000131a417223 */ /* 0x000fe20000000004 */
[----:B------:R-:W-:Y:S01]  /*3ea0*/  FFMA R29, R17, R23, R46 ;  /* 0x00000017111d7223 */ /* 0x000fe2000000002e */
[CC--:B------:R-:W-:Y:S01]  /*3eb0*/  FFMA R60, R23.reuse, R18.reuse, R60 ;  /* 0x00000012173c7223 */ /* 0x0c0fe2000000003c */
[----:B------:R-:W-:Y:S01]  /*3ec0*/  FFMA R33, R23, R19, R64 ;  /* 0x0000001317217223 */ /* 0x000fe20000000040 */
[C---:B------:R-:W-:Y:S01]  /*3ed0*/  FFMA R4, R8.reuse, R23, R22 ;  /* 0x0000001708047223 */ /* 0x040fe20000000016 */
[-C--:B------:R-:W-:Y:S01]  /*3ee0*/  FFMA R71, R13, R18.reuse, R20 ;  /* 0x000000120d477223 */ /* 0x080fe20000000014 */
[----:B------:R-:W-:Y:S01]  /*3ef0*/  FFMA R75, R17, R13, R48 ;  /* 0x0000000d114b7223 */ /* 0x000fe20000000030 */
[----:B------:R-:W0:Y:S01]  /*3f00*/  LDS.128 R20, [R59+0x1e0] ;  /* 0x0001e0003b147984 */ /* 0x000e220000000c00 */
[----:B------:R-:W-:Y:S01]  /*3f10*/  FFMA R69, R13, R19, R50 ;  /* 0x000000130d457223 */ /* 0x000fe20000000032 */
[----:B------:R-:W-:Y:S01]  /*3f20*/  FFMA R46, R8, R13, R51 ;  /* 0x0000000d082e7223 */ /* 0x000fe20000000033 */
[C---:B------:R-:W-:Y:S01]  /*3f30*/  FFMA R38, R6.reuse, R18, R55 ;  /* 0x0000001206267223 */ /* 0x040fe20000000037 */
[----:B------:R-:W-:Y:S01]  /*3f40*/  FFMA R55, R6, R19, R54 ;  /* 0x0000001306377223 */ /* 0x000fe20000000036 */
[----:B------:R-:W1:Y:S01]  /*3f50*/  LDS.64 R12, [R0+0x2c58] ;  /* 0x002c5800000c7984 */ /* 0x000e620000000a00 */
[CC--:B------:R-:W-:Y:S01]  /*3f60*/  FFMA R63, R17.reuse, R26.reuse, R24 ;  /* 0x0000001a113f7223 */ /* 0x0c0fe20000000018 */
[C---:B------:R-:W-:Y:S01]  /*3f70*/  FFMA R26, R8.reuse, R26, R43 ;  /* 0x0000001a081a7223 */ /* 0x040fe2000000002b */
[CC--:B------:R-:W-:Y:S01]  /*3f80*/  FFMA R43, R17.reuse, R6.reuse, R62 ;  /* 0x00000006112b7223 */ /* 0x0c0fe2000000003e */
[----:B------:R-:W2:Y:S01]  /*3f90*/  LDS.128 R48, [R59+0x3f0] ;  /* 0x0003f0003b307984 */ /* 0x000ea20000000c00 */
[----:B------:R-:W-:Y:S01]  /*3fa0*/  FFMA R6, R8, R6, R5 ;  /* 0x0000000608067223 */ /* 0x000fe20000000005 */
[----:B------:R-:W-:Y:S01]  /*3fb0*/  FFMA R5, R17, R11, R66 ;  /* 0x0000000b11057223 */ /* 0x000fe20000000042 */
[CC--:B------:R-:W-:Y:S01]  /*3fc0*/  FFMA R68, R11.reuse, R18.reuse, R68 ;  /* 0x000000120b447223 */ /* 0x0c0fe20000000044 */
[-C--:B------:R-:W-:Y:S01]  /*3fd0*/  FFMA R67, R11, R19.reuse, R70 ;  /* 0x000000130b437223 */ /* 0x080fe20000000046 */
[C---:B0-----:R-:W-:Y:S01]  /*3fe0*/  FFMA R54, R20.reuse, R18, R25 ;  /* 0x0000001214367223 */ /* 0x041fe20000000019 */
[C---:B------:R-:W-:Y:S01]  /*3ff0*/  FFMA R11, R20.reuse, R19, R42 ;  /* 0x00000013140b7223 */ /* 0x040fe2000000002a */
[----:B------:R-:W0:Y:S01]  /*4000*/  LDS.64 R24, [R0+0x2c60] ;  /* 0x002c600000187984 */ /* 0x000e220000000a00 */
        /* <DEDUP_REMOVED lines=14> */
[C---:B0-----:R-:W-:Y:S01]  /*40f0*/  FFMA R48, R24.reuse, R30, R39 ;  /* 0x0000001e18307223 */ /* 0x041fe20000000027 */
[----:B------:R-:W-:Y:S01]  /*4100*/  FFMA R28, R24, R27, R65 ;  /* 0x0000001b181c7223 */ /* 0x000fe20000000041 */
[-C--:B------:R-:W-:Y:S01]  /*4110*/  FFMA R39, R27, R25.reuse, R26 ;  /* 0x000000191b277223 */ /* 0x080fe2000000001a */
[----:B------:R-:W-:Y:S01]  /*4120*/  FFMA R61, R30, R25, R16 ;  /* 0x000000191e3d7223 */ /* 0x000fe20000000010 */
[C---:B------:R-:W-:Y:S01]  /*4130*/  FFMA R27, R24.reuse, R21, R11 ;  /* 0x00000015181b7223 */ /* 0x040fe2000000000b */
[----:B------:R-:W0:Y:S01]  /*4140*/  LDS.128 R16, [R59+0x370] ;  /* 0x000370003b107984 */ /* 0x000e220000000c00 */
[----:B------:R-:W-:Y:S01]  /*4150*/  FFMA R26, R21, R25, R62 ;  /* 0x00000019151a7223 */ /* 0x000fe2000000003e */
[----:B------:R-:W-:Y:S01]  /*4160*/  FFMA R21, R7, R13, R38 ;  /* 0x0000000d07157223 */ /* 0x000fe20000000026 */
[-C--:B------:R-:W-:Y:S01]  /*4170*/  FFMA R38, R24, R7.reuse, R55 ;  /* 0x0000000718267223 */ /* 0x080fe20000000037 */
[----:B------:R-:W1:Y:S01]  /*4180*/  LDS.128 R8, [R59+0x160] ;  /* 0x000160003b087984 */ /* 0x000e620000000c00 */
[----:B------:R-:W-:Y:S01]  /*4190*/  FFMA R65, R12, R7, R43 ;  /* 0x000000070c417223 */ /* 0x000fe2000000002b */
[----:B------:R-:W-:Y:S01]  /*41a0*/  FFMA R55, R49, R13, R20 ;  /* 0x0000000d31377223 */ /* 0x000fe20000000014 */
[----:B------:R-:W-:Y:S01]  /*41b0*/  FFMA R43, R7, R25, R6 ;  /* 0x00000019072b7223 */ /* 0x000fe20000000006 */
[C---:B------:R-:W-:Y:S01]  /*41c0*/  FFMA R47, R24.reuse, R49, R47 ;  /* 0x00000031182f7223 */ /* 0x040fe2000000002f */
[-C--:B------:R-:W-:Y:S01]  /*41d0*/  FFMA R49, R49, R25.reuse, R52 ;  /* 0x0000001931317223 */ /* 0x080fe20000000034 */
[-C--:B------:R-:W-:Y:S01]  /*41e0*/  FFMA R54, R24, R14.reuse, R69 ;  /* 0x0000000e18367223 */ /* 0x080fe20000000045 */
        /* <DEDUP_REMOVED lines=8> */
[----:B------:R-:W0:Y:S01]  /*4270*/  LDS.128 R4, [R0+0x2e60] ;  /* 0x002e600000047984 */ /* 0x000e220000000c00 */
[C---:B------:R-:W-:Y:S01]  /*4280*/  FFMA R60, R8.reuse, R13, R60 ;  /* 0x0000000d083c7223 */ /* 0x040fe2000000003c */
[----:B------:R-:W-:-:S02]  /*4290*/  FFMA R14, R8, R24, R33 ;  /* 0x00000018080e7223 */ /* 0x000fc40000000021 */
[----:B------:R-:W1:Y:S01]  /*42a0*/  LDS R29, [R0+0x2e5c] ;  /* 0x002e5c00001d7984 */ /* 0x000e620000000800 */
[----:B0-----:R-:W-:Y:S01]  /*42b0*/  FFMA R33, R31, R5, R48 ;  /* 0x000000051f217223 */ /* 0x001fe20000000030 */
[C---:B------:R-:W-:Y:S01]  /*42c0*/  FFMA R48, R4.reuse, R9, R60 ;  /* 0x0000000904307223 */ /* 0x040fe2000000003c */
[----:B------:R-:W-:Y:S01]  /*42d0*/  FFMA R60, R9, R6, R62 ;  /* 0x00000006093c7223 */ /* 0x000fe2000000003e */
[CC--:B------:R-:W-:Y:S01]  /*42e0*/  FFMA R62, R4.reuse, R22.reuse, R73 ;  /* 0x00000016043e7223 */ /* 0x0c0fe20000000049 */
[----:B------:R-:W-:Y:S01]  /*42f0*/  FFMA R8, R4, R31, R53 ;  /* 0x0000001f04087223 */ /* 0x000fe20000000035 */
[----:B-1----:R-:W-:Y:S01]  /*4300*/  FFMA R77, R29, R22, R77 ;  /* 0x000000161d4d7223 */ /* 0x002fe2000000004d */
[C---:B------:R-:W-:Y:S01]  /*4310*/  FFMA R73, R22.reuse, R5, R27 ;  /* 0x0000000516497223 */ /* 0x040fe2000000001b */
[-C--:B------:R-:W-:Y:S01]  /*4320*/  FFMA R16, R31, R6.reuse, R61 ;  /* 0x000000061f107223 */ /* 0x080fe2000000003d */
[C---:B------:R-:W-:Y:S01]  /*4330*/  FFMA R53, R29.reuse, R31, R42 ;  /* 0x0000001f1d357223 */ /* 0x040fe2000000002a */
[----:B------:R-:W-:Y:S01]  /*4340*/  FFMA R52, R29, R9, R52 ;  /* 0x000000091d347223 */ /* 0x000fe20000000034 */
[----:B------:R-:W-:Y:S01]  /*4350*/  FFMA R7, R9, R5, R14 ;  /* 0x0000000509077223 */ /* 0x000fe2000000000e */
[-C--:B------:R-:W-:Y:S01]  /*4360*/  FFMA R22, R22, R6.reuse, R26 ;  /* 0x0000000616167223 */ /* 0x080fe2000000001a */
[-C--:B------:R-:W-:Y:S01]  /*4370*/  FFMA R61, R29, R15.reuse, R30 ;  /* 0x0000000f1d3d7223 */ /* 0x080fe2000000001e */
[C---:B------:R-:W-:Y:S01]  /*4380*/  FFMA R34, R4.reuse, R15, R71 ;  /* 0x0000000f04227223 */ /* 0x040fe20000000047 */
[C---:B------:R-:W-:Y:S01]  /*4390*/  FFMA R9, R15.reuse, R5, R54 ;  /* 0x000000050f097223 */ /* 0x040fe20000000036 */
[----:B------:R-:W-:Y:S01]  /*43a0*/  FFMA R42, R15, R6, R69 ;  /* 0x000000060f2a7223 */ /* 0x000fe20000000045 */
[----:B------:R-:W0:Y:S01]  /*43b0*/  LDS.128 R24, [R59+0xe0] ;  /* 0x0000e0003b187984 */ /* 0x000e220000000c00 */
[C---:B------:R-:W-:Y:S01]  /*43c0*/  FFMA R69, R29.reuse, R17, R20 ;  /* 0x000000111d457223 */ /* 0x040fe20000000014 */
[-C--:B------:R-:W-:Y:S01]  /*43d0*/  FFMA R37, R29, R50.reuse, R37 ;  /* 0x000000321d257223 */ /* 0x080fe20000000025 */
[CC--:B------:R-:W-:Y:S01]  /*43e0*/  FFMA R71, R17.reuse, R5.reuse, R46 ;  /* 0x0000000511477223 */ /* 0x0c0fe2000000002e */
[----:B------:R-:W1:Y:S01]  /*43f0*/  LDS.128 R12, [R59+0x2f0] ;  /* 0x0002f0003b0c7984 */ /* 0x000e620000000c00 */
[----:B------:R-:W-:Y:S01]  /*4400*/  FFMA R54, R4, R50, R55 ;  /* 0x0000003204367223 */ /* 0x000fe20000000037 */
[----:B------:R-:W-:Y:S01]  /*4410*/  FFMA R47, R50, R5, R47 ;  /* 0x00000005322f7223 */ /* 0x000fe2000000002f */
[----:B------:R-:W-:Y:S01]  /*4420*/  FFMA R75, R4, R17, R75 ;  /* 0x00000011044b7223 */ /* 0x000fe2000000004b */
[-C--:B------:R-:W-:Y:S01]  /*4430*/  FFMA R46, R17, R6.reuse, R67 ;  /* 0x00000006112e7223 */ /* 0x080fe20000000043 */
        /* <DEDUP_REMOVED lines=10> */
[CC--:B0-----:R-:W-:Y:S01]  /*44e0*/  FFMA R12, R25.reuse, R30.reuse, R35 ;  /* 0x0000001e190c7223 */ /* 0x0c1fe20000000023 */
[C---:B------:R-:W-:Y:S01]  /*44f0*/  FFMA R24, R28.reuse, R25, R63 ;  /* 0x000000191c187223 */ /* 0x040fe2000000003f */
[C---:B------:R-:W-:Y:S01]  /*4500*/  FFMA R17, R25.reuse, R29, R20 ;  /* 0x0000001d19117223 */ /* 0x040fe20000000014 */
[----:B------:R-:W-:Y:S01]  /*4510*/  FFMA R35, R25, R31, R64 ;  /* 0x0000001f19237223 */ /* 0x000fe20000000040 */
[C---:B------:R-:W-:Y:S01]  /*4520*/  FFMA R77, R28.reuse, R23, R77 ;  /* 0x000000171c4d7223 */ /* 0x040fe2000000004d */
[C---:B------:R-:W-:Y:S01]  /*4530*/  FFMA R25, R23.reuse, R29, R62 ;  /* 0x0000001d17197223 */ /* 0x040fe2000000003e */
[C---:B------:R-:W-:Y:S01]  /*4540*/  FFMA R38, R23.reuse, R30, R73 ;  /* 0x0000001e17267223 */ /* 0x040fe20000000049 */
[----:B------:R-:W-:Y:S01]  /*4550*/  FFMA R39, R23, R31, R22 ;  /* 0x0000001f17277223 */ /* 0x000fe20000000016 */
[----:B------:R-:W-:Y:S01]  /*4560*/  FFMA R52, R28, R10, R52 ;  /* 0x0000000a1c347223 */ /* 0x000fe20000000034 */
[----:B------:R-:W0:Y:S01]  /*4570*/  LDS.128 R20, [R59+0x60] ;  /* 0x000060003b147984 */ /* 0x000e220000000c00 */
[CC--:B------:R-:W-:Y:S01]  /*4580*/  FFMA R64, R10.reuse, R29.reuse, R48 ;  /* 0x0000001d0a407223 */ /* 0x0c0fe20000000030 */
[----:B------:R-:W-:Y:S01]  /*4590*/  FFMA R66, R10, R30, R7 ;  /* 0x0000001e0a427223 */ /* 0x000fe20000000007 */
[----:B------:R-:W-:Y:S01]  /*45a0*/  FFMA R68, R28, R18, R69 ;  /* 0x000000121c447223 */ /* 0x000fe20000000045 */
[C---:B------:R-:W-:Y:S01]  /*45b0*/  FFMA R70, R18.reuse, R29, R75 ;  /* 0x0000001d12467223 */ /* 0x040fe2000000004b */
[CC--:B------:R-:W-:Y:S01]  /*45c0*/  FFMA R72, R18.reuse, R30.reuse, R71 ;  /* 0x0000001e12487223 */ /* 0x0c0fe20000000047 */
[-C--:B------:R-:W-:Y:S01]  /*45d0*/  FFMA R46, R18, R31.reuse, R46 ;  /* 0x0000001f122e7223 */ /* 0x080fe2000000002e */
[----:B------:R-:W-:Y:S01]  /*45e0*/  FFMA R10, R10, R31, R60 ;  /* 0x0000001f0a0a7223 */ /* 0x000fe2000000003c */
[-C--:B------:R-:W-:Y:S01]  /*45f0*/  FFMA R18, R51, R30.reuse, R47 ;  /* 0x0000001e33127223 */ /* 0x080fe2000000002f */
[C---:B------:R-:W-:Y:S01]  /*4600*/  FFMA R62, R28.reuse, R13, R65 ;  /* 0x0000000d1c3e7223 */ /* 0x040fe20000000041 */
[C---:B------:R-:W-:Y:S01]  /*4610*/  FFMA R43, R13.reuse, R29, R4 ;  /* 0x0000001d0d2b7223 */ /* 0x040fe20000000004 */
[----:B------:R-:W-:Y:S01]  /*4620*/  FFMA R60, R13, R30, R5 ;  /* 0x0000001e0d3c7223 */ /* 0x000fe20000000005 */
[----:B------:R-:W-:Y:S01]  /*4630*/  FFMA R37, R28, R51, R37 ;  /* 0x000000331c257223 */ /* 0x000fe20000000025 */
[C---:B------:R-:W-:Y:S01]  /*4640*/  FFMA R55, R51.reuse, R29, R54 ;  /* 0x0000001d33377223 */ /* 0x040fe20000000036 */
[-C--:B------:R-:W-:Y:S01]  /*4650*/  FFMA R47, R51, R31.reuse, R50 ;  /* 0x0000001f332f7223 */ /* 0x080fe20000000032 */
[-C--:B------:R-:W-:Y:S01]  /*4660*/  FFMA R13, R13, R31.reuse, R6 ;  /* 0x0000001f0d0d7223 */ /* 0x080fe20000000006 */
[----:B------:R-:W1:Y:S04]  /*4670*/  LDS.128 R48, [R0+0x3260] ;  /* 0x0032600000307984 */ /* 0x000e680000000c00 */
[----:B------:R-:W2:Y:S01]  /*4680*/  LDS.128 R4, [R59+0x270] ;  /* 0x000270003b047984 */ /* 0x000ea20000000c00 */
[C---:B0-----:R-:W-:Y:S01]  /*4690*/  FFMA R63, R20.reuse, R31, R16 ;  /* 0x0000001f143f7223 */ /* 0x041fe20000000010 */
[----:B------:R-:W-:-:S02]  /*46a0*/  FFMA R54, R20, R29, R8 ;  /* 0x0000001d14367223 */ /* 0x000fc40000000008 */
[----:B------:R-:W0:Y:S01]  /*46b0*/  LDS R16, [R0+0x3270] ;  /* 0x0032700000107984 */ /* 0x000e220000000800 */
        /* <DEDUP_REMOVED lines=10> */
[----:B------:R-:W-:Y:S01]  /*4760*/  FFMA R61, R49, R21, R74 ;  /* 0x00000015313d7223 */ /* 0x000fe2000000004a */
[----:B------:R-:W-:Y:S01]  /*4770*/  FFMA R17, R26, R51, R12 ;  /* 0x000000331a117223 */ /* 0x000fe2000000000c */
[-C--:B------:R-:W-:Y:S01]  /*4780*/  FFMA R64, R11, R50.reuse, R64 ;  /* 0x000000320b407223 */ /* 0x080fe20000000040 */
[----:B------:R-:W-:Y:S01]  /*4790*/  FFMA R75, R49, R5, R28 ;  /* 0x00000005314b7223 */ /* 0x000fe2000000001c */
[CC--:B------:R-:W-:Y:S01]  /*47a0*/  FFMA R73, R5.reuse, R50.reuse, R34 ;  /* 0x0000003205497223 */ /* 0x0c0fe20000000022 */
[-C--:B------:R-:W-:Y:S01]  /*47b0*/  FFMA R71, R5, R51.reuse, R30 ;  /* 0x0000003305477223 */ /* 0x080fe2000000001e */
[C---:B------:R-:W-:Y:S01]  /*47c0*/  FFMA R42, R14.reuse, R50, R43 ;  /* 0x000000320e2a7223 */ /* 0x040fe2000000002b */
[----:B------:R-:W-:Y:S01]  /*47d0*/  FFMA R67, R49, R14, R62 ;  /* 0x0000000e31437223 */ /* 0x000fe2000000003e */
[-C--:B------:R-:W-:Y:S01]  /*47e0*/  FFMA R43, R14, R51.reuse, R60 ;  /* 0x000000330e2b7223 */ /* 0x080fe2000000003c */
[C---:B------:R-:W-:Y:S01]  /*47f0*/  FFMA R70, R19.reuse, R50, R70 ;  /* 0x0000003213467223 */ /* 0x040fe20000000046 */
[----:B------:R-:W-:Y:S01]  /*4800*/  FFMA R69, R19, R51, R72 ;  /* 0x0000003313457223 */ /* 0x000fe20000000048 */
[C---:B0-----:R-:W-:Y:S01]  /*4810*/  FFMA R20, R16.reuse, R21, R63 ;  /* 0x0000001510147223 */ /* 0x041fe2000000003f */
[----:B------:R-:W-:Y:S01]  /*4820*/  FFMA R21, R49, R11, R52 ;  /* 0x0000000b31157223 */ /* 0x000fe20000000034 */
[----:B------:R-:W-:Y:S01]  /*4830*/  FFMA R63, R11, R51, R66 ;  /* 0x000000330b3f7223 */ /* 0x000fe20000000042 */
[C---:B------:R-:W-:Y:S01]  /*4840*/  FFMA R12, R16.reuse, R11, R10 ;  /* 0x0000000b100c7223 */ /* 0x040fe2000000000a */
[C---:B------:R-:W-:Y:S01]  /*4850*/  FFMA R26, R16.reuse, R26, R35 ;  /* 0x0000001a101a7223 */ /* 0x040fe20000000023 */
[----:B------:R-:W0:Y:S01]  /*4860*/  LDS.128 R8, [R59+0x1f0] ;  /* 0x0001f0003b087984 */ /* 0x000e220000000c00 */
[C---:B------:R-:W-:Y:S01]  /*4870*/  FFMA R48, R16.reuse, R5, R31 ;  /* 0x0000000510307223 */ /* 0x040fe2000000001f */
[C---:B------:R-:W-:Y:S01]  /*4880*/  FFMA R14, R16.reuse, R14, R13 ;  /* 0x0000000e100e7223 */ /* 0x040fe2000000000d */
[-C--:B------:R-:W-:Y:S01]  /*4890*/  FFMA R13, R49, R19.reuse, R68 ;  /* 0x00000013310d7223 */ /* 0x080fe20000000044 */
[----:B------:R-:W1:Y:S01]  /*48a0*/  LDS.128 R28, [R59+0x400] ;  /* 0x000400003b1c7984 */ /* 0x000e620000000c00 */
[----:B------:R-:W-:-:S03]  /*48b0*/  FFMA R46, R16, R19, R46 ;  /* 0x00000013102e7223 */ /* 0x000fc6000000002e */
[----:B------:R-:W2:Y:S04]  /*48c0*/  LDS.64 R34, [R0+0x3470] ;  /* 0x0034700000227984 */ /* 0x000ea80000000a00 */
[----:B------:R-:W3:Y:S01]  /*48d0*/  LDS.64 R4, [R0+0x3468] ;  /* 0x0034680000047984 */ /* 0x000ee20000000a00 */
        /* <DEDUP_REMOVED lines=8> */
[CC--:B--2---:R-:W-:Y:S01]  /*4960*/  FFMA R38, R34.reuse, R22.reuse, R53 ;  /* 0x0000001622267223 */ /* 0x0c4fe20000000035 */
[C---:B------:R-:W-:Y:S01]  /*4970*/  FFMA R8, R34.reuse, R27, R17 ;  /* 0x0000001b22087223 */ /* 0x040fe20000000011 */
[----:B------:R-:W-:Y:S01]  /*4980*/  FFMA R53, R34, R9, R19 ;  /* 0x0000000922357223 */ /* 0x000fe20000000013 */
[C---:B------:R-:W-:Y:S01]  /*4990*/  FFMA R39, R27.reuse, R35, R26 ;  /* 0x000000231b277223 */ /* 0x040fe2000000001a */
[----:B---3--:R-:W-:Y:S01]  /*49a0*/  FFMA R47, R22, R5, R33 ;  /* 0x00000005162f7223 */ /* 0x008fe20000000021 */
[C---:B------:R-:W-:Y:S01]  /*49b0*/  FFMA R65, R4.reuse, R27, R65 ;  /* 0x0000001b04417223 */ /* 0x040fe20000000041 */
[----:B------:R-:W-:Y:S01]  /*49c0*/  FFMA R33, R27, R5, R24 ;  /* 0x000000051b217223 */ /* 0x000fe20000000018 */
[----:B------:R-:W0:Y:S01]  /*49d0*/  LDS.128 R16, [R59+0x170] ;  /* 0x000170003b107984 */ /* 0x000e220000000c00 */
[----:B------:R-:W-:Y:S01]  /*49e0*/  FFMA R28, R4, R22, R61 ;  /* 0x00000016041c7223 */ /* 0x000fe2000000003d */
[----:B------:R-:W-:Y:S01]  /*49f0*/  FFMA R49, R22, R35, R20 ;  /* 0x0000002316317223 */ /* 0x000fe20000000014 */
[C---:B------:R-:W-:Y:S01]  /*4a00*/  FFMA R61, R4.reuse, R9, R77 ;  /* 0x00000009043d7223 */ /* 0x040fe2000000004d */
[----:B------:R-:W1:Y:S01]  /*4a10*/  LDS.128 R24, [R59+0x380] ;  /* 0x000380003b187984 */ /* 0x000e620000000c00 */
[C---:B------:R-:W-:Y:S01]  /*4a20*/  FFMA R55, R9.reuse, R5, R54 ;  /* 0x0000000509377223 */ /* 0x040fe20000000036 */
[----:B------:R-:W-:Y:S01]  /*4a30*/  FFMA R77, R9, R35, R60 ;  /* 0x00000023094d7223 */ /* 0x000fe2000000003c */
[-C--:B------:R-:W-:Y:S01]  /*4a40*/  FFMA R20, R4, R6.reuse, R75 ;  /* 0x0000000604147223 */ /* 0x080fe2000000004b */
[----:B------:R-:W-:Y:S01]  /*4a50*/  FFMA R73, R6, R5, R73 ;  /* 0x0000000506497223 */ /* 0x000fe20000000049 */
[----:B------:R-:W-:Y:S01]  /*4a60*/  FFMA R22, R34, R6, R71 ;  /* 0x0000000622167223 */ /* 0x000fe20000000047 */
[----:B------:R-:W-:Y:S01]  /*4a70*/  FFMA R75, R6, R35, R48 ;  /* 0x00000023064b7223 */ /* 0x000fe20000000030 */
[C---:B------:R-:W-:Y:S01]  /*4a80*/  FFMA R9, R15.reuse, R5, R42 ;  /* 0x000000050f097223 */ /* 0x040fe2000000002a */
[-C--:B------:R-:W-:Y:S01]  /*4a90*/  FFMA R42, R34, R15.reuse, R43 ;  /* 0x0000000f222a7223 */ /* 0x080fe2000000002b */
[C---:B------:R-:W-:Y:S01]  /*4aa0*/  FFMA R67, R4.reuse, R15, R67 ;  /* 0x0000000f04437223 */ /* 0x040fe20000000043 */
[----:B------:R-:W-:Y:S01]  /*4ab0*/  FFMA R43, R15, R35, R14 ;  /* 0x000000230f2b7223 */ /* 0x000fe2000000000e */
[----:B------:R-:W-:Y:S01]  /*4ac0*/  FFMA R37, R4, R29, R37 ;  /* 0x0000001d04257223 */ /* 0x000fe20000000025 */
[C---:B------:R-:W-:Y:S01]  /*4ad0*/  FFMA R71, R29.reuse, R5, R50 ;  /* 0x000000051d477223 */ /* 0x040fe20000000032 */
[----:B------:R-:W-:Y:S01]  /*4ae0*/  FFMA R51, R34, R29, R51 ;  /* 0x0000001d22337223 */ /* 0x000fe20000000033 */
[-C--:B------:R-:W-:Y:S01]  /*4af0*/  FFMA R29, R29, R35.reuse, R52 ;  /* 0x000000231d1d7223 */ /* 0x080fe20000000034 */
[C---:B0-----:R-:W-:Y:S01]  /*4b00*/  FFMA R6, R16.reuse, R34, R63 ;  /* 0x0000002210067223 */ /* 0x041fe2000000003f */
[C---:B------:R-:W-:Y:S01]  /*4b10*/  FFMA R54, R16.reuse, R35, R12 ;  /* 0x0000002310367223 */ /* 0x040fe2000000000c */
[----:B------:R-:W0:Y:S01]  /*4b20*/  LDS R63, [R0+0x366c] ;  /* 0x00366c00003f7984 */ /* 0x000e220000000800 */
[-C--:B------:R-:W-:Y:S01]  /*4b30*/  FFMA R52, R16, R4.reuse, R21 ;  /* 0x0000000410347223 */ /* 0x080fe20000000015 */
[C---:B-1----:R-:W-:Y:S01]  /*4b40*/  FFMA R48, R24.reuse, R4, R13 ;  /* 0x0000000418307223 */ /* 0x042fe2000000000d */
[----:B------:R-:W-:Y:S01]  /*4b50*/  FFMA R50, R24, R34, R69 ;  /* 0x0000002218327223 */ /* 0x000fe20000000045 */
[----:B------:R-:W1:Y:S01]  /*4b60*/  LDS.128 R12, [R0+0x3670] ;  /* 0x00367000000c7984 */ /* 0x000e620000000c00 */
[----:B------:R-:W-:Y:S01]  /*4b70*/  FFMA R21, R16, R5, R64 ;  /* 0x0000000510157223 */ /* 0x000fe20000000040 */
[C---:B------:R-:W-:Y:S01]  /*4b80*/  FFMA R69, R24.reuse, R35, R46 ;  /* 0x0000002318457223 */ /* 0x040fe2000000002e */
[----:B------:R-:W-:Y:S01]  /*4b90*/  FFMA R70, R24, R5, R70 ;  /* 0x0000000518467223 */ /* 0x000fe20000000046 */
[C---:B0-----:R-:W-:Y:S01]  /*4ba0*/  FFMA R46, R63.reuse, R17, R52 ;  /* 0x000000113f2e7223 */ /* 0x041fe20000000034 */
[C---:B------:R-:W-:Y:S01]  /*4bb0*/  FFMA R61, R63.reuse, R10, R61 ;  /* 0x0000000a3f3d7223 */ /* 0x040fe2000000003d */
[----:B------:R-:W-:Y:S01]  /*4bc0*/  FFMA R37, R63, R30, R37 ;  /* 0x0000001e3f257223 */ /* 0x000fe20000000025 */
[CC--:B-1----:R-:W-:Y:S01]  /*4bd0*/  FFMA R16, R12.reuse, R23.reuse, R47 ;  /* 0x000000170c107223 */ /* 0x0c2fe2000000002f */
[----:B------:R-:W-:Y:S01]  /*4be0*/  FFMA R52, R17, R14, R54 ;  /* 0x0000000e11347223 */ /* 0x000fe20000000036 */
[----:B------:R-:W-:Y:S01]  /*4bf0*/  FFMA R47, R63, R23, R28 ;  /* 0x000000173f2f7223 */ /* 0x000fe2000000001c */
[C---:B------:R-:W-:Y:S01]  /*4c00*/  FFMA R54, R12.reuse, R10, R55 ;  /* 0x0000000a0c367223 */ /* 0x040fe20000000037 */
[----:B------:R-:W-:Y:S01]  /*4c10*/  FFMA R28, R12, R17, R21 ;  /* 0x000000110c1c7223 */ /* 0x000fe20000000015 */
[-C--:B------:R-:W-:Y:S01]  /*4c20*/  FFMA R15, R17, R13.reuse, R6 ;  /* 0x0000000d110f7223 */ /* 0x080fe20000000006 */
[CC--:B------:R-:W-:Y:S01]  /*4c30*/  FFMA R55, R10.reuse, R13.reuse, R53 ;  /* 0x0000000d0a377223 */ /* 0x0c0fe20000000035 */
[C---:B------:R-:W-:Y:S01]  /*4c40*/  FFMA R35, R23.reuse, R13, R38 ;  /* 0x0000000d17237223 */ /* 0x040fe20000000026 */
[-C--:B------:R-:W-:Y:S01]  /*4c50*/  FFMA R24, R23, R14.reuse, R49 ;  /* 0x0000000e17187223 */ /* 0x080fe20000000031 */
[----:B------:R-:W-:Y:S01]  /*4c60*/  FFMA R53, R63, R7, R20 ;  /* 0x000000073f357223 */ /* 0x000fe20000000014 */
[C---:B------:R-:W-:Y:S01]  /*4c70*/  FFMA R17, R7.reuse, R13, R22 ;  /* 0x0000000d07117223 */ /* 0x040fe20000000016 */
[-C--:B------:R-:W-:Y:S01]  /*4c80*/  FFMA R10, R10, R14.reuse, R77 ;  /* 0x0000000e0a0a7223 */ /* 0x080fe2000000004d */
[----:B------:R-:W0:Y:S01]  /*4c90*/  LDS.128 R20, [R59+0xf0] ;  /* 0x0000f0003b147984 */ /* 0x000e220000000c00 */
[C---:B------:R-:W-:Y:S01]  /*4ca0*/  FFMA R34, R12.reuse, R7, R73 ;  /* 0x000000070c227223 */ /* 0x040fe20000000049 */
[-C--:B------:R-:W-:Y:S01]  /*4cb0*/  FFMA R38, R7, R14.reuse, R75 ;  /* 0x0000000e07267223 */ /* 0x080fe2000000004b */
[-C--:B------:R-:W-:Y:S01]  /*4cc0*/  FFMA R73, R63, R25.reuse, R48 ;  /* 0x000000193f497223 */ /* 0x080fe20000000030 */
[----:B------:R-:W-:Y:S01]  /*4cd0*/  FFMA R75, R12, R25, R70 ;  /* 0x000000190c4b7223 */ /* 0x000fe20000000046 */
[CC--:B------:R-:W-:Y:S01]  /*4ce0*/  FFMA R77, R25.reuse, R13.reuse, R50 ;  /* 0x0000000d194d7223 */ /* 0x0c0fe20000000032 */
[----:B------:R-:W-:Y:S01]  /*4cf0*/  FFMA R60, R25, R14, R69 ;  /* 0x0000000e193c7223 */ /* 0x000fe20000000045 */
[----:B------:R-:W-:Y:S01]  /*4d00*/  FFMA R25, R30, R13, R51 ;  /* 0x0000000d1e197223 */ /* 0x000fe20000000033 */
[----:B------:R-:W1:Y:S01]  /*4d10*/  LDS.128 R4, [R59+0x300] ;  /* 0x000300003b047984 */ /* 0x000e620000000c00 */
[----:B------:R-:W-:Y:S01]  /*4d20*/  FFMA R62, R12, R30, R71 ;  /* 0x0000001e0c3e7223 */ /* 0x000fe20000000047 */
[----:B------:R-:W-:-:S02]  /*4d30*/  FFMA R30, R30, R14, R29 ;  /* 0x0000000e1e1e7223 */ /* 0x000fc4000000001d */
[----:B------:R-:W2:Y:S01]  /*4d40*/  LDS.128 R48, [R0+0x3870] ;  /* 0x0038700000307984 */ /* 0x000ea20000000c00 */
        /* <DEDUP_REMOVED lines=9> */
[C---:B------:R-:W-:Y:S01]  /*4de0*/  FFMA R61, R48.reuse, R11, R61 ;  /* 0x0000000b303d7223 */ /* 0x040fe2000000003d */
[C---:B------:R-:W-:Y:S01]  /*4df0*/  FFMA R39, R11.reuse, R49, R54 ;  /* 0x000000310b277223 */ /* 0x040fe20000000036 */
[CC--:B------:R-:W-:Y:S01]  /*4e00*/  FFMA R66, R11.reuse, R50.reuse, R55 ;  /* 0x000000320b427223 */ /* 0x0c0fe20000000037 */
[----:B------:R-:W-:Y:S01]  /*4e10*/  FFMA R43, R11, R51, R10 ;  /* 0x000000330b2b7223 */ /* 0x000fe2000000000a */
[C---:B------:R-:W-:Y:S01]  /*4e20*/  FFMA R64, R48.reuse, R21, R65 ;  /* 0x0000001530407223 */ /* 0x040fe20000000041 */
[----:B------:R-:W0:Y:S01]  /*4e30*/  LDS.128 R8, [R59+0x70] ;  /* 0x000070003b087984 */ /* 0x000e220000000c00 */
[C---:B------:R-:W-:Y:S01]  /*4e40*/  FFMA R42, R21.reuse, R50, R29 ;  /* 0x00000032152a7223 */ /* 0x040fe2000000001d */
[----:B------:R-:W-:Y:S01]  /*4e50*/  FFMA R72, R48, R26, R73 ;  /* 0x0000001a30487223 */ /* 0x000fe20000000049 */
[C---:B------:R-:W-:Y:S01]  /*4e60*/  FFMA R74, R26.reuse, R49, R75 ;  /* 0x000000311a4a7223 */ /* 0x040fe2000000004b */
[CC--:B------:R-:W-:Y:S01]  /*4e70*/  FFMA R76, R26.reuse, R50.reuse, R77 ;  /* 0x000000321a4c7223 */ /* 0x0c0fe2000000004d */
[-C--:B------:R-:W-:Y:S01]  /*4e80*/  FFMA R60, R26, R51.reuse, R60 ;  /* 0x000000331a3c7223 */ /* 0x080fe2000000003c */
[----:B------:R-:W-:Y:S01]  /*4e90*/  FFMA R21, R21, R51, R20 ;  /* 0x0000003315157223 */ /* 0x000fe20000000014 */
[----:B------:R-:W-:Y:S01]  /*4ea0*/  FFMA R70, R48, R5, R67 ;  /* 0x0000000530467223 */ /* 0x000fe20000000043 */
[CC--:B------:R-:W-:Y:S01]  /*4eb0*/  FFMA R63, R5.reuse, R49.reuse, R12 ;  /* 0x00000031053f7223 */ /* 0x0c0fe2000000000c */
[-C--:B------:R-:W-:Y:S01]  /*4ec0*/  FFMA R68, R5, R50.reuse, R13 ;  /* 0x0000003205447223 */ /* 0x080fe2000000000d */
[-C--:B------:R-:W-:Y:S01]  /*4ed0*/  FFMA R26, R31, R50.reuse, R25 ;  /* 0x000000321f1a7223 */ /* 0x080fe20000000019 */
[C---:B------:R-:W-:Y:S01]  /*4ee0*/  FFMA R4, R18.reuse, R49, R28 ;  /* 0x0000003112047223 */ /* 0x040fe2000000001c */
[----:B------:R-:W-:Y:S01]  /*4ef0*/  FFMA R20, R18, R50, R15 ;  /* 0x0000003212147223 */ /* 0x000fe2000000000f */
[----:B------:R-:W-:Y:S01]  /*4f00*/  FFMA R5, R5, R51, R14 ;  /* 0x0000003305057223 */ /* 0x000fe2000000000e */
[C---:B------:R-:W-:Y:S01]  /*4f10*/  FFMA R37, R48.reuse, R31, R37 ;  /* 0x0000001f30257223 */ /* 0x040fe20000000025 */
[C---:B------:R-:W-:Y:S01]  /*4f20*/  FFMA R65, R31.reuse, R49, R62 ;  /* 0x000000311f417223 */ /* 0x040fe2000000003e */
[-C--:B------:R-:W-:Y:S01]  /*4f30*/  FFMA R25, R31, R51.reuse, R30 ;  /* 0x000000331f197223 */ /* 0x080fe2000000001e */
[----:B------:R-:W1:Y:S01]  /*4f40*/  LDS.128 R12, [R59+0x280] ;  /* 0x000280003b0c7984 */ /* 0x000e620000000c00 */
[----:B------:R-:W-:Y:S01]  /*4f50*/  FFMA R46, R48, R18, R46 ;  /* 0x00000012302e7223 */ /* 0x000fe2000000002e */
[----:B------:R-:W-:-:S02]  /*4f60*/  FFMA R18, R18, R51, R52 ;  /* 0x0000003312127223 */ /* 0x000fc40000000034 */
[----:B------:R-:W2:Y:S04]  /*4f70*/  LDS.128 R28, [R0+0x3a70] ;  /* 0x003a7000001c7984 */ /* 0x000ea80000000c00 */
[----:B------:R-:W-:Y:S01]  /*4f80*/  LDS R28, [R0+0x3e7c] ;  /* 0x003e7c00001c7984 */ /* 0x000fe20000000800 */
[C---:B0-----:R-:W-:Y:S01]  /*4f90*/  FFMA R54, R8.reuse, R49, R16 ;  /* 0x0000003108367223 */ /* 0x041fe20000000010 */
[C---:B------:R-:W-:Y:S01]  /*4fa0*/  FFMA R47, R8.reuse, R48, R47 ;  /* 0x00000030082f7223 */ /* 0x040fe2000000002f */
[CC--:B------:R-:W-:Y:S01]  /*4fb0*/  FFMA R52, R8.reuse, R50.reuse, R35 ;  /* 0x0000003208347223 */ /* 0x0c0fe20000000023 */
[----:B------:R-:W0:Y:S01]  /*4fc0*/  LDS R16, [R0+0x3a80] ;  /* 0x003a800000107984 */ /* 0x000e220000000800 */
        /* <DEDUP_REMOVED lines=8> */
[----:B------:R-:W1:Y:S01]  /*5050*/  LDS.128 R48, [R59+0x410] ;  /* 0x000410003b307984 */ /* 0x000e620000000c00 */
[-C--:B------:R-:W-:Y:S01]  /*5060*/  FFMA R71, R19, R31.reuse, R20 ;  /* 0x0000001f13477223 */ /* 0x080fe20000000014 */
[----:B------:R-:W-:Y:S01]  /*5070*/  FFMA R12, R22, R30, R33 ;  /* 0x0000001e160c7223 */ /* 0x000fe20000000021 */
[----:B------:R-:W-:Y:S01]  /*5080*/  FFMA R70, R29, R6, R70 ;  /* 0x000000061d467223 */ /* 0x000fe20000000046 */
[----:B------:R2:W3:Y:S01]  /*5090*/  LDS.128 R52, [R59+0x200] ;  /* 0x000200003b347984 */ /* 0x0004e20000000c00 */
[CC--:B------:R-:W-:Y:S01]  /*50a0*/  FFMA R20, R6.reuse, R30.reuse, R63 ;  /* 0x0000001e06147223 */ /* 0x0c0fe2000000003f */
[-C--:B------:R-:W-:Y:S01]  /*50b0*/  FFMA R68, R6, R31.reuse, R68 ;  /* 0x0000001f06447223 */ /* 0x080fe20000000044 */
[----:B------:R-:W-:Y:S01]  /*50c0*/  FFMA R33, R19, R30, R4 ;  /* 0x0000001e13217223 */ /* 0x000fe20000000004 */
[C---:B------:R-:W-:Y:S01]  /*50d0*/  FFMA R64, R29.reuse, R22, R64 ;  /* 0x000000161d407223 */ /* 0x040fe20000000040 */
[----:B------:R-:W-:Y:S01]  /*50e0*/  FFMA R42, R22, R31, R42 ;  /* 0x0000001f162a7223 */ /* 0x000fe2000000002a */
[----:B------:R-:W-:Y:S01]  /*50f0*/  FFMA R75, R29, R13, R24 ;  /* 0x0000000d1d4b7223 */ /* 0x000fe20000000018 */
[-C--:B------:R-:W-:Y:S01]  /*5100*/  FFMA R77, R13, R30.reuse, R34 ;  /* 0x0000001e0d4d7223 */ /* 0x080fe20000000022 */
[----:B--2---:R-:W-:Y:S01]  /*5110*/  FFMA R59, R29, R27, R72 ;  /* 0x0000001b1d3b7223 */ /* 0x004fe20000000048 */
[-C--:B------:R-:W-:Y:S01]  /*5120*/  FFMA R62, R13, R31.reuse, R62 ;  /* 0x0000001f0d3e7223 */ /* 0x080fe2000000003e */
[C---:B------:R-:W-:Y:S01]  /*5130*/  FFMA R63, R27.reuse, R30, R74 ;  /* 0x0000001e1b3f7223 */ /* 0x040fe2000000004a */
[----:B------:R-:W-:Y:S01]  /*5140*/  FFMA R76, R27, R31, R76 ;  /* 0x0000001f1b4c7223 */ /* 0x000fe2000000004c */
[C---:B0-----:R-:W-:Y:S01]  /*5150*/  FFMA R69, R16.reuse, R9, R69 ;  /* 0x0000000910457223 */ /* 0x041fe20000000045 */
[C---:B------:R-:W-:Y:S01]  /*5160*/  FFMA R6, R16.reuse, R6, R5 ;  /* 0x0000000610067223 */ /* 0x040fe20000000005 */
[----:B------:R-:W0:Y:S01]  /*5170*/  LDS.64 R8, [R0+0x3c78] ;  /* 0x003c780000087984 */ /* 0x000e220000000a00 */
[C---:B------:R-:W-:Y:S01]  /*5180*/  FFMA R22, R16.reuse, R22, R21 ;  /* 0x0000001610167223 */ /* 0x040fe20000000015 */
[-C--:B------:R-:W-:Y:S01]  /*5190*/  FFMA R21, R29, R19.reuse, R46 ;  /* 0x000000131d157223 */ /* 0x080fe2000000002e */
[C---:B------:R-:W-:Y:S01]  /*51a0*/  FFMA R73, R16.reuse, R19, R18 ;  /* 0x0000001310497223 */ /* 0x040fe20000000012 */
[----:B------:R-:W2:Y:S01]  /*51b0*/  LDS.64 R4, [R0+0x3c80] ;  /* 0x003c800000047984 */ /* 0x000ea20000000a00 */
[C---:B------:R-:W-:Y:S01]  /*51c0*/  FFMA R13, R16.reuse, R13, R17 ;  /* 0x0000000d100d7223 */ /* 0x040fe20000000011 */
[----:B------:R-:W-:Y:S01]  /*51d0*/  FFMA R27, R16, R27, R60 ;  /* 0x0000001b101b7223 */ /* 0x000fe2000000003c */
[C---:B-1----:R-:W-:Y:S01]  /*51e0*/  FFMA R38, R48.reuse, R29, R37 ;  /* 0x0000001d30267223 */ /* 0x042fe20000000025 */
[C---:B------:R-:W-:Y:S01]  /*51f0*/  FFMA R24, R48.reuse, R30, R65 ;  /* 0x0000001e30187223 */ /* 0x040fe20000000041 */
[C---:B------:R-:W-:Y:S01]  /*5200*/  FFMA R26, R48.reuse, R31, R26 ;  /* 0x0000001f301a7223 */ /* 0x040fe2000000001a */
[----:B------:R-:W-:Y:S01]  /*5210*/  FFMA R48, R48, R16, R25 ;  /* 0x0000001030307223 */ /* 0x000fe20000000019 */
[C---:B---3--:R-:W-:Y:S01]  /*5220*/  FFMA R34, R52.reuse, R29, R61 ;  /* 0x0000001d34227223 */ /* 0x048fe2000000003d */
[C---:B------:R-:W-:Y:S01]  /*5230*/  FFMA R72, R52.reuse, R30, R39 ;  /* 0x0000001e34487223 */ /* 0x040fe20000000027 */
[C---:B------:R-:W-:Y:S01]  /*5240*/  FFMA R66, R52.reuse, R31, R66 ;  /* 0x0000001f34427223 */ /* 0x040fe20000000042 */
[----:B------:R-:W-:-:S02]  /*5250*/  FFMA R52, R52, R16, R43 ;  /* 0x0000001034347223 */ /* 0x000fc4000000002b */
[----:B------:R1:W3:Y:S01]  /*5260*/  LDS.128 R16, [R0+0x3e80] ;  /* 0x003e800000107984 */ /* 0x0002e20000000c00 */
[C---:B0-----:R-:W-:Y:S01]  /*5270*/  FFMA R61, R8.reuse, R53, R34 ;  /* 0x00000035083d7223 */ /* 0x041fe20000000022 */
        /* <DEDUP_REMOVED lines=13> */
[-C--:B-1----:R-:W-:Y:S01]  /*5350*/  FFMA R0, R40, R9.reuse, R63 ;  /* 0x0000000928007223 */ /* 0x082fe2000000003f */
[----:B------:R-:W-:Y:S01]  /*5360*/  FFMA R37, R49, R9, R24 ;  /* 0x0000000931257223 */ /* 0x000fe20000000018 */
[C---:B--2---:R-:W-:Y:S01]  /*5370*/  FFMA R12, R4.reuse, R10, R35 ;  /* 0x0000000a040c7223 */ /* 0x044fe20000000023 */
        /* <DEDUP_REMOVED lines=22> */
[----:B---3--:R-:W-:Y:S01]  /*54e0*/  FFMA R44, R16, R45, R30 ;  /* 0x0000002d102c7223 */ /* 0x008fe2000000001e */
        /* <DEDUP_REMOVED lines=26> */
.L_x_415:
[----:B------:R-:W0:Y:S01]  /*5690*/  S2R R4, SR_TID.X ;  /* 0x0000000000047919 */ /* 0x000e220000002100 */
[----:B------:R-:W1:Y:S01]  /*56a0*/  S2UR UR11, SR_CgaCtaId ;  /* 0x00000000000b79c3 */ /* 0x000e620000008800 */
[----:B------:R-:W-:Y:S01]  /*56b0*/  UMOV UR5, 0x400 ;  /* 0x0000040000057882 */ /* 0x000fe20000000000 */
[----:B------:R-:W-:Y:S01]  /*56c0*/  BSSY.RECONVERGENT B0, `(.L_x_431) ;  /* 0x000002f000007945 */ /* 0x000fe20003800200 */
[----:B------:R-:W-:Y:S02]  /*56d0*/  UIADD3 UR12, UPT, UPT, UR5, 0x6280, URZ ;  /* 0x00006280050c7890 */ /* 0x000fe4000fffe0ff */
[----:B------:R-:W-:Y:S02]  /*56e0*/  UIADD3 UR5, UPT, UPT, UR5, 0x6180, URZ ;  /* 0x0000618005057890 */ /* 0x000fe4000fffe0ff */
[----:B-1----:R-:W-:Y:S02]  /*56f0*/  ULEA UR12, UR11, UR12, 0x18 ;  /* 0x0000000c0b0c7291 */ /* 0x002fe4000f8ec0ff */
[----:B------:R-:W-:Y:S01]  /*5700*/  ULEA UR5, UR11, UR5, 0x18 ;  /* 0x000000050b057291 */ /* 0x000fe2000f8ec0ff */
[----:B0-----:R-:W-:-:S02]  /*5710*/  SHF.R.U32.HI R5, RZ, 0x2, R4 ;  /* 0x00000002ff057819 */ /* 0x001fc40000011604 */
[----:B------:R-:W-:Y:S02]  /*5720*/  SHF.L.U32 R0, R4, 0x2, RZ ;  /* 0x0000000204007819 */ /* 0x000fe400000006ff */
[----:B------:R-:W-:Y:S02]  /*5730*/  LOP3.LUT R5, R5, 0xf8, RZ, 0xc0, !PT ;  /* 0x000000f805057812 */ /* 0x000fe400078ec0ff */
[----:B------:R-:W-:Y:S02]  /*5740*/  LOP3.LUT R0, R0, 0x7c, RZ, 0xc0, !PT ;  /* 0x0000007c00007812 */ /* 0x000fe400078ec0ff */
[----:B------:R-:W-:Y:S02]  /*5750*/  ISETP.GE.AND P0, PT, R5, UR10, PT ;  /* 0x0000000a05007c0c */ /* 0x000fe4000bf06270 */
[----:B------:R-:W-:Y:S02]  /*5760*/  LOP3.LUT R4, R4, 0x3e0, RZ, 0xc0, !PT ;  /* 0x000003e004047812 */ /* 0x000fe400078ec0ff */
[----:B------:R-:W-:-:S02]  /*5770*/  IADD3 R8, PT, PT, R0, 0x2, RZ ;  /* 0x0000000200087810 */ /* 0x000fc40007ffe0ff */
[C---:B------:R-:W-:Y:S02]  /*5780*/  IADD3 R10, PT, PT, R0.reuse, 0x1, RZ ;  /* 0x00000001000a7810 */ /* 0x040fe40007ffe0ff */
[----:B------:R-:W-:-:S05]  /*5790*/  IADD3 R9, PT, PT, R0, 0x3, RZ ;  /* 0x0000000300097810 */ /* 0x000fca0007ffe0ff */
[----:B------:R-:W-:Y:S05]  /*57a0*/  @P0 BRA `(.L_x_432) ;  /* 0x0000000000800947 */ /* 0x000fea0003800000 */
[----:B------:R-:W0:Y:S01]  /*57b0*/  LDS R2, [R4+UR5] ;  /* 0x0000000504027984 */ /* 0x000e220008000800 */
[----:B------:R-:W0:Y:S01]  /*57c0*/  LDCU UR11, c[0x0][0x3b0] ;  /* 0x00007600ff0b77ac */ /* 0x000e220008000800 */
[----:B------:R-:W-:Y:S01]  /*57d0*/  ISETP.LT.AND P3, PT, R0, UR9, PT ;  /* 0x0000000900007c0c */ /* 0x000fe2000bf61270 */
[----:B------:R-:W-:Y:S01]  /*57e0*/  BSSY.RECONVERGENT B1, `(.L_x_433) ;  /* 0x000000f000017945 */ /* 0x000fe20003800200 */
[----:B------:R1:W2:Y:S01]  /*57f0*/  LDS R6, [R4+UR12] ;  /* 0x0000000c04067984 */ /* 0x0002a20008000800 */
[----:B------:R-:W3:Y:S01]  /*5800*/  LDCU.64 UR16, c[0x0][0x3a8] ;  /* 0x00007500ff1077ac */ /* 0x000ee20008000a00 */
[----:B------:R-:W-:Y:S01]  /*5810*/  ISETP.GE.AND P0, PT, R10, UR18, PT ;  /* 0x000000120a007c0c */ /* 0x000fe2000bf06270 */
[----:B0-----:R-:W-:-:S05]  /*5820*/  IMAD R3, R2, UR11, RZ ;  /* 0x0000000b02037c24 */ /* 0x001fca000f8e02ff */
[--C-:B------:R-:W-:Y:S02]  /*5830*/  SHF.R.S32.HI R2, RZ, 0x1f, R3.reuse ;  /* 0x0000001fff027819 */ /* 0x100fe40000011403 */
[----:B------:R-:W-:-:S04]  /*5840*/  IADD3 R3, P4, P5, R0, UR4, R3 ;  /* 0x0000000400037c10 */ /* 0x000fc8000fd9e003 */
[----:B------:R-:W-:Y:S02]  /*5850*/  IADD3.X R12, PT, PT, RZ, R2, RZ, P4, P5 ;  /* 0x00000002ff0c7210 */ /* 0x000fe400027ea4ff */
[C---:B---3--:R-:W-:Y:S02]  /*5860*/  LEA R2, P6, R3.reuse, UR16, 0x2 ;  /* 0x0000001003027c11 */ /* 0x048fe4000f8c10ff */
[----:B------:R-:W-:Y:S02]  /*5870*/  ISETP.GE.AND P4, PT, R8, UR18, PT ;  /* 0x0000001208007c0c */ /* 0x000fe4000bf86270 */
[----:B------:R-:W-:Y:S02]  /*5880*/  LEA.HI.X R3, R3, UR17, R12, 0x2, P6 ;  /* 0x0000001103037c11 */ /* 0x000fe4000b0f140c */
[----:B------:R-:W-:Y:S01]  /*5890*/  ISETP.GE.AND P5, PT, R9, UR18, PT ;  /* 0x0000001209007c0c */ /* 0x000fe2000bfa6270 */
[----:B-12---:R-:W-:-:S12]  /*58a0*/  @!P3 BRA `(.L_x_434) ;  /* 0x000000000008b947 */ /* 0x006fd80003800000 */
[----:B------:R-:W-:-:S05]  /*58b0*/  FMUL R21, R6, R21 ;  /* 0x0000001506157220 */ /* 0x000fca0000400000 */
[----:B------:R0:W-:Y:S02]  /*58c0*/  REDG.E.ADD.F32.FTZ.RN.STRONG.GPU desc[UR14][R2.64], R21 ;  /* 0x00000015020079a6 */ /* 0x0001e4000c12f30e */
.L_x_434:
[----:B------:R-:W-:Y:S05]  /*58d0*/  BSYNC.RECONVERGENT B1 ;  /* 0x0000000000017941 */ /* 0x000fea0003800200 */
.L_x_433:
[----:B------:R-:W-:Y:S04]  /*58e0*/  BSSY.RECONVERGENT B1, `(.L_x_435) ;  /* 0x0000004000017945 */ /* 0x000fe80003800200 */
[----:B------:R-:W-:Y:S05]  /*58f0*/  @P0 BRA `(.L_x_436) ;  /* 0x0000000000080947 */ /* 0x000fea0003800000 */
[----:B------:R-:W-:-:S05]  /*5900*/  FMUL R7, R6, R20 ;  /* 0x0000001406077220 */ /* 0x000fca0000400000 */
[----:B------:R1:W-:Y:S02]  /*5910*/  REDG.E.ADD.F32.FTZ.RN.STRONG.GPU desc[UR14][R2.64+0x4], R7 ;  /* 0x00000407020079a6 */ /* 0x0003e4000c12f30e */
.L_x_436:
[----:B------:R-:W-:Y:S05]  /*5920*/  BSYNC.RECONVERGENT B1 ;  /* 0x0000000000017941 */ /* 0x000fea0003800200 */
.L_x_435:
[----:B------:R-:W-:Y:S04]  /*5930*/  BSSY.RECONVERGENT B1, `(.L_x_437) ;  /* 0x0000004000017945 */ /* 0x000fe80003800200 */
[----:B------:R-:W-:Y:S05]  /*5940*/  @P4 BRA `(.L_x_438) ;  /* 0x0000000000084947 */ /* 0x000fea0003800000 */
[----:B------:R-:W-:-:S05]  /*5950*/  FMUL R23, R6, R23 ;  /* 0x0000001706177220 */ /* 0x000fca0000400000 */
[----:B------:R2:W-:Y:S02]  /*5960*/  REDG.E.ADD.F32.FTZ.RN.STRONG.GPU desc[UR14][R2.64+0x8], R23 ;  /* 0x00000817020079a6 */ /* 0x0005e4000c12f30e */
.L_x_438:
[----:B------:R-:W-:Y:S05]  /*5970*/  BSYNC.RECONVERGENT B1 ;  /* 0x0000000000017941 */ /* 0x000fea0003800200 */
.L_x_437:
[----:B------:R-:W-:Y:S05]  /*5980*/  @P5 BRA `(.L_x_432) ;  /* 0x0000000000085947 */ /* 0x000fea0003800000 */
[----:B-1----:R-:W-:-:S05]  /*5990*/  FMUL R7, R6, R16 ;  /* 0x0000001006077220 */ /* 0x002fca0000400000 */
[----:B------:R3:W-:Y:S02]  /*59a0*/  REDG.E.ADD.F32.FTZ.RN.STRONG.GPU desc[UR14][R2.64+0xc], R7 ;  /* 0x00000c07020079a6 */ /* 0x0007e4000c12f30e */
.L_x_432:
[----:B------:R-:W-:Y:S05]  /*59b0*/  BSYNC.RECONVERGENT B0 ;  /* 0x0000000000007941 */ /* 0x000fea0003800200 */
.L_x_431:
[----:B0123--:R-:W-:Y:S01]  /*59c0*/  IADD3 R2, PT, PT, R5, 0x1, RZ ;  /* 0x0000000105027810 */ /* 0x00ffe20007ffe0ff */
[----:B------:R-:W-:Y:S03]  /*59d0*/  BSSY.RECONVERGENT B0, `(.L_x_439) ;  /* 0x0000023000007945 */ /* 0x000fe60003800200 */
[----:B------:R-:W-:-:S13]  /*59e0*/  ISETP.GE.AND P0, PT, R2, UR10, PT ;  /* 0x0000000a02007c0c */ /* 0x000fda000bf06270 */
[----:B------:R-:W-:Y:S05]  /*59f0*/  @P0 BRA `(.L_x_440) ;  /* 0x0000000000800947 */ /* 0x000fea0003800000 */
[----:B------:R-:W0:Y:S01]  /*5a00*/  LDS R3, [R4+UR5+0x4] ;  /* 0x0000040504037984 */ /* 0x000e220008000800 */
[----:B------:R-:W0:Y:S01]  /*5a10*/  LDCU UR11, c[0x0][0x3b0] ;  /* 0x00007600ff0b77ac */ /* 0x000e220008000800 */
[----:B------:R-:W-:Y:S01]  /*5a20*/  ISETP.LT.AND P3, PT, R0, UR9, PT ;  /* 0x0000000900007c0c */ /* 0x000fe2000bf61270 */
[----:B------:R-:W-:Y:S01]  /*5a30*/  BSSY.RECONVERGENT B1, `(.L_x_441) ;  /* 0x000000f000017945 */ /* 0x000fe20003800200 */
[----:B------:R1:W2:Y:S01]  /*5a40*/  LDS R11, [R4+UR12+0x4] ;  /* 0x0000040c040b7984 */ /* 0x0002a20008000800 */
[----:B------:R-:W3:Y:S01]  /*5a50*/  LDCU.64 UR16, c[0x0][0x3a8] ;  /* 0x00007500ff1077ac */ /* 0x000ee20008000a00 */
[----:B------:R-:W-:Y:S02]  /*5a60*/  ISETP.GE.AND P0, PT, R10, UR18, PT ;  /* 0x000000120a007c0c */ /* 0x000fe4000bf06270 */
[----:B------:R-:W-:Y:S01]  /*5a70*/  ISETP.GE.AND P6, PT, R9, UR18, PT ;  /* 0x0000001209007c0c */ /* 0x000fe2000bfc6270 */
[----:B0-----:R-:W-:-:S05]  /*5a80*/  IMAD R3, R3, UR11, RZ ;  /* 0x0000000b03037c24 */ /* 0x001fca000f8e02ff */
[--C-:B------:R-:W-:Y:S02]  /*5a90*/  SHF.R.S32.HI R2, RZ, 0x1f, R3.reuse ;  /* 0x0000001fff027819 */ /* 0x100fe40000011403 */
[----:B------:R-:W-:-:S04]  /*5aa0*/  IADD3 R3, P4, P5, R0, UR4, R3 ;  /* 0x0000000400037c10 */ /* 0x000fc8000fd9e003 */
[----:B------:R-:W-:Y:S02]  /*5ab0*/  IADD3.X R6, PT, PT, RZ, R2, RZ, P4, P5 ;  /* 0x00000002ff067210 */ /* 0x000fe400027ea4ff */
[C---:B---3--:R-:W-:Y:S02]  /*5ac0*/  LEA R2, P4, R3.reuse, UR16, 0x2 ;  /* 0x0000001003027c11 */ /* 0x048fe4000f8810ff */
[----:B------:R-:W-:Y:S02]  /*5ad0*/  ISETP.GE.AND P5, PT, R8, UR18, PT ;  /* 0x0000001208007c0c */ /* 0x000fe4000bfa6270 */
[----:B------:R-:W-:Y:S01]  /*5ae0*/  LEA.HI.X R3, R3, UR17, R6, 0x2, P4 ;  /* 0x0000001103037c11 */ /* 0x000fe2000a0f1406 */
[----:B-12---:R-:W-:Y:S10]  /*5af0*/  @!P3 BRA `(.L_x_442) ;  /* 0x000000000008b947 */ /* 0x006ff40003800000 */
[----:B------:R-:W-:-:S05]  /*5b00*/  FMUL R7, R38, R11 ;  /* 0x0000000b26077220 */ /* 0x000fca0000400000 */
[----:B------:R0:W-:Y:S02]  /*5b10*/  REDG.E.ADD.F32.FTZ.RN.STRONG.GPU desc[UR14][R2.64], R7 ;  /* 0x00000007020079a6 */ /* 0x0001e4000c12f30e */
.L_x_442:
[----:B------:R-:W-:Y:S05]  /*5b20*/  BSYNC.RECONVERGENT B1 ;  /* 0x0000000000017941 */ /* 0x000fea0003800200 */
.L_x_441:
[----:B------:R-:W-:Y:S04]  /*5b30*/  BSSY.RECONVERGENT B1, `(.L_x_443) ;  /* 0x0000004000017945 */ /* 0x000fe80003800200 */
[----:B------:R-:W-:Y:S05]  /*5b40*/  @P0 BRA `(.L_x_444) ;  /* 0x0000000000080947 */ /* 0x000fea0003800000 */
[----:B0-----:R-:W-:-:S05]  /*5b50*/  FMUL R7, R66, R11 ;  /* 0x0000000b42077220 */ /* 0x001fca0000400000 */
[----:B------:R1:W-:Y:S02]  /*5b60*/  REDG.E.ADD.F32.FTZ.RN.STRONG.GPU desc[UR14][R2.64+0x4], R7 ;  /* 0x00000407020079a6 */ /* 0x0003e4000c12f30e */
.L_x_444:
[----:B------:R-:W-:Y:S05]  /*5b70*/  BSYNC.RECONVERGENT B1 ;  /* 0x0000000000017941 */ /* 0x000fea0003800200 */
.L_x_443:
[----:B------:R-:W-:Y:S04]  /*5b80*/  BSSY.RECONVERGENT B1, `(.L_x_445) ;  /* 0x0000004000017945 */ /* 0x000fe80003800200 */
[----:B------:R-:W-:Y:S05]  /*5b90*/  @P5 BRA `(.L_x_446) ;  /* 0x0000000000085947 */ /* 0x000fea0003800000 */
[----:B------:R-:W-:-:S05]  /*5ba0*/  FMUL R19, R19, R11 ;  /* 0x0000000b13137220 */ /* 0x000fca0000400000 */
[----:B------:R2:W-:Y:S02]  /*5bb0*/  REDG.E.ADD.F32.FTZ.RN.STRONG.GPU desc[UR14][R2.64+0x8], R19 ;  /* 0x00000813020079a6 */ /* 0x0005e4000c12f30e */
.L_x_446:
[----:B------:R-:W-:Y:S05]  /*5bc0*/  BSYNC.RECONVERGENT B1 ;  /* 0x0000000000017941 */ /* 0x000fea0003800200 */
.L_x_445:
[----:B------:R-:W-:Y:S05]  /*5bd0*/  @P6 BRA `(.L_x_440) ;  /* 0x0000000000086947 */ /* 0x000fea0003800000 */
[----:B01----:R-:W-:-:S05]  /*5be0*/  FMUL R7, R36, R11 ;  /* 0x0000000b24077220 */ /* 0x003fca0000400000 */
[----:B------:R3:W-:Y:S02]  /*5bf0*/  REDG.E.ADD.F32.FTZ.RN.STRONG.GPU desc[UR14][R2.64+0xc], R7 ;  /* 0x00000c07020079a6 */ /* 0x0007e4000c12f30e */
.L_x_440:
[----:B------:R-:W-:Y:S05]  /*5c00*/  BSYNC.RECONVERGENT B0 ;  /* 0x0000000000007941 */ /* 0x000fea0003800200 */
.L_x_439:
        /* <DEDUP_REMOVED lines=22> */
.L_x_450:
[----:B------:R-:W-:Y:S05]  /*5d70*/  BSYNC.RECONVERGENT B1 ;  /* 0x0000000000017941 */ /* 0x000fea0003800200 */
.L_x_449:
[----:B------:R-:W-:Y:S04]  /*5d80*/  BSSY.RECONVERGENT B1, `(.L_x_451) ;  /* 0x0000004000017945 */ /* 0x000fe80003800200 */
[----:B------:R-:W-:Y:S05]  /*5d90*/  @P0 BRA `(.L_x_452) ;  /* 0x0000000000080947 */ /* 0x000fea0003800000 */
[----:B------:R-:W-:-:S05]  /*5da0*/  FMUL R7, R44, R11 ;  /* 0x0000000b2c077220 */ /* 0x000fca0000400000 */
[----:B------:R1:W-:Y:S02]  /*5db0*/  REDG.E.ADD.F32.FTZ.RN.STRONG.GPU desc[UR14][R2.64+0x4], R7 ;  /* 0x00000407020079a6 */ /* 0x0003e4000c12f30e */
.L_x_452:
[----:B------:R-:W-:Y:S05]  /*5dc0*/  BSYNC.RECONVERGENT B1 ;  /* 0x0000000000017941 */ /* 0x000fea0003800200 */
.L_x_451:
[----:B------:R-:W-:Y:S04]  /*5dd0*/  BSSY.RECONVERGENT B1, `(.L_x_453) ;  /* 0x0000004000017945 */ /* 0x000fe80003800200 */
[----:B------:R-:W-:Y:S05]  /*5de0*/  @P5 BRA `(.L_x_454) ;  /* 0x0000000000085947 */ /* 0x000fea0003800000 */
[----:B------:R-:W-:-:S05]  /*5df0*/  FMUL R55, R55, R11 ;  /* 0x0000000b37377220 */ /* 0x000fca0000400000 */
[----:B------:R2:W-:Y:S02]  /*5e00*/  REDG.E.ADD.F32.FTZ.RN.STRONG.GPU desc[UR14][R2.64+0x8], R55 ;  /* 0x00000837020079a6 */ /* 0x0005e4000c12f30e */
.L_x_454:
[----:B------:R-:W-:Y:S05]  /*5e10*/  BSYNC.RECONVERGENT B1 ;  /* 0x0000000000017941 */ /* 0x000fea0003800200 */
.L_x_453:
[----:B------:R-:W-:Y:S05]  /*5e20*/  @P6 BRA `(.L_x_448) ;  /* 0x0000000000086947 */ /* 0x000fea0003800000 */
[----:B-1----:R-:W-:-:S05]  /*5e30*/  FMUL R7, R64, R11 ;  /* 0x0000000b40077220 */ /* 0x002fca0000400000 */
[----:B------:R3:W-:Y:S02]  /*5e40*/  REDG.E.ADD.F32.FTZ.RN.STRONG.GPU desc[UR14][R2.64+0xc], R7 ;  /* 0x00000c07020079a6 */ /* 0x0007e4000c12f30e */
.L_x_448:
[----:B------:R-:W-:Y:S05]  /*5e50*/  BSYNC.RECONVERGENT B0 ;  /* 0x0000000000007941 */ /* 0x000fea0003800200 */
.L_x_447:
        /* <DEDUP_REMOVED lines=22> */
.L_x_458:
[----:B------:R-:W-:Y:S05]  /*5fc0*/  BSYNC.RECONVERGENT B1 ;  /* 0x0000000000017941 */ /* 0x000fea0003800200 */
.L_x_457:
[----:B------:R-:W-:Y:S04]  /*5fd0*/  BSSY.RECONVERGENT B1, `(.L_x_459) ;  /* 0x0000004000017945 */ /* 0x000fe80003800200 */
[----:B------:R-:W-:Y:S05]  /*5fe0*/  @P0 BRA `(.L_x_460) ;  /* 0x0000000000080947 */ /* 0x000fea0003800000 */
[----:B0-----:R-:W-:-:S05]  /*5ff0*/  FMUL R7, R40, R11 ;  /* 0x0000000b28077220 */ /* 0x001fca0000400000 */
[----:B------:R1:W-:Y:S02]  /*6000*/  REDG.E.ADD.F32.FTZ.RN.STRONG.GPU desc[UR14][R2.64+0x4], R7 ;  /* 0x00000407020079a6 */ /* 0x0003e4000c12f30e */
.L_x_460:
[----:B------:R-:W-:Y:S05]  /*6010*/  BSYNC.RECONVERGENT B1 ;  /* 0x0000000000017941 */ /* 0x000fea0003800200 */
.L_x_459:
[----:B------:R-:W-:Y:S04]  /*6020*/  BSSY.RECONVERGENT B1, `(.L_x_461) ;  /* 0x0000004000017945 */ /* 0x000fe80003800200 */
[----:B------:R-:W-:Y:S05]  /*6030*/  @P5 BRA `(.L_x_462) ;  /* 0x0000000000085947 */ /* 0x000fea0003800000 */
[----:B------:R-:W-:-:S05]  /*6040*/  FMUL R43, R43, R11 ;  /* 0x0000000b2b2b7220 */ /* 0x000fca0000400000 */
[----:B------:R2:W-:Y:S02]  /*6050*/  REDG.E.ADD.F32.FTZ.RN.STRONG.GPU desc[UR14][R2.64+0x8], R43 ;  /* 0x0000082b020079a6 */ /* 0x0005e4000c12f30e */
.L_x_462:
[----:B------:R-:W-:Y:S05]  /*6060*/  BSYNC.RECONVERGENT B1 ;  /* 0x0000000000017941 */ /* 0x000fea0003800200 */
.L_x_461:
[----:B------:R-:W-:Y:S05]  /*6070*/  @P6 BRA `(.L_x_456) ;  /* 0x0000000000086947 */ /* 0x000fea0003800000 */
[----:B01----:R-:W-:-:S05]  /*6080*/  FMUL R7, R60, R11 ;  /* 0x0000000b3c077220 */ /* 0x003fca0000400000 */
[----:B------:R3:W-:Y:S02]  /*6090*/  REDG.E.ADD.F32.FTZ.RN.STRONG.GPU desc[UR14][R2.64+0xc], R7 ;  /* 0x00000c07020079a6 */ /* 0x0007e4000c12f30e */
.L_x_456:
[----:B------:R-:W-:Y:S05]  /*60a0*/  BSYNC.RECONVERGENT B0 ;  /* 0x0000000000007941 */ /* 0x000fea0003800200 */
.L_x_455:
        /* <DEDUP_REMOVED lines=22> */
.L_x_466:
[----:B------:R-:W-:Y:S05]  /*6210*/  BSYNC.RECONVERGENT B1 ;  /* 0x0000000000017941 */ /* 0x000fea0003800200 */
.L_x_465:
[----:B------:R-:W-:Y:S04]  /*6220*/  BSSY.RECONVERGENT B1, `(.L_x_467) ;  /* 0x0000004000017945 */ /* 0x000fe80003800200 */
[----:B------:R-:W-:Y:S05]  /*6230*/  @P0 BRA `(.L_x_468) ;  /* 0x0000000000080947 */ /* 0x000fea0003800000 */
[----:B------:R-:W-:-:S05]  /*6240*/  FMUL R7, R6, R68 ;  /* 0x0000004406077220 */ /* 0x000fca0000400000 */
[----:B------:R1:W-:Y:S02]  /*6250*/  REDG.E.ADD.F32.FTZ.RN.STRONG.GPU desc[UR14][R2.64+0x4], R7 ;  /* 0x00000407020079a6 */ /* 0x0003e4000c12f30e */
.L_x_468:
[----:B------:R-:W-:Y:S05]  /*6260*/  BSYNC.RECONVERGENT B1 ;  /* 0x0000000000017941 */ /* 0x000fea0003800200 */
.L_x_467:
[----:B------:R-:W-:Y:S04]  /*6270*/  BSSY.RECONVERGENT B1, `(.L_x_469) ;  /* 0x0000004000017945 */ /* 0x000fe80003800200 */
[----:B------:R-:W-:Y:S05]  /*6280*/  @P5 BRA `(.L_x_470) ;  /* 0x0000000000085947 */ /* 0x000fea0003800000 */
[----:B------:R-:W-:-:S05]  /*6290*/  FMUL R67, R6, R67 ;  /* 0x0000004306437220 */ /* 0x000fca0000400000 */
[----:B------:R2:W-:Y:S02]  /*62a0*/  REDG.E.ADD.F32.FTZ.RN.STRONG.GPU desc[UR14][R2.64+0x8], R67 ;  /* 0x00000843020079a6 */ /* 0x0005e4000c12f30e */
.L_x_470:
[----:B------:R-:W-:Y:S05]  /*62b0*/  BSYNC.RECONVERGENT B1 ;  /* 0x0000000000017941 */ /* 0x000fea0003800200 */
.L_x_469:
[----:B------:R-:W-:Y:S05]  /*62c0*/  @P6 BRA `(.L_x_464) ;  /* 0x0000000000086947 */ /* 0x000fea0003800000 */
[----:B-1----:R-:W-:-:S05]  /*62d0*/  FMUL R7, R6, R70 ;  /* 0x0000004606077220 */ /* 0x002fca0000400000 */
[----:B------:R3:W-:Y:S02]  /*62e0*/  REDG.E.ADD.F32.FTZ.RN.STRONG.GPU desc[UR14][R2.64+0xc], R7 ;  /* 0x00000c07020079a6 */ /* 0x0007e4000c12f30e */
.L_x_464:
[----:B------:R-:W-:Y:S05]  /*62f0*/  BSYNC.RECONVERGENT B0 ;  /* 0x0000000000007941 */ /* 0x000fea0003800200 */
.L_x_463:
[----:B------:R-:W-:Y:S01]  /*6300*/  IADD3 R5, PT, PT, R5, 0x5, RZ ;  /* 0x0000000505057810 */ /* 0x000fe20007ffe0ff */
[----:B------:R-:W-:Y:S03]  /*6310*/  BSSY.RECONVERGENT B0, `(.L_x_471) ;  /* 0x0000023000007945 */ /* 0x000fe60003800200 */
[----:B------:R-:W-:-:S13]  /*6320*/  ISETP.GE.AND P0, PT, R5, UR10, PT ;  /* 0x0000000a05007c0c */ /* 0x000fda000bf06270 */
[----:B------:R-:W-:Y:S05]  /*6330*/  @P0 BRA `(.L_x_472) ;  /* 0x0000000000800947 */ /* 0x000fea0003800000 */
[----:B0123--:R-:W0:Y:S01]  /*6340*/  LDS R3, [R4+UR5+0x14] ;  /* 0x0000140504037984 */ /* 0x00fe220008000800 */
        /* <DEDUP_REMOVED lines=17> */
.L_x_474:
[----:B------:R-:W-:Y:S05]  /*6460*/  BSYNC.RECONVERGENT B1 ;  /* 0x0000000000017941 */ /* 0x000fea0003800200 */
.L_x_473:
[----:B------:R-:W-:Y:S04]  /*6470*/  BSSY.RECONVERGENT B1, `(.L_x_475) ;  /* 0x0000004000017945 */ /* 0x000fe80003800200 */
[----:B------:R-:W-:Y:S05]  /*6480*/  @P0 BRA `(.L_x_476) ;  /* 0x0000000000080947 */ /* 0x000fea0003800000 */
[----:B0-----:R-:W-:-:S05]  /*6490*/  FMUL R5, R46, R7 ;  /* 0x000000072e057220 */ /* 0x001fca0000400000 */
[----:B------:R1:W-:Y:S02]  /*64a0*/  REDG.E.ADD.F32.FTZ.RN.STRONG.GPU desc[UR14][R2.64+0x4], R5 ;  /* 0x00000405020079a6 */ /* 0x0003e4000c12f30e */
.L_x_476:
[----:B------:R-:W-:Y:S05]  /*64b0*/  BSYNC.RECONVERGENT B1 ;  /* 0x0000000000017941 */ /* 0x000fea0003800200 */
.L_x_475:
[----:B------:R-:W-:Y:S04]  /*64c0*/  BSSY.RECONVERGENT B1, `(.L_x_477) ;  /* 0x0000004000017945 */ /* 0x000fe80003800200 */
[----:B------:R-:W-:Y:S05]  /*64d0*/  @P5 BRA `(.L_x_478) ;  /* 0x0000000000085947 */ /* 0x000fea0003800000 */
[----:B------:R-:W-:-:S05]  /*64e0*/  FMUL R33, R33, R7 ;  /* 0x0000000721217220 */ /* 0x000fca0000400000 */
[----:B------:R2:W-:Y:S02]  /*64f0*/  REDG.E.ADD.F32.FTZ.RN.STRONG.GPU desc[UR14][R2.64+0x8], R33 ;  /* 0x00000821020079a6 */ /* 0x0005e4000c12f30e */
.L_x_478:
[----:B------:R-:W-:Y:S05]  /*6500*/  BSYNC.RECONVERGENT B1 ;  /* 0x0000000000017941 */ /* 0x000fea0003800200 */
.L_x_477:
[----:B------:R-:W-:Y:S05]  /*6510*/  @P6 BRA `(.L_x_472) ;  /* 0x0000000000086947 */ /* 0x000fea0003800000 */
[----:B01----:R-:W-:-:S05]  /*6520*/  FMUL R5, R32, R7 ;  /* 0x0000000720057220 */ /* 0x003fca0000400000 */
[----:B------:R4:W-:Y:S02]  /*6530*/  REDG.E.ADD.F32.FTZ.RN.STRONG.GPU desc[UR14][R2.64+0xc], R5 ;  /* 0x00000c05020079a6 */ /* 0x0009e4000c12f30e */
.L_x_472:
[----:B------:R-:W-:Y:S05]  /*6540*/  BSYNC.RECONVERGENT B0 ;  /* 0x0000000000007941 */ /* 0x000fea0003800200 */
.L_x_471:
        /* <DEDUP_REMOVED lines=20> */
.L_x_482:
[----:B------:R-:W-:Y:S05]  /*6690*/  BSYNC.RECONVERGENT B1 ;  /* 0x0000000000017941 */ /* 0x000fea0003800200 */
.L_x_481:
[----:B------:R-:W-:Y:S04]  /*66a0*/  BSSY.RECONVERGENT B1, `(.L_x_483) ;  /* 0x0000004000017945 */ /* 0x000fe80003800200 */
[----:B------:R-:W-:Y:S05]  /*66b0*/  @P0 BRA `(.L_x_484) ;  /* 0x0000000000080947 */ /* 0x000fea0003800000 */
[----:B------:R-:W-:-:S05]  /*66c0*/  FMUL R5, R52, R7 ;  /* 0x0000000734057220 */ /* 0x000fca0000400000 */
[----:B------:R1:W-:Y:S02]  /*66d0*/  REDG.E.ADD.F32.FTZ.RN.STRONG.GPU desc[UR14][R2.64+0x4], R5 ;  /* 0x00000405020079a6 */ /* 0x0003e4000c12f30e */
.L_x_484:
[----:B------:R-:W-:Y:S05]  /*66e0*/  BSYNC.RECONVERGENT B1 ;  /* 0x0000000000017941 */ /* 0x000fea0003800200 */
.L_x_483:
[----:B------:R-:W-:Y:S04]  /*66f0*/  BSSY.RECONVERGENT B1, `(.L_x_485) ;  /* 0x0000004000017945 */ /* 0x000fe80003800200 */
[----:B------:R-:W-:Y:S05]  /*6700*/  @P5 BRA `(.L_x_486) ;  /* 0x0000000000085947 */ /* 0x000fea0003800000 */
[----:B------:R-:W-:-:S05]  /*6710*/  FMUL R53, R53, R7 ;  /* 0x0000000735357220 */ /* 0x000fca0000400000 */
[----:B------:R2:W-:Y:S02]  /*6720*/  REDG.E.ADD.F32.FTZ.RN.STRONG.GPU desc[UR14][R2.64+0x8], R53 ;  /* 0x00000835020079a6 */ /* 0x0005e4000c12f30e */
.L_x_486:
[----:B------:R-:W-:Y:S05]  /*6730*/  BSYNC.RECONVERGENT B1 ;  /* 0x0000000000017941 */ /* 0x000fea0003800200 */
.L_x_485:
[----:B------:R-:W-:Y:S05]  /*6740*/  @P6 BRA `(.L_x_480) ;  /* 0x0000000000086947 */ /* 0x000fea0003800000 */
[----:B-1----:R-:W-:-:S05]  /*6750*/  FMUL R5, R62, R7 ;  /* 0x000000073e057220 */ /* 0x002fca0000400000 */
[----:B------:R1:W-:Y:S02]  /*6760*/  REDG.E.ADD.F32.FTZ.RN.STRONG.GPU desc[UR14][R2.64+0xc], R5 ;  /* 0x00000c05020079a6 */ /* 0x0003e4000c12f30e */
.L_x_480:
[----:B------:R-:W-:Y:S05]  /*6770*/  BSYNC.RECONVERGENT B0 ;  /* 0x0000000000007941 */ /* 0x000fea0003800200 */
.L_x_479:
        /* <DEDUP_REMOVED lines=20> */
.L_x_490:
[----:B------:R-:W-:Y:S05]  /*68c0*/  BSYNC.RECONVERGENT B1 ;  /* 0x0000000000017941 */ /* 0x000fea0003800200 */
.L_x_489:
[----:B------:R-:W-:Y:S04]  /*68d0*/  BSSY.RECONVERGENT B1, `(.L_x_491) ;  /* 0x0000004000017945 */ /* 0x000fe80003800200 */
[----:B------:R-:W-:Y:S05]  /*68e0*/  @P0 BRA `(.L_x_492) ;  /* 0x0000000000080947 */ /* 0x000fea0003800000 */
[----:B0-----:R-:W-:-:S05]  /*68f0*/  FMUL R5, R30, R7 ;  /* 0x000000071e057220 */ /* 0x001fca0000400000 */
[----:B------:R1:W-:Y:S02]  /*6900*/  REDG.E.ADD.F32.FTZ.RN.STRONG.GPU desc[UR14][R2.64+0x4], R5 ;  /* 0x00000405020079a6 */ /* 0x0003e4000c12f30e */
.L_x_492:
[----:B------:R-:W-:Y:S05]  /*6910*/  BSYNC.RECONVERGENT B1 ;  /* 0x0000000000017941 */ /* 0x000fea0003800200 */
.L_x_491:
[----:B------:R-:W-:Y:S04]  /*6920*/  BSSY.RECONVERGENT B1, `(.L_x_493) ;  /* 0x0000004000017945 */ /* 0x000fe80003800200 */
[----:B------:R-:W-:Y:S05]  /*6930*/  @P5 BRA `(.L_x_494) ;  /* 0x0000000000085947 */ /* 0x000fea0003800000 */
[----:B------:R-:W-:-:S05]  /*6940*/  FMUL R29, R29, R7 ;  /* 0x000000071d1d7220 */ /* 0x000fca0000400000 */
[----:B------:R2:W-:Y:S02]  /*6950*/  REDG.E.ADD.F32.FTZ.RN.STRONG.GPU desc[UR14][R2.64+0x8], R29 ;  /* 0x0000081d020079a6 */ /* 0x0005e4000c12f30e */
.L_x_494:
[----:B------:R-:W-:Y:S05]  /*6960*/  BSYNC.RECONVERGENT B1 ;  /* 0x0000000000017941 */ /* 0x000fea0003800200 */
.L_x_493:
[----:B------:R-:W-:Y:S05]  /*6970*/  @P6 BRA `(.L_x_488) ;  /* 0x0000000000086947 */ /* 0x000fea0003800000 */
[----:B01----:R-:W-:-:S05]  /*6980*/  FMUL R5, R54, R7 ;  /* 0x0000000736057220 */ /* 0x003fca0000400000 */
[----:B------:R0:W-:Y:S02]  /*6990*/  REDG.E.ADD.F32.FTZ.RN.STRONG.GPU desc[UR14][R2.64+0xc], R5 ;  /* 0x00000c05020079a6 */ /* 0x0001e4000c12f30e */
.L_x_488:
[----:B------:R-:W-:Y:S05]  /*69a0*/  BSYNC.RECONVERGENT B0 ;  /* 0x0000000000007941 */ /* 0x000fea0003800200 */
.L_x_487:
[----:B------:R-:W5:Y:S01]  /*69b0*/  LDCU UR5, c[0x0][0x3b0] ;  /* 0x00007600ff0577ac */ /* 0x000f620008000800 */
[----:B------:R-:W-:-:S04]  /*69c0*/  UIADD3 UR4, UPT, UPT, UR4, 0x80, URZ ;  /* 0x0000008004047890 */ /* 0x000fc8000fffe0ff */
[----:B-----5:R-:W-:Y:S01]  /*69d0*/  UISETP.GE.AND UP0, UPT, UR4, UR5, UPT ;  /* 0x000000050400728c */ /* 0x020fe2000bf06270 */
[----:B------:R-:W-:Y:S08]  /*69e0*/  BAR.SYNC.DEFER_BLOCKING 0x0 ;  /* 0x0000000000007b1d */ /* 0x000ff00000010000 */
[----:B------:R-:W-:Y:S05]  /*69f0*/  BRA.U !UP0, `(.L_x_495) ;  /* 0xffffff99088c7547 */ /* 0x000fea000b83ffff */
[----:B------:R-:W-:Y:S05]  /*6a00*/  EXIT ;  /* 0x000000000000794d */ /* 0x000fea0003800000 */
.L_x_496:
        /* <DEDUP_REMOVED lines=15> */
.L_x_3882:


//--------------------- .text._Z28moe_gate_up_optimized_kernelIfLb1EEvPKT_S2_S2_PKiS4_Pfiii --------------------------
	.section	.text._Z28moe_gate_up_optimized_kernelIfLb1EEvPKT_S2_S2_PKiS4_Pfiii,"ax",@progbits
	.align	128
        .global         _Z28moe_gate_up_optimized_kernelIfLb1EEvPKT_S2_S2_PKiS4_Pfiii
        .type           _Z28moe_gate_up_optimized_kernelIfLb1EEvPKT_S2_S2_PKiS4_Pfiii,@function
        .size           _Z28moe_gate_up_optimized_kernelIfLb1EEvPKT_S2_S2_PKiS4_Pfiii,(.L_x_3852 - _Z28moe_gate_up_optimized_kernelIfLb1EEvPKT_S2_S2_PKiS4_Pfiii)
        .other          _Z28moe_gate_up_optimized_kernelIfLb1EEvPKT_S2_S2_PKiS4_Pfiii,@"STO_CUDA_ENTRY STV_DEFAULT"
_Z28moe_gate_up_optimized_kernelIfLb1EEvPKT_S2_S2_PKiS4_Pfiii:
.text._Z28moe_gate_up_optimized_kernelIfLb1EEvPKT_S2_S2_PKiS4_Pfiii:
        /* <DEDUP_REMOVED lines=21> */
[----:B------:R-:W2:Y:S01]  /*0150*/  LDCU.64 UR14, c[0x0][0x388] ;  /* 0x00007100ff0e77ac */ /* 0x000ea20008000a00 */
[----:B------:R-:W3:Y:S01]  /*0160*/  LDCU.64 UR16, c[0x0][0x390] ;  /* 0x00007200ff1077ac */ /* 0x000ee20008000a00 */
[----:B0-----:R-:W-:-:S04]  /*0170*/  ISETP.LT.AND P0, PT, R7, UR10, PT ;  /* 0x0000000a07007c0c */ /* 0x001fc8000bf01270 */
[----:B------:R-:W-:-:S13]  /*0180*/  ISETP.GT.U32.OR P0, PT, R7, 0x3f, !P0 ;  /* 0x0000003f0700780c */ /* 0x000fda0004704470 */
[----:B------:R-:W0:Y:S01]  /*0190*/  @!P0 LDC.64 R2, c[0x0][0x3a0] ;  /* 0x0000e800ff028b82 */ /* 0x000e220000000a00 */
[----:B------:R-:W-:-:S05]  /*01a0*/  @!P0 IADD3 R5, PT, PT, R7, UR11, R8 ;  /* 0x0000000b07058c10 */ /* 0x000fca000fffe008 */
[----:B0-----:R-:W-:-:S06]  /*01b0*/  @!P0 IMAD.WIDE R2, R5, 0x4, R2 ;  /* 0x0000000405028825 */ /* 0x001fcc00078e0202 */
[----:B------:R0:W4:Y:S01]  /*01c0*/  @!P0 LDG.E.CONSTANT R2, desc[UR18][R2.64] ;  /* 0x0000001202028981 */ /* 0x000122000c1e9900 */
[----:B------:R-:W-:Y:S01]  /*01d0*/  @!P0 MOV R0, 0x400 ;  /* 0x0000040000008802 */ /* 0x000fe20000000f00 */
[----:B-1----:R-:W-:Y:S01]  /*01e0*/  USHF.R.S32.HI UR7, URZ, 0x1f, UR12 ;  /* 0x0000001fff077899 */ /* 0x002fe2000801140c */
[----:B------:R-:W1:Y:S02]  /*01f0*/  @!P0 S2R R5, SR_CgaCtaId ;  /* 0x0000000000058919 */ /* 0x000e640000008800 */
[----:B------:R-:W-:Y:S01]  /*0200*/  @!P0 IADD3 R0, PT, PT, R0, 0xa200, RZ ;  /* 0x0000a20000008810 */ /* 0x000fe20007ffe0ff */
[----:B------:R-:W-:Y:S02]  /*0210*/  UISETP.GE.AND UP0, UPT, UR13, 0x1, UPT ;  /* 0x000000010d00788c */ /* 0x000fe4000bf06270 */
[----:B------:R-:W-:Y:S02]  /*0220*/  UIMAD.WIDE.U32 UR4, UR6, UR12, URZ ;  /* 0x0000000c060472a5 */ /* 0x000fe4000f8e00ff */
[----:B------:R-:W-:-:S02]  /*0230*/  UIMAD UR6, UR7, UR6, URZ ;  /* 0x00000006070672a4 */ /* 0x000fc4000f8e02ff */
[----:B------:R-:W-:Y:S01]  /*0240*/  PLOP3.LUT P1, PT, PT, PT, UP0, 0x80, 0x8 ;  /* 0x000000000008781c */ /* 0x000fe20003f2f008 */
[----:B------:R-:W-:Y:S02]  /*0250*/  UIMAD.WIDE.U32 UR8, UR4, UR13, URZ ;  /* 0x0000000d040872a5 */ /* 0x000fe4000f8e00ff */
[----:B------:R-:W-:Y:S02]  /*0260*/  UIADD3 UR6, UPT, UPT, UR5, UR6, URZ ;  /* 0x0000000605067290 */ /* 0x000fe4000fffe0ff */
[----:B------:R-:W-:Y:S02]  /*0270*/  USHF.R.S32.HI UR5, URZ, 0x1f, UR13 ;  /* 0x0000001fff057899 */ /* 0x000fe4000801140d */
[----:B------:R-:W-:-:S04]  /*0280*/  UIMAD UR6, UR6, UR13, URZ ;  /* 0x0000000d060672a4 */ /* 0x000fc8000f8e02ff */
[----:B------:R-:W-:Y:S02]  /*0290*/  UIMAD UR5, UR5, UR4, UR6 ;  /* 0x00000004050572a4 */ /* 0x000fe4000f8e0206 */
[----:B------:R-:W-:Y:S02]  /*02a0*/  USHF.L.U32 UR4, UR8, 0x2, URZ ;  /* 0x0000000208047899 */ /* 0x000fe400080006ff */
[----:B------:R-:W-:Y:S01]  /*02b0*/  UIADD3 UR5, UPT, UPT, UR9, UR5, URZ ;  /* 0x0000000509057290 */ /* 0x000fe2000fffe0ff */
[----:B-1----:R-:W-:-:S04]  /*02c0*/  @!P0 LEA R0, R5, R0, 0x18 ;  /* 0x0000000005008211 */ /* 0x002fc800078ec0ff */
[----:B0-----:R-:W-:-:S05]  /*02d0*/  @!P0 LEA R3, R7, R0, 0x2 ;  /* 0x0000000007038211 */ /* 0x001fca00078e10ff */
[----:B----4-:R0:W-:Y:S01]  /*02e0*/  @!P0 STS [R3], R2 ;  /* 0x0000000203008388 */ /* 0x0101e20000000800 */
[----:B------:R-:W-:Y:S06]  /*02f0*/  BAR.SYNC.DEFER_BLOCKING 0x0 ;  /* 0x0000000000007b1d */ /* 0x000fec0000010000 */
[----:B--23--:R-:W-:Y:S05]  /*0300*/  @!P1 EXIT ;  /* 0x000000000000994d */ /* 0x00cfea0003800000 */
[----:B------:R-:W-:Y:S01]  /*0310*/  SHF.R.U32.HI R0, RZ, 0x2, R7 ;  /* 0x00000002ff007819 */ /* 0x000fe20000011607 */
[----:B------:R-:W-:Y:S01]  /*0320*/  UIADD3 UR6, UP1, UPT, UR4, UR14, URZ ;  /* 0x0000000e04067290 */ /* 0x000fe2000ff3e0ff */
[----:B------:R-:W-:Y:S01]  /*0330*/  MOV R7, UR13 ;  /* 0x0000000d00077c02 */ /* 0x000fe20008000f00 */
[----:B------:R-:W-:Y:S01]  /*0340*/  USHF.L.U64.HI UR9, UR8, 0x2, UR5 ;  /* 0x0000000208097899 */ /* 0x000fe20008010205 */
[----:B------:R-:W-:Y:S01]  /*0350*/  LOP3.LUT R0, R0, 0xf8, RZ, 0xc0, !PT ;  /* 0x000000f800007812 */ /* 0x000fe200078ec0ff */
[----:B------:R-:W-:Y:S02]  /*0360*/  UIADD3 UR8, UP0, UPT, UR4, UR16, URZ ;  /* 0x0000001004087290 */ /* 0x000fe4000ff1e0ff */
[----:B------:R-:W-:Y:S01]  /*0370*/  UIADD3.X UR7, UPT, UPT, UR9, UR15, URZ, UP1, !UPT ;  /* 0x0000000f09077290 */ /* 0x000fe20008ffe4ff */
[----:B------:R-:W-:Y:S01]  /*0380*/  IADD3 R8, PT, PT, R0, UR11, R8 ;  /* 0x0000000b00087c10 */ /* 0x000fe2000fffe008 */
[----:B------:R-:W-:Y:S02]  /*0390*/  UISETP.LT.AND UP1, UPT, UR10, 0x40, UPT ;  /* 0x000000400a00788c */ /* 0x000fe4000bf21270 */
[----:B------:R-:W-:Y:S01]  /*03a0*/  UIADD3.X UR9, UPT, UPT, UR9, UR17, URZ, UP0, !UPT ;  /* 0x0000001109097290 */ /* 0x000fe200087fe4ff */
[C---:B------:R-:W-:Y:S01]  /*03b0*/  IADD3 R6, PT, PT, R8.reuse, 0x2, RZ ;  /* 0x0000000208067810 */ /* 0x040fe20007ffe0ff */
[C---:B------:R-:W-:Y:S01]  /*03c0*/  IMAD R7, R8.reuse, UR13, R7 ;  /* 0x0000000d08077c24 */ /* 0x040fe2000f8e0207 */
[C---:B------:R-:W-:Y:S01]  /*03d0*/  IADD3 R5, PT, PT, R8.reuse, 0x3, RZ ;  /* 0x0000000308057810 */ /* 0x040fe20007ffe0ff */
[----:B------:R-:W-:Y:S01]  /*03e0*/  USEL UR10, UR10, 0x40, UP1 ;  /* 0x000000400a0a7887 */ /* 0x000fe20008800000 */
[C---:B------:R-:W-:Y:S01]  /*03f0*/  IADD3 R4, PT, PT, R8.reuse, 0x4, RZ ;  /* 0x0000000408047810 */ /* 0x040fe20007ffe0ff */
[----:B------:R-:W-:Y:S01]  /*0400*/  UMOV UR4, URZ ;  /* 0x000000ff00047c82 */ /* 0x000fe20008000000 */
[----:B0-----:R-:W-:-:S02]  /*0410*/  IADD3 R3, PT, PT, R8, 0x5, RZ ;  /* 0x0000000508037810 */ /* 0x001fc40007ffe0ff */
[C---:B------:R-:W-:Y:S02]  /*0420*/  IADD3 R2, PT, PT, R8.reuse, 0x6, RZ ;  /* 0x0000000608027810 */ /* 0x040fe40007ffe0ff */
[----:B------:R-:W-:-:S07]  /*0430*/  IADD3 R0, PT, PT, R8, 0x7, RZ ;  /* 0x0000000708007810 */ /* 0x000fce0007ffe0ff */
.L_x_743:
[----:B0-234-:R-:W0:Y:S01]  /*0440*/  LDC.64 R12, c[0x0][0x3b0] ;  /* 0x0000ec00ff0c7b82 */ /* 0x01de220000000a00 */
[----:B------:R-:W-:Y:S01]  /*0450*/  IADD3 R10, PT, PT, RZ, -UR4, RZ ;  /* 0x80000004ff0a7c10 */ /* 0x000fe2000fffe0ff */
[----:B------:R-:W-:Y:S01]  /*0460*/  HFMA2 R60, -RZ, RZ, 0, 0 ;  /* 0x00000000ff3c7431 */ /* 0x000fe200000001ff */
[----:B------:R-:W-:Y:S01]  /*0470*/  CS2R R76, SRZ ;  /* 0x00000000004c7805 */ /* 0x000fe2000001ff00 */
[----:B------:R-:W-:Y:S01]  /*0480*/  HFMA2 R110, -RZ, RZ, 0, 0 ;  /* 0x00000000ff6e7431 */ /* 0x000fe200000001ff */
[----:B------:R-:W-:Y:S01]  /*0490*/  CS2R R20, SRZ ;  /* 0x0000000000147805 */ /* 0x000fe2000001ff00 */
[----:B------:R-:W-:Y:S01]  /*04a0*/  HFMA2 R57, -RZ, RZ, 0, 0 ;  /* 0x00000000ff397431 */ /* 0x000fe200000001ff */
[----:B------:R-:W-:Y:S01]  /*04b0*/  CS2R R78, SRZ ;  /* 0x00000000004e7805 */ /* 0x000fe2000001ff00 */
[----:B------:R-:W-:Y:S01]  /*04c0*/  HFMA2 R100, -RZ, RZ, 0, 0 ;  /* 0x00000000ff647431 */ /* 0x000fe200000001ff */
[----:B-1----:R-:W-:Y:S01]  /*04d0*/  CS2R R18, SRZ ;  /* 0x0000000000127805 */ /* 0x002fe2000001ff00 */
[----:B------:R-:W-:Y:S01]  /*04e0*/  HFMA2 R112, -RZ, RZ, 0, 0 ;  /* 0x00000000ff707431 */ /* 0x000fe200000001ff */
[----:B------:R-:W-:Y:S01]  /*04f0*/  CS2R R82, SRZ ;  /* 0x0000000000527805 */ /* 0x000fe2000001ff00 */
[----:B------:R-:W-:Y:S01]  /*0500*/  HFMA2 R22, -RZ, RZ, 0, 0 ;  /* 0x00000000ff167431 */ /* 0x000fe200000001ff */
        /* <DEDUP_REMOVED lines=10> */
[----:B------:R-:W-:Y:S02]  /*05b0*/  MOV R104, RZ ;  /* 0x000000ff00687202 */ /* 0x000fe40000000f00 */
[----:B------:R-:W-:Y:S02]  /*05c0*/  CS2R R90, SRZ ;  /* 0x00000000005a7805 */ /* 0x000fe4000001ff00 */
[----:B0-----:R-:W-:-:S02]  /*05d0*/  ISETP.GE.AND P0, PT, R12, 0x1, PT ;  /* 0x000000010c00780c */ /* 0x001fc40003f06270 */
[----:B------:R-:W-:Y:S02]  /*05e0*/  CS2R R80, SRZ ;  /* 0x0000000000507805 */ /* 0x000fe4000001ff00 */
[----:B------:R-:W-:Y:S02]  /*05f0*/  VIADDMNMX R10, R10, R13, 0x80, PT ;  /* 0x000000800a0a7446 */ /* 0x000fe4000380010d */
[----:B------:R-:W-:Y:S02]  /*0600*/  CS2R R12, SRZ ;  /* 0x00000000000c7805 */ /* 0x000fe4000001ff00 */
[----:B------:R-:W-:Y:S02]  /*0610*/  CS2R R98, SRZ ;  /* 0x0000000000627805 */ /* 0x000fe4000001ff00 */
[----:B------:R-:W-:Y:S02]  /*0620*/  CS2R R84, SRZ ;  /* 0x0000000000547805 */ /* 0x000fe4000001ff00 */
[----:B------:R-:W-:-:S02]  /*0630*/  R2UR UR13, R10 ;  /* 0x000000000a0d72ca */ /* 0x000fc400000e0000 */
[----:B------:R-:W-:Y:S02]  /*0640*/  CS2R R10, SRZ ;  /* 0x00000000000a7805 */ /* 0x000fe4000001ff00 */
[----:B------:R-:W-:Y:S02]  /*0650*/  CS2R R86, SRZ ;  /* 0x0000000000567805 */ /* 0x000fe4000001ff00 */
[----:B------:R-:W-:Y:S02]  /*0660*/  CS2R R74, SRZ ;  /* 0x00000000004a7805 */ /* 0x000fe4000001ff00 */
[----:B------:R-:W-:Y:S02]  /*0670*/  CS2R R96, SRZ ;  /* 0x0000000000607805 */ /* 0x000fe4000001ff00 */
[----:B------:R-:W-:Y:S02]  /*0680*/  CS2R R88, SRZ ;  /* 0x0000000000587805 */ /* 0x000fe4000001ff00 */
[----:B------:R-:W-:-:S02]  /*0690*/  CS2R R66, SRZ ;  /* 0x0000000000427805 */ /* 0x000fc4000001ff00 */
[----:B------:R-:W-:Y:S02]  /*06a0*/  CS2R R70, SRZ ;  /* 0x0000000000467805 */ /* 0x000fe4000001ff00 */
[----:B------:R-:W-:Y:S02]  /*06b0*/  MOV R122, RZ ;  /* 0x000000ff007a7202 */ /* 0x000fe40000000f00 */
[----:B------:R-:W-:Y:S02]  /*06c0*/  CS2R R72, SRZ ;  /* 0x0000000000487805 */ /* 0x000fe4000001ff00 */
[----:B------:R-:W-:Y:S02]  /*06d0*/  MOV R9, RZ ;  /* 0x000000ff00097202 */ /* 0x000fe40000000f00 */
[----:B------:R-:W-:Y:S01]  /*06e0*/  MOV R16, RZ ;  /* 0x000000ff00107202 */ /* 0x000fe20000000f00 */
[----:B------:R-:W-:Y:S06]  /*06f0*/  @!P0 BRA `(.L_x_497) ;  /* 0x0000009c00288947 */ /* 0x000fec0003800000 */
[----:B------:R-:W-:Y:S01]  /*0700*/  MOV R76, RZ ;  /* 0x000000ff004c7202 */ /* 0x000fe20000000f00 */
[----:B------:R-:W-:-:S06]  /*0710*/  UMOV UR5, URZ ;  /* 0x000000ff00057c82 */ /* 0x000fcc0008000000 */
.L_x_524:
[----:B------:R-:W0:Y:S01]  /*0720*/  S2R R23, SR_TID.X ;  /* 0x0000000000177919 */ /* 0x000e220000002100 */
[----:B------:R-:W1:Y:S01]  /*0730*/  LDC R24, c[0x0][0x3b0] ;  /* 0x0000ec00ff187b82 */ /* 0x000e620000000800 */
[----:B------:R-:W-:Y:S01]  /*0740*/  IADD3 R17, PT, PT, RZ, -UR5, RZ ;  /* 0x80000005ff117c10 */ /* 0x000fe2000fffe0ff */
[----:B------:R-:W2:Y:S01]  /*0750*/  LDCU UR16, c[0x0][0x3b0] ;  /* 0x00007600ff1077ac */ /* 0x000ea20008000800 */
[----:B------:R-:W-:Y:S02]  /*0760*/  BSSY.RECONVERGENT B0, `(.L_x_498) ;  /* 0x000006b000007945 */ /* 0x000fe40003800200 */
[----:B-1----:R-:W-:Y:S02]  /*0770*/  VIADDMNMX R17, R17, R24, 0x20, PT ;  /* 0x0000002011117446 */ /* 0x002fe40003800118 */
[----:B0-----:R-:W-:-:S13]  /*0780*/  ISETP.GT.U32.AND P0, PT, R23, 0x1ff, PT ;  /* 0x000001ff1700780c */ /* 0x001fda0003f04070 */
[----:B--2---:R-:W-:Y:S05]  /*0790*/  @P0 BRA `(.L_x_499) ;  /* 0x00000004009c0947 */ /* 0x004fea0003800000 */
.L_x_511:
[----:B0-----:R-:W0:Y:S01]  /*07a0*/  S2R R30, SR_TID.X ;  /* 0x00000000001e7919 */ /* 0x001e220000002100 */
[----:B------:R-:W-:Y:S01]  /*07b0*/  SHF.R.U32.HI R28, RZ, 0x3, R23 ;  /* 0x00000003ff1c7819 */ /* 0x000fe20000011617 */
[----:B------:R-:W-:Y:S01]  /*07c0*/  BSSY.RECONVERGENT B1, `(.L_x_500) ;  /* 0x0000061000017945 */ /* 0x000fe20003800200 */
[----:B0-----:R-:W-:-:S04]  /*07d0*/  SHF.L.U32 R24, R30, 0x2, RZ ;  /* 0x000000021e187819 */ /* 0x001fc800000006ff */
[----:B------:R-:W-:-:S04]  /*07e0*/  LOP3.LUT R26, R24, 0x1c, RZ, 0xc0, !PT ;  /* 0x0000001c181a7812 */ /* 0x000fc800078ec0ff */
[----:B------:R-:W-:-:S04]  /*07f0*/  LOP3.LUT R24, R26, 0x3, RZ, 0xfc, !PT ;  /* 0x000000031a187812 */ /* 0x000fc800078efcff */
[----:B------:R-:W-:-:S04]  /*0800*/  ISETP.GE.AND P0, PT, R24, R17, PT ;  /* 0x000000111800720c */ /* 0x000fc80003f06270 */
[----:B------:R-:W-:-:S13]  /*0810*/  ISETP.GE.OR P0, PT, R28, UR10, P0 ;  /* 0x0000000a1c007c0c */ /* 0x000fda0008706670 */
[----:B-1----:R-:W-:Y:S05]  /*0820*/  @P0 BRA `(.L_x_501) ;  /* 0x0000000000640947 */ /* 0x002fea0003800000 */
[----:B------:R-:W0:Y:S01]  /*0830*/  S2R R32, SR_CgaCtaId ;  /* 0x0000000000207919 */ /* 0x000e220000008800 */
[----:B------:R-:W-:Y:S01]  /*0840*/  MOV R31, 0x400 ;  /* 0x00000400001f7802 */ /* 0x000fe20000000f00 */
[----:B------:R-:W1:Y:S01]  /*0850*/  LDCU UR11, c[0x0][0x3b0] ;  /* 0x00007600ff0b77ac */ /* 0x000e620008000800 */
[----:B------:R-:W-:Y:S02]  /*0860*/  IADD3 R25, PT, PT, R26, UR5, RZ ;  /* 0x000000051a197c10 */ /* 0x000fe4000fffe0ff */
        /* <DEDUP_REMOVED lines=11> */
[----:B------:R-:W-:Y:S02]  /*0920*/  LEA R31, R32, R31, 0x18 ;  /* 0x0000001f201f7211 */ /* 0x000fe400078ec0ff */
[----:B------:R-:W-:-:S03]  /*0930*/  SHF.L.U32 R29, R30, 0x4, RZ ;  /* 0x000000041e1d7819 */ /* 0x000fc600000006ff */
[----:B------:R-:W-:Y:S01]  /*0940*/  IMAD R31, R28, 0x84, R31 ;  /* 0x000000841c1f7824 */ /* 0x000fe200078e021f */
[----:B------:R-:W-:-:S04]  /*0950*/  LOP3.LUT R28, R29, 0x70, RZ, 0xc0, !PT ;  /* 0x000000701d1c7812 */ /* 0x000fc800078ec0ff */
[----:B------:R-:W-:-:S05]  /*0960*/  IADD3 R28, PT, PT, R31, R28, RZ ;  /* 0x0000001c1f1c7210 */ /* 0x000fca0007ffe0ff */
[----:B--2---:R0:W-:Y:S04]  /*0970*/  STS [R28], R24 ;  /* 0x000000181c007388 */ /* 0x0041e80000000800 */
[----:B------:R0:W-:Y:S04]  /*0980*/  STS [R28+0x4], R25 ;  /* 0x000004191c007388 */ /* 0x0001e80000000800 */
[----:B------:R0:W-:Y:S04]  /*0990*/  STS [R28+0x8], R26 ;  /* 0x0000081a1c007388 */ /* 0x0001e80000000800 */
[----:B------:R0:W-:Y:S01]  /*09a0*/  STS [R28+0xc], R27 ;  /* 0x00000c1b1c007388 */ /* 0x0001e20000000800 */
[----:B------:R-:W-:Y:S05]  /*09b0*/  BRA `(.L_x_502) ;  /* 0x0000000400047947 */ /* 0x000fea0003800000 */
.L_x_501:
[----:B------:R-:W-:-:S13]  /*09c0*/  ISETP.GE.AND P0, PT, R28, UR10, PT ;  /* 0x0000000a1c007c0c */ /* 0x000fda000bf06270 */
[----:B------:R-:W-:Y:S05]  /*09d0*/  @!P0 BRA `(.L_x_503) ;  /* 0x00000000004c8947 */ /* 0x000fea0003800000 */
[----:B------:R-:W0:Y:S01]  /*09e0*/  S2UR UR12, SR_CgaCtaId ;  /* 0x00000000000c79c3 */ /* 0x000e220000008800 */
[----:B------:R-:W-:Y:S01]  /*09f0*/  UMOV UR11, 0x400 ;  /* 0x00000400000b7882 */ /* 0x000fe20000000000 */
[----:B------:R-:W-:Y:S01]  /*0a00*/  LOP3.LUT R24, R30, 0x7, RZ, 0xc0, !PT ;  /* 0x000000071e187812 */ /* 0x000fe200078ec0ff */
[----:B------:R-:W-:Y:S01]  /*0a10*/  BSSY.RECONVERGENT B2, `(.L_x_504) ;  /* 0x000000e000027945 */ /* 0x000fe20003800200 */
[----:B------:R-:W-:Y:S01]  /*0a20*/  IADD3 R27, PT, PT, -R26, 0x20, RZ ;  /* 0x000000201a1b7810 */ /* 0x000fe20007ffe1ff */
[----:B0-----:R-:W-:-:S06]  /*0a30*/  ULEA UR11, UR12, UR11, 0x18 ;  /* 0x0000000b0c0b7291 */ /* 0x001fcc000f8ec0ff */
[----:B------:R-:W-:Y:S01]  /*0a40*/  LEA R25, R24, UR11, 0x4 ;  /* 0x0000000b18197c11 */ /* 0x000fe2000f8e20ff */
[----:B------:R-:W-:-:S04]  /*0a50*/  HFMA2 R24, -RZ, RZ, 0, 5.9604644775390625e-08 ;  /* 0x00000001ff187431 */ /* 0x000fc800000001ff */
[----:B------:R-:W-:-:S07]  /*0a60*/  IMAD R25, R28, 0x84, R25 ;  /* 0x000000841c197824 */ /* 0x000fce00078e0219 */
.L_x_506:
[----:B------:R0:W-:Y:S01]  /*0a70*/  STS [R25], RZ ;  /* 0x000000ff19007388 */ /* 0x0001e20000000800 */
[----:B------:R-:W-:-:S13]  /*0a80*/  ISETP.GE.U32.AND P0, PT, R24, R27, PT ;  /* 0x0000001b1800720c */ /* 0x000fda0003f06070 */
[----:B0-----:R-:W-:Y:S05]  /*0a90*/  @P0 BRA `(.L_x_505) ;  /* 0x0000000000140947 */ /* 0x001fea0003800000 */
[----:B------:R-:W-:Y:S02]  /*0aa0*/  IADD3 R26, PT, PT, R24, -0x1, RZ ;  /* 0xffffffff181a7810 */ /* 0x000fe40007ffe0ff */
[----:B------:R-:W-:Y:S02]  /*0ab0*/  IADD3 R25, PT, PT, R25, 0x4, RZ ;  /* 0x0000000419197810 */ /* 0x000fe40007ffe0ff */
[----:B------:R-:W-:Y:S02]  /*0ac0*/  ISETP.GE.U32.AND P0, PT, R26, 0x3, PT ;  /* 0x000000031a00780c */ /* 0x000fe40003f06070 */
[----:B------:R-:W-:-:S11]  /*0ad0*/  IADD3 R24, PT, PT, R24, 0x1, RZ ;  /* 0x0000000118187810 */ /* 0x000fd60007ffe0ff */
[----:B------:R-:W-:Y:S05]  /*0ae0*/  @!P0 BRA `(.L_x_506) ;  /* 0xfffffffc00e08947 */ /* 0x000fea000383ffff */
.L_x_505:
[----:B------:R-:W-:Y:S05]  /*0af0*/  BSYNC.RECONVERGENT B2 ;  /* 0x0000000000027941 */ /* 0x000fea0003800200 */
.L_x_504:
[----:B------:R-:W-:Y:S05]  /*0b00*/  BRA `(.L_x_502) ;  /* 0x0000000000b07947 */ /* 0x000fea0003800000 */
.L_x_503:
[----:B------:R-:W0:Y:S01]  /*0b10*/  LDC R31, c[0x0][0x3b0] ;  /* 0x0000ec00ff1f7b82 */ /* 0x000e220000000800 */
[----:B------:R-:W-:Y:S02]  /*0b20*/  MOV R27, RZ ;  /* 0x000000ff001b7202 */ /* 0x000fe40000000f00 */
[----:B0-----:R-:W-:-:S07]  /*0b30*/  IADD3 R31, PT, PT, R31, -UR5, RZ ;  /* 0x800000051f1f7c10 */ /* 0x001fce000fffe0ff */
.L_x_510:
[-C--:B------:R-:W-:Y:S01]  /*0b40*/  IADD3 R26, PT, PT, R26, R27.reuse, RZ ;  /* 0x0000001b1a1a7210 */ /* 0x080fe20007ffe0ff */
[----:B------:R-:W-:Y:S01]  /*0b50*/  BSSY.RECONVERGENT B2, `(.L_x_507) ;  /* 0x0000022000027945 */ /* 0x000fe20003800200 */
[----:B------:R-:W-:Y:S02]  /*0b60*/  MOV R30, R27 ;  /* 0x0000001b001e7202 */ /* 0x000fe40000000f00 */
[----:B------:R-:W-:-:S13]  /*0b70*/  ISETP.GT.AND P0, PT, R31, R26, PT ;  /* 0x0000001a1f00720c */ /* 0x000fda0003f04270 */
[----:B-1----:R-:W-:Y:S05]  /*0b80*/  @!P0 BRA `(.L_x_508) ;  /* 0x0000000000508947 */ /* 0x002fea0003800000 */
[----:B------:R-:W0:Y:S01]  /*0b90*/  S2R R34, SR_CgaCtaId ;  /* 0x0000000000227919 */ /* 0x000e220000008800 */
[----:B------:R-:W-:Y:S02]  /*0ba0*/  MOV R33, 0x400 ;  /* 0x0000040000217802 */ /* 0x000fe40000000f00 */
[----:B------:R-:W-:Y:S02]  /*0bb0*/  SHF.R.U32.HI R32, RZ, 0x3, R23 ;  /* 0x00000003ff207819 */ /* 0x000fe40000011617 */
[----:B------:R-:W-:Y:S02]  /*0bc0*/  IADD3 R24, PT, PT, R33, 0xa200, RZ ;  /* 0x0000a20021187810 */ /* 0x000fe40007ffe0ff */
[----:B------:R-:W-:Y:S02]  /*0bd0*/  IADD3 R29, PT, PT, R26, UR5, RZ ;  /* 0x000000051a1d7c10 */ /* 0x000fe4000fffe0ff */
[----:B0-----:R-:W-:-:S04]  /*0be0*/  LEA R25, R34, R24, 0x18 ;  /* 0x0000001822197211 */ /* 0x001fc800078ec0ff */
[----:B------:R-:W-:Y:S02]  /*0bf0*/  LEA R28, R32, R25, 0x2 ;  /* 0x00000019201c7211 */ /* 0x000fe400078e10ff */
[----:B------:R-:W0:Y:S04]  /*0c00*/  LDC.64 R24, c[0x0][0x380] ;  /* 0x0000e000ff187b82 */ /* 0x000e280000000a00 */
[----:B------:R-:W1:Y:S02]  /*0c10*/  LDS R28, [R28] ;  /* 0x000000001c1c7984 */ /* 0x000e640000000800 */
[----:B-1----:R-:W-:-:S04]  /*0c20*/  IMAD R29, R28, UR16, R29 ;  /* 0x000000101c1d7c24 */ /* 0x002fc8000f8e021d */
[----:B0-----:R-:W-:-:S06]  /*0c30*/  IMAD.WIDE R24, R29, 0x4, R24 ;  /* 0x000000041d187825 */ /* 0x001fcc00078e0218 */
[----:B------:R-:W2:Y:S01]  /*0c40*/  LDG.E.CONSTANT R24, desc[UR18][R24.64] ;  /* 0x0000001218187981 */ /* 0x000ea2000c1e9900 */
[----:B------:R-:W-:Y:S01]  /*0c50*/  LEA R33, R34, R33, 0x18 ;  /* 0x0000002122217211 */ /* 0x000fe200078ec0ff */
[----:B------:R-:W0:Y:S04]  /*0c60*/  S2R R35, SR_TID.X ;  /* 0x0000000000237919 */ /* 0x000e280000002100 */
[----:B------:R-:W-:-:S05]  /*0c70*/  IMAD R29, R32, 0x84, R33 ;  /* 0x00000084201d7824 */ /* 0x000fca00078e0221 */
[----:B------:R-:W-:Y:S02]  /*0c80*/  LEA R29, R26, R29, 0x2 ;  /* 0x0000001d1a1d7211 */ /* 0x000fe400078e10ff */
[----:B0-----:R-:W-:-:S04]  /*0c90*/  SHF.L.U32 R35, R35, 0x2, RZ ;  /* 0x0000000223237819 */ /* 0x001fc800000006ff */
[----:B------:R-:W-:Y:S01]  /*0ca0*/  LOP3.LUT R26, R35, 0x1c, RZ, 0xc0, !PT ;  /* 0x0000001c231a7812 */ /* 0x000fe200078ec0ff */
[----:B--2---:R0:W-:Y:S01]  /*0cb0*/  STS [R29], R24 ;  /* 0x000000181d007388 */ /* 0x0041e20000000800 */
[----:B------:R-:W-:Y:S05]  /*0cc0*/  BRA `(.L_x_509) ;  /* 0x0000000000287947 */ /* 0x000fea0003800000 */
.L_x_508:
[----:B------:R-:W0:Y:S01]  /*0cd0*/  S2R R28, SR_CgaCtaId ;  /* 0x00000000001c7919 */ /* 0x000e220000008800 */
[----:B------:R-:W-:Y:S02]  /*0ce0*/  MOV R25, 0x400 ;  /* 0x0000040000197802 */ /* 0x000fe40000000f00 */
[----:B------:R-:W-:Y:S01]  /*0cf0*/  SHF.R.U32.HI R24, RZ, 0x3, R23 ;  /* 0x00000003ff187819 */ /* 0x000fe20000011617 */
[----:B------:R-:W1:Y:S01]  /*0d00*/  S2R R29, SR_TID.X ;  /* 0x00000000001d7919 */ /* 0x000e620000002100 */
[----:B0-----:R-:W-:Y:S02]  /*0d10*/  LEA R25, R28, R25, 0x18 ;  /* 0x000000191c197211 */ /* 0x001fe400078ec0ff */
[----:B-1----:R-:W-:-:S03]  /*0d20*/  SHF.L.U32 R29, R29, 0x2, RZ ;  /* 0x000000021d1d7819 */ /* 0x002fc600000006ff */
[----:B------:R-:W-:-:S05]  /*0d30*/  IMAD R25, R24, 0x84, R25 ;  /* 0x0000008418197824 */ /* 0x000fca00078e0219 */
[----:B------:R-:W-:Y:S02]  /*0d40*/  LEA R25, R26, R25, 0x2 ;  /* 0x000000191a197211 */ /* 0x000fe400078e10ff */
[----:B------:R-:W-:-:S03]  /*0d50*/  LOP3.LUT R26, R29, 0x1c, RZ, 0xc0, !PT ;  /* 0x0000001c1d1a7812 */ /* 0x000fc600078ec0ff */
[----:B------:R1:W-:Y:S04]  /*0d60*/  STS [R25], RZ ;  /* 0x000000ff19007388 */ /* 0x0003e80000000800 */
.L_x_509:
[----:B------:R-:W-:Y:S05]  /*0d70*/  BSYNC.RECONVERGENT B2 ;  /* 0x0000000000027941 */ /* 0x000fea0003800200 */
.L_x_507:
[----:B------:R-:W-:Y:S02]  /*0d80*/  IADD3 R27, PT, PT, R27, 0x1, RZ ;  /* 0x000000011b1b7810 */ /* 0x000fe40007ffe0ff */
[----:B0-----:R-:W-:Y:S02]  /*0d90*/  IADD3 R24, PT, PT, -R26, 0x20, RZ ;  /* 0x000000201a187810 */ /* 0x001fe40007ffe1ff */
[----:B------:R-:W-:Y:S02]  /*0da0*/  ISETP.LT.U32.AND P1, PT, R30, 0x3, PT ;  /* 0x000000031e00780c */ /* 0x000fe40003f21070 */
[----:B------:R-:W-:-:S13]  /*0db0*/  ISETP.GE.U32.AND P0, PT, R27, R24, PT ;  /* 0x000000181b00720c */ /* 0x000fda0003f06070 */
[----:B------:R-:W-:Y:S05]  /*0dc0*/  @!P0 BRA P1, `(.L_x_510) ;  /* 0xfffffffc005c8947 */ /* 0x000fea000083ffff */
.L_x_502:
[----:B------:R-:W-:Y:S05]  /*0dd0*/  BSYNC.RECONVERGENT B1 ;  /* 0x0000000000017941 */ /* 0x000fea0003800200 */
.L_x_500:
[C---:B------:R-:W-:Y:S02]  /*0de0*/  ISETP.GE.U32.AND P0, PT, R23.reuse, 0x100, PT ;  /* 0x000001001700780c */ /* 0x040fe40003f06070 */
[----:B------:R-:W-:-:S11]  /*0df0*/  IADD3 R23, PT, PT, R23, 0x100, RZ ;  /* 0x0000010017177810 */ /* 0x000fd60007ffe0ff */
[----:B------:R-:W-:Y:S05]  /*0e00*/  @!P0 BRA `(.L_x_511) ;  /* 0xfffffff800648947 */ /* 0x000fea000383ffff */
.L_x_499:
[----:B------:R-:W-:Y:S05]  /*0e10*/  BSYNC.RECONVERGENT B0 ;  /* 0x0000000000007941 */ /* 0x000fea0003800200 */
.L_x_498:
[----:B------:R-:W2:Y:S01]  /*0e20*/  S2R R23, SR_TID.X ;  /* 0x0000000000177919 */ /* 0x000ea20000002100 */
[----:B------:R-:W-:Y:S01]  /*0e30*/  BSSY.RECONVERGENT B0, `(.L_x_512) ;  /* 0x0000044000007945 */ /* 0x000fe20003800200 */
.L_x_517:
[----:B------:R-:W3:Y:S01]  /*0e40*/  S2R R31, SR_TID.X ;  /* 0x00000000001f7919 */ /* 0x000ee20000002100 */
[----:B0-2---:R-:W-:Y:S01]  /*0e50*/  SHF.R.U32.HI R28, RZ, 0x5, R23 ;  /* 0x00000005ff1c7819 */ /* 0x005fe20000011617 */
[----:B------:R-:W-:Y:S01]  /*0e60*/  BSSY.RECONVERGENT B1, `(.L_x_513) ;  /* 0x000003d000017945 */ /* 0x000fe20003800200 */
[----:B---3--:R-:W-:-:S04]  /*0e70*/  SHF.L.U32 R26, R31, 0x2, RZ ;  /* 0x000000021f1a7819 */ /* 0x008fc800000006ff */
[----:B------:R-:W-:-:S04]  /*0e80*/  LOP3.LUT R26, R26, 0x7c, RZ, 0xc0, !PT ;  /* 0x0000007c1a1a7812 */ /* 0x000fc800078ec0ff */
[----:B------:R-:W-:-:S04]  /*0e90*/  LOP3.LUT R24, R26, 0x3, RZ, 0xfc, !PT ;  /* 0x000000031a187812 */ /* 0x000fc800078efcff */
[----:B------:R-:W-:-:S04]  /*0ea0*/  ISETP.GE.AND P0, PT, R24, UR13, PT ;  /* 0x0000000d18007c0c */ /* 0x000fc8000bf06270 */
[----:B------:R-:W-:-:S13]  /*0eb0*/  ISETP.LT.AND P0, PT, R28, R17, !P0 ;  /* 0x000000111c00720c */ /* 0x000fda0004701270 */
[----:B------:R-:W-:Y:S05]  /*0ec0*/  @!P0 BRA `(.L_x_514) ;  /* 0x0000000000508947 */ /* 0x000fea0003800000 */
[----:B------:R-:W0:Y:S01]  /*0ed0*/  LDCU UR11, c[0x0][0x3b4] ;  /* 0x00007680ff0b77ac */ /* 0x000e220008000800 */
[----:B------:R-:W-:Y:S01]  /*0ee0*/  HFMA2 R27, -RZ, RZ, 0, 2.384185791015625e-07 ;  /* 0x00000004ff1b7431 */ /* 0x000fe200000001ff */
[----:B-1----:R-:W-:Y:S02]  /*0ef0*/  IADD3 R25, PT, PT, R26, UR4, RZ ;  /* 0x000000041a197c10 */ /* 0x002fe4000fffe0ff */
[----:B------:R-:W-:-:S05]  /*0f00*/  IADD3 R24, PT, PT, R28, UR5, RZ ;  /* 0x000000051c187c10 */ /* 0x000fca000fffe0ff */
[----:B0-----:R-:W-:-:S04]  /*0f10*/  IMAD R24, R24, UR11, R25 ;  /* 0x0000000b18187c24 */ /* 0x001fc8000f8e0219 */
[----:B------:R-:W-:-:S06]  /*0f20*/  IMAD.WIDE.U32 R24, R24, R27, UR6 ;  /* 0x0000000618187e25 */ /* 0x000fcc000f8e001b */
[----:B------:R-:W2:Y:S01]  /*0f30*/  LDG.E.128.CONSTANT R24, desc[UR18][R24.64] ;  /* 0x0000001218187981 */ /* 0x000ea2000c1e9d00 */
[----:B------:R-:W-:Y:S01]  /*0f40*/  MOV R29, 0x400 ;  /* 0x00000400001d7802 */ /* 0x000fe20000000f00 */
[----:B------:R-:W0:Y:S03]  /*0f50*/  S2R R30, SR_CgaCtaId ;  /* 0x00000000001e7919 */ /* 0x000e260000008800 */
[----:B------:R-:W-:-:S04]  /*0f60*/  IADD3 R29, PT, PT, R29, 0x2100, RZ ;  /* 0x000021001d1d7810 */ /* 0x000fc80007ffe0ff */
[----:B0-----:R-:W-:Y:S02]  /*0f70*/  LEA R29, R30, R29, 0x18 ;  /* 0x0000001d1e1d7211 */ /* 0x001fe400078ec0ff */
        /* <DEDUP_REMOVED lines=9> */
.L_x_514:
[----:B------:R-:W0:Y:S01]  /*1010*/  LDC R32, c[0x0][0x3b4] ;  /* 0x0000ed00ff207b82 */ /* 0x000e220000000800 */
[----:B------:R-:W-:Y:S02]  /*1020*/  MOV R27, RZ ;  /* 0x000000ff001b7202 */ /* 0x000fe40000000f00 */
[----:B0-----:R-:W-:-:S07]  /*1030*/  IADD3 R32, PT, PT, R32, -UR4, RZ ;  /* 0x8000000420207c10 */ /* 0x001fce000fffe0ff */
.L_x_516:
[----:B------:R-:W0:Y:S01]  /*1040*/  S2R R31, SR_TID.X ;  /* 0x00000000001f7919 */ /* 0x000e220000002100 */
[----:B------:R-:W-:Y:S02]  /*1050*/  IADD3 R29, PT, PT, R26, R27, RZ ;  /* 0x0000001b1a1d7210 */ /* 0x000fe40007ffe0ff */
[----:B------:R-:W-:Y:S02]  /*1060*/  SHF.R.U32.HI R30, RZ, 0x5, R23 ;  /* 0x00000005ff1e7819 */ /* 0x000fe40000011617 */
[----:B------:R-:W-:-:S04]  /*1070*/  ISETP.GT.AND P0, PT, R32, R29, PT ;  /* 0x0000001d2000720c */ /* 0x000fc80003f04270 */
[----:B------:R-:W-:-:S13]  /*1080*/  ISETP.GE.OR P0, PT, R28, R17, !P0 ;  /* 0x000000111c00720c */ /* 0x000fda0004706670 */
[----:B------:R-:W2:Y:S01]  /*1090*/  @!P0 LDC R33, c[0x0][0x3b4] ;  /* 0x0000ed00ff218b82 */ /* 0x000ea20000000800 */
[----:B-1----:R-:W-:Y:S02]  /*10a0*/  @!P0 IADD3 R25, PT, PT, R30, UR5, RZ ;  /* 0x000000051e198c10 */ /* 0x002fe4000fffe0ff */
[----:B0-----:R-:W-:-:S04]  /*10b0*/  @!P0 SHF.L.U32 R26, R31, 0x2, RZ ;  /* 0x000000021f1a8819 */ /* 0x001fc800000006ff */
[----:B------:R-:W-:-:S04]  /*10c0*/  @!P0 LOP3.LUT R26, R26, 0x7c, RZ, 0xc0, !PT ;  /* 0x0000007c1a1a8812 */ /* 0x000fc800078ec0ff */
[----:B------:R-:W-:-:S05]  /*10d0*/  @!P0 IADD3 R24, PT, PT, R26, UR4, RZ ;  /* 0x000000041a188c10 */ /* 0x000fca000fffe0ff */
[----:B--2---:R-:W-:Y:S02]  /*10e0*/  @!P0 IMAD R24, R25, R33, R24 ;  /* 0x0000002119188224 */ /* 0x004fe400078e0218 */
[----:B------:R-:W-:-:S03]  /*10f0*/  HFMA2 R25, -RZ, RZ, 0, 2.384185791015625e-07 ;  /* 0x00000004ff197431 */ /* 0x000fc600000001ff */
[----:B------:R-:W-:-:S05]  /*1100*/  @!P0 IADD3 R24, PT, PT, R24, R27, RZ ;  /* 0x0000001b18188210 */ /* 0x000fca0007ffe0ff */
[----:B------:R-:W-:-:S06]  /*1110*/  @!P0 IMAD.WIDE R24, R24, R25, UR6 ;  /* 0x0000000618188e25 */ /* 0x000fcc000f8e0219 */
[----:B------:R0:W2:Y:S01]  /*1120*/  @!P0 LDG.E.CONSTANT R24, desc[UR18][R24.64] ;  /* 0x0000001218188981 */ /* 0x0000a2000c1e9900 */
[----:B------:R-:W-:Y:S01]  /*1130*/  MOV R33, 0x400 ;  /* 0x0000040000217802 */ /* 0x000fe20000000f00 */
[----:B------:R-:W1:Y:S03]  /*1140*/  S2R R34, SR_CgaCtaId ;  /* 0x0000000000227919 */ /* 0x000e660000008800 */
[----:B------:R-:W-:Y:S02]  /*1150*/  IADD3 R33, PT, PT, R33, 0x2100, RZ ;  /* 0x0000210021217810 */ /* 0x000fe40007ffe0ff */
[----:B0-----:R-:W-:Y:S02]  /*1160*/  MOV R25, R27 ;  /* 0x0000001b00197202 */ /* 0x001fe40000000f00 */
[----:B------:R-:W-:Y:S02]  /*1170*/  IADD3 R27, PT, PT, R27, 0x1, RZ ;  /* 0x000000011b1b7810 */ /* 0x000fe40007ffe0ff */
[----:B------:R-:W-:-:S02]  /*1180*/  ISETP.LT.U32.AND P1, PT, R25, 0x3, PT ;  /* 0x000000031900780c */ /* 0x000fc40003f21070 */
[----:B-1----:R-:W-:-:S05]  /*1190*/  LEA R33, R34, R33, 0x18 ;  /* 0x0000002122217211 */ /* 0x002fca00078ec0ff */
[----:B------:R-:W-:-:S05]  /*11a0*/  IMAD R30, R30, 0x204, R33 ;  /* 0x000002041e1e7824 */ /* 0x000fca00078e0221 */
[----:B------:R-:W-:Y:S02]  /*11b0*/  LEA R29, R29, R30, 0x2 ;  /* 0x0000001e1d1d7211 */ /* 0x000fe400078e10ff */
[----:B------:R-:W-:-:S04]  /*11c0*/  @P0 SHF.L.U32 R30, R31, 0x2, RZ ;  /* 0x000000021f1e0819 */ /* 0x000fc800000006ff */
[----:B------:R-:W-:-:S04]  /*11d0*/  @P0 LOP3.LUT R26, R30, 0x7c, RZ, 0xc0, !PT ;  /* 0x0000007c1e1a0812 */ /* 0x000fc800078ec0ff */
[----:B------:R-:W-:Y:S01]  /*11e0*/  IADD3 R30, PT, PT, -R26, 0x80, RZ ;  /* 0x000000801a1e7810 */ /* 0x000fe20007ffe1ff */
[----:B--2---:R0:W-:Y:S04]  /*11f0*/  @!P0 STS [R29], R24 ;  /* 0x000000181d008388 */ /* 0x0041e80000000800 */
[----:B------:R0:W-:Y:S01]  /*1200*/  @P0 STS [R29], RZ ;  /* 0x000000ff1d000388 */ /* 0x0001e20000000800 */
[----:B------:R-:W-:-:S13]  /*1210*/  ISETP.GE.U32.AND P0, PT, R27, R30, PT ;  /* 0x0000001e1b00720c */ /* 0x000fda0003f06070 */
[----:B0-----:R-:W-:Y:S05]  /*1220*/  @!P0 BRA P1, `(.L_x_516) ;  /* 0xfffffffc00848947 */ /* 0x001fea000083ffff */
.L_x_515:
[----:B------:R-:W-:Y:S05]  /*1230*/  BSYNC.RECONVERGENT B1 ;  /* 0x0000000000017941 */ /* 0x000fea0003800200 */
.L_x_513:
[C---:B------:R-:W-:Y:S02]  /*1240*/  ISETP.GE.U32.AND P0, PT, R23.reuse, 0x300, PT ;  /* 0x000003001700780c */ /* 0x040fe40003f06070 */
[----:B------:R-:W-:-:S11]  /*1250*/  IADD3 R23, PT, PT, R23, 0x100, RZ ;  /* 0x0000010017177810 */ /* 0x000fd60007ffe0ff */
[----:B------:R-:W-:Y:S05]  /*1260*/  @!P0 BRA `(.L_x_517) ;  /* 0xfffffff800f48947 */ /* 0x000fea000383ffff */
[----:B------:R-:W-:Y:S05]  /*1270*/  BSYNC.RECONVERGENT B0 ;  /* 0x0000000000007941 */ /* 0x000fea0003800200 */
.L_x_512:
[----:B------:R-:W-:Y:S01]  /*1280*/  BSSY.RECONVERGENT B0, `(.L_x_518) ;  /* 0x000004f000007945 */ /* 0x000fe20003800200 */
[----:B------:R-:W-:-:S07]  /*1290*/  MOV R23, R31 ;  /* 0x0000001f00177202 */ /* 0x000fce0000000f00 */
.L_x_523:
[----:B------:R-:W1:Y:S01]  /*12a0*/  S2R R30, SR_TID.X ;  /* 0x00000000001e7919 */ /* 0x000e620000002100 */
[----:B0-----:R-:W-:Y:S01]  /*12b0*/  SHF.R.U32.HI R28, RZ, 0x5, R23 ;  /* 0x00000005ff1c7819 */ /* 0x001fe20000011617 */
[----:B------:R-:W-:Y:S01]  /*12c0*/  BSSY.RECONVERGENT B1, `(.L_x_519) ;  /* 0x0000047000017945 */ /* 0x000fe20003800200 */
[----:B-1----:R-:W-:-:S04]  /*12d0*/  SHF.L.U32 R24, R30, 0x2, RZ ;  /* 0x000000021e187819 */ /* 0x002fc800000006ff */
[----:B------:R-:W-:-:S04]  /*12e0*/  LOP3.LUT R31, R24, 0x7c, RZ, 0xc0, !PT ;  /* 0x0000007c181f7812 */ /* 0x000fc800078ec0ff */
[----:B------:R-:W-:-:S04]  /*12f0*/  LOP3.LUT R24, R31, 0x3, RZ, 0xfc, !PT ;  /* 0x000000031f187812 */ /* 0x000fc800078efcff */
[----:B------:R-:W-:-:S04]  /*1300*/  ISETP.GE.AND P0, PT, R24, UR13, PT ;  /* 0x0000000d18007c0c */ /* 0x000fc8000bf06270 */
[----:B------:R-:W-:-:S13]  /*1310*/  ISETP.LT.AND P0, PT, R28, R17, !P0 ;  /* 0x000000111c00720c */ /* 0x000fda0004701270 */
[----:B------:R-:W-:Y:S05]  /*1320*/  @!P0 BRA `(.L_x_520) ;  /* 0x0000000000588947 */ /* 0x000fea0003800000 */
[----:B------:R-:W0:Y:S01]  /*1330*/  LDCU UR11, c[0x0][0x3b4] ;  /* 0x00007680ff0b77ac */ /* 0x000e220008000800 */
[----:B------:R-:W-:Y:S01]  /*1340*/  HFMA2 R25, -RZ, RZ, 0, 2.384185791015625e-07 ;  /* 0x00000004ff197431 */ /* 0x000fe200000001ff */
[----:B------:R-:W-:Y:S02]  /*1350*/  IADD3 R31, PT, PT, R31, UR4, RZ ;  /* 0x000000041f1f7c10 */ /* 0x000fe4000fffe0ff */
[----:B------:R-:W-:-:S05]  /*1360*/  IADD3 R24, PT, PT, R28, UR5, RZ ;  /* 0x000000051c187c10 */ /* 0x000fca000fffe0ff */
[----:B0-----:R-:W-:-:S04]  /*1370*/  IMAD R24, R24, UR11, R31 ;  /* 0x0000000b18187c24 */ /* 0x001fc8000f8e021f */
[----:B------:R-:W-:-:S06]  /*1380*/  IMAD.WIDE.U32 R24, R24, R25, UR8 ;  /* 0x0000000818187e25 */ /* 0x000fcc000f8e0019 */
[----:B------:R-:W2:Y:S01]  /*1390*/  LDG.E.128.CONSTANT R24, desc[UR18][R24.64] ;  /* 0x0000001218187981 */ /* 0x000ea2000c1e9d00 */
[----:B------:R-:W0:Y:S01]  /*13a0*/  S2UR UR12, SR_CgaCtaId ;  /* 0x00000000000c79c3 */ /* 0x000e220000008800 */
[----:B------:R-:W-:Y:S01]  /*13b0*/  UMOV UR11, 0x400 ;  /* 0x00000400000b7882 */ /* 0x000fe20000000000 */
[----:B------:R-:W-:Y:S02]  /*13c0*/  SHF.L.U32 R31, R30, 0x4, RZ ;  /* 0x000000041e1f7819 */ /* 0x000fe400000006ff */
[----:B------:R-:W-:Y:S02]  /*13d0*/  MOV R32, UR11 ;  /* 0x0000000b00207c02 */ /* 0x000fe40008000f00 */
[----:B------:R-:W-:Y:S02]  /*13e0*/  LOP3.LUT R31, R31, 0x1f0, RZ, 0xc0, !PT ;  /* 0x000001f01f1f7812 */ /* 0x000fe400078ec0ff */
[----:B------:R-:W-:Y:S02]  /*13f0*/  IADD3 R29, PT, PT, R32, 0x6180, RZ ;  /* 0x00006180201d7810 */ /* 0x000fe40007ffe0ff */
[----:B0-----:R-:W-:-:S04]  /*1400*/  MOV R33, UR12 ;  /* 0x0000000c00217c02 */ /* 0x001fc80008000f00 */
[----:B------:R-:W-:-:S05]  /*1410*/  LEA R29, R33, R29, 0x18 ;  /* 0x0000001d211d7211 */ /* 0x000fca00078ec0ff */
[----:B------:R-:W-:-:S05]  /*1420*/  IMAD R28, R28, 0x204, R29 ;  /* 0x000002041c1c7824 */ /* 0x000fca00078e021d */
[----:B------:R-:W-:-:S05]  /*1430*/  IADD3 R28, PT, PT, R31, R28, RZ ;  /* 0x0000001c1f1c7210 */ /* 0x000fca0007ffe0ff */
[----:B--2---:R0:W-:Y:S04]  /*1440*/  STS [R28], R24 ;  /* 0x000000181c007388 */ /* 0x0041e80000000800 */
[----:B------:R0:W-:Y:S04]  /*1450*/  STS [R28+0x4], R25 ;  /* 0x000004191c007388 */ /* 0x0001e80000000800 */
[----:B------:R0:W-:Y:S04]  /*1460*/  STS [R28+0x8], R26 ;  /* 0x0000081a1c007388 */ /* 0x0001e80000000800 */
[----:B------:R0:W-:Y:S01]  /*1470*/  STS [R28+0xc], R27 ;  /* 0x00000c1b1c007388 */ /* 0x0001e20000000800 */
[----:B------:R-:W-:Y:S05]  /*1480*/  BRA `(.L_x_521) ;  /* 0x0000000000a87947 */ /* 0x000fea0003800000 */
.L_x_520:
[----:B------:R-:W0:Y:S01]  /*1490*/  LDC R24, c[0x0][0x3b4] ;  /* 0x0000ed00ff187b82 */ /* 0x000e220000000800 */
[----:B------:R-:W-:Y:S02]  /*14a0*/  MOV R26, RZ ;  /* 0x000000ff001a7202 */ /* 0x000fe40000000f00 */
[----:B0-----:R-:W-:-:S07]  /*14b0*/  IADD3 R34, PT, PT, R24, -UR4, RZ ;  /* 0x8000000418227c10 */ /* 0x001fce000fffe0ff */
.L_x_522:
[----:B------:R-:W0:Y:S01]  /*14c0*/  S2R R30, SR_TID.X ;  /* 0x00000000001e7919 */ /* 0x000e220000002100 */
[----:B------:R-:W-:Y:S02]  /*14d0*/  IADD3 R27, PT, PT, R31, R26, RZ ;  /* 0x0000001a1f1b7210 */ /* 0x000fe40007ffe0ff */
[----:B------:R-:W-:Y:S02]  /*14e0*/  SHF.R.U32.HI R36, RZ, 0x5, R23 ;  /* 0x00000005ff247819 */ /* 0x000fe40000011617 */
[----:B------:R-:W-:-:S04]  /*14f0*/  ISETP.GT.AND P0, PT, R34, R27, PT ;  /* 0x0000001b2200720c */ /* 0x000fc80003f04270 */
[----:B------:R-:W-:-:S13]  /*1500*/  ISETP.GE.OR P0, PT, R28, R17, !P0 ;  /* 0x000000111c00720c */ /* 0x000fda0004706670 */
[----:B------:R-:W1:Y:S01]  /*1510*/  @!P0 LDC R29, c[0x0][0x3b4] ;  /* 0x0000ed00ff1d8b82 */ /* 0x000e620000000800 */
[----:B------:R-:W-:Y:S02]  /*1520*/  @!P0 IADD3 R25, PT, PT, R36, UR5, RZ ;  /* 0x0000000524198c10 */ /* 0x000fe4000fffe0ff */
[----:B0-----:R-:W-:-:S04]  /*1530*/  @!P0 SHF.L.U32 R31, R30, 0x2, RZ ;  /* 0x000000021e1f8819 */ /* 0x001fc800000006ff */
[----:B------:R-:W-:-:S04]  /*1540*/  @!P0 LOP3.LUT R31, R31, 0x7c, RZ, 0xc0, !PT ;  /* 0x0000007c1f1f8812 */ /* 0x000fc800078ec0ff */
[----:B------:R-:W-:-:S05]  /*1550*/  @!P0 IADD3 R24, PT, PT, R31, UR4, RZ ;  /* 0x000000041f188c10 */ /* 0x000fca000fffe0ff */
[----:B-1----:R-:W-:Y:S02]  /*1560*/  @!P0 IMAD R25, R25, R29, R24 ;  /* 0x0000001d19198224 */ /* 0x002fe400078e0218 */
[----:B------:R-:W-:-:S03]  /*1570*/  HFMA2 R29, -RZ, RZ, 0, 2.384185791015625e-07 ;  /* 0x00000004ff1d7431 */ /* 0x000fc600000001ff */
[----:B------:R-:W-:-:S05]  /*1580*/  @!P0 IADD3 R24, PT, PT, R25, R26, RZ ;  /* 0x0000001a19188210 */ /* 0x000fca0007ffe0ff */
[----:B------:R-:W-:-:S06]  /*1590*/  @!P0 IMAD.WIDE R24, R24, R29, UR8 ;  /* 0x0000000818188e25 */ /* 0x000fcc000f8e021d */
[----:B------:R0:W2:Y:S01]  /*15a0*/  @!P0 LDG.E.CONSTANT R24, desc[UR18][R24.64] ;  /* 0x0000001218188981 */ /* 0x0000a2000c1e9900 */
[----:B------:R-:W1:Y:S01]  /*15b0*/  S2UR UR12, SR_CgaCtaId ;  /* 0x00000000000c79c3 */ /* 0x000e620000008800 */
[----:B------:R-:W-:Y:S02]  /*15c0*/  UMOV UR11, 0x400 ;  /* 0x00000400000b7882 */ /* 0x000fe40000000000 */
[----:B------:R-:W-:-:S04]  /*15d0*/  @!P0 MOV R32, UR11 ;  /* 0x0000000b00208c02 */ /* 0x000fc80008000f00 */
[----:B------:R-:W-:Y:S02]  /*15e0*/  @!P0 IADD3 R38, PT, PT, R32, 0x6180, RZ ;  /* 0x0000618020268810 */ /* 0x000fe40007ffe0ff */
[----:B------:R-:W-:-:S04]  /*15f0*/  @P0 MOV R32, UR11 ;  /* 0x0000000b00200c02 */ /* 0x000fc80008000f00 */
[----:B------:R-:W-:Y:S02]  /*1600*/  @P0 IADD3 R40, PT, PT, R32, 0x6180, RZ ;  /* 0x0000618020280810 */ /* 0x000fe40007ffe0ff */
[----:B-1----:R-:W-:-:S04]  /*1610*/  @!P0 MOV R33, UR12 ;  /* 0x0000000c00218c02 */ /* 0x002fc80008000f00 */
[----:B------:R-:W-:Y:S02]  /*1620*/  @!P0 LEA R29, R33, R38, 0x18 ;  /* 0x00000026211d8211 */ /* 0x000fe400078ec0ff */
[----:B------:R-:W-:-:S03]  /*1630*/  @P0 MOV R33, UR12 ;  /* 0x0000000c00210c02 */ /* 0x000fc60008000f00 */
[----:B------:R-:W-:Y:S01]  /*1640*/  @!P0 IMAD R38, R36, 0x204, R29 ;  /* 0x0000020424268824 */ /* 0x000fe200078e021d */
[----:B------:R-:W-:-:S04]  /*1650*/  @P0 LEA R29, R33, R40, 0x18 ;  /* 0x00000028211d0211 */ /* 0x000fc800078ec0ff */
[----:B0-----:R-:W-:Y:S01]  /*1660*/  @!P0 LEA R25, R27, R38, 0x2 ;  /* 0x000000261b198211 */ /* 0x001fe200078e10ff */
[----:B------:R-:W-:-:S05]  /*1670*/  @P0 IMAD R36, R36, 0x204, R29 ;  /* 0x0000020424240824 */ /* 0x000fca00078e021d */
[----:B------:R-:W-:Y:S02]  /*1680*/  @P0 LEA R36, R27, R36, 0x2 ;  /* 0x000000241b240211 */ /* 0x000fe400078e10ff */
[----:B------:R-:W-:-:S04]  /*1690*/  @P0 SHF.L.U32 R27, R30, 0x2, RZ ;  /* 0x000000021e1b0819 */ /* 0x000fc800000006ff */
[----:B------:R-:W-:Y:S02]  /*16a0*/  @P0 LOP3.LUT R31, R27, 0x7c, RZ, 0xc0, !PT ;  /* 0x0000007c1b1f0812 */ /* 0x000fe400078ec0ff */
[----:B------:R-:W-:Y:S02]  /*16b0*/  MOV R27, R26 ;  /* 0x0000001a001b7202 */ /* 0x000fe40000000f00 */
[----:B------:R-:W-:Y:S02]  /*16c0*/  IADD3 R35, PT, PT, -R31, 0x80, RZ ;  /* 0x000000801f237810 */ /* 0x000fe40007ffe1ff */
[----:B------:R-:W-:Y:S02]  /*16d0*/  IADD3 R26, PT, PT, R26, 0x1, RZ ;  /* 0x000000011a1a7810 */ /* 0x000fe40007ffe0ff */
[----:B------:R-:W-:Y:S01]  /*16e0*/  ISETP.LT.U32.AND P1, PT, R27, 0x3, PT ;  /* 0x000000031b00780c */ /* 0x000fe20003f21070 */
[----:B--2---:R0:W-:Y:S04]  /*16f0*/  @!P0 STS [R25], R24 ;  /* 0x0000001819008388 */ /* 0x0041e80000000800 */
[----:B------:R0:W-:Y:S01]  /*1700*/  @P0 STS [R36], RZ ;  /* 0x000000ff24000388 */ /* 0x0001e20000000800 */
[----:B------:R-:W-:-:S13]  /*1710*/  ISETP.GE.U32.AND P0, PT, R26, R35, PT ;  /* 0x000000231a00720c */ /* 0x000fda0003f06070 */
[----:B0-----:R-:W-:Y:S05]  /*1720*/  @!P0 BRA P1, `(.L_x_522) ;  /* 0xfffffffc00648947 */ /* 0x001fea000083ffff */
.L_x_521:
[----:B------:R-:W-:Y:S05]  /*1730*/  BSYNC.RECONVERGENT B1 ;  /* 0x0000000000017941 */ /* 0x000fea0003800200 */
.L_x_519:
[C---:B------:R-:W-:Y:S02]  /*1740*/  ISETP.GE.U32.AND P0, PT, R23.reuse, 0x300, PT ;  /* 0x000003001700780c */ /* 0x040fe40003f06070 */
[----:B------:R-:W-:-:S11]  /*1750*/  IADD3 R23, PT, PT, R23, 0x100, RZ ;  /* 0x0000010017177810 */ /* 0x000fd60007ffe0ff */
[----:B------:R-:W-:Y:S05]  /*1760*/  @!P0 BRA `(.L_x_523) ;  /* 0xfffffff800cc8947 */ /* 0x000fea000383ffff */
[----:B------:R-:W-:Y:S05]  /*1770*/  BSYNC.RECONVERGENT B0 ;  /* 0x0000000000007941 */ /* 0x000fea0003800200 */
.L_x_518:
[----:B------:R-:W-:Y:S01]  /*1780*/  BAR.SYNC.DEFER_BLOCKING 0x0 ;  /* 0x0000000000007b1d */ /* 0x000fe20000010000 */
[----:B------:R-:W-:Y:S01]  /*1790*/  SHF.R.U32.HI R17, RZ, 0x2, R30 ;  /* 0x00000002ff117819 */ /* 0x000fe2000001161e */
[----:B------:R-:W-:Y:S01]  /*17a0*/  UIADD3 UR5, UPT, UPT, UR5, 0x20, URZ ;  /* 0x0000002005057890 */ /* 0x000fe2000fffe0ff */
[----:B0-----:R-:W-:Y:S02]  /*17b0*/  LEA R24, R33, R32, 0x18 ;  /* 0x0000002021187211 */ /* 0x001fe400078ec0ff */
[----:B------:R-:W-:Y:S01]  /*17c0*/  SHF.L.U32 R30, R30, 0x4, RZ ;  /* 0x000000041e1e7819 */ /* 0x000fe200000006ff */
[----:B------:R-:W0:Y:S01]  /*17d0*/  LDCU UR11, c[0x0][0x3b0] ;  /* 0x00007600ff0b77ac */ /* 0x000e220008000800 */
[----:B------:R-:W-:Y:S02]  /*17e0*/  IADD3 R32, PT, PT, R32, 0x2100, RZ ;  /* 0x0000210020207810 */ /* 0x000fe40007ffe0ff */
[----:B------:R-:W-:Y:S02]  /*17f0*/  LOP3.LUT R17, R17, 0xf8, RZ, 0xc0, !PT ;  /* 0x000000f811117812 */ /* 0x000fe400078ec0ff */
[----:B------:R-:W-:-:S02]  /*1800*/  LOP3.LUT R30, R30, 0x1f0, RZ, 0xc0, !PT ;  /* 0x000001f01e1e7812 */ /* 0x000fc400078ec0ff */
[----:B------:R-:W-:Y:S01]  /*1810*/  LEA R33, R33, R32, 0x18 ;  /* 0x0000002021217211 */ /* 0x000fe200078ec0ff */
[----:B------:R-:W-:Y:S01]  /*1820*/  IMAD R95, R17, 0x84, R24 ;  /* 0x00000084115f7824 */ /* 0x000fe200078e0218 */
[----:B------:R-:W-:Y:S02]  /*1830*/  IADD3 R17, PT, PT, R30, R29, RZ ;  /* 0x0000001d1e117210 */ /* 0x000fe40007ffe0ff */
[----:B------:R-:W-:Y:S02]  /*1840*/  IADD3 R94, PT, PT, R33, R30, RZ ;  /* 0x0000001e215e7210 */ /* 0x000fe40007ffe0ff */
[----:B------:R-:W-:Y:S01]  /*1850*/  LDS.128 R24, [R95] ;  /* 0x000000005f187984 */ /* 0x000fe20000000c00 */
[----:B0-----:R-:W-:-:S03]  /*1860*/  UISETP.GE.AND UP0, UPT, UR5, UR11, UPT ;  /* 0x0000000b0500728c */ /* 0x001fc6000bf06270 */
[----:B------:R-:W0:Y:S04]  /*1870*/  LDS.128 R32, [R94] ;  /* 0x000000005e207984 */ /* 0x000e280000000c00 */
[----:B------:R-:W1:Y:S04]  /*1880*/  LDS.128 R28, [R17] ;  /* 0x00000000111c7984 */ /* 0x000e680000000c00 */
[----:B------:R-:W2:Y:S04]  /*1890*/  LDS.128 R36, [R95+0x80] ;  /* 0x000080005f247984 */ /* 0x000ea80000000c00 */
[----:B------:R-:W3:Y:S04]  /*18a0*/  LDS.128 R44, [R95+0x180] ;  /* 0x000180005f2c7984 */ /* 0x000ee80000000c00 */
[----:B------:R-:W4:Y:S04]  /*18b0*/  LDS.128 R40, [R95+0x100] ;  /* 0x000100005f287984 */ /* 0x000f280000000c00 */
[----:B------:R-:W-:Y:S04]  /*18c0*/  LDS.128 R48, [R95+0x210] ;  /* 0x000210005f307984 */ /* 0x000fe80000000c00 */
[----:B------:R-:W5:Y:S01]  /*18d0*/  LDS.128 R52, [R95+0x290] ;  /* 0x000290005f347984 */ /* 0x000f620000000c00 */
[C---:B0-----:R-:W-:Y:S01]  /*18e0*/  FFMA R124, R24.reuse, R32, R57 ;  /* 0x00000020187c7223 */ /* 0x041fe20000000039 */
[C---:B------:R-:W-:Y:S01]  /*18f0*/  FFMA R105, R24.reuse, R33, R58 ;  /* 0x0000002118697223 */ /* 0x040fe2000000003a */
[C---:B------:R-:W-:Y:S01]  /*1900*/  FFMA R103, R24.reuse, R34, R103 ;  /* 0x0000002218677223 */ /* 0x040fe20000000067 */
[----:B------:R-:W0:Y:S01]  /*1910*/  LDS.128 R56, [R95+0x310] ;  /* 0x000310005f387984 */ /* 0x000e220000000c00 */
[C---:B-1----:R-:W-:Y:S01]  /*1920*/  FFMA R107, R24.reuse, R28, R107 ;  /* 0x0000001c186b7223 */ /* 0x042fe2000000006b */
[C---:B------:R-:W-:Y:S01]  /*1930*/  FFMA R111, R24.reuse, R29, R112 ;  /* 0x0000001d186f7223 */ /* 0x040fe20000000070 */
[C---:B------:R-:W-:Y:S01]  /*1940*/  FFMA R109, R24.reuse, R30, R109 ;  /* 0x0000001e186d7223 */ /* 0x040fe2000000006d */
[C---:B------:R-:W-:Y:S01]  /*1950*/  FFMA R122, R24.reuse, R31, R122 ;  /* 0x0000001f187a7223 */ /* 0x040fe2000000007a */
[C---:B--2---:R-:W-:Y:S01]  /*1960*/  FFMA R114, R37.reuse, R28, R99 ;  /* 0x0000001c25727223 */ /* 0x044fe20000000063 */
[C---:B------:R-:W-:Y:S01]  /*1970*/  FFMA R118, R37.reuse, R30, R97 ;  /* 0x0000001e25767223 */ /* 0x040fe20000000061 */
[----:B------:R-:W-:Y:S01]  /*1980*/  FFMA R113, R24, R35, R110 ;  /* 0x0000002318717223 */ /* 0x000fe2000000006e */
[C---:B------:R-:W-:Y:S01]  /*1990*/  FFMA R120, R37.reuse, R32, R120 ;  /* 0x0000002025787223 */ /* 0x040fe20000000078 */
[C---:B------:R-:W-:Y:S01]  /*19a0*/  FFMA R101, R37.reuse, R33, R62 ;  /* 0x0000002125657223 */ /* 0x040fe2000000003e */
[C---:B------:R-:W-:Y:S01]  /*19b0*/  FFMA R99, R37.reuse, R29, R70 ;  /* 0x0000001d25637223 */ /* 0x040fe20000000046 */
[C---:B------:R-:W-:Y:S01]  /*19c0*/  FFMA R116, R37.reuse, R34, R63 ;  /* 0x0000002225747223 */ /* 0x040fe2000000003f */
[----:B------:R-:W-:Y:S01]  /*19d0*/  FFMA R97, R37, R35, R60 ;  /* 0x0000002325617223 */ /* 0x000fe2000000003c */
[----:B---3--:R-:W-:Y:S01]  /*19e0*/  FFMA R115, R47, R29, R84 ;  /* 0x0000001d2f737223 */ /* 0x008fe20000000054 */
[----:B------:R-:W-:Y:S01]  /*19f0*/  FFMA R37, R37, R31, R68 ;  /* 0x0000001f25257223 */ /* 0x000fe20000000044 */
[----:B------:R-:W1:Y:S01]  /*1a00*/  LDS.128 R60, [R95+0x390] ;  /* 0x000390005f3c7984 */ /* 0x000e620000000c00 */
[C---:B----4-:R-:W-:Y:S01]  /*1a10*/  FFMA R24, R42.reuse, R32, R69 ;  /* 0x000000202a187223 */ /* 0x050fe20000000045 */
[CC--:B------:R-:W-:Y:S01]  /*1a20*/  FFMA R36, R42.reuse, R28.reuse, R71 ;  /* 0x0000001c2a247223 */ /* 0x0c0fe20000000047 */
[C---:B------:R-:W-:Y:S01]  /*1a30*/  FFMA R46, R47.reuse, R28, R79 ;  /* 0x0000001c2f2e7223 */ /* 0x040fe2000000004f */
[CC--:B------:R-:W-:Y:S01]  /*1a40*/  FFMA R84, R47.reuse, R34.reuse, R19 ;  /* 0x000000222f547223 */ /* 0x0c0fe20000000013 */
[C---:B------:R-:W-:Y:S01]  /*1a50*/  FFMA R108, R42.reuse, R33, R108 ;  /* 0x000000212a6c7223 */ /* 0x040fe2000000006c */
[C---:B------:R-:W-:Y:S01]  /*1a60*/  FFMA R23, R42.reuse, R29, R66 ;  /* 0x0000001d2a177223 */ /* 0x040fe20000000042 */
[C---:B------:R-:W-:Y:S01]  /*1a70*/  FFMA R110, R42.reuse, R34, R65 ;  /* 0x000000222a6e7223 */ /* 0x040fe20000000041 */
[C---:B------:R-:W-:Y:S01]  /*1a80*/  FFMA R112, R42.reuse, R30, R67 ;  /* 0x0000001e2a707223 */ /* 0x040fe20000000043 */
[C---:B------:R-:W-:Y:S01]  /*1a90*/  FFMA R106, R42.reuse, R35, R106 ;  /* 0x000000232a6a7223 */ /* 0x040fe2000000006a */
[----:B------:R-:W2:Y:S01]  /*1aa0*/  LDS.128 R68, [R17+0x200] ;  /* 0x0002000011447984 */ /* 0x000ea20000000c00 */
[C---:B------:R-:W-:Y:S01]  /*1ab0*/  FFMA R41, R47.reuse, R32, R12 ;  /* 0x000000202f297223 */ /* 0x040fe2000000000c */
[C---:B------:R-:W-:Y:S01]  /*1ac0*/  FFMA R79, R47.reuse, R33, R14 ;  /* 0x000000212f4f7223 */ /* 0x040fe2000000000e */
[C---:B------:R-:W-:Y:S01]  /*1ad0*/  FFMA R89, R47.reuse, R30, R89 ;  /* 0x0000001e2f597223 */ /* 0x040fe20000000059 */
[C---:B------:R-:W-:Y:S01]  /*1ae0*/  FFMA R19, R47.reuse, R35, R82 ;  /* 0x000000232f137223 */ /* 0x040fe20000000052 */
[-C--:B------:R-:W-:Y:S01]  /*1af0*/  FFMA R96, R47, R31.reuse, R96 ;  /* 0x0000001f2f607223 */ /* 0x080fe20000000060 */
[----:B------:R-:W-:Y:S01]  /*1b00*/  FFMA R42, R42, R31, R64 ;  /* 0x0000001f2a2a7223 */ /* 0x000fe20000000040 */
[----:B------:R-:W3:Y:S01]  /*1b10*/  LDS R47, [R17+0x210] ;  /* 0x00021000112f7984 */ /* 0x000ee20000000800 */
[C---:B-----5:R-:W-:Y:S01]  /*1b20*/  FFMA R52, R48.reuse, R28, R83 ;  /* 0x0000001c30347223 */ /* 0x060fe20000000053 */
[C---:B------:R-:W-:Y:S01]  /*1b30*/  FFMA R83, R48.reuse, R29, R74 ;  /* 0x0000001d30537223 */ /* 0x040fe2000000004a */
[C---:B------:R-:W-:Y:S01]  /*1b40*/  FFMA R74, R48.reuse, R34, R21 ;  /* 0x00000022304a7223 */ /* 0x040fe20000000015 */
[----:B------:R-:W4:Y:S01]  /*1b50*/  LDS.128 R64, [R94+0x200] ;  /* 0x000200005e407984 */ /* 0x000f220000000c00 */
[----:B------:R-:W-:Y:S01]  /*1b60*/  FFMA R21, R48, R35, R78 ;  /* 0x0000002330157223 */ /* 0x000fe2000000004e */
[C---:B------:R-:W-:Y:S01]  /*1b70*/  FFMA R78, R53.reuse, R28, R75 ;  /* 0x0000001c354e7223 */ /* 0x040fe2000000004b */
[C---:B------:R-:W-:Y:S01]  /*1b80*/  FFMA R75, R53.reuse, R29, R86 ;  /* 0x0000001d354b7223 */ /* 0x040fe20000000056 */
[----:B------:R-:W5:Y:S01]  /*1b90*/  LDS R82, [R94+0x210] ;  /* 0x000210005e527984 */ /* 0x000f620000000800 */
[C---:B------:R-:W-:Y:S01]  /*1ba0*/  FFMA R86, R53.reuse, R30, R85 ;  /* 0x0000001e35567223 */ /* 0x040fe20000000055 */
[C---:B------:R-:W-:Y:S01]  /*1bb0*/  FFMA R85, R53.reuse, R35, R76 ;  /* 0x0000002335557223 */ /* 0x040fe2000000004c */
[CC--:B0-----:R-:W-:Y:S01]  /*1bc0*/  FFMA R76, R58.reuse, R32.reuse, R9 ;  /* 0x000000203a4c7223 */ /* 0x0c1fe20000000009 */
[----:B------:R-:W-:Y:S01]  /*1bd0*/  FFMA R9, R58, R29, R90 ;  /* 0x0000001d3a097223 */ /* 0x000fe2000000005a */
[C---:B------:R-:W-:Y:S01]  /*1be0*/  FFMA R11, R48.reuse, R32, R11 ;  /* 0x00000020300b7223 */ /* 0x040fe2000000000b */
[C---:B------:R-:W-:Y:S01]  /*1bf0*/  FFMA R18, R48.reuse, R33, R18 ;  /* 0x0000002130127223 */ /* 0x040fe20000000012 */
[-C--:B------:R-:W-:Y:S01]  /*1c00*/  FFMA R87, R48, R30.reuse, R87 ;  /* 0x0000001e30577223 */ /* 0x080fe20000000057 */
[----:B------:R-:W-:Y:S01]  /*1c10*/  FFMA R90, R58, R30, R91 ;  /* 0x0000001e3a5a7223 */ /* 0x000fe2000000005b */
[----:B------:R-:W-:Y:S01]  /*1c20*/  FFMA R48, R48, R31, R102 ;  /* 0x0000001f30307223 */ /* 0x000fe20000000066 */
[C---:B------:R-:W-:Y:S01]  /*1c30*/  FFMA R57, R53.reuse, R33, R10 ;  /* 0x0000002135397223 */ /* 0x040fe2000000000a */
[C---:B------:R-:W-:Y:S01]  /*1c40*/  FFMA R20, R53.reuse, R32, R20 ;  /* 0x0000002035147223 */ /* 0x040fe20000000014 */
[C---:B------:R-:W-:Y:S01]  /*1c50*/  FFMA R10, R53.reuse, R34, R13 ;  /* 0x00000022350a7223 */ /* 0x040fe2000000000d */
[----:B------:R-:W-:Y:S01]  /*1c60*/  FFMA R98, R53, R31, R98 ;  /* 0x0000001f35627223 */ /* 0x000fe20000000062 */
[C---:B------:R-:W-:Y:S01]  /*1c70*/  FFMA R102, R58.reuse, R28, R81 ;  /* 0x0000001c3a667223 */ /* 0x040fe20000000051 */
[C---:B-1----:R-:W-:Y:S01]  /*1c80*/  FFMA R91, R63.reuse, R29, R92 ;  /* 0x0000001d3f5b7223 */ /* 0x042fe2000000005c */
[C---:B------:R-:W-:Y:S01]  /*1c90*/  FFMA R62, R58.reuse, R34, R15 ;  /* 0x000000223a3e7223 */ /* 0x040fe2000000000f */
[C---:B------:R-:W-:Y:S01]  /*1ca0*/  FFMA R22, R58.reuse, R33, R22 ;  /* 0x000000213a167223 */ /* 0x040fe20000000016 */
[C---:B------:R-:W-:Y:S01]  /*1cb0*/  FFMA R53, R58.reuse, R35, R80 ;  /* 0x000000233a357223 */ /* 0x040fe20000000050 */
[C---:B------:R-:W-:Y:S01]  /*1cc0*/  FFMA R81, R63.reuse, R32, R16 ;  /* 0x000000203f517223 */ /* 0x040fe20000000010 */
[----:B------:R-:W0:Y:S01]  /*1cd0*/  LDS.128 R12, [R95+0x190] ;  /* 0x000190005f0c7984 */ /* 0x000e220000000c00 */
[-C--:B------:R-:W-:Y:S01]  /*1ce0*/  FFMA R58, R58, R31.reuse, R100 ;  /* 0x0000001f3a3a7223 */ /* 0x080fe20000000064 */
[C---:B------:R-:W-:Y:S01]  /*1cf0*/  FFMA R16, R63.reuse, R28, R77 ;  /* 0x0000001c3f107223 */ /* 0x040fe2000000004d */
[C---:B------:R-:W-:Y:S01]  /*1d00*/  FFMA R104, R63.reuse, R31, R104 ;  /* 0x0000001f3f687223 */ /* 0x040fe20000000068 */
[----:B------:R-:W-:Y:S01]  /*1d10*/  FFMA R77, R63, R33, R72 ;  /* 0x000000213f4d7223 */ /* 0x000fe20000000048 */
[C---:B--2---:R-:W-:Y:S01]  /*1d20*/  FFMA R117, R69.reuse, R38, R114 ;  /* 0x0000002645757223 */ /* 0x044fe20000000072 */
[----:B------:R-:W-:Y:S01]  /*1d30*/  FFMA R92, R38, R70, R99 ;  /* 0x00000046265c7223 */ /* 0x000fe20000000063 */
[----:B------:R-:W-:Y:S01]  /*1d40*/  FFMA R99, R69, R43, R36 ;  /* 0x0000002b45637223 */ /* 0x000fe20000000024 */
[----:B------:R-:W-:Y:S01]  /*1d50*/  FFMA R68, R63, R30, R93 ;  /* 0x0000001e3f447223 */ /* 0x000fe2000000005d */
[----:B------:R-:W-:Y:S01]  /*1d60*/  FFMA R107, R69, R25, R107 ;  /* 0x00000019456b7223 */ /* 0x000fe2000000006b */
[----:B------:R-:W-:Y:S01]  /*1d70*/  LDS.128 R28, [R95+0x3a0] ;  /* 0x0003a0005f1c7984 */ /* 0x000fe20000000c00 */
[----:B------:R-:W-:Y:S01]  /*1d80*/  FFMA R111, R25, R70, R111 ;  /* 0x00000046196f7223 */ /* 0x000fe2000000006f */
[----:B---3--:R-:W-:Y:S01]  /*1d90*/  FFMA R114, R47, R38, R37 ;  /* 0x000000262f727223 */ /* 0x008fe20000000025 */
[----:B------:R-:W-:Y:S01]  /*1da0*/  FFMA R109, R25, R71, R109 ;  /* 0x00000047196d7223 */ /* 0x000fe2000000006d */
[----:B------:R-:W1:Y:S01]  /*1db0*/  LDS.64 R36, [R94+0x410] ;  /* 0x000410005e247984 */ /* 0x000e620000000a00 */
[----:B------:R-:W-:Y:S01]  /*1dc0*/  FFMA R122, R47, R25, R122 ;  /* 0x000000192f7a7223 */ /* 0x000fe2000000007a */
[C---:B----4-:R-:W-:Y:S01]  /*1dd0*/  FFMA R64, R63.reuse, R34, R73 ;  /* 0x000000223f407223 */ /* 0x050fe20000000049 */
[----:B------:R-:W-:Y:S01]  /*1de0*/  FFMA R73, R63, R35, R88 ;  /* 0x000000233f497223 */ /* 0x000fe20000000058 */
[----:B------:R-:W-:Y:S01]  /*1df0*/  FFMA R63, R65, R25, R124 ;  /* 0x00000019413f7223 */ /* 0x000fe2000000007c */
[CC--:B------:R-:W-:Y:S01]  /*1e00*/  FFMA R72, R25.reuse, R66.reuse, R105 ;  /* 0x0000004219487223 */ /* 0x0c0fe20000000069 */
[----:B------:R-:W-:Y:S01]  /*1e10*/  FFMA R103, R25, R67, R103 ;  /* 0x0000004319677223 */ /* 0x000fe20000000067 */
[----:B-----5:R-:W-:Y:S01]  /*1e20*/  FFMA R80, R82, R25, R113 ;  /* 0x0000001952507223 */ /* 0x020fe20000000071 */
[C---:B------:R-:W-:Y:S01]  /*1e30*/  FFMA R93, R65.reuse, R43, R24 ;  /* 0x0000002b415d7223 */ /* 0x040fe20000000018 */
[----:B------:R-:W2:Y:S01]  /*1e40*/  LDS.64 R32, [R94+0x408] ;  /* 0x000408005e207984 */ /* 0x000ea20000000a00 */
[----:B------:R-:W-:Y:S01]  /*1e50*/  FFMA R88, R38, R66, R101 ;  /* 0x0000004226587223 */ /* 0x000fe20000000065 */
[-C--:B------:R-:W-:Y:S01]  /*1e60*/  FFMA R100, R82, R38.reuse, R97 ;  /* 0x0000002652647223 */ /* 0x080fe20000000061 */
[----:B------:R-:W-:Y:S01]  /*1e70*/  FFMA R105, R65, R38, R120 ;  /* 0x0000002641697223 */ /* 0x000fe20000000078 */
[----:B------:R-:W3:Y:S01]  /*1e80*/  LDS.64 R24, [R17+0x408] ;  /* 0x0004080011187984 */ /* 0x000ee20000000a00 */
[C---:B------:R-:W-:Y:S01]  /*1e90*/  FFMA R101, R38.reuse, R67, R116 ;  /* 0x0000004326657223 */ /* 0x040fe20000000074 */
[----:B------:R-:W-:Y:S01]  /*1ea0*/  FFMA R119, R38, R71, R118 ;  /* 0x0000004726777223 */ /* 0x000fe20000000076 */
[----:B------:R-:W-:Y:S01]  /*1eb0*/  FFMA R97, R43, R67, R110 ;  /* 0x000000432b617223 */ /* 0x000fe2000000006e */
[----:B------:R-:W4:Y:S01]  /*1ec0*/  LDS.64 R34, [R17+0x410] ;  /* 0x0004100011227984 */ /* 0x000f220000000a00 */
[----:B------:R-:W-:Y:S01]  /*1ed0*/  FFMA R123, R69, R54, R78 ;  /* 0x00000036457b7223 */ /* 0x000fe2000000004e */
[C---:B------:R-:W-:Y:S01]  /*1ee0*/  FFMA R108, R43.reuse, R66, R108 ;  /* 0x000000422b6c7223 */ /* 0x040fe2000000006c */
[C---:B------:R-:W-:Y:S01]  /*1ef0*/  FFMA R38, R43.reuse, R70, R23 ;  /* 0x000000462b267223 */ /* 0x040fe20000000017 */
[----:B------:R-:W-:Y:S01]  /*1f00*/  FFMA R113, R43, R71, R112 ;  /* 0x000000472b717223 */ /* 0x000fe20000000070 */
[-C--:B------:R-:W-:Y:S01]  /*1f10*/  FFMA R106, R82, R43.reuse, R106 ;  /* 0x0000002b526a7223 */ /* 0x080fe2000000006a */
[----:B------:R-:W-:Y:S01]  /*1f20*/  FFMA R42, R47, R43, R42 ;  /* 0x0000002b2f2a7223 */ /* 0x000fe2000000002a */
[-C--:B------:R-:W-:Y:S01]  /*1f30*/  FFMA R121, R69, R49.reuse, R52 ;  /* 0x0000003145797223 */ /* 0x080fe20000000034 */
[----:B------:R-:W-:Y:S01]  /*1f40*/  FFMA R110, R54, R66, R57 ;  /* 0x00000042366e7223 */ /* 0x000fe20000000039 */
[C---:B------:R-:W-:Y:S01]  /*1f50*/  FFMA R78, R82.reuse, R54, R85 ;  /* 0x00000036524e7223 */ /* 0x040fe20000000055 */
[----:B------:R-:W-:Y:S01]  /*1f60*/  FFMA R11, R65, R49, R11 ;  /* 0x00000031410b7223 */ /* 0x000fe2000000000b */
[C---:B------:R-:W-:Y:S01]  /*1f70*/  FFMA R18, R49.reuse, R66, R18 ;  /* 0x0000004231127223 */ /* 0x040fe20000000012 */
[C---:B------:R-:W-:Y:S01]  /*1f80*/  FFMA R43, R49.reuse, R67, R74 ;  /* 0x00000043312b7223 */ /* 0x040fe2000000004a */
[C---:B------:R-:W-:Y:S01]  /*1f90*/  FFMA R83, R49.reuse, R70, R83 ;  /* 0x0000004631537223 */ /* 0x040fe20000000053 */
[----:B------:R-:W-:Y:S01]  /*1fa0*/  FFMA R87, R49, R71, R87 ;  /* 0x0000004731577223 */ /* 0x000fe20000000057 */
[-C--:B------:R-:W-:Y:S01]  /*1fb0*/  FFMA R52, R82, R49.reuse, R21 ;  /* 0x0000003152347223 */ /* 0x080fe20000000015 */
[----:B------:R-:W-:Y:S01]  /*1fc0*/  FFMA R48, R47, R49, R48 ;  /* 0x000000312f307223 */ /* 0x000fe20000000030 */
[C---:B------:R-:W-:Y:S01]  /*1fd0*/  FFMA R57, R54.reuse, R67, R10 ;  /* 0x0000004336397223 */ /* 0x040fe2000000000a */
[C---:B------:R-:W-:Y:S01]  /*1fe0*/  FFMA R85, R65.reuse, R59, R76 ;  /* 0x0000003b41557223 */ /* 0x040fe2000000004c */
[----:B------:R-:W-:Y:S01]  /*1ff0*/  FFMA R49, R65, R54, R20 ;  /* 0x0000003641317223 */ /* 0x000fe20000000014 */
[C---:B------:R-:W-:Y:S01]  /*2000*/  FFMA R10, R54.reuse, R70, R75 ;  /* 0x00000046360a7223 */ /* 0x040fe2000000004b */
[----:B------:R-:W-:Y:S01]  /*2010*/  FFMA R125, R54, R71, R86 ;  /* 0x00000047367d7223 */ /* 0x000fe20000000056 */
[----:B------:R-:W-:Y:S01]  /*2020*/  FFMA R98, R47, R54, R98 ;  /* 0x000000362f627223 */ /* 0x000fe20000000062 */
[C---:B------:R-:W-:Y:S01]  /*2030*/  FFMA R76, R59.reuse, R70, R9 ;  /* 0x000000463b4c7223 */ /* 0x040fe20000000009 */
[C---:B------:R-:W-:Y:S01]  /*2040*/  FFMA R54, R59.reuse, R66, R22 ;  /* 0x000000423b367223 */ /* 0x040fe20000000016 */
        /* <DEDUP_REMOVED lines=13> */
[----:B-1----:R-:W-:Y:S01]  /*2120*/  FFMA R118, R36, R26, R103 ;  /* 0x0000001a24767223 */ /* 0x002fe20000000067 */
[C---:B------:R-:W-:Y:S01]  /*2130*/  FFMA R19, R28.reuse, R69, R16 ;  /* 0x000000451c137223 */ /* 0x040fe20000000010 */
[----:B------:R-:W-:Y:S01]  /*2140*/  FFMA R12, R28, R66, R77 ;  /* 0x000000421c0c7223 */ /* 0x000fe2000000004d */
[----:B------:R-:W-:Y:S01]  /*2150*/  FFMA R103, R26, R37, R80 ;  /* 0x000000251a677223 */ /* 0x000fe20000000050 */
[C---:B------:R-:W-:Y:S01]  /*2160*/  FFMA R81, R28.reuse, R65, R81 ;  /* 0x000000411c517223 */ /* 0x040fe20000000051 */
[C---:B------:R-:W-:Y:S01]  /*2170*/  FFMA R16, R28.reuse, R70, R91 ;  /* 0x000000461c107223 */ /* 0x040fe2000000005b */
[C---:B------:R-:W-:Y:S01]  /*2180*/  FFMA R77, R28.reuse, R67, R64 ;  /* 0x000000431c4d7223 */ /* 0x040fe20000000040 */
[C---:B------:R-:W-:Y:S01]  /*2190*/  FFMA R79, R28.reuse, R71, R68 ;  /* 0x000000471c4f7223 */ /* 0x040fe20000000044 */
[C---:B------:R-:W-:Y:S01]  /*21a0*/  FFMA R82, R28.reuse, R82, R73 ;  /* 0x000000521c527223 */ /* 0x040fe20000000049 */
[----:B------:R-:W-:Y:S01]  /*21b0*/  FFMA R104, R28, R47, R104 ;  /* 0x0000002f1c687223 */ /* 0x000fe20000000068 */
[-C--:B--2---:R-:W-:Y:S01]  /*21c0*/  FFMA R112, R32, R26.reuse, R63 ;  /* 0x0000001a20707223 */ /* 0x084fe2000000003f */
[-C--:B------:R-:W-:Y:S01]  /*21d0*/  FFMA R80, R36, R39.reuse, R101 ;  /* 0x0000002724507223 */ /* 0x080fe20000000065 */
[C---:B---3--:R-:W-:Y:S01]  /*21e0*/  FFMA R90, R24.reuse, R26, R107 ;  /* 0x0000001a185a7223 */ /* 0x048fe2000000006b */
[----:B------:R-:W0:Y:S01]  /*21f0*/  LDS.128 R20, [R95+0x110] ;  /* 0x000110005f147984 */ /* 0x000e220000000c00 */
[----:B------:R-:W-:Y:S01]  /*2200*/  FFMA R117, R24, R39, R117 ;  /* 0x0000002718757223 */ /* 0x000fe20000000075 */
[C---:B------:R-:W-:Y:S01]  /*2210*/  FFMA R47, R39.reuse, R25, R92 ;  /* 0x00000019272f7223 */ /* 0x040fe2000000005c */
[----:B------:R-:W-:Y:S01]  /*2220*/  FFMA R105, R32, R39, R105 ;  /* 0x0000002720697223 */ /* 0x000fe20000000069 */
[C---:B------:R-:W-:Y:S01]  /*2230*/  FFMA R63, R39.reuse, R33, R88 ;  /* 0x00000021273f7223 */ /* 0x040fe20000000058 */
[----:B----4-:R-:W-:Y:S01]  /*2240*/  FFMA R28, R34, R39, R119 ;  /* 0x00000027221c7223 */ /* 0x010fe20000000077 */
[C---:B------:R-:W-:Y:S01]  /*2250*/  FFMA R91, R39.reuse, R35, R114 ;  /* 0x00000023275b7223 */ /* 0x040fe20000000072 */
[----:B------:R-:W-:Y:S01]  /*2260*/  FFMA R101, R39, R37, R100 ;  /* 0x0000002527657223 */ /* 0x000fe20000000064 */
[----:B------:R-:W-:Y:S01]  /*2270*/  FFMA R107, R26, R33, R72 ;  /* 0x000000211a6b7223 */ /* 0x000fe20000000048 */
[----:B------:R-:W1:Y:S01]  /*2280*/  LDS.128 R64, [R95+0x320] ;  /* 0x000320005f407984 */ /* 0x000e620000000c00 */
[C---:B------:R-:W-:Y:S01]  /*2290*/  FFMA R39, R13.reuse, R25, R74 ;  /* 0x000000190d277223 */ /* 0x040fe2000000004a */
[CC--:B------:R-:W-:Y:S01]  /*22a0*/  FFMA R115, R13.reuse, R33.reuse, R46 ;  /* 0x000000210d737223 */ /* 0x0c0fe2000000002e */
[----:B------:R-:W-:Y:S01]  /*22b0*/  FFMA R92, R50, R33, R18 ;  /* 0x00000021325c7223 */ /* 0x000fe20000000012 */
[----:B------:R-:W2:Y:S01]  /*22c0*/  LDS.128 R72, [R17+0x610] ;  /* 0x0006100011487984 */ /* 0x000ea20000000c00 */
[-C--:B------:R-:W-:Y:S01]  /*22d0*/  FFMA R53, R24, R13.reuse, R53 ;  /* 0x0000000d18357223 */ /* 0x080fe20000000035 */
[-C--:B------:R-:W-:Y:S01]  /*22e0*/  FFMA R41, R32, R13.reuse, R41 ;  /* 0x0000000d20297223 */ /* 0x080fe20000000029 */
[----:B------:R-:W-:Y:S01]  /*22f0*/  FFMA R89, R34, R13, R89 ;  /* 0x0000000d22597223 */ /* 0x000fe20000000059 */
[----:B------:R-:W3:Y:S01]  /*2300*/  LDS.128 R68, [R94+0x610] ;  /* 0x000610005e447984 */ /* 0x000ee20000000c00 */
[C---:B------:R-:W-:Y:S01]  /*2310*/  FFMA R119, R13.reuse, R35, R96 ;  /* 0x000000230d777223 */ /* 0x040fe20000000060 */
[----:B------:R-:W-:Y:S01]  /*2320*/  FFMA R59, R36, R13, R59 ;  /* 0x0000000d243b7223 */ /* 0x000fe2000000003b */
[-C--:B------:R-:W-:Y:S01]  /*2330*/  FFMA R88, R32, R50.reuse, R11 ;  /* 0x0000003220587223 */ /* 0x080fe2000000000b */
[----:B------:R-:W4:Y:S01]  /*2340*/  LDS R46, [R17+0x60c] ;  /* 0x00060c00112e7984 */ /* 0x000f220000000800 */
[----:B------:R-:W-:Y:S01]  /*2350*/  FFMA R13, R13, R37, R84 ;  /* 0x000000250d0d7223 */ /* 0x000fe20000000054 */
[----:B------:R-:W-:Y:S01]  /*2360*/  FFMA R11, R50, R35, R48 ;  /* 0x00000023320b7223 */ /* 0x000fe20000000030 */
[-C--:B------:R-:W-:Y:S01]  /*2370*/  FFMA R84, R34, R50.reuse, R87 ;  /* 0x0000003222547223 */ /* 0x080fe20000000057 */
[----:B------:R-:W5:Y:S01]  /*2380*/  LDS R18, [R94+0x60c] ;  /* 0x00060c005e127984 */ /* 0x000f620000000800 */
[-C--:B------:R-:W-:Y:S01]  /*2390*/  FFMA R48, R36, R50.reuse, R43 ;  /* 0x0000003224307223 */ /* 0x080fe2000000002b */
[----:B------:R-:W-:Y:S01]  /*23a0*/  FFMA R121, R24, R50, R121 ;  /* 0x0000003218797223 */ /* 0x000fe20000000079 */
[C---:B------:R-:W-:Y:S01]  /*23b0*/  FFMA R83, R50.reuse, R25, R83 ;  /* 0x0000001932537223 */ /* 0x040fe20000000053 */
[----:B------:R-:W-:Y:S01]  /*23c0*/  FFMA R87, R50, R37, R52 ;  /* 0x0000002532577223 */ /* 0x000fe20000000034 */
[----:B------:R-:W-:Y:S01]  /*23d0*/  FFMA R43, R55, R25, R10 ;  /* 0x00000019372b7223 */ /* 0x000fe2000000000a */
[C---:B------:R-:W-:Y:S01]  /*23e0*/  FFMA R116, R34.reuse, R26, R109 ;  /* 0x0000001a22747223 */ /* 0x040fe2000000006d */
[-C--:B------:R-:W-:Y:S01]  /*23f0*/  FFMA R10, R34, R55.reuse, R125 ;  /* 0x00000037220a7223 */ /* 0x080fe2000000007d */
[----:B------:R-:W-:Y:S01]  /*2400*/  FFMA R50, R36, R55, R57 ;  /* 0x0000003724327223 */ /* 0x000fe20000000039 */
[----:B------:R-:W-:Y:S01]  /*2410*/  FFMA R19, R24, R29, R19 ;  /* 0x0000001d18137223 */ /* 0x000fe20000000013 */
        /* <DEDUP_REMOVED lines=8> */
[-C--:B------:R-:W-:Y:S01]  /*24a0*/  FFMA R123, R24, R55.reuse, R123 ;  /* 0x00000037187b7223 */ /* 0x080fe2000000007b */
[----:B------:R-:W-:Y:S01]  /*24b0*/  FFMA R49, R32, R55, R49 ;  /* 0x0000003720317223 */ /* 0x000fe20000000031 */
[C---:B------:R-:W-:Y:S01]  /*24c0*/  FFMA R110, R55.reuse, R33, R110 ;  /* 0x00000021376e7223 */ /* 0x040fe2000000006e */
[C---:B------:R-:W-:Y:S01]  /*24d0*/  FFMA R125, R55.reuse, R35, R98 ;  /* 0x00000023377d7223 */ /* 0x040fe20000000062 */
[-C--:B------:R-:W-:Y:S01]  /*24e0*/  FFMA R57, R55, R37.reuse, R78 ;  /* 0x0000002537397223 */ /* 0x080fe2000000004e */
[----:B------:R-:W-:Y:S01]  /*24f0*/  FFMA R29, R29, R37, R82 ;  /* 0x000000251d1d7223 */ /* 0x000fe20000000052 */
[C---:B0-----:R-:W-:Y:S01]  /*2500*/  FFMA R100, R20.reuse, R34, R113 ;  /* 0x0000002214647223 */ /* 0x041fe20000000071 */
[C---:B------:R-:W-:Y:S01]  /*2510*/  FFMA R55, R20.reuse, R32, R93 ;  /* 0x0000002014377223 */ /* 0x040fe2000000005d */
[----:B------:R-:W-:Y:S01]  /*2520*/  FFMA R82, R20, R36, R97 ;  /* 0x0000002414527223 */ /* 0x000fe20000000061 */
[----:B-1----:R-:W-:Y:S01]  /*2530*/  FFMA R113, R64, R25, R76 ;  /* 0x0000001940717223 */ /* 0x002fe2000000004c */
[----:B------:R-:W-:Y:S01]  /*2540*/  FFMA R52, R20, R35, R42 ;  /* 0x0000002314347223 */ /* 0x000fe2000000002a */
[C---:B------:R-:W-:Y:S01]  /*2550*/  FFMA R85, R64.reuse, R32, R85 ;  /* 0x0000002040557223 */ /* 0x040fe20000000055 */
[C---:B------:R-:W-:Y:S01]  /*2560*/  FFMA R93, R64.reuse, R24, R102 ;  /* 0x00000018405d7223 */ /* 0x040fe20000000066 */
[C---:B------:R-:W-:Y:S01]  /*2570*/  FFMA R97, R64.reuse, R33, R54 ;  /* 0x0000002140617223 */ /* 0x040fe20000000036 */
[C---:B------:R-:W-:Y:S01]  /*2580*/  FFMA R76, R64.reuse, R36, R62 ;  /* 0x00000024404c7223 */ /* 0x040fe2000000003e */
[C---:B------:R-:W-:Y:S01]  /*2590*/  FFMA R78, R64.reuse, R34, R9 ;  /* 0x00000022404e7223 */ /* 0x040fe20000000009 */
[----:B--2---:R-:W-:Y:S01]  /*25a0*/  FFMA R75, R64, R37, R86 ;  /* 0x00000025404b7223 */ /* 0x004fe20000000056 */
[C---:B------:R-:W-:Y:S01]  /*25b0*/  FFMA R98, R20.reuse, R24, R99 ;  /* 0x0000001814627223 */ /* 0x040fe20000000063 */
[C---:B------:R-:W-:Y:S01]  /*25c0*/  FFMA R108, R20.reuse, R33, R108 ;  /* 0x00000021146c7223 */ /* 0x040fe2000000006c */
[C---:B------:R-:W-:Y:S01]  /*25d0*/  FFMA R38, R20.reuse, R25, R38 ;  /* 0x0000001914267223 */ /* 0x040fe20000000026 */
[----:B------:R-:W-:Y:S01]  /*25e0*/  FFMA R96, R20, R37, R106 ;  /* 0x0000002514607223 */ /* 0x000fe2000000006a */
[----:B------:R-:W-:Y:S01]  /*25f0*/  FFMA R64, R64, R35, R58 ;  /* 0x0000002340407223 */ /* 0x000fe2000000003a */
[C---:B---3--:R-:W-:Y:S01]  /*2600*/  FFMA R42, R27.reuse, R70, R103 ;  /* 0x000000461b2a7223 */ /* 0x048fe20000000067 */
[----:B------:R-:W-:Y:S01]  /*2610*/  FFMA R20, R68, R27, R107 ;  /* 0x0000001b44147223 */ /* 0x000fe2000000006b */
[C---:B------:R-:W-:Y:S01]  /*2620*/  FFMA R9, R27.reuse, R69, R118 ;  /* 0x000000451b097223 */ /* 0x040fe20000000076 */
[-C--:B----4-:R-:W-:Y:S01]  /*2630*/  FFMA R71, R46, R27.reuse, R90 ;  /* 0x0000001b2e477223 */ /* 0x090fe2000000005a */
[-C--:B-----5:R-:W-:Y:S01]  /*2640*/  FFMA R99, R18, R27.reuse, R112 ;  /* 0x0000001b12637223 */ /* 0x0a0fe20000000070 */
[----:B------:R-:W-:Y:S01]  /*2650*/  FFMA R58, R72, R27, R111 ;  /* 0x0000001b483a7223 */ /* 0x000fe2000000006f */
[C---:B------:R-:W-:Y:S01]  /*2660*/  FFMA R103, R27.reuse, R73, R116 ;  /* 0x000000491b677223 */ /* 0x040fe20000000074 */
[----:B------:R-:W-:Y:S01]  /*2670*/  FFMA R62, R27, R74, R109 ;  /* 0x0000004a1b3e7223 */ /* 0x000fe2000000006d */
[-C--:B------:R-:W-:Y:S01]  /*2680*/  FFMA R90, R68, R21.reuse, R108 ;  /* 0x00000015445a7223 */ /* 0x080fe2000000006c */
[----:B------:R-:W0:Y:S01]  /*2690*/  LDS.128 R24, [R95+0x90] ;  /* 0x000090005f187984 */ /* 0x000e220000000c00 */
[-C--:B------:R-:W-:Y:S01]  /*26a0*/  FFMA R107, R72, R21.reuse, R38 ;  /* 0x00000015486b7223 */ /* 0x080fe20000000026 */
[----:B------:R-:W-:Y:S01]  /*26b0*/  FFMA R86, R14, R70, R13 ;  /* 0x000000460e567223 */ /* 0x000fe2000000000d */
[----:B------:R-:W-:Y:S01]  /*26c0*/  FFMA R108, R72, R14, R39 ;  /* 0x0000000e486c7223 */ /* 0x000fe20000000027 */
[----:B------:R-:W1:Y:S01]  /*26d0*/  LDS.128 R32, [R95+0x2a0] ;  /* 0x0002a0005f207984 */ /* 0x000e620000000c00 */
[----:B------:R-:W-:Y:S01]  /*26e0*/  FFMA R109, R18, R21, R55 ;  /* 0x00000015126d7223 */ /* 0x000fe20000000037 */
[----:B------:R-:W-:Y:S01]  /*26f0*/  FFMA R102, R21, R74, R52 ;  /* 0x0000004a15667223 */ /* 0x000fe20000000034 */
[----:B------:R-:W-:Y:S01]  /*2700*/  FFMA R13, R46, R14, R53 ;  /* 0x0000000e2e0d7223 */ /* 0x000fe20000000035 */
[----:B------:R-:W2:Y:S01]  /*2710*/  LDS.128 R36, [R17+0x810] ;  /* 0x0008100011247984 */ /* 0x000ea20000000c00 */
[CC--:B------:R-:W-:Y:S01]  /*2720*/  FFMA R106, R51.reuse, R70.reuse, R87 ;  /* 0x00000046336a7223 */ /* 0x0c0fe20000000057 */
[-C--:B------:R-:W-:Y:S01]  /*2730*/  FFMA R87, R18, R51.reuse, R88 ;  /* 0x0000003312577223 */ /* 0x080fe20000000058 */
[----:B------:R-:W-:Y:S01]  /*2740*/  FFMA R88, R72, R51, R83 ;  /* 0x0000003348587223 */ /* 0x000fe20000000053 */
[----:B------:R-:W3:Y:S01]  /*2750*/  LDS.128 R52, [R94+0x810] ;  /* 0x000810005e347984 */ /* 0x000ee20000000c00 */
[----:B------:R-:W-:Y:S01]  /*2760*/  FFMA R83, R51, R73, R84 ;  /* 0x0000004933537223 */ /* 0x000fe20000000054 */
[C---:B------:R-:W-:Y:S01]  /*2770*/  FFMA R111, R21.reuse, R69, R82 ;  /* 0x00000045156f7223 */ /* 0x040fe20000000052 */
        /* <DEDUP_REMOVED lines=8> */
[CC--:B------:R-:W-:Y:S01]  /*2800*/  FFMA R11, R65.reuse, R69.reuse, R76 ;  /* 0x00000045410b7223 */ /* 0x0c0fe2000000004c */
[CC--:B------:R-:W-:Y:S01]  /*2810*/  FFMA R114, R65.reuse, R70.reuse, R75 ;  /* 0x0000004641727223 */ /* 0x0c0fe2000000004b */
[----:B------:R-:W-:Y:S01]  /*2820*/  FFMA R118, R30, R70, R29 ;  /* 0x000000461e767223 */ /* 0x000fe2000000001d */
[-C--:B------:R-:W-:Y:S01]  /*2830*/  FFMA R82, R68, R14.reuse, R115 ;  /* 0x0000000e44527223 */ /* 0x080fe20000000073 */
[----:B------:R-:W-:Y:S01]  /*2840*/  FFMA R59, R14, R69, R59 ;  /* 0x000000450e3b7223 */ /* 0x000fe2000000003b */
[----:B------:R-:W-:Y:S01]  /*2850*/  FFMA R41, R18, R14, R41 ;  /* 0x0000000e12297223 */ /* 0x000fe20000000029 */
[----:B------:R-:W-:Y:S01]  /*2860*/  FFMA R89, R14, R73, R89 ;  /* 0x000000490e597223 */ /* 0x000fe20000000059 */
[-C--:B------:R-:W-:Y:S01]  /*2870*/  FFMA R112, R68, R65.reuse, R97 ;  /* 0x0000004144707223 */ /* 0x080fe20000000061 */
[CC--:B------:R-:W-:Y:S01]  /*2880*/  FFMA R85, R18.reuse, R65.reuse, R85 ;  /* 0x0000004112557223 */ /* 0x0c0fe20000000055 */
[----:B------:R-:W-:Y:S01]  /*2890*/  FFMA R81, R18, R30, R81 ;  /* 0x0000001e12517223 */ /* 0x000fe20000000051 */
[-C--:B------:R-:W-:Y:S01]  /*28a0*/  FFMA R14, R14, R74.reuse, R119 ;  /* 0x0000004a0e0e7223 */ /* 0x080fe20000000077 */
[C---:B------:R-:W-:Y:S01]  /*28b0*/  FFMA R113, R72.reuse, R65, R113 ;  /* 0x0000004148717223 */ /* 0x040fe20000000071 */
        /* <DEDUP_REMOVED lines=13> */
[C---:B-1----:R-:W-:Y:S01]  /*2990*/  FFMA R70, R32.reuse, R70, R57 ;  /* 0x0000004620467223 */ /* 0x042fe20000000039 */
[C---:B------:R-:W-:Y:S01]  /*29a0*/  FFMA R47, R32.reuse, R18, R49 ;  /* 0x00000012202f7223 */ /* 0x040fe20000000031 */
[C---:B------:R-:W-:Y:S01]  /*29b0*/  FFMA R18, R32.reuse, R72, R43 ;  /* 0x0000004820127223 */ /* 0x040fe2000000002b */
[C---:B--2---:R-:W-:Y:S01]  /*29c0*/  FFMA R57, R25.reuse, R39, R24 ;  /* 0x0000002719397223 */ /* 0x044fe20000000018 */
[C---:B------:R-:W-:Y:S01]  /*29d0*/  FFMA R105, R32.reuse, R73, R10 ;  /* 0x0000004920697223 */ /* 0x040fe2000000000a */
[----:B------:R-:W-:Y:S01]  /*29e0*/  FFMA R120, R32, R74, R125 ;  /* 0x0000004a20787223 */ /* 0x000fe2000000007d */
[C---:B---3--:R-:W-:Y:S01]  /*29f0*/  FFMA R24, R25.reuse, R54, R75 ;  /* 0x0000003619187223 */ /* 0x048fe2000000004b */
        /* <DEDUP_REMOVED lines=10> */
[C---:B------:R-:W-:Y:S01]  /*2aa0*/  FFMA R43, R25.reuse, R37, R76 ;  /* 0x00000025192b7223 */ /* 0x040fe2000000004c */
[C---:B------:R-:W-:Y:S01]  /*2ab0*/  FFMA R28, R52.reuse, R25, R51 ;  /* 0x00000019341c7223 */ /* 0x040fe20000000033 */
[----:B------:R-:W-:Y:S01]  /*2ac0*/  FFMA R63, R25, R53, R12 ;  /* 0x00000035193f7223 */ /* 0x000fe2000000000c */
[CC--:B------:R-:W-:Y:S01]  /*2ad0*/  FFMA R32, R52.reuse, R22.reuse, R109 ;  /* 0x0000001634207223 */ /* 0x0c0fe2000000006d */
[-C--:B------:R-:W-:Y:S01]  /*2ae0*/  FFMA R59, R15, R55.reuse, R86 ;  /* 0x000000370f3b7223 */ /* 0x080fe20000000056 */
[----:B------:R-:W-:Y:S01]  /*2af0*/  FFMA R25, R25, R55, R48 ;  /* 0x0000003719197223 */ /* 0x000fe20000000030 */
[----:B------:R-:W-:Y:S01]  /*2b00*/  FFMA R109, R33, R37, R18 ;  /* 0x00000025216d7223 */ /* 0x000fe20000000012 */
        /* <DEDUP_REMOVED lines=8> */
[----:B------:R-:W1:Y:S01]  /*2b90*/  LDS.128 R48, [R95+0x220] ;  /* 0x000220005f307984 */ /* 0x000e620000000c00 */
[C---:B------:R-:W-:Y:S01]  /*2ba0*/  FFMA R91, R15.reuse, R37, R108 ;  /* 0x000000250f5b7223 */ /* 0x040fe2000000006c */
[CC--:B------:R-:W-:Y:S01]  /*2bb0*/  FFMA R68, R15.reuse, R38.reuse, R89 ;  /* 0x000000260f447223 */ /* 0x0c0fe20000000059 */
[-C--:B------:R-:W-:Y:S01]  /*2bc0*/  FFMA R101, R15, R53.reuse, R82 ;  /* 0x000000350f657223 */ /* 0x080fe20000000052 */
[C---:B------:R-:W-:Y:S01]  /*2bd0*/  FFMA R18, R33.reuse, R38, R105 ;  /* 0x0000002621127223 */ /* 0x040fe20000000069 */
[----:B------:R-:W-:Y:S01]  /*2be0*/  FFMA R47, R33, R53, R110 ;  /* 0x00000035212f7223 */ /* 0x000fe2000000006e */
[----:B------:R-:W-:Y:S01]  /*2bf0*/  FFMA R22, R36, R15, R13 ;  /* 0x0000000f24167223 */ /* 0x000fe2000000000d */
[----:B------:R-:W-:Y:S01]  /*2c00*/  FFMA R89, R15, R39, R14 ;  /* 0x000000270f597223 */ /* 0x000fe2000000000e */
[----:B------:R-:W-:Y:S01]  /*2c10*/  FFMA R41, R52, R15, R41 ;  /* 0x0000000f34297223 */ /* 0x000fe20000000029 */
[----:B------:R-:W-:Y:S01]  /*2c20*/  FFMA R82, R36, R33, R123 ;  /* 0x0000002124527223 */ /* 0x000fe2000000007b */
[C---:B------:R-:W-:Y:S01]  /*2c30*/  FFMA R105, R33.reuse, R39, R120 ;  /* 0x0000002721697223 */ /* 0x040fe20000000078 */
[CC--:B------:R-:W-:Y:S01]  /*2c40*/  FFMA R108, R33.reuse, R54.reuse, R69 ;  /* 0x00000036216c7223 */ /* 0x0c0fe20000000045 */
[----:B------:R-:W2:Y:S01]  /*2c50*/  LDS R110, [R17+0xa20] ;  /* 0x000a2000116e7984 */ /* 0x000ea20000000800 */
[----:B------:R-:W-:Y:S01]  /*2c60*/  FFMA R33, R33, R55, R70 ;  /* 0x0000003721217223 */ /* 0x000fe20000000046 */
[C---:B------:R-:W-:Y:S01]  /*2c70*/  FFMA R69, R66.reuse, R39, R64 ;  /* 0x0000002742457223 */ /* 0x040fe20000000040 */
[----:B------:R-:W-:Y:S01]  /*2c80*/  FFMA R124, R66, R54, R11 ;  /* 0x00000036427c7223 */ /* 0x000fe2000000000b */
[----:B------:R-:W3:Y:S01]  /*2c90*/  LDS.128 R12, [R94+0xa10] ;  /* 0x000a10005e0c7984 */ /* 0x000ee20000000c00 */
[----:B------:R-:W-:Y:S01]  /*2ca0*/  FFMA R120, R36, R66, R93 ;  /* 0x0000004224787223 */ /* 0x000fe2000000005d */
[C---:B------:R-:W-:Y:S01]  /*2cb0*/  FFMA R113, R66.reuse, R37, R113 ;  /* 0x0000002542717223 */ /* 0x040fe20000000071 */
[----:B------:R-:W-:Y:S01]  /*2cc0*/  FFMA R122, R66, R38, R97 ;  /* 0x00000026427a7223 */ /* 0x000fe20000000061 */
[----:B------:R-:W4:Y:S01]  /*2cd0*/  LDS.128 R76, [R17+0xa10] ;  /* 0x000a1000114c7984 */ /* 0x000f220000000c00 */
[----:B------:R-:W-:Y:S01]  /*2ce0*/  FFMA R64, R52, R66, R85 ;  /* 0x0000004234407223 */ /* 0x000fe20000000055 */
[C---:B------:R-:W-:Y:S01]  /*2cf0*/  FFMA R112, R66.reuse, R53, R112 ;  /* 0x0000003542707223 */ /* 0x040fe20000000070 */
[----:B------:R-:W-:Y:S01]  /*2d00*/  FFMA R11, R66, R55, R114 ;  /* 0x00000037420b7223 */ /* 0x000fe20000000072 */
[----:B------:R-:W5:Y:S01]  /*2d10*/  LDS R70, [R94+0xa20] ;  /* 0x000a20005e467984 */ /* 0x000f620000000800 */
[----:B------:R-:W-:Y:S01]  /*2d20*/  FFMA R66, R36, R31, R19 ;  /* 0x0000001f24427223 */ /* 0x000fe20000000013 */
[C---:B------:R-:W-:Y:S01]  /*2d30*/  FFMA R19, R31.reuse, R37, R16 ;  /* 0x000000251f137223 */ /* 0x040fe20000000010 */
[C---:B------:R-:W-:Y:S01]  /*2d40*/  FFMA R16, R31.reuse, R38, R29 ;  /* 0x000000261f107223 */ /* 0x040fe2000000001d */
[C---:B------:R-:W-:Y:S01]  /*2d50*/  FFMA R85, R31.reuse, R39, R104 ;  /* 0x000000271f557223 */ /* 0x040fe20000000068 */
[C---:B------:R-:W-:Y:S01]  /*2d60*/  FFMA R104, R31.reuse, R54, R65 ;  /* 0x000000361f687223 */ /* 0x040fe20000000041 */
[----:B0-----:R-:W-:Y:S01]  /*2d70*/  FFMA R29, R72, R53, R20 ;  /* 0x00000035481d7223 */ /* 0x001fe20000000014 */
        /* <DEDUP_REMOVED lines=13> */
[C---:B------:R-:W-:Y:S01]  /*2e50*/  FFMA R123, R48.reuse, R39, R84 ;  /* 0x00000027307b7223 */ /* 0x040fe20000000054 */
[C---:B------:R-:W-:Y:S01]  /*2e60*/  FFMA R52, R48.reuse, R52, R87 ;  /* 0x0000003430347223 */ /* 0x040fe20000000057 */
[C---:B------:R-:W-:Y:S01]  /*2e70*/  FFMA R92, R48.reuse, R53, R92 ;  /* 0x00000035305c7223 */ /* 0x040fe2000000005c */
[C---:B------:R-:W-:Y:S01]  /*2e80*/  FFMA R116, R48.reuse, R54, R21 ;  /* 0x0000003630747223 */ /* 0x040fe20000000015 */
[----:B------:R-:W-:Y:S01]  /*2e90*/  FFMA R121, R48, R55, R106 ;  /* 0x0000003730797223 */ /* 0x000fe2000000006a */
[----:B------:R-:W0:Y:S01]  /*2ea0*/  LDS.128 R36, [R95+0x1a0] ;  /* 0x0001a0005f247984 */ /* 0x000e220000000c00 */
[C---:B--2---:R-:W-:Y:S01]  /*2eb0*/  FFMA R72, R110.reuse, R73, R103 ;  /* 0x000000496e487223 */ /* 0x044fe20000000067 */
[C---:B------:R-:W-:Y:S01]  /*2ec0*/  FFMA R88, R110.reuse, R26, R57 ;  /* 0x0000001a6e587223 */ /* 0x040fe20000000039 */
[----:B------:R-:W-:Y:S01]  /*2ed0*/  FFMA R102, R110, R23, R102 ;  /* 0x000000176e667223 */ /* 0x000fe20000000066 */
[C---:B---3--:R-:W-:Y:S01]  /*2ee0*/  FFMA R12, R73.reuse, R14, R29 ;  /* 0x0000000e490c7223 */ /* 0x048fe2000000001d */
[----:B------:R-:W-:Y:S01]  /*2ef0*/  FFMA R55, R73, R15, R31 ;  /* 0x0000000f49377223 */ /* 0x000fe2000000001f */
[CC--:B------:R-:W-:Y:S01]  /*2f00*/  FFMA R53, R13.reuse, R26.reuse, R28 ;  /* 0x0000001a0d357223 */ /* 0x0c0fe2000000001c */
[-C--:B------:R-:W-:Y:S01]  /*2f10*/  FFMA R87, R13, R73.reuse, R99 ;  /* 0x000000490d577223 */ /* 0x080fe20000000063 */
[C---:B----4-:R-:W-:Y:S01]  /*2f20*/  FFMA R103, R77.reuse, R26, R30 ;  /* 0x0000001a4d677223 */ /* 0x050fe2000000001e */
[----:B------:R-:W-:Y:S01]  /*2f30*/  FFMA R97, R77, R73, R118 ;  /* 0x000000494d617223 */ /* 0x000fe20000000076 */
[C---:B------:R-:W-:Y:S01]  /*2f40*/  FFMA R71, R73.reuse, R78, R71 ;  /* 0x0000004e49477223 */ /* 0x040fe20000000047 */
[----:B------:R-:W-:Y:S01]  /*2f50*/  FFMA R83, R73, R79, R20 ;  /* 0x0000004f49537223 */ /* 0x000fe20000000014 */
[----:B-----5:R-:W-:Y:S01]  /*2f60*/  FFMA R62, R70, R73, R9 ;  /* 0x00000049463e7223 */ /* 0x020fe20000000009 */
[C---:B------:R-:W-:Y:S01]  /*2f70*/  FFMA R54, R26.reuse, R14, R63 ;  /* 0x0000000e1a367223 */ /* 0x040fe2000000003f */
[C---:B------:R-:W-:Y:S01]  /*2f80*/  FFMA R76, R26.reuse, R78, R43 ;  /* 0x0000004e1a4c7223 */ /* 0x040fe2000000002b */
[C---:B------:R-:W-:Y:S01]  /*2f90*/  FFMA R111, R26.reuse, R79, R10 ;  /* 0x0000004f1a6f7223 */ /* 0x040fe2000000000a */
[----:B------:R-:W1:Y:S01]  /*2fa0*/  LDS.128 R28, [R95+0x3b0] ;  /* 0x0003b0005f1c7984 */ /* 0x000e620000000c00 */
[----:B------:R-:W-:Y:S01]  /*2fb0*/  FFMA R99, R26, R15, R24 ;  /* 0x0000000f1a637223 */ /* 0x000fe20000000018 */
[C---:B------:R-:W-:Y:S01]  /*2fc0*/  FFMA R84, R70.reuse, R26, R25 ;  /* 0x0000001a46547223 */ /* 0x040fe20000000019 */
[----:B------:R-:W-:Y:S01]  /*2fd0*/  FFMA R9, R13, R23, R32 ;  /* 0x000000170d097223 */ /* 0x000fe20000000020 */
[C---:B------:R-:W-:Y:S01]  /*2fe0*/  FFMA R90, R23.reuse, R14, R90 ;  /* 0x0000000e175a7223 */ /* 0x040fe2000000005a */
[----:B------:R-:W-:Y:S01]  /*2ff0*/  FFMA R57, R23, R15, R46 ;  /* 0x0000000f17397223 */ /* 0x000fe2000000002e */
[----:B------:R-:W-:Y:S01]  /*3000*/  FFMA R63, R77, R23, R98 ;  /* 0x000000174d3f7223 */ /* 0x000fe20000000062 */
[C---:B------:R-:W-:Y:S01]  /*3010*/  FFMA R10, R23.reuse, R78, R107 ;  /* 0x0000004e170a7223 */ /* 0x040fe2000000006b */
[----:B------:R-:W-:Y:S01]  /*3020*/  FFMA R73, R23, R79, R100 ;  /* 0x0000004f17497223 */ /* 0x000fe20000000064 */
[C---:B------:R-:W-:Y:S01]  /*3030*/  FFMA R96, R70.reuse, R23, R96 ;  /* 0x0000001746607223 */ /* 0x040fe20000000060 */
[----:B------:R-:W2:Y:S01]  /*3040*/  LDS.64 R42, [R94+0xc18] ;  /* 0x000c18005e2a7984 */ /* 0x000ea20000000a00 */
[----:B------:R-:W-:Y:S01]  /*3050*/  FFMA R23, R13, R49, R52 ;  /* 0x000000310d177223 */ /* 0x000fe20000000034 */
[C---:B------:R-:W-:Y:S01]  /*3060*/  FFMA R26, R49.reuse, R14, R92 ;  /* 0x0000000e311a7223 */ /* 0x040fe2000000005c */
[----:B------:R-:W-:Y:S01]  /*3070*/  FFMA R107, R49, R15, R116 ;  /* 0x0000000f316b7223 */ /* 0x000fe20000000074 */
[----:B------:R-:W3:Y:S01]  /*3080*/  LDS.64 R20, [R17+0xc18] ;  /* 0x000c180011147984 */ /* 0x000ee20000000a00 */
[----:B------:R-:W-:Y:S01]  /*3090*/  FFMA R119, R77, R49, R58 ;  /* 0x000000314d777223 */ /* 0x000fe2000000003a */
[C---:B------:R-:W-:Y:S01]  /*30a0*/  FFMA R117, R49.reuse, R78, R117 ;  /* 0x0000004e31757223 */ /* 0x040fe20000000075 */
[----:B------:R-:W-:Y:S01]  /*30b0*/  FFMA R115, R49, R79, R114 ;  /* 0x0000004f31737223 */ /* 0x000fe20000000072 */
[-C--:B------:R-:W-:Y:S01]  /*30c0*/  FFMA R32, R70, R49.reuse, R121 ;  /* 0x0000003146207223 */ /* 0x080fe20000000079 */
[----:B------:R-:W-:Y:S01]  /*30d0*/  FFMA R46, R110, R49, R123 ;  /* 0x000000316e2e7223 */ /* 0x000fe2000000007b */
[----:B------:R-:W4:Y:S01]  /*30e0*/  LDS.64 R24, [R17+0xc20] ;  /* 0x000c200011187984 */ /* 0x000f220000000a00 */
[----:B------:R-:W-:Y:S01]  /*30f0*/  FFMA R123, R77, R34, R82 ;  /* 0x000000224d7b7223 */ /* 0x000fe20000000052 */
[C---:B------:R-:W-:Y:S01]  /*3100*/  FFMA R82, R34.reuse, R78, R109 ;  /* 0x0000004e22527223 */ /* 0x040fe2000000006d */
[C---:B------:R-:W-:Y:S01]  /*3110*/  FFMA R58, R34.reuse, R14, R47 ;  /* 0x0000000e223a7223 */ /* 0x040fe2000000002f */
[----:B------:R-:W5:Y:S01]  /*3120*/  LDS.64 R48, [R94+0xc20] ;  /* 0x000c20005e307984 */ /* 0x000f620000000a00 */
[C---:B------:R-:W-:Y:S01]  /*3130*/  FFMA R109, R34.reuse, R79, R18 ;  /* 0x0000004f226d7223 */ /* 0x040fe20000000012 */
[-C--:B------:R-:W-:Y:S01]  /*3140*/  FFMA R121, R13, R34.reuse, R86 ;  /* 0x000000220d797223 */ /* 0x080fe20000000056 */
[----:B------:R-:W-:Y:S01]  /*3150*/  FFMA R47, R34, R15, R108 ;  /* 0x0000000f222f7223 */ /* 0x000fe2000000006c */
[-C--:B------:R-:W-:Y:S01]  /*3160*/  FFMA R18, R70, R34.reuse, R33 ;  /* 0x0000002246127223 */ /* 0x080fe20000000021 */
[----:B------:R-:W-:Y:S01]  /*3170*/  FFMA R34, R110, R34, R105 ;  /* 0x000000226e227223 */ /* 0x000fe20000000069 */
[----:B------:R-:W-:Y:S01]  /*3180*/  FFMA R86, R67, R78, R113 ;  /* 0x0000004e43567223 */ /* 0x000fe20000000071 */
[----:B------:R-:W-:Y:S01]  /*3190*/  FFMA R33, R13, R67, R64 ;  /* 0x000000430d217223 */ /* 0x000fe20000000040 */
[CC--:B------:R-:W-:Y:S01]  /*31a0*/  FFMA R112, R67.reuse, R14.reuse, R112 ;  /* 0x0000000e43707223 */ /* 0x0c0fe20000000070 */
        /* <DEDUP_REMOVED lines=8> */
[CC--:B------:R-:W-:Y:S01]  /*3230*/  FFMA R41, R36.reuse, R13.reuse, R41 ;  /* 0x0000000d24297223 */ /* 0x0c0fe20000000029 */
[C---:B------:R-:W-:Y:S01]  /*3240*/  FFMA R22, R36.reuse, R14, R101 ;  /* 0x0000000e24167223 */ /* 0x040fe20000000065 */
        /* <DEDUP_REMOVED lines=9> */
[----:B------:R-:W0:Y:S01]  /*32e0*/  LDS.128 R12, [R95+0x120] ;  /* 0x000120005f0c7984 */ /* 0x000e220000000c00 */
[----:B------:R-:W-:Y:S01]  /*32f0*/  FFMA R79, R28, R79, R16 ;  /* 0x0000004f1c4f7223 */ /* 0x000fe20000000010 */
[----:B---3--:R-:W-:Y:S01]  /*3300*/  FFMA R100, R20, R74, R97 ;  /* 0x0000004a14647223 */ /* 0x008fe20000000061 */
[C---:B------:R-:W-:Y:S01]  /*3310*/  FFMA R85, R27.reuse, R43, R54 ;  /* 0x0000002b1b557223 */ /* 0x040fe20000000036 */
[C---:B------:R-:W-:Y:S01]  /*3320*/  FFMA R77, R28.reuse, R77, R66 ;  /* 0x0000004d1c4d7223 */ /* 0x040fe20000000042 */
[----:B------:R-:W-:Y:S01]  /*3330*/  FFMA R16, R28, R70, R65 ;  /* 0x000000461c107223 */ /* 0x000fe20000000041 */
[----:B------:R-:W-:Y:S01]  /*3340*/  FFMA R89, R74, R21, R71 ;  /* 0x000000154a597223 */ /* 0x000fe20000000047 */
[-C--:B------:R-:W-:Y:S01]  /*3350*/  FFMA R104, R42, R74.reuse, R87 ;  /* 0x0000004a2a687223 */ /* 0x080fe20000000057 */
[-C--:B----4-:R-:W-:Y:S01]  /*3360*/  FFMA R106, R24, R74.reuse, R83 ;  /* 0x0000004a186a7223 */ /* 0x090fe20000000053 */
[----:B------:R-:W-:Y:S01]  /*3370*/  FFMA R97, R74, R25, R72 ;  /* 0x000000194a617223 */ /* 0x000fe20000000048 */
[----:B------:R-:W-:Y:S01]  /*3380*/  FFMA R83, R42, R27, R53 ;  /* 0x0000001b2a537223 */ /* 0x000fe20000000035 */
[C---:B------:R-:W-:Y:S01]  /*3390*/  FFMA R59, R27.reuse, R21, R76 ;  /* 0x000000151b3b7223 */ /* 0x040fe2000000004c */
[----:B-----5:R-:W-:Y:S01]  /*33a0*/  FFMA R101, R74, R49, R62 ;  /* 0x000000314a657223 */ /* 0x020fe2000000003e */
[C---:B------:R-:W-:Y:S01]  /*33b0*/  FFMA R72, R48.reuse, R74, R55 ;  /* 0x0000004a30487223 */ /* 0x040fe20000000037 */
[C---:B------:R-:W-:Y:S01]  /*33c0*/  FFMA R62, R48.reuse, R27, R99 ;  /* 0x0000001b303e7223 */ /* 0x040fe20000000063 */
[----:B------:R-:W-:Y:S01]  /*33d0*/  FFMA R91, R27, R49, R84 ;  /* 0x000000311b5b7223 */ /* 0x000fe20000000054 */
[----:B------:R-:W1:Y:S01]  /*33e0*/  LDS.128 R52, [R95+0x330] ;  /* 0x000330005f347984 */ /* 0x000e620000000c00 */
[----:B------:R-:W-:Y:S01]  /*33f0*/  FFMA R99, R37, R21, R64 ;  /* 0x0000001525637223 */ /* 0x000fe20000000040 */
[----:B------:R-:W-:Y:S01]  /*3400*/  FFMA R84, R48, R37, R67 ;  /* 0x0000002530547223 */ /* 0x000fe20000000043 */
[----:B------:R-:W-:Y:S01]  /*3410*/  FFMA R87, R27, R25, R88 ;  /* 0x000000191b577223 */ /* 0x000fe20000000058 */
[C---:B------:R-:W-:Y:S01]  /*3420*/  FFMA R74, R24.reuse, R37, R69 ;  /* 0x00000025184a7223 */ /* 0x040fe20000000045 */
[C---:B------:R-:W-:Y:S01]  /*3430*/  FFMA R114, R37.reuse, R49, R68 ;  /* 0x0000003125727223 */ /* 0x040fe20000000044 */
[----:B------:R-:W2:Y:S01]  /*3440*/  LDS.128 R64, [R94+0xe20] ;  /* 0x000e20005e407984 */ /* 0x000ea20000000c00 */
[----:B------:R-:W-:Y:S01]  /*3450*/  FFMA R28, R24, R27, R111 ;  /* 0x0000001b181c7223 */ /* 0x000fe2000000006f */
[-C--:B------:R-:W-:Y:S01]  /*3460*/  FFMA R11, R20, R37.reuse, R11 ;  /* 0x00000025140b7223 */ /* 0x080fe2000000000b */
[----:B------:R-:W-:Y:S01]  /*3470*/  FFMA R41, R42, R37, R41 ;  /* 0x000000252a297223 */ /* 0x000fe20000000029 */
[----:B------:R-:W3:Y:S01]  /*3480*/  LDS.128 R68, [R17+0xe20] ;  /* 0x000e200011447984 */ /* 0x000ee20000000c00 */
[C---:B------:R-:W-:Y:S01]  /*3490*/  FFMA R111, R37.reuse, R43, R22 ;  /* 0x0000002b256f7223 */ /* 0x040fe20000000016 */
[-C--:B------:R-:W-:Y:S01]  /*34a0*/  FFMA R80, R37, R25.reuse, R80 ;  /* 0x0000001925507223 */ /* 0x080fe20000000050 */
[----:B------:R-:W-:Y:S01]  /*34b0*/  FFMA R37, R50, R25, R46 ;  /* 0x0000001932257223 */ /* 0x000fe2000000002e */
[----:B------:R-:W4:Y:S01]  /*34c0*/  LDS R76, [R17+0xe1c] ;  /* 0x000e1c00114c7984 */ /* 0x000f220000000800 */
[-C--:B------:R-:W-:Y:S01]  /*34d0*/  FFMA R108, R24, R50.reuse, R115 ;  /* 0x00000032186c7223 */ /* 0x080fe20000000073 */
[-C--:B------:R-:W-:Y:S01]  /*34e0*/  FFMA R46, R48, R50.reuse, R107 ;  /* 0x00000032302e7223 */ /* 0x080fe2000000006b */
[C---:B------:R-:W-:Y:S01]  /*34f0*/  FFMA R103, R20.reuse, R27, R103 ;  /* 0x0000001b14677223 */ /* 0x040fe20000000067 */
[----:B------:R-:W5:Y:S01]  /*3500*/  LDS R88, [R94+0xe1c] ;  /* 0x000e1c005e587984 */ /* 0x000f620000000800 */
[-C--:B------:R-:W-:Y:S01]  /*3510*/  FFMA R119, R20, R50.reuse, R119 ;  /* 0x0000003214777223 */ /* 0x080fe20000000077 */
[----:B------:R-:W-:Y:S01]  /*3520*/  FFMA R117, R50, R21, R117 ;  /* 0x0000001532757223 */ /* 0x000fe20000000075 */
[----:B------:R-:W-:Y:S01]  /*3530*/  FFMA R116, R42, R50, R23 ;  /* 0x000000322a747223 */ /* 0x000fe20000000017 */
[C---:B------:R-:W-:Y:S01]  /*3540*/  FFMA R118, R50.reuse, R43, R26 ;  /* 0x0000002b32767223 */ /* 0x040fe2000000001a */
[----:B------:R-:W-:Y:S01]  /*3550*/  FFMA R115, R50, R49, R32 ;  /* 0x0000003132737223 */ /* 0x000fe20000000020 */
[C---:B------:R-:W-:Y:S01]  /*3560*/  FFMA R107, R35.reuse, R21, R82 ;  /* 0x00000015236b7223 */ /* 0x040fe20000000052 */
[-C--:B------:R-:W-:Y:S01]  /*3570*/  FFMA R50, R24, R35.reuse, R109 ;  /* 0x0000002318327223 */ /* 0x080fe2000000006d */
[-C--:B------:R-:W-:Y:S01]  /*3580*/  FFMA R82, R48, R35.reuse, R47 ;  /* 0x0000002330527223 */ /* 0x080fe2000000002f */
[C---:B0-----:R-:W-:Y:S01]  /*3590*/  FFMA R27, R12.reuse, R42, R9 ;  /* 0x0000002a0c1b7223 */ /* 0x041fe20000000009 */
        /* <DEDUP_REMOVED lines=8> */
[----:B------:R-:W-:Y:S01]  /*3620*/  FFMA R32, R12, R24, R73 ;  /* 0x000000180c207223 */ /* 0x000fe20000000049 */
[----:B------:R-:W-:Y:S01]  /*3630*/  FFMA R77, R20, R29, R77 ;  /* 0x0000001d144d7223 */ /* 0x000fe2000000004d */
[C---:B------:R-:W-:Y:S01]  /*3640*/  FFMA R78, R29.reuse, R21, R78 ;  /* 0x000000151d4e7223 */ /* 0x040fe2000000004e */
[----:B------:R-:W-:Y:S01]  /*3650*/  FFMA R81, R42, R29, R81 ;  /* 0x0000001d2a517223 */ /* 0x000fe20000000051 */
        /* <DEDUP_REMOVED lines=8> */
[C---:B------:R-:W-:Y:S01]  /*36e0*/  FFMA R36, R29.reuse, R43, R36 ;  /* 0x0000002b1d247223 */ /* 0x040fe20000000024 */
[----:B------:R-:W-:Y:S01]  /*36f0*/  FFMA R79, R24, R29, R79 ;  /* 0x0000001d184f7223 */ /* 0x000fe2000000004f */
[C---:B------:R-:W-:Y:S01]  /*3700*/  FFMA R110, R29.reuse, R25, R110 ;  /* 0x000000191d6e7223 */ /* 0x040fe2000000006e */
[----:B------:R-:W-:Y:S01]  /*3710*/  FFMA R19, R48, R29, R19 ;  /* 0x0000001d30137223 */ /* 0x000fe20000000013 */
[----:B------:R-:W-:Y:S01]  /*3720*/  FFMA R90, R12, R43, R90 ;  /* 0x0000002b0c5a7223 */ /* 0x000fe2000000005a */
[----:B---3--:R-:W-:Y:S01]  /*3730*/  FFMA R71, R52, R25, R98 ;  /* 0x0000001934477223 */ /* 0x008fe20000000062 */
[----:B----4-:R-:W-:Y:S01]  /*3740*/  FFMA R113, R76, R13, R26 ;  /* 0x0000000d4c717223 */ /* 0x010fe2000000001a */
[-C--:B------:R-:W-:Y:S01]  /*3750*/  FFMA R29, R29, R49.reuse, R16 ;  /* 0x000000311d1d7223 */ /* 0x080fe20000000010 */
[C---:B------:R-:W-:Y:S01]  /*3760*/  FFMA R48, R52.reuse, R48, R105 ;  /* 0x0000003034307223 */ /* 0x040fe20000000069 */
[----:B------:R-:W-:Y:S01]  /*3770*/  FFMA R67, R52, R49, R92 ;  /* 0x0000003134437223 */ /* 0x000fe2000000005c */
[----:B-----5:R-:W-:Y:S01]  /*3780*/  FFMA R93, R88, R13, R27 ;  /* 0x0000000d585d7223 */ /* 0x020fe2000000001b */
[C---:B------:R-:W-:Y:S01]  /*3790*/  FFMA R12, R75.reuse, R66, R101 ;  /* 0x000000424b0c7223 */ /* 0x040fe20000000065 */
[----:B------:R-:W-:Y:S01]  /*37a0*/  FFMA R18, R75, R70, R97 ;  /* 0x000000464b127223 */ /* 0x000fe20000000061 */
[----:B------:R-:W1:Y:S01]  /*37b0*/  LDS.128 R24, [R95+0x2b0] ;  /* 0x0002b0005f187984 */ /* 0x000e620000000c00 */
[C---:B------:R-:W-:Y:S01]  /*37c0*/  FFMA R16, R68.reuse, R75, R89 ;  /* 0x0000004b44107223 */ /* 0x040fe20000000059 */
[C---:B------:R-:W-:Y:S01]  /*37d0*/  FFMA R97, R13.reuse, R65, R34 ;  /* 0x000000410d617223 */ /* 0x040fe20000000022 */
[C---:B------:R-:W-:Y:S01]  /*37e0*/  FFMA R92, R13.reuse, R66, R96 ;  /* 0x000000420d5c7223 */ /* 0x040fe20000000060 */
[----:B------:R-:W-:Y:S01]  /*37f0*/  FFMA R105, R68, R13, R35 ;  /* 0x0000000d44697223 */ /* 0x000fe20000000023 */
[----:B------:R-:W-:Y:S01]  /*3800*/  FFMA R101, R13, R69, R32 ;  /* 0x000000450d657223 */ /* 0x000fe20000000020 */
[C---:B------:R-:W-:Y:S01]  /*3810*/  FFMA R49, R75.reuse, R65, R72 ;  /* 0x000000414b317223 */ /* 0x040fe20000000048 */
[-C--:B------:R-:W-:Y:S01]  /*3820*/  FFMA R57, R76, R75.reuse, R100 ;  /* 0x0000004b4c397223 */ /* 0x080fe20000000064 */
[----:B------:R-:W-:Y:S01]  /*3830*/  FFMA R63, R88, R75, R104 ;  /* 0x0000004b583f7223 */ /* 0x000fe20000000068 */
[-C--:B------:R-:W-:Y:S01]  /*3840*/  FFMA R89, R75, R69.reuse, R106 ;  /* 0x000000454b597223 */ /* 0x080fe2000000006a */
[----:B------:R-:W-:Y:S01]  /*3850*/  FFMA R96, R13, R70, R73 ;  /* 0x000000460d607223 */ /* 0x000fe20000000049 */
[----:B------:R-:W-:Y:S01]  /*3860*/  FFMA R98, R38, R69, R74 ;  /* 0x0000004526627223 */ /* 0x000fe2000000004a */
[----:B------:R-:W2:Y:S01]  /*3870*/  LDS.128 R32, [R17+0x1020] ;  /* 0x0010200011207984 */ /* 0x000ea20000000c00 */
[----:B------:R-:W-:Y:S01]  /*3880*/  FFMA R43, R52, R43, R112 ;  /* 0x0000002b342b7223 */ /* 0x000fe20000000070 */
[C---:B------:R-:W-:Y:S01]  /*3890*/  FFMA R90, R64.reuse, R13, R90 ;  /* 0x0000000d405a7223 */ /* 0x040fe2000000005a */
[----:B------:R-:W-:Y:S01]  /*38a0*/  FFMA R52, R64, R38, R111 ;  /* 0x0000002640347223 */ /* 0x000fe2000000006f */
[----:B------:R-:W3:Y:S01]  /*38b0*/  LDS.128 R72, [R94+0x1020] ;  /* 0x001020005e487984 */ /* 0x000ee20000000c00 */
[CC--:B------:R-:W-:Y:S01]  /*38c0*/  FFMA R13, R38.reuse, R65.reuse, R84 ;  /* 0x00000041260d7223 */ /* 0x0c0fe20000000054 */
[----:B------:R-:W-:Y:S01]  /*38d0*/  FFMA R114, R38, R66, R114 ;  /* 0x0000004226727223 */ /* 0x000fe20000000072 */
[-C--:B------:R-:W-:Y:S01]  /*38e0*/  FFMA R111, R76, R38.reuse, R11 ;  /* 0x000000264c6f7223 */ /* 0x080fe2000000000b */
[-C--:B------:R-:W-:Y:S01]  /*38f0*/  FFMA R41, R88, R38.reuse, R41 ;  /* 0x0000002658297223 */ /* 0x080fe20000000029 */
[----:B------:R-:W-:Y:S01]  /*3900*/  FFMA R84, R68, R38, R99 ;  /* 0x0000002644547223 */ /* 0x000fe20000000063 */
[----:B------:R-:W-:Y:S01]  /*3910*/  FFMA R38, R38, R70, R80 ;  /* 0x0000004626267223 */ /* 0x000fe20000000050 */
[C---:B------:R-:W-:Y:S01]  /*3920*/  FFMA R11, R51.reuse, R65, R46 ;  /* 0x00000041330b7223 */ /* 0x040fe2000000002e */
[C---:B------:R-:W-:Y:S01]  /*3930*/  FFMA R46, R51.reuse, R66, R115 ;  /* 0x00000042332e7223 */ /* 0x040fe20000000073 */
[----:B------:R-:W-:Y:S01]  /*3940*/  FFMA R80, R68, R51, R117 ;  /* 0x0000003344507223 */ /* 0x000fe20000000075 */
[C---:B------:R-:W-:Y:S01]  /*3950*/  FFMA R102, R64.reuse, R53, R43 ;  /* 0x0000003540667223 */ /* 0x040fe2000000002b */
        /* <DEDUP_REMOVED lines=8> */
[-C--:B------:R-:W-:Y:S01]  /*39e0*/  FFMA R125, R76, R53.reuse, R125 ;  /* 0x000000354c7d7223 */ /* 0x080fe2000000007d */
[-C--:B------:R-:W-:Y:S01]  /*39f0*/  FFMA R9, R88, R53.reuse, R9 ;  /* 0x0000003558097223 */ /* 0x080fe20000000009 */
[----:B------:R-:W-:Y:S01]  /*3a00*/  FFMA R51, R68, R53, R86 ;  /* 0x0000003544337223 */ /* 0x000fe20000000056 */
[----:B------:R-:W-:Y:S01]  /*3a10*/  FFMA R42, R53, R70, R71 ;  /* 0x00000046352a7223 */ /* 0x000fe20000000047 */
[----:B------:R-:W-:Y:S01]  /*3a20*/  FFMA R104, R30, R66, R29 ;  /* 0x000000421e687223 */ /* 0x000fe2000000001d */
[-C--:B------:R-:W-:Y:S01]  /*3a30*/  FFMA R86, R64, R30.reuse, R36 ;  /* 0x0000001e40567223 */ /* 0x080fe20000000024 */
[----:B------:R-:W-:Y:S01]  /*3a40*/  FFMA R19, R30, R65, R19 ;  /* 0x000000411e137223 */ /* 0x000fe20000000013 */
[-C--:B------:R-:W-:Y:S01]  /*3a50*/  FFMA R29, R76, R30.reuse, R77 ;  /* 0x0000001e4c1d7223 */ /* 0x080fe2000000004d */
[-C--:B------:R-:W-:Y:S01]  /*3a60*/  FFMA R81, R88, R30.reuse, R81 ;  /* 0x0000001e58517223 */ /* 0x080fe20000000051 */
        /* <DEDUP_REMOVED lines=9> */
[CC--:B------:R-:W-:Y:S01]  /*3b00*/  FFMA R77, R20.reuse, R69.reuse, R28 ;  /* 0x00000045144d7223 */ /* 0x0c0fe2000000001c */
[----:B------:R-:W-:Y:S01]  /*3b10*/  FFMA R78, R20, R66, R91 ;  /* 0x00000042144e7223 */ /* 0x000fe2000000005b */
[C---:B-1----:R-:W-:Y:S01]  /*3b20*/  FFMA R20, R24.reuse, R68, R107 ;  /* 0x0000004418147223 */ /* 0x042fe2000000006b */
[C---:B------:R-:W-:Y:S01]  /*3b30*/  FFMA R103, R24.reuse, R69, R50 ;  /* 0x0000004518677223 */ /* 0x040fe20000000032 */
[C---:B------:R-:W-:Y:S01]  /*3b40*/  FFMA R58, R24.reuse, R64, R58 ;  /* 0x00000040183a7223 */ /* 0x040fe2000000003a */
[----:B--2---:R-:W-:Y:S01]  /*3b50*/  FFMA R83, R21, R35, R108 ;  /* 0x0000002315537223 */ /* 0x004fe2000000006c */
[C---:B------:R-:W-:Y:S01]  /*3b60*/  FFMA R121, R24.reuse, R88, R121 ;  /* 0x0000005818797223 */ /* 0x040fe20000000079 */
[C---:B------:R-:W-:Y:S01]  /*3b70*/  FFMA R123, R24.reuse, R76, R123 ;  /* 0x0000004c187b7223 */ /* 0x040fe2000000007b */
[C---:B------:R-:W-:Y:S01]  /*3b80*/  FFMA R59, R24.reuse, R65, R82 ;  /* 0x00000041183b7223 */ /* 0x040fe20000000052 */
[C---:B------:R-:W-:Y:S01]  /*3b90*/  FFMA R62, R24.reuse, R66, R47 ;  /* 0x00000042183e7223 */ /* 0x040fe2000000002f */
[----:B------:R-:W-:Y:S01]  /*3ba0*/  FFMA R116, R24, R70, R109 ;  /* 0x0000004618747223 */ /* 0x000fe2000000006d */
[----:B------:R-:W-:Y:S01]  /*3bb0*/  FFMA R28, R32, R21, R71 ;  /* 0x00000015201c7223 */ /* 0x000fe20000000047 */
[----:B---3--:R-:W-:Y:S01]  /*3bc0*/  FFMA R108, R72, R14, R93 ;  /* 0x0000000e486c7223 */ /* 0x008fe2000000005d */
[CC--:B------:R-:W-:Y:S01]  /*3bd0*/  FFMA R112, R14.reuse, R74.reuse, R97 ;  /* 0x0000004a0e707223 */ /* 0x0c0fe20000000061 */
[----:B------:R-:W0:Y:S01]  /*3be0*/  LDS.128 R68, [R95+0x20] ;  /* 0x000020005f447984 */ /* 0x000e220000000c00 */
[----:B------:R-:W-:Y:S01]  /*3bf0*/  FFMA R93, R39, R73, R52 ;  /* 0x00000049275d7223 */ /* 0x000fe20000000034 */
[-C--:B------:R-:W-:Y:S01]  /*3c00*/  FFMA R97, R25, R33.reuse, R20 ;  /* 0x0000002119617223 */ /* 0x080fe20000000014 */
[-C--:B------:R-:W-:Y:S01]  /*3c10*/  FFMA R50, R21, R74.reuse, R67 ;  /* 0x0000004a15327223 */ /* 0x080fe20000000043 */
[----:B------:R-:W-:Y:S01]  /*3c20*/  FFMA R52, R39, R74, R13 ;  /* 0x0000004a27347223 */ /* 0x000fe2000000000d */
[-C--:B------:R-:W-:Y:S01]  /*3c30*/  FFMA R20, R25, R34.reuse, R103 ;  /* 0x0000002219147223 */ /* 0x080fe20000000067 */
[-C--:B------:R-:W-:Y:S01]  /*3c40*/  FFMA R85, R21, R33.reuse, R30 ;  /* 0x0000002115557223 */ /* 0x080fe2000000001e */
[-C--:B------:R-:W-:Y:S01]  /*3c50*/  FFMA R88, R14, R34.reuse, R101 ;  /* 0x000000220e587223 */ /* 0x080fe20000000065 */
[----:B------:R-:W1:Y:S01]  /*3c60*/  LDS.128 R64, [R95+0x230] ;  /* 0x000230005f407984 */ /* 0x000e620000000c00 */
[C---:B------:R-:W-:Y:S01]  /*3c70*/  FFMA R87, R39.reuse, R33, R84 ;  /* 0x0000002127577223 */ /* 0x040fe20000000054 */
[----:B------:R-:W-:Y:S01]  /*3c80*/  FFMA R13, R39, R75, R114 ;  /* 0x0000004b270d7223 */ /* 0x000fe20000000072 */
[----:B------:R-:W-:Y:S01]  /*3c90*/  FFMA R103, R25, R73, R58 ;  /* 0x0000004919677223 */ /* 0x000fe2000000003a */
[C---:B------:R-:W-:Y:S01]  /*3ca0*/  FFMA R24, R21.reuse, R34, R77 ;  /* 0x0000002215187223 */ /* 0x040fe2000000004d */
        /* <DEDUP_REMOVED lines=19> */
[-C--:B------:R-:W-:Y:S01]  /*3de0*/  FFMA R42, R72, R54.reuse, R9 ;  /* 0x00000036482a7223 */ /* 0x080fe20000000009 */
[----:B------:R-:W-:Y:S01]  /*3df0*/  FFMA R120, R32, R54, R125 ;  /* 0x0000003620787223 */ /* 0x000fe2000000007d */
[----:B------:R-:W3:Y:S01]  /*3e00*/  LDS.128 R76, [R17+0x1220] ;  /* 0x00122000114c7984 */ /* 0x000ee20000000c00 */
[C---:B------:R-:W-:Y:S01]  /*3e10*/  FFMA R51, R54.reuse, R33, R51 ;  /* 0x0000002136337223 */ /* 0x040fe20000000033 */
[C---:B------:R-:W-:Y:S01]  /*3e20*/  FFMA R122, R54.reuse, R34, R117 ;  /* 0x00000022367a7223 */ /* 0x040fe20000000075 */
[C---:B------:R-:W-:Y:S01]  /*3e30*/  FFMA R102, R54.reuse, R73, R102 ;  /* 0x0000004936667223 */ /* 0x040fe20000000066 */
[----:B------:R-:W4:Y:S01]  /*3e40*/  LDS R62, [R94+0x1230] ;  /* 0x001230005e3e7984 */ /* 0x000f220000000800 */
[C---:B------:R-:W-:Y:S01]  /*3e50*/  FFMA R124, R54.reuse, R74, R43 ;  /* 0x0000004a367c7223 */ /* 0x040fe2000000002b */
[----:B------:R-:W-:Y:S01]  /*3e60*/  FFMA R9, R54, R75, R48 ;  /* 0x0000004b36097223 */ /* 0x000fe20000000030 */
[C---:B------:R-:W-:Y:S01]  /*3e70*/  FFMA R54, R31.reuse, R34, R53 ;  /* 0x000000221f367223 */ /* 0x040fe20000000035 */
[----:B------:R-:W5:Y:S01]  /*3e80*/  LDS R116, [R17+0x1230] ;  /* 0x0012300011747984 */ /* 0x000f620000000800 */
[C---:B------:R-:W-:Y:S01]  /*3e90*/  FFMA R107, R31.reuse, R73, R86 ;  /* 0x000000491f6b7223 */ /* 0x040fe20000000056 */
[C---:B------:R-:W-:Y:S01]  /*3ea0*/  FFMA R53, R31.reuse, R35, R110 ;  /* 0x000000231f357223 */ /* 0x040fe2000000006e */
[C---:B------:R-:W-:Y:S01]  /*3eb0*/  FFMA R86, R31.reuse, R74, R19 ;  /* 0x0000004a1f567223 */ /* 0x040fe20000000013 */
[----:B------:R-:W-:Y:S01]  /*3ec0*/  FFMA R48, R32, R31, R29 ;  /* 0x0000001f20307223 */ /* 0x000fe2000000001d */
[C---:B------:R-:W-:Y:S01]  /*3ed0*/  FFMA R43, R31.reuse, R33, R106 ;  /* 0x000000211f2b7223 */ /* 0x040fe2000000006a */
[----:B------:R-:W-:Y:S01]  /*3ee0*/  FFMA R81, R72, R31, R81 ;  /* 0x0000001f48517223 */ /* 0x000fe20000000051 */
        /* <DEDUP_REMOVED lines=25> */
[----:B------:R-:W0:Y:S01]  /*4080*/  LDS.128 R32, [R95+0x1b0] ;  /* 0x0001b0005f207984 */ /* 0x000e220000000c00 */
[----:B------:R-:W-:Y:S01]  /*4090*/  FFMA R16, R22, R38, R47 ;  /* 0x0000002616107223 */ /* 0x000fe2000000002f */
[----:B------:R-:W-:Y:S01]  /*40a0*/  FFMA R113, R77, R22, R28 ;  /* 0x000000164d717223 */ /* 0x000fe2000000001c */
[----:B-----5:R-:W-:Y:S01]  /*40b0*/  FFMA R74, R116, R69, R31 ;  /* 0x00000045744a7223 */ /* 0x020fe2000000001f */
[C---:B------:R-:W-:Y:S01]  /*40c0*/  FFMA R69, R22.reuse, R39, R50 ;  /* 0x0000002716457223 */ /* 0x040fe20000000032 */
[C---:B------:R-:W-:Y:S01]  /*40d0*/  FFMA R50, R22.reuse, R78, R85 ;  /* 0x0000004e16327223 */ /* 0x040fe20000000055 */
[----:B------:R-:W-:Y:S01]  /*40e0*/  FFMA R85, R22, R79, R24 ;  /* 0x0000004f16557223 */ /* 0x000fe20000000018 */
[-C--:B------:R-:W-:Y:S01]  /*40f0*/  FFMA R24, R62, R22.reuse, R21 ;  /* 0x000000163e187223 */ /* 0x080fe20000000015 */
[----:B------:R-:W-:Y:S01]  /*4100*/  FFMA R100, R116, R22, R83 ;  /* 0x0000001674647223 */ /* 0x000fe20000000053 */
[----:B------:R-:W1:Y:S01]  /*4110*/  LDS.128 R28, [R95+0x3c0] ;  /* 0x0003c0005f1c7984 */ /* 0x000e620000000c00 */
[----:B------:R-:W-:Y:S01]  /*4120*/  FFMA R22, R15, R78, R105 ;  /* 0x0000004e0f167223 */ /* 0x000fe20000000069 */
[----:B------:R-:W-:Y:S01]  /*4130*/  FFMA R115, R37, R65, R72 ;  /* 0x0000004125737223 */ /* 0x000fe20000000048 */
[C---:B------:R-:W-:Y:S01]  /*4140*/  FFMA R105, R65.reuse, R39, R80 ;  /* 0x0000002741697223 */ /* 0x040fe20000000050 */
[C---:B------:R-:W-:Y:S01]  /*4150*/  FFMA R117, R65.reuse, R79, R76 ;  /* 0x0000004f41757223 */ /* 0x040fe2000000004c */
[----:B------:R-:W2:Y:S01]  /*4160*/  LDS.64 R10, [R17+0x1428] ;  /* 0x00142800110a7984 */ /* 0x000ea20000000a00 */
[----:B------:R-:W-:Y:S01]  /*4170*/  FFMA R72, R65, R38, R118 ;  /* 0x0000002641487223 */ /* 0x000fe20000000076 */
[-C--:B------:R-:W-:Y:S01]  /*4180*/  FFMA R121, R77, R65.reuse, R12 ;  /* 0x000000414d797223 */ /* 0x080fe2000000000c */
[----:B------:R-:W-:Y:S01]  /*4190*/  FFMA R119, R65, R78, R119 ;  /* 0x0000004e41777223 */ /* 0x000fe20000000077 */
[-C--:B------:R-:W-:Y:S01]  /*41a0*/  FFMA R76, R62, R65.reuse, R123 ;  /* 0x000000413e4c7223 */ /* 0x080fe2000000007b */
[----:B------:R-:W-:Y:S01]  /*41b0*/  FFMA R80, R116, R65, R125 ;  /* 0x0000004174507223 */ /* 0x000fe2000000007d */
[----:B------:R-:W3:Y:S01]  /*41c0*/  LDS.64 R46, [R17+0x1430] ;  /* 0x00143000112e7984 */ /* 0x000ee20000000a00 */
[----:B------:R-:W-:Y:S01]  /*41d0*/  FFMA R63, R77, R15, R82 ;  /* 0x0000000f4d3f7223 */ /* 0x000fe20000000052 */
[C---:B------:R-:W-:Y:S01]  /*41e0*/  FFMA R82, R26.reuse, R38, R103 ;  /* 0x000000261a527223 */ /* 0x040fe20000000067 */
[C---:B------:R-:W-:Y:S01]  /*41f0*/  FFMA R103, R26.reuse, R39, R58 ;  /* 0x000000271a677223 */ /* 0x040fe2000000003a */
[----:B------:R-:W4:Y:S01]  /*4200*/  LDS.64 R64, [R94+0x1430] ;  /* 0x001430005e407984 */ /* 0x000f220000000a00 */
[C---:B------:R-:W-:Y:S01]  /*4210*/  FFMA R58, R26.reuse, R78, R97 ;  /* 0x0000004e1a3a7223 */ /* 0x040fe20000000061 */
[-C--:B------:R-:W-:Y:S01]  /*4220*/  FFMA R97, R26, R79.reuse, R20 ;  /* 0x0000004f1a617223 */ /* 0x080fe20000000014 */
[-C--:B------:R-:W-:Y:S01]  /*4230*/  FFMA R123, R37, R26.reuse, R114 ;  /* 0x0000001a257b7223 */ /* 0x080fe20000000072 */
[----:B------:R-:W5:Y:S01]  /*4240*/  LDS.64 R18, [R94+0x1428] ;  /* 0x001428005e127984 */ /* 0x000f620000000a00 */
[-C--:B------:R-:W-:Y:S01]  /*4250*/  FFMA R125, R77, R26.reuse, R84 ;  /* 0x0000001a4d7d7223 */ /* 0x080fe20000000054 */
[-C--:B------:R-:W-:Y:S01]  /*4260*/  FFMA R20, R62, R26.reuse, R25 ;  /* 0x0000001a3e147223 */ /* 0x080fe20000000019 */
[----:B------:R-:W-:Y:S01]  /*4270*/  FFMA R83, R15, R79, R88 ;  /* 0x0000004f0f537223 */ /* 0x000fe20000000058 */
[----:B------:R-:W-:Y:S01]  /*4280*/  FFMA R26, R116, R26, R101 ;  /* 0x0000001a741a7223 */ /* 0x000fe20000000065 */
[----:B------:R-:W-:Y:S01]  /*4290*/  FFMA R25, R37, R55, R42 ;  /* 0x0000003725197223 */ /* 0x000fe2000000002a */
[C---:B------:R-:W-:Y:S01]  /*42a0*/  FFMA R102, R55.reuse, R38, R102 ;  /* 0x0000002637667223 */ /* 0x040fe20000000066 */
[----:B------:R-:W-:Y:S01]  /*42b0*/  FFMA R101, R55, R39, R124 ;  /* 0x0000002737657223 */ /* 0x000fe2000000007c */
[----:B------:R-:W-:Y:S01]  /*42c0*/  FFMA R120, R77, R55, R120 ;  /* 0x000000374d787223 */ /* 0x000fe20000000078 */
[CC--:B------:R-:W-:Y:S01]  /*42d0*/  FFMA R42, R55.reuse, R78.reuse, R51 ;  /* 0x0000004e372a7223 */ /* 0x0c0fe20000000033 */
[----:B------:R-:W-:Y:S01]  /*42e0*/  FFMA R122, R55, R79, R122 ;  /* 0x0000004f377a7223 */ /* 0x000fe2000000007a */
[-C--:B------:R-:W-:Y:S01]  /*42f0*/  FFMA R84, R62, R55.reuse, R9 ;  /* 0x000000373e547223 */ /* 0x080fe20000000009 */
[----:B------:R-:W-:Y:S01]  /*4300*/  FFMA R88, R116, R55, R59 ;  /* 0x0000003774587223 */ /* 0x000fe2000000003b */
[C---:B0-----:R-:W-:Y:S01]  /*4310*/  FFMA R106, R32.reuse, R78, R87 ;  /* 0x0000004e206a7223 */ /* 0x041fe20000000057 */
[C---:B------:R-:W-:Y:S01]  /*4320*/  FFMA R51, R32.reuse, R39, R52 ;  /* 0x0000002720337223 */ /* 0x040fe20000000034 */
[C---:B------:R-:W-:Y:S01]  /*4330*/  FFMA R55, R32.reuse, R79, R98 ;  /* 0x0000004f20377223 */ /* 0x040fe20000000062 */
[C---:B------:R-:W-:Y:S01]  /*4340*/  FFMA R52, R32.reuse, R62, R13 ;  /* 0x0000003e20347223 */ /* 0x040fe2000000000d */
[----:B------:R-:W-:Y:S01]  /*4350*/  FFMA R98, R32, R116, R91 ;  /* 0x0000007420627223 */ /* 0x000fe2000000005b */
[----:B------:R-:W-:Y:S01]  /*4360*/  FFMA R21, R37, R15, R108 ;  /* 0x0000000f25157223 */ /* 0x000fe2000000006c */
[C---:B------:R-:W-:Y:S01]  /*4370*/  FFMA R90, R15.reuse, R38, R90 ;  /* 0x000000260f5a7223 */ /* 0x040fe2000000005a */
[----:B------:R-:W-:Y:S01]  /*4380*/  FFMA R57, R15, R39, R112 ;  /* 0x000000270f397223 */ /* 0x000fe20000000070 */
[----:B-1----:R-:W-:Y:S01]  /*4390*/  FFMA R78, R28, R78, R43 ;  /* 0x0000004e1c4e7223 */ /* 0x002fe2000000002b */
[-C--:B------:R-:W-:Y:S01]  /*43a0*/  FFMA R92, R62, R15.reuse, R92 ;  /* 0x0000000f3e5c7223 */ /* 0x080fe2000000005c */
[----:B------:R-:W-:Y:S01]  /*43b0*/  FFMA R96, R116, R15, R96 ;  /* 0x0000000f74607223 */ /* 0x000fe20000000060 */
[C---:B------:R-:W-:Y:S01]  /*43c0*/  FFMA R9, R32.reuse, R77, R14 ;  /* 0x0000004d20097223 */ /* 0x040fe2000000000e */
[----:B------:R-:W-:Y:S01]  /*43d0*/  FFMA R104, R32, R38, R93 ;  /* 0x0000002620687223 */ /* 0x000fe2000000005d */
[----:B------:R-:W-:Y:S01]  /*43e0*/  FFMA R43, R28, R39, R86 ;  /* 0x000000271c2b7223 */ /* 0x000fe20000000056 */
[-C--:B--2---:R-:W-:Y:S01]  /*43f0*/  FFMA R86, R10, R70.reuse, R99 ;  /* 0x000000460a567223 */ /* 0x084fe20000000063 */
[----:B------:R-:W0:Y:S01]  /*4400*/  LDS.128 R12, [R95+0x130] ;  /* 0x000130005f0c7984 */ /* 0x000e220000000c00 */
[-C--:B------:R-:W-:Y:S01]  /*4410*/  FFMA R41, R32, R37.reuse, R41 ;  /* 0x0000002520297223 */ /* 0x080fe20000000029 */
[C---:B------:R-:W-:Y:S01]  /*4420*/  FFMA R81, R28.reuse, R37, R81 ;  /* 0x000000251c517223 */ /* 0x040fe20000000051 */
[----:B------:R-:W-:Y:S01]  /*4430*/  FFMA R77, R28, R77, R48 ;  /* 0x0000004d1c4d7223 */ /* 0x000fe20000000030 */
[----:B---3--:R-:W-:Y:S01]  /*4440*/  FFMA R110, R46, R70, R73 ;  /* 0x000000462e6e7223 */ /* 0x008fe20000000049 */
[C---:B------:R-:W-:Y:S01]  /*4450*/  FFMA R32, R28.reuse, R38, R107 ;  /* 0x000000261c207223 */ /* 0x040fe2000000006b */
[C---:B------:R-:W-:Y:S01]  /*4460*/  FFMA R79, R28.reuse, R79, R54 ;  /* 0x0000004f1c4f7223 */ /* 0x040fe20000000036 */
[----:B------:R-:W-:Y:S01]  /*4470*/  FFMA R62, R28, R62, R109 ;  /* 0x0000003e1c3e7223 */ /* 0x000fe2000000006d */
[C---:B----4-:R-:W-:Y:S01]  /*4480*/  FFMA R99, R70.reuse, R65, R68 ;  /* 0x0000004146637223 */ /* 0x050fe20000000044 */
[C---:B------:R-:W-:Y:S01]  /*4490*/  FFMA R87, R70.reuse, R11, R75 ;  /* 0x0000000b46577223 */ /* 0x040fe2000000004b */
[----:B------:R-:W-:Y:S01]  /*44a0*/  FFMA R93, R70, R47, R74 ;  /* 0x0000002f465d7223 */ /* 0x000fe2000000004a */
[-C--:B------:R-:W-:Y:S01]  /*44b0*/  FFMA R112, R64, R70.reuse, R111 ;  /* 0x0000004640707223 */ /* 0x080fe2000000006f */
[----:B-----5:R-:W-:Y:S01]  /*44c0*/  FFMA R108, R18, R70, R89 ;  /* 0x00000046126c7223 */ /* 0x020fe20000000059 */
[----:B------:R-:W-:Y:S01]  /*44d0*/  FFMA R91, R70, R19, R36 ;  /* 0x00000013465b7223 */ /* 0x000fe20000000024 */
[----:B------:R-:W-:Y:S01]  /*44e0*/  FFMA R59, R23, R11, R50 ;  /* 0x0000000b173b7223 */ /* 0x000fe20000000032 */
[----:B------:R-:W-:Y:S01]  /*44f0*/  FFMA R73, R18, R23, R49 ;  /* 0x0000001712497223 */ /* 0x000fe20000000031 */
[----:B------:R-:W-:Y:S01]  /*4500*/  FFMA R68, R64, R33, R51 ;  /* 0x0000002140447223 */ /* 0x000fe20000000033 */
[----:B------:R-:W-:Y:S01]  /*4510*/  FFMA R28, R28, R116, R53 ;  /* 0x000000741c1c7223 */ /* 0x000fe20000000035 */
[----:B------:R-:W1:Y:S01]  /*4520*/  LDS.128 R36, [R95+0x340] ;  /* 0x000340005f247984 */ /* 0x000e620000000c00 */
[C---:B------:R-:W-:Y:S01]  /*4530*/  FFMA R107, R33.reuse, R19, R104 ;  /* 0x00000013216b7223 */ /* 0x040fe20000000068 */
[----:B------:R-:W-:Y:S01]  /*4540*/  FFMA R109, R46, R33, R55 ;  /* 0x000000212e6d7223 */ /* 0x000fe20000000037 */
[C---:B------:R-:W-:Y:S01]  /*4550*/  FFMA R111, R33.reuse, R47, R98 ;  /* 0x0000002f216f7223 */ /* 0x040fe20000000062 */
[----:B------:R-:W-:Y:S01]  /*4560*/  FFMA R70, R33, R65, R52 ;  /* 0x0000004121467223 */ /* 0x000fe20000000034 */
[----:B------:R-:W2:Y:S01]  /*4570*/  LDS.128 R48, [R94+0x1630] ;  /* 0x001630005e307984 */ /* 0x000ea20000000c00 */
[----:B------:R-:W-:Y:S01]  /*4580*/  FFMA R104, R66, R19, R72 ;  /* 0x0000001342687223 */ /* 0x000fe20000000048 */
[----:B------:R-:W-:Y:S01]  /*4590*/  FFMA R74, R64, R23, R69 ;  /* 0x00000017404a7223 */ /* 0x000fe20000000045 */
[----:B------:R-:W-:Y:S01]  /*45a0*/  FFMA R75, R23, R19, R16 ;  /* 0x00000013174b7223 */ /* 0x000fe20000000010 */
[----:B------:R-:W-:Y:S01]  /*45b0*/  LDS.128 R52, [R17+0x1630] ;  /* 0x0016300011347984 */ /* 0x000fe20000000c00 */
[----:B------:R-:W-:Y:S01]  /*45c0*/  FFMA R9, R10, R33, R9 ;  /* 0x000000210a097223 */ /* 0x000fe20000000009 */
[----:B------:R-:W-:Y:S01]  /*45d0*/  FFMA R69, R33, R11, R106 ;  /* 0x0000000b21457223 */ /* 0x000fe2000000006a */
[----:B------:R-:W-:Y:S01]  /*45e0*/  FFMA R41, R18, R33, R41 ;  /* 0x0000002112297223 */ /* 0x000fe20000000029 */
[----:B------:R-:W3:Y:S01]  /*45f0*/  LDS R98, [R17+0x162c] ;  /* 0x00162c0011627984 */ /* 0x000ee20000000800 */
[----:B------:R-:W-:Y:S01]  /*4600*/  FFMA R16, R46, R23, R85 ;  /* 0x000000172e107223 */ /* 0x000fe20000000055 */
[-C--:B------:R-:W-:Y:S01]  /*4610*/  FFMA R33, R66, R47.reuse, R80 ;  /* 0x0000002f42217223 */ /* 0x080fe20000000050 */
[----:B------:R-:W-:Y:S01]  /*4620*/  FFMA R85, R23, R47, R100 ;  /* 0x0000002f17557223 */ /* 0x000fe20000000064 */
[----:B------:R-:W4:Y:S01]  /*4630*/  LDS R72, [R94+0x162c] ;  /* 0x00162c005e487984 */ /* 0x000f220000000800 */
[-C--:B------:R-:W-:Y:S01]  /*4640*/  FFMA R80, R64, R66.reuse, R105 ;  /* 0x0000004240507223 */ /* 0x080fe20000000069 */
[-C--:B------:R-:W-:Y:S01]  /*4650*/  FFMA R100, R46, R66.reuse, R117 ;  /* 0x000000422e647223 */ /* 0x080fe20000000075 */
[CC--:B------:R-:W-:Y:S01]  /*4660*/  FFMA R105, R27.reuse, R11.reuse, R58 ;  /* 0x0000000b1b697223 */ /* 0x0c0fe2000000003a */
[-C--:B------:R-:W-:Y:S01]  /*4670*/  FFMA R121, R10, R66.reuse, R121 ;  /* 0x000000420a797223 */ /* 0x080fe20000000079 */
        /* <DEDUP_REMOVED lines=36> */
[----:B------:R-:W0:Y:S01]  /*48c0*/  LDS.128 R20, [R95+0xb0] ;  /* 0x0000b0005f147984 */ /* 0x000e220000000c00 */
[-C--:B------:R-:W-:Y:S01]  /*48d0*/  FFMA R10, R48, R71.reuse, R91 ;  /* 0x00000047300a7223 */ /* 0x080fe2000000005b */
[C---:B------:R-:W-:Y:S01]  /*48e0*/  FFMA R12, R71.reuse, R50, R99 ;  /* 0x00000032470c7223 */ /* 0x040fe20000000063 */
[-C--:B---3--:R-:W-:Y:S01]  /*48f0*/  FFMA R47, R98, R71.reuse, R86 ;  /* 0x00000047622f7223 */ /* 0x088fe20000000056 */
[----:B------:R-:W-:Y:S01]  /*4900*/  FFMA R36, R71, R54, R93 ;  /* 0x0000003647247223 */ /* 0x000fe2000000005d */
[----:B------:R-:W-:Y:S01]  /*4910*/  FFMA R18, R52, R71, R87 ;  /* 0x0000004734127223 */ /* 0x000fe20000000057 */
[----:B------:R-:W-:Y:S01]  /*4920*/  FFMA R88, R48, R13, R26 ;  /* 0x0000000d30587223 */ /* 0x000fe2000000001a */
[C---:B------:R-:W-:Y:S01]  /*4930*/  FFMA R93, R13.reuse, R49, R62 ;  /* 0x000000310d5d7223 */ /* 0x040fe2000000003e */
[C---:B------:R-:W-:Y:S01]  /*4940*/  FFMA R84, R13.reuse, R50, R92 ;  /* 0x000000320d547223 */ /* 0x040fe2000000005c */
[-C--:B------:R-:W-:Y:S01]  /*4950*/  FFMA R99, R98, R13.reuse, R79 ;  /* 0x0000000d62637223 */ /* 0x080fe2000000004f */
[-C--:B----4-:R-:W-:Y:S01]  /*4960*/  FFMA R101, R72, R13.reuse, R27 ;  /* 0x0000000d48657223 */ /* 0x090fe2000000001b */
[----:B------:R-:W-:Y:S01]  /*4970*/  FFMA R91, R52, R13, R77 ;  /* 0x0000000d345b7223 */ /* 0x000fe2000000004d */
[C---:B------:R-:W-:Y:S01]  /*4980*/  FFMA R86, R13.reuse, R53, R24 ;  /* 0x000000350d567223 */ /* 0x040fe20000000018 */
[----:B------:R-:W-:Y:S01]  /*4990*/  FFMA R90, R13, R54, R90 ;  /* 0x000000360d5a7223 */ /* 0x000fe2000000005a */
[C---:B------:R-:W-:Y:S01]  /*49a0*/  FFMA R11, R71.reuse, R49, R112 ;  /* 0x00000031470b7223 */ /* 0x040fe20000000070 */
[----:B------:R-:W-:Y:S01]  /*49b0*/  FFMA R83, R72, R71, R108 ;  /* 0x0000004748537223 */ /* 0x000fe2000000006c */
[----:B------:R-:W-:Y:S01]  /*49c0*/  FFMA R87, R71, R53, R110 ;  /* 0x0000003547577223 */ /* 0x000fe2000000006e */
[CC--:B------:R-:W-:Y:S01]  /*49d0*/  FFMA R13, R34.reuse, R49.reuse, R68 ;  /* 0x00000031220d7223 */ /* 0x0c0fe20000000044 */
[----:B------:R-:W-:Y:S01]  /*49e0*/  FFMA R62, R34, R50, R70 ;  /* 0x00000032223e7223 */ /* 0x000fe20000000046 */
[-C--:B------:R-:W-:Y:S01]  /*49f0*/  FFMA R92, R52, R34.reuse, R69 ;  /* 0x00000022345c7223 */ /* 0x080fe20000000045 */
[----:B------:R-:W1:Y:S01]  /*4a00*/  LDS.128 R24, [R95+0x2c0] ;  /* 0x0002c0005f187984 */ /* 0x000e620000000c00 */
[-C--:B------:R-:W-:Y:S01]  /*4a10*/  FFMA R46, R48, R34.reuse, R107 ;  /* 0x00000022302e7223 */ /* 0x080fe2000000006b */
[----:B------:R-:W-:Y:S01]  /*4a20*/  FFMA R107, R98, R34, R9 ;  /* 0x00000022626b7223 */ /* 0x000fe20000000009 */
[C---:B------:R-:W-:Y:S01]  /*4a30*/  FFMA R9, R67.reuse, R49, R80 ;  /* 0x0000003143097223 */ /* 0x040fe20000000050 */
[----:B------:R-:W2:Y:S01]  /*4a40*/  LDS.128 R68, [R17+0x1830] ;  /* 0x0018300011447984 */ /* 0x000ea20000000c00 */
[----:B------:R-:W-:Y:S01]  /*4a50*/  FFMA R80, R67, R50, R117 ;  /* 0x0000003243507223 */ /* 0x000fe20000000075 */
[----:B------:R-:W-:Y:S01]  /*4a60*/  FFMA R41, R72, R34, R41 ;  /* 0x0000002248297223 */ /* 0x000fe20000000029 */
[----:B------:R-:W-:Y:S01]  /*4a70*/  FFMA R109, R34, R53, R109 ;  /* 0x00000035226d7223 */ /* 0x000fe2000000006d */
[----:B------:R-:W3:Y:S01]  /*4a80*/  LDS.128 R76, [R94+0x1830] ;  /* 0x001830005e4c7984 */ /* 0x000ee20000000c00 */
[----:B------:R-:W-:Y:S01]  /*4a90*/  FFMA R96, R52, R67, R119 ;  /* 0x0000004334607223 */ /* 0x000fe20000000077 */
[-C--:B------:R-:W-:Y:S01]  /*4aa0*/  FFMA R102, R48, R37.reuse, R19 ;  /* 0x0000002530667223 */ /* 0x080fe20000000013 */
[----:B------:R-:W-:Y:S01]  /*4ab0*/  FFMA R117, R52, R37, R42 ;  /* 0x0000002534757223 */ /* 0x000fe2000000002a */
[----:B------:R-:W-:Y:S01]  /*4ac0*/  FFMA R34, R34, R54, R111 ;  /* 0x0000003622227223 */ /* 0x000fe2000000006f */
[C---:B------:R-:W-:Y:S01]  /*4ad0*/  FFMA R19, R37.reuse, R49, R64 ;  /* 0x0000003125137223 */ /* 0x040fe20000000040 */
[C---:B------:R-:W-:Y:S01]  /*4ae0*/  FFMA R108, R37.reuse, R50, R65 ;  /* 0x00000032256c7223 */ /* 0x040fe20000000041 */
[-C--:B------:R-:W-:Y:S01]  /*4af0*/  FFMA R63, R98, R37.reuse, R63 ;  /* 0x00000025623f7223 */ /* 0x080fe2000000003f */
[----:B------:R-:W-:Y:S01]  /*4b00*/  FFMA R57, R72, R37, R57 ;  /* 0x0000002548397223 */ /* 0x000fe20000000039 */
[CC--:B------:R-:W-:Y:S01]  /*4b10*/  FFMA R119, R37.reuse, R53.reuse, R122 ;  /* 0x0000003525777223 */ /* 0x0c0fe2000000007a */
[----:B------:R-:W-:Y:S01]  /*4b20*/  FFMA R42, R37, R54, R51 ;  /* 0x00000036252a7223 */ /* 0x000fe20000000033 */
[----:B------:R-:W-:Y:S01]  /*4b30*/  FFMA R112, R30, R50, R29 ;  /* 0x000000321e707223 */ /* 0x000fe2000000001d */
[C---:B------:R-:W-:Y:S01]  /*4b40*/  FFMA R111, R67.reuse, R53, R100 ;  /* 0x00000035436f7223 */ /* 0x040fe20000000064 */
[-C--:B------:R-:W-:Y:S01]  /*4b50*/  FFMA R110, R48, R30.reuse, R32 ;  /* 0x0000001e306e7223 */ /* 0x080fe20000000020 */
[----:B------:R-:W-:Y:S01]  /*4b60*/  FFMA R43, R30, R49, R43 ;  /* 0x000000311e2b7223 */ /* 0x000fe2000000002b */
[-C--:B------:R-:W-:Y:S01]  /*4b70*/  FFMA R29, R98, R30.reuse, R106 ;  /* 0x0000001e621d7223 */ /* 0x080fe2000000006a */
[-C--:B------:R-:W-:Y:S01]  /*4b80*/  FFMA R81, R72, R30.reuse, R81 ;  /* 0x0000001e48517223 */ /* 0x080fe20000000051 */
[----:B------:R-:W-:Y:S01]  /*4b90*/  FFMA R114, R52, R30, R114 ;  /* 0x0000001e34727223 */ /* 0x000fe20000000072 */
[CC--:B------:R-:W-:Y:S01]  /*4ba0*/  FFMA R37, R30.reuse, R53.reuse, R116 ;  /* 0x000000351e257223 */ /* 0x0c0fe20000000074 */
        /* <DEDUP_REMOVED lines=12> */
[----:B------:R-:W-:Y:S01]  /*4c70*/  FFMA R121, R98, R67, R121 ;  /* 0x0000004362797223 */ /* 0x000fe20000000079 */
[C---:B-1----:R-:W-:Y:S01]  /*4c80*/  FFMA R16, R24.reuse, R52, R105 ;  /* 0x0000003418107223 */ /* 0x042fe20000000069 */
[C---:B------:R-:W-:Y:S01]  /*4c90*/  FFMA R123, R24.reuse, R72, R123 ;  /* 0x00000048187b7223 */ /* 0x040fe2000000007b */
[C---:B------:R-:W-:Y:S01]  /*4ca0*/  FFMA R105, R24.reuse, R53, R58 ;  /* 0x0000003518697223 */ /* 0x040fe2000000003a */
[C---:B------:R-:W-:Y:S01]  /*4cb0*/  FFMA R116, R24.reuse, R54, R97 ;  /* 0x0000003618747223 */ /* 0x040fe20000000061 */
[C---:B--2---:R-:W-:Y:S01]  /*4cc0*/  FFMA R85, R21.reuse, R69, R30 ;  /* 0x0000004515557223 */ /* 0x044fe2000000001e */
[C---:B------:R-:W-:Y:S01]  /*4cd0*/  FFMA R30, R21.reuse, R70, R55 ;  /* 0x00000046151e7223 */ /* 0x040fe20000000037 */
[C---:B------:R-:W-:Y:S01]  /*4ce0*/  FFMA R125, R24.reuse, R98, R125 ;  /* 0x00000062187d7223 */ /* 0x040fe2000000007d */
[C---:B------:R-:W-:Y:S01]  /*4cf0*/  FFMA R82, R24.reuse, R48, R82 ;  /* 0x0000003018527223 */ /* 0x040fe20000000052 */
[C---:B------:R-:W-:Y:S01]  /*4d00*/  FFMA R59, R24.reuse, R49, R66 ;  /* 0x00000031183b7223 */ /* 0x040fe20000000042 */
[----:B------:R-:W-:Y:S01]  /*4d10*/  FFMA R72, R24, R50, R103 ;  /* 0x0000003218487223 */ /* 0x000fe20000000067 */
[C---:B------:R-:W-:Y:S01]  /*4d20*/  FFMA R73, R21.reuse, R71, R20 ;  /* 0x0000004715497223 */ /* 0x040fe20000000014 */
[C---:B---3--:R-:W-:Y:S01]  /*4d30*/  FFMA R58, R21.reuse, R78, R51 ;  /* 0x0000004e153a7223 */ /* 0x048fe20000000033 */
[----:B------:R-:W0:Y:S01]  /*4d40*/  LDS.128 R52, [R95+0x30] ;  /* 0x000030005f347984 */ /* 0x000e220000000c00 */
[-C--:B------:R-:W-:Y:S01]  /*4d50*/  FFMA R24, R68, R21.reuse, R113 ;  /* 0x0000001544187223 */ /* 0x080fe20000000071 */
[----:B------:R-:W-:Y:S01]  /*4d60*/  FFMA R20, R76, R21, R33 ;  /* 0x000000154c147223 */ /* 0x000fe20000000021 */
[C---:B------:R-:W-:Y:S01]  /*4d70*/  FFMA R75, R21.reuse, R77, R32 ;  /* 0x0000004d154b7223 */ /* 0x040fe20000000020 */
[----:B------:R-:W1:Y:S01]  /*4d80*/  LDS.128 R48, [R95+0x240] ;  /* 0x000240005f307984 */ /* 0x000e620000000c00 */
[----:B------:R-:W-:Y:S01]  /*4d90*/  FFMA R21, R21, R79, R64 ;  /* 0x0000004f15157223 */ /* 0x000fe20000000040 */
[C---:B------:R-:W-:Y:S01]  /*4da0*/  FFMA R97, R35.reuse, R77, R46 ;  /* 0x0000004d23617223 */ /* 0x040fe2000000002e */
[----:B------:R-:W-:Y:S01]  /*4db0*/  FFMA R74, R68, R14, R99 ;  /* 0x0000000e444a7223 */ /* 0x000fe20000000063 */
        /* <DEDUP_REMOVED lines=9> */
[----:B------:R-:W2:Y:S01]  /*4e50*/  LDS.128 R64, [R17+0x1a30] ;  /* 0x001a300011407984 */ /* 0x000ea20000000c00 */
[----:B------:R-:W-:Y:S01]  /*4e60*/  FFMA R14, R68, R35, R107 ;  /* 0x00000023440e7223 */ /* 0x000fe2000000006b */
[CC--:B------:R-:W-:Y:S01]  /*4e70*/  FFMA R92, R35.reuse, R70.reuse, R109 ;  /* 0x00000046235c7223 */ /* 0x0c0fe2000000006d */
[C---:B------:R-:W-:Y:S01]  /*4e80*/  FFMA R93, R35.reuse, R71, R34 ;  /* 0x00000047235d7223 */ /* 0x040fe20000000022 */
[----:B------:R-:W-:Y:S01]  /*4e90*/  FFMA R41, R76, R35, R41 ;  /* 0x000000234c297223 */ /* 0x000fe20000000029 */
[----:B------:R-:W-:Y:S01]  /*4ea0*/  FFMA R13, R35, R79, R62 ;  /* 0x0000004f230d7223 */ /* 0x000fe2000000003e */
[C---:B------:R-:W-:Y:S01]  /*4eb0*/  FFMA R99, R25.reuse, R69, R16 ;  /* 0x0000004519637223 */ /* 0x040fe20000000010 */
[C---:B------:R-:W-:Y:S01]  /*4ec0*/  FFMA R101, R25.reuse, R71, R116 ;  /* 0x0000004719657223 */ /* 0x040fe20000000074 */
[C---:B------:R-:W-:Y:S01]  /*4ed0*/  FFMA R103, R25.reuse, R77, R82 ;  /* 0x0000004d19677223 */ /* 0x040fe20000000052 */
[----:B------:R-:W3:Y:S01]  /*4ee0*/  LDS.128 R32, [R94+0x1a30] ;  /* 0x001a30005e207984 */ /* 0x000ee20000000c00 */
[-C--:B------:R-:W-:Y:S01]  /*4ef0*/  FFMA R62, R68, R25.reuse, R125 ;  /* 0x00000019443e7223 */ /* 0x080fe2000000007d */
[C---:B------:R-:W-:Y:S01]  /*4f00*/  FFMA R16, R25.reuse, R70, R105 ;  /* 0x0000004619107223 */ /* 0x040fe20000000069 */
[----:B------:R-:W-:Y:S01]  /*4f10*/  FFMA R116, R76, R25, R123 ;  /* 0x000000194c747223 */ /* 0x000fe2000000007b */
[C---:B------:R-:W-:Y:S01]  /*4f20*/  FFMA R82, R25.reuse, R78, R59 ;  /* 0x0000004e19527223 */ /* 0x040fe2000000003b */
[----:B------:R-:W-:Y:S01]  /*4f30*/  FFMA R25, R25, R79, R72 ;  /* 0x0000004f19197223 */ /* 0x000fe20000000048 */
[----:B------:R-:W4:Y:S01]  /*4f40*/  LDS R118, [R94+0x1a40] ;  /* 0x001a40005e767984 */ /* 0x000f220000000800 */
[----:B------:R-:W-:Y:S01]  /*4f50*/  FFMA R120, R68, R38, R63 ;  /* 0x0000002644787223 */ /* 0x000fe2000000003f */
[C---:B------:R-:W-:Y:S01]  /*4f60*/  FFMA R124, R38.reuse, R78, R19 ;  /* 0x0000004e267c7223 */ /* 0x040fe20000000013 */
[C---:B------:R-:W-:Y:S01]  /*4f70*/  FFMA R59, R38.reuse, R71, R42 ;  /* 0x00000047263b7223 */ /* 0x040fe2000000002a */
[----:B------:R-:W5:Y:S01]  /*4f80*/  LDS R72, [R17+0x1a40] ;  /* 0x001a400011487984 */ /* 0x000f620000000800 */
[C---:B------:R-:W-:Y:S01]  /*4f90*/  FFMA R19, R38.reuse, R79, R108 ;  /* 0x0000004f26137223 */ /* 0x040fe2000000006c */
        /* <DEDUP_REMOVED lines=14> */
[CC--:B------:R-:W-:Y:S01]  /*5080*/  FFMA R29, R52.reuse, R69.reuse, R18 ;  /* 0x00000045341d7223 */ /* 0x0c0fe20000000012 */
[C---:B------:R-:W-:Y:S01]  /*5090*/  FFMA R114, R52.reuse, R76, R83 ;  /* 0x0000004c34727223 */ /* 0x040fe20000000053 */
[----:B------:R-:W-:Y:S01]  /*50a0*/  FFMA R18, R52, R78, R11 ;  /* 0x0000004e34127223 */ /* 0x000fe2000000000b */
[----:B-1----:R-:W-:Y:S01]  /*50b0*/  FFMA R119, R48, R69, R96 ;  /* 0x0000004530777223 */ /* 0x002fe20000000060 */
[C---:B------:R-:W-:Y:S01]  /*50c0*/  FFMA R10, R52.reuse, R70, R87 ;  /* 0x00000046340a7223 */ /* 0x040fe20000000057 */
[----:B------:R-:W-:Y:S01]  /*50d0*/  FFMA R11, R52, R79, R12 ;  /* 0x0000004f340b7223 */ /* 0x000fe2000000000c */
[C---:B------:R-:W-:Y:S01]  /*50e0*/  FFMA R76, R48.reuse, R76, R115 ;  /* 0x0000004c304c7223 */ /* 0x040fe20000000073 */
[----:B------:R-:W-:Y:S01]  /*50f0*/  FFMA R96, R48, R70, R111 ;  /* 0x0000004630607223 */ /* 0x000fe2000000006f */
[----:B------:R-:W-:Y:S01]  /*5100*/  FFMA R47, R52, R71, R36 ;  /* 0x00000047342f7223 */ /* 0x000fe20000000024 */
[C---:B------:R-:W-:Y:S01]  /*5110*/  FFMA R12, R48.reuse, R68, R121 ;  /* 0x00000044300c7223 */ /* 0x040fe20000000079 */
[C---:B------:R-:W-:Y:S01]  /*5120*/  FFMA R104, R48.reuse, R77, R104 ;  /* 0x0000004d30687223 */ /* 0x040fe20000000068 */
[C---:B------:R-:W-:Y:S01]  /*5130*/  FFMA R112, R48.reuse, R78, R9 ;  /* 0x0000004e30707223 */ /* 0x040fe20000000009 */
[C---:B------:R-:W-:Y:S01]  /*5140*/  FFMA R125, R48.reuse, R79, R80 ;  /* 0x0000004f307d7223 */ /* 0x040fe20000000050 */
[----:B------:R-:W-:Y:S01]  /*5150*/  FFMA R100, R48, R71, R100 ;  /* 0x0000004730647223 */ /* 0x000fe20000000064 */
[----:B--2---:R-:W-:Y:S01]  /*5160*/  FFMA R111, R65, R22, R24 ;  /* 0x00000016416f7223 */ /* 0x004fe20000000018 */
[----:B------:R-:W0:Y:S01]  /*5170*/  LDS.128 R68, [R95+0x1c0] ;  /* 0x0001c0005f447984 */ /* 0x000e220000000c00 */
[C---:B------:R-:W-:Y:S01]  /*5180*/  FFMA R24, R22.reuse, R66, R85 ;  /* 0x0000004216187223 */ /* 0x040fe20000000055 */
[----:B---3--:R-:W-:Y:S01]  /*5190*/  FFMA R36, R53, R34, R31 ;  /* 0x0000002235247223 */ /* 0x008fe2000000001f */
[----:B------:R-:W-:Y:S01]  /*51a0*/  FFMA R87, R65, R53, R28 ;  /* 0x0000003541577223 */ /* 0x000fe2000000001c */
[----:B------:R-:W-:Y:S01]  /*51b0*/  FFMA R79, R53, R66, R29 ;  /* 0x00000042354f7223 */ /* 0x000fe2000000001d */
[CC--:B------:R-:W-:Y:S01]  /*51c0*/  FFMA R78, R22.reuse, R34.reuse, R75 ;  /* 0x00000022164e7223 */ /* 0x0c0fe2000000004b */
[-C--:B------:R-:W-:Y:S01]  /*51d0*/  FFMA R85, R22, R67.reuse, R30 ;  /* 0x0000004316557223 */ /* 0x080fe2000000001e */
[----:B------:R-:W-:Y:S01]  /*51e0*/  FFMA R75, R15, R67, R86 ;  /* 0x000000430f4b7223 */ /* 0x000fe20000000056 */
[----:B------:R-:W1:Y:S01]  /*51f0*/  LDS.128 R28, [R95+0x3d0] ;  /* 0x0003d0005f1c7984 */ /* 0x000e620000000c00 */
[----:B------:R-:W-:Y:S01]  /*5200*/  FFMA R115, R33, R49, R76 ;  /* 0x0000003121737223 */ /* 0x000fe2000000004c */
[----:B------:R-:W-:Y:S01]  /*5210*/  FFMA R105, R53, R67, R10 ;  /* 0x0000004335697223 */ /* 0x000fe2000000000a */
[----:B----4-:R-:W-:Y:S01]  /*5220*/  FFMA R32, R118, R53, R11 ;  /* 0x0000003576207223 */ /* 0x010fe2000000000b */
[-C--:B------:R-:W-:Y:S01]  /*5230*/  FFMA R109, R22, R35.reuse, R58 ;  /* 0x00000023166d7223 */ /* 0x080fe2000000003a */
[C---:B------:R-:W-:Y:S01]  /*5240*/  FFMA R76, R49.reuse, R34, R104 ;  /* 0x00000022314c7223 */ /* 0x040fe20000000068 */
[----:B------:R-:W-:Y:S01]  /*5250*/  FFMA R113, R49, R35, R112 ;  /* 0x0000002331717223 */ /* 0x000fe20000000070 */
[----:B------:R-:W-:Y:S01]  /*5260*/  FFMA R123, R65, R49, R12 ;  /* 0x00000031417b7223 */ /* 0x000fe2000000000c */
[C---:B------:R-:W-:Y:S01]  /*5270*/  FFMA R119, R49.reuse, R66, R119 ;  /* 0x0000004231777223 */ /* 0x040fe20000000077 */
[----:B------:R-:W-:Y:S01]  /*5280*/  FFMA R121, R49, R67, R96 ;  /* 0x0000004331797223 */ /* 0x000fe20000000060 */
[-C--:B------:R-:W-:Y:S01]  /*5290*/  FFMA R80, R118, R49.reuse, R125 ;  /* 0x0000003176507223 */ /* 0x080fe2000000007d */
[C---:B-----5:R-:W-:Y:S01]  /*52a0*/  FFMA R86, R72.reuse, R49, R100 ;  /* 0x0000003148567223 */ /* 0x060fe20000000064 */
[----:B------:R-:W-:Y:S01]  /*52b0*/  FFMA R77, R33, R53, R114 ;  /* 0x00000035214d7223 */ /* 0x000fe20000000072 */
[----:B------:R-:W-:Y:S01]  /*52c0*/  FFMA R83, R53, R35, R18 ;  /* 0x0000002335537223 */ /* 0x000fe20000000012 */
[----:B------:R-:W-:Y:S01]  /*52d0*/  FFMA R64, R72, R53, R47 ;  /* 0x0000003548407223 */ /* 0x000fe2000000002f */
[-C--:B------:R-:W-:Y:S01]  /*52e0*/  FFMA R107, R33, R22.reuse, R20 ;  /* 0x00000016216b7223 */ /* 0x080fe20000000014 */
[-C--:B------:R-:W-:Y:S01]  /*52f0*/  FFMA R58, R118, R22.reuse, R21 ;  /* 0x00000016763a7223 */ /* 0x080fe20000000015 */
[----:B------:R-:W2:Y:S01]  /*5300*/  LDS.64 R10, [R94+0x1c38] ;  /* 0x001c38005e0a7984 */ /* 0x000ea20000000a00 */
[----:B------:R-:W-:Y:S01]  /*5310*/  FFMA R22, R72, R22, R73 ;  /* 0x0000001648167223 */ /* 0x000fe20000000049 */
[C---:B------:R-:W-:Y:S01]  /*5320*/  FFMA R73, R65.reuse, R15, R74 ;  /* 0x0000000f41497223 */ /* 0x040fe2000000004a */
[C---:B------:R-:W-:Y:S01]  /*5330*/  FFMA R74, R26.reuse, R34, R103 ;  /* 0x000000221a4a7223 */ /* 0x040fe20000000067 */
[----:B------:R-:W3:Y:S01]  /*5340*/  LDS.64 R48, [R94+0x1c40] ;  /* 0x001c40005e307984 */ /* 0x000ee20000000a00 */
[----:B------:R-:W-:Y:S01]  /*5350*/  FFMA R125, R65, R26, R62 ;  /* 0x0000001a417d7223 */ /* 0x000fe2000000003e */
[-C--:B------:R-:W-:Y:S01]  /*5360*/  FFMA R18, R15, R66.reuse, R91 ;  /* 0x000000420f127223 */ /* 0x080fe2000000005b */
[C---:B------:R-:W-:Y:S01]  /*5370*/  FFMA R103, R26.reuse, R35, R82 ;  /* 0x000000231a677223 */ /* 0x040fe20000000052 */
[----:B------:R-:W4:Y:S01]  /*5380*/  LDS.64 R52, [R17+0x1c38] ;  /* 0x001c380011347984 */ /* 0x000f220000000a00 */
[C---:B------:R-:W-:Y:S01]  /*5390*/  FFMA R62, R26.reuse, R66, R99 ;  /* 0x000000421a3e7223 */ /* 0x040fe20000000063 */
[CC--:B------:R-:W-:Y:S01]  /*53a0*/  FFMA R91, R33.reuse, R26.reuse, R116 ;  /* 0x0000001a215b7223 */ /* 0x0c0fe20000000074 */
[----:B------:R-:W-:Y:S01]  /*53b0*/  FFMA R16, R26, R67, R16 ;  /* 0x000000431a107223 */ /* 0x000fe20000000010 */
[----:B------:R-:W5:Y:S01]  /*53c0*/  LDS.64 R20, [R17+0x1c40] ;  /* 0x001c400011147984 */ /* 0x000f620000000a00 */
[-C--:B------:R-:W-:Y:S01]  /*53d0*/  FFMA R82, R118, R26.reuse, R25 ;  /* 0x0000001a76527223 */ /* 0x080fe20000000019 */
        /* <DEDUP_REMOVED lines=24> */
[CC--:B------:R-:W-:Y:S01]  /*5560*/  FFMA R57, R28.reuse, R35.reuse, R110 ;  /* 0x000000231c397223 */ /* 0x0c0fe2000000006e */
[C---:B------:R-:W-:Y:S01]  /*5570*/  FFMA R118, R28.reuse, R118, R43 ;  /* 0x000000761c767223 */ /* 0x040fe2000000002b */
[----:B------:R-:W-:Y:S01]  /*5580*/  FFMA R108, R28, R72, R37 ;  /* 0x000000481c6c7223 */ /* 0x000fe20000000025 */
[----:B--2---:R-:W-:Y:S01]  /*5590*/  FFMA R28, R10, R54, R77 ;  /* 0x000000360a1c7223 */ /* 0x004fe2000000004d */
[C---:B------:R-:W-:Y:S01]  /*55a0*/  FFMA R88, R15.reuse, R34, R88 ;  /* 0x000000220f587223 */ /* 0x040fe20000000058 */
[----:B------:R-:W-:Y:S01]  /*55b0*/  FFMA R47, R15, R35, R106 ;  /* 0x000000230f2f7223 */ /* 0x000fe2000000006a */
[-C--:B---3--:R-:W-:Y:S01]  /*55c0*/  FFMA R110, R48, R54.reuse, R83 ;  /* 0x00000036306e7223 */ /* 0x088fe20000000053 */
[----:B------:R-:W-:Y:S01]  /*55d0*/  FFMA R90, R72, R15, R90 ;  /* 0x0000000f485a7223 */ /* 0x000fe2000000005a */
[----:B------:R-:W-:Y:S01]  /*55e0*/  FFMA R107, R10, R23, R107 ;  /* 0x000000170a6b7223 */ /* 0x000fe2000000006b */
[C---:B------:R-:W-:Y:S01]  /*55f0*/  FFMA R83, R23.reuse, R11, R78 ;  /* 0x0000000b17537223 */ /* 0x040fe2000000004e */
[----:B----4-:R-:W-:Y:S01]  /*5600*/  FFMA R111, R52, R23, R111 ;  /* 0x00000017346f7223 */ /* 0x010fe2000000006f */
[C---:B------:R-:W-:Y:S01]  /*5610*/  FFMA R43, R23.reuse, R53, R24 ;  /* 0x00000035172b7223 */ /* 0x040fe20000000018 */
[----:B------:R-:W-:Y:S01]  /*5620*/  FFMA R109, R48, R23, R109 ;  /* 0x00000017306d7223 */ /* 0x000fe2000000006d */
[C---:B------:R-:W-:Y:S01]  /*5630*/  FFMA R97, R23.reuse, R49, R58 ;  /* 0x0000003117617223 */ /* 0x040fe2000000003a */
[----:B-----5:R-:W-:Y:S01]  /*5640*/  FFMA R63, R20, R23, R85 ;  /* 0x00000017143f7223 */ /* 0x020fe20000000055 */
[----:B------:R-:W-:Y:S01]  /*5650*/  FFMA R77, R23, R21, R22 ;  /* 0x00000015174d7223 */ /* 0x000fe20000000016 */
[-C--:B------:R-:W-:Y:S01]  /*5660*/  FFMA R106, R52, R54.reuse, R87 ;  /* 0x00000036346a7223 */ /* 0x080fe20000000057 */
[----:B------:R-:W0:Y:S01]  /*5670*/  LDS.128 R12, [R95+0x140] ;  /* 0x000140005f0c7984 */ /* 0x000e220000000c00 */
[CC--:B------:R-:W-:Y:S01]  /*5680*/  FFMA R23, R69.reuse, R11.reuse, R100 ;  /* 0x0000000b45177223 */ /* 0x0c0fe20000000064 */
[----:B------:R-:W-:Y:S01]  /*5690*/  FFMA R87, R54, R11, R36 ;  /* 0x0000000b36577223 */ /* 0x000fe20000000024 */
[----:B------:R-:W-:Y:S01]  /*56a0*/  FFMA R100, R48, R69, R39 ;  /* 0x0000004530647223 */ /* 0x000fe20000000027 */
[----:B------:R-:W-:Y:S01]  /*56b0*/  FFMA R79, R54, R53, R79 ;  /* 0x00000035364f7223 */ /* 0x000fe2000000004f */
[----:B------:R-:W-:Y:S01]  /*56c0*/  FFMA R72, R20, R54, R105 ;  /* 0x0000003614487223 */ /* 0x000fe20000000069 */
[C---:B------:R-:W-:Y:S01]  /*56d0*/  FFMA R92, R54.reuse, R21, R64 ;  /* 0x00000015365c7223 */ /* 0x040fe20000000040 */
[----:B------:R-:W1:Y:S01]  /*56e0*/  LDS.128 R36, [R95+0x350] ;  /* 0x000350005f247984 */ /* 0x000e620000000c00 */
[----:B------:R-:W-:Y:S01]  /*56f0*/  FFMA R54, R54, R49, R32 ;  /* 0x0000003136367223 */ /* 0x000fe20000000020 */
[-C--:B------:R-:W-:Y:S01]  /*5700*/  FFMA R85, R10, R69.reuse, R41 ;  /* 0x000000450a557223 */ /* 0x080fe20000000029 */
[----:B------:R-:W-:Y:S01]  /*5710*/  FFMA R105, R52, R69, R25 ;  /* 0x0000004534697223 */ /* 0x000fe20000000019 */
[----:B------:R-:W2:Y:S01]  /*5720*/  LDS.128 R32, [R94+0x1e40] ;  /* 0x001e40005e207984 */ /* 0x000ea20000000c00 */
[C---:B------:R-:W-:Y:S01]  /*5730*/  FFMA R93, R69.reuse, R53, R104 ;  /* 0x00000035455d7223 */ /* 0x040fe20000000068 */
[----:B------:R-:W-:Y:S01]  /*5740*/  FFMA R89, R20, R69, R89 ;  /* 0x0000004514597223 */ /* 0x000fe20000000059 */
[C---:B------:R-:W-:Y:S01]  /*5750*/  FFMA R41, R69.reuse, R21, R114 ;  /* 0x0000001545297223 */ /* 0x040fe20000000072 */
[C---:B------:R-:W-:Y:S01]  /*5760*/  FFMA R58, R50.reuse, R53, R119 ;  /* 0x00000035323a7223 */ /* 0x040fe20000000077 */
[----:B------:R-:W-:Y:S01]  /*5770*/  FFMA R69, R69, R49, R112 ;  /* 0x0000003145457223 */ /* 0x000fe20000000070 */
[----:B------:R-:W-:Y:S01]  /*5780*/  FFMA R22, R50, R11, R76 ;  /* 0x0000000b32167223 */ /* 0x000fe2000000004c */
[-C--:B------:R-:W-:Y:S01]  /*5790*/  FFMA R119, R10, R27.reuse, R91 ;  /* 0x0000001b0a777223 */ /* 0x080fe2000000005b */
[-C--:B------:R-:W-:Y:S01]  /*57a0*/  FFMA R112, R52, R50.reuse, R123 ;  /* 0x0000003234707223 */ /* 0x080fe2000000007b */
[CC--:B------:R-:W-:Y:S01]  /*57b0*/  FFMA R76, R20.reuse, R50.reuse, R121 ;  /* 0x00000032144c7223 */ /* 0x0c0fe20000000079 */
        /* <DEDUP_REMOVED lines=11> */
[-C--:B------:R-:W-:Y:S01]  /*5870*/  FFMA R86, R48, R50.reuse, R113 ;  /* 0x0000003230567223 */ /* 0x080fe20000000071 */
[-C--:B------:R-:W-:Y:S01]  /*5880*/  FFMA R29, R29, R49.reuse, R118 ;  /* 0x000000311d1d7223 */ /* 0x080fe20000000076 */
[----:B------:R-:W-:Y:S01]  /*5890*/  FFMA R104, R10, R50, R115 ;  /* 0x000000320a687223 */ /* 0x000fe20000000073 */
[----:B------:R-:W-:Y:S01]  /*58a0*/  FFMA R80, R50, R49, R80 ;  /* 0x0000003132507223 */ /* 0x000fe20000000050 */
[C---:B------:R-:W-:Y:S01]  /*58b0*/  FFMA R113, R27.reuse, R53, R62 ;  /* 0x000000351b717223 */ /* 0x040fe2000000003e */
        /* <DEDUP_REMOVED lines=12> */
[C---:B-1----:R-:W-:Y:S01]  /*5980*/  FFMA R12, R36.reuse, R11, R102 ;  /* 0x0000000b240c7223 */ /* 0x042fe20000000066 */
[C---:B------:R-:W-:Y:S01]  /*5990*/  FFMA R108, R36.reuse, R10, R99 ;  /* 0x0000000a246c7223 */ /* 0x040fe20000000063 */
[C---:B------:R-:W-:Y:S01]  /*59a0*/  FFMA R102, R36.reuse, R48, R101 ;  /* 0x0000003024667223 */ /* 0x040fe20000000065 */
[----:B------:R-:W1:Y:S01]  /*59b0*/  LDS.128 R64, [R95+0x2d0] ;  /* 0x0002d0005f407984 */ /* 0x000e620000000c00 */
[C---:B------:R-:W-:Y:S01]  /*59c0*/  FFMA R48, R36.reuse, R20, R117 ;  /* 0x0000001424307223 */ /* 0x040fe20000000075 */
[----:B------:R-:W-:Y:S01]  /*59d0*/  FFMA R98, R36, R21, R98 ;  /* 0x0000001524627223 */ /* 0x000fe20000000062 */
[C---:B--2---:R-:W-:Y:S01]  /*59e0*/  FFMA R10, R32.reuse, R70, R23 ;  /* 0x00000046200a7223 */ /* 0x044fe20000000017 */
[----:B------:R-:W2:Y:S01]  /*59f0*/  LDS R68, [R17+0x1e3c] ;  /* 0x001e3c0011447984 */ /* 0x000ea20000000800 */
[----:B------:R-:W-:Y:S01]  /*5a00*/  FFMA R73, R32, R51, R22 ;  /* 0x0000003320497223 */ /* 0x000fe20000000016 */
[C---:B------:R-:W-:Y:S01]  /*5a10*/  FFMA R116, R36.reuse, R49, R96 ;  /* 0x0000003124747223 */ /* 0x040fe20000000060 */
[-C--:B------:R-:W-:Y:S01]  /*5a20*/  FFMA R101, R37, R33.reuse, R102 ;  /* 0x0000002125657223 */ /* 0x080fe20000000066 */
[----:B------:R-:W3:Y:S01]  /*5a30*/  LDS R114, [R94+0x1e3c] ;  /* 0x001e3c005e727984 */ /* 0x000ee20000000800 */
[----:B------:R-:W-:Y:S01]  /*5a40*/  FFMA R120, R36, R52, R120 ;  /* 0x0000003424787223 */ /* 0x000fe20000000078 */
[-C--:B------:R-:W-:Y:S01]  /*5a50*/  FFMA R102, R70, R34.reuse, R69 ;  /* 0x0000002246667223 */ /* 0x080fe20000000045 */
[----:B------:R-:W-:Y:S01]  /*5a60*/  FFMA R75, R55, R33, R110 ;  /* 0x00000021374b7223 */ /* 0x000fe2000000006e */
[----:B------:R-:W4:Y:S01]  /*5a70*/  LDS.128 R20, [R17+0x1e40] ;  /* 0x001e400011147984 */ /* 0x000f220000000c00 */
[-C--:B------:R-:W-:Y:S01]  /*5a80*/  FFMA R69, R37, R34.reuse, R116 ;  /* 0x0000002225457223 */ /* 0x080fe20000000074 */
        /* <DEDUP_REMOVED lines=9> */
[-C--:B------:R-:W-:Y:S01]  /*5b20*/  FFMA R117, R51, R33.reuse, R86 ;  /* 0x0000002133757223 */ /* 0x080fe20000000056 */
[-C--:B------:R-:W-:Y:S01]  /*5b30*/  FFMA R57, R55, R34.reuse, R54 ;  /* 0x0000002237397223 */ /* 0x080fe20000000036 */
[C---:B0-----:R-:W-:Y:S01]  /*5b40*/  FFMA R116, R24.reuse, R34, R97 ;  /* 0x0000002218747223 */ /* 0x041fe20000000061 */
[CC--:B------:R-:W-:Y:S01]  /*5b50*/  FFMA R88, R24.reuse, R33.reuse, R109 ;  /* 0x0000002118587223 */ /* 0x0c0fe2000000006d */
[----:B------:R-:W-:Y:S01]  /*5b60*/  FFMA R36, R24, R32, R83 ;  /* 0x0000002018247223 */ /* 0x000fe20000000053 */
[----:B------:R-:W-:Y:S01]  /*5b70*/  FFMA R109, R13, R34, R84 ;  /* 0x000000220d6d7223 */ /* 0x000fe20000000054 */
[C---:B-1----:R-:W-:Y:S01]  /*5b80*/  FFMA R42, R64.reuse, R32, R123 ;  /* 0x00000020402a7223 */ /* 0x042fe2000000007b */
[C---:B------:R-:W-:Y:S01]  /*5b90*/  FFMA R96, R64.reuse, R33, R121 ;  /* 0x0000002140607223 */ /* 0x040fe20000000079 */
[-C--:B------:R-:W-:Y:S01]  /*5ba0*/  FFMA R121, R51, R34.reuse, R80 ;  /* 0x0000002233797223 */ /* 0x080fe20000000050 */
[----:B------:R-:W-:Y:S01]  /*5bb0*/  FFMA R118, R64, R34, R82 ;  /* 0x0000002240767223 */ /* 0x000fe20000000052 */
[C---:B--2---:R-:W-:Y:S01]  /*5bc0*/  FFMA R29, R68.reuse, R55, R106 ;  /* 0x00000037441d7223 */ /* 0x044fe2000000006a */
[----:B------:R-:W-:Y:S01]  /*5bd0*/  FFMA R97, R68, R13, R62 ;  /* 0x0000000d44617223 */ /* 0x000fe2000000003e */
[----:B------:R-:W-:Y:S01]  /*5be0*/  FFMA R111, R24, R68, R111 ;  /* 0x00000044186f7223 */ /* 0x000fe2000000006f */
[C---:B------:R-:W-:Y:S01]  /*5bf0*/  FFMA R62, R68.reuse, R70, R105 ;  /* 0x00000046443e7223 */ /* 0x040fe20000000069 */
[----:B------:R-:W-:Y:S01]  /*5c00*/  FFMA R112, R68, R51, R112 ;  /* 0x0000003344707223 */ /* 0x000fe20000000070 */
[----:B------:R-:W-:Y:S01]  /*5c10*/  FFMA R106, R64, R68, R125 ;  /* 0x00000044406a7223 */ /* 0x000fe2000000007d */
[----:B------:R-:W-:Y:S01]  /*5c20*/  FFMA R120, R68, R37, R120 ;  /* 0x0000002544787223 */ /* 0x000fe20000000078 */
[C---:B---3--:R-:W-:Y:S01]  /*5c30*/  FFMA R49, R114.reuse, R55, R28 ;  /* 0x0000003772317223 */ /* 0x048fe2000000001c */
[-C--:B------:R-:W-:Y:S01]  /*5c40*/  FFMA R123, R114, R13.reuse, R50 ;  /* 0x0000000d727b7223 */ /* 0x080fe20000000032 */
[----:B------:R-:W-:Y:S01]  /*5c50*/  FFMA R68, R68, R30, R16 ;  /* 0x0000001e44447223 */ /* 0x000fe20000000010 */
[----:B------:R-:W-:Y:S01]  /*5c60*/  FFMA R28, R114, R70, R85 ;  /* 0x00000046721c7223 */ /* 0x000fe20000000055 */
[----:B----4-:R-:W-:Y:S01]  /*5c70*/  FFMA R50, R24, R20, R43 ;  /* 0x0000001418327223 */ /* 0x010fe2000000002b */
[----:B------:R-:W-:Y:S01]  /*5c80*/  FFMA R23, R20, R13, R18 ;  /* 0x0000000d14177223 */ /* 0x000fe20000000012 */
[----:B------:R-:W0:Y:S01]  /*5c90*/  LDS.128 R32, [R17+0x2040] ;  /* 0x0020400011207984 */ /* 0x000e220000000c00 */
[-C--:B------:R-:W-:Y:S01]  /*5ca0*/  FFMA R107, R24, R114.reuse, R107 ;  /* 0x00000072186b7223 */ /* 0x080fe2000000006b */
        /* <DEDUP_REMOVED lines=9> */
[C---:B------:R-:W-:Y:S01]  /*5d40*/  FFMA R93, R20.reuse, R37, R52 ;  /* 0x00000025145d7223 */ /* 0x040fe20000000034 */
[----:B------:R-:W2:Y:S01]  /*5d50*/  LDS.128 R80, [R95+0x40] ;  /* 0x000040005f507984 */ /* 0x000ea20000000c00 */
        /* <DEDUP_REMOVED lines=11> */
[----:B------:R-:W3:Y:S01]  /*5e10*/  LDS.128 R52, [R94+0x2040] ;  /* 0x002040005e347984 */ /* 0x000ee20000000c00 */
[-C--:B------:R-:W-:Y:S01]  /*5e20*/  FFMA R59, R13, R22.reuse, R90 ;  /* 0x000000160d3b7223 */ /* 0x080fe2000000005a */
[-C--:B------:R-:W-:Y:S01]  /*5e30*/  FFMA R70, R70, R22.reuse, R41 ;  /* 0x0000001646467223 */ /* 0x080fe20000000029 */
[-C--:B------:R-:W-:Y:S01]  /*5e40*/  FFMA R51, R51, R22.reuse, R78 ;  /* 0x0000001633337223 */ /* 0x080fe2000000004e */
[-C--:B------:R-:W-:Y:S01]  /*5e50*/  FFMA R64, R64, R22.reuse, R115 ;  /* 0x0000001640407223 */ /* 0x080fe20000000073 */
[-C--:B------:R-:W-:Y:S01]  /*5e60*/  FFMA R77, R37, R22.reuse, R98 ;  /* 0x00000016254d7223 */ /* 0x080fe20000000062 */
[----:B------:R-:W-:Y:S01]  /*5e70*/  FFMA R22, R30, R22, R103 ;  /* 0x000000161e167223 */ /* 0x000fe20000000067 */
[----:B0-----:R-:W-:Y:S01]  /*5e80*/  FFMA R13, R32, R71, R62 ;  /* 0x00000047200d7223 */ /* 0x001fe2000000003e */
[-C--:B------:R-:W-:Y:S01]  /*5e90*/  FFMA R62, R14, R33.reuse, R23 ;  /* 0x000000210e3e7223 */ /* 0x080fe20000000017 */
[C---:B------:R-:W-:Y:S01]  /*5ea0*/  FFMA R113, R31.reuse, R33, R20 ;  /* 0x000000211f717223 */ /* 0x040fe20000000014 */
[----:B------:R-:W-:Y:S01]  /*5eb0*/  FFMA R115, R31, R35, R22 ;  /* 0x000000231f737223 */ /* 0x000fe20000000016 */
[----:B------:R-:W-:Y:S01]  /*5ec0*/  FFMA R24, R32, R14, R97 ;  /* 0x0000000e20187223 */ /* 0x000fe20000000061 */
[-C--:B-1----:R-:W-:Y:S01]  /*5ed0*/  FFMA R90, R84, R33.reuse, R43 ;  /* 0x00000021545a7223 */ /* 0x082fe2000000002b */
[-C--:B------:R-:W-:Y:S01]  /*5ee0*/  FFMA R43, R25, R34.reuse, R72 ;  /* 0x00000022192b7223 */ /* 0x080fe20000000048 */
[-C--:B------:R-:W-:Y:S01]  /*5ef0*/  FFMA R103, R65, R33.reuse, R58 ;  /* 0x0000002141677223 */ /* 0x080fe2000000003a */
[----:B------:R-:W-:Y:S01]  /*5f00*/  FFMA R97, R71, R33, R18 ;  /* 0x0000002147617223 */ /* 0x000fe20000000012 */
[-C--:B------:R-:W-:Y:S01]  /*5f10*/  FFMA R58, R14, R34.reuse, R63 ;  /* 0x000000220e3a7223 */ /* 0x080fe2000000003f */
[-C--:B------:R-:W-:Y:S01]  /*5f20*/  FFMA R98, R84, R34.reuse, R89 ;  /* 0x0000002254627223 */ /* 0x080fe20000000059 */
[----:B------:R-:W-:Y:S01]  /*5f30*/  FFMA R41, R32, R31, R68 ;  /* 0x0000001f20297223 */ /* 0x000fe20000000044 */
[-C--:B--2---:R-:W-:Y:S01]  /*5f40*/  FFMA R72, R80, R34.reuse, R19 ;  /* 0x0000002250487223 */ /* 0x084fe20000000013 */
[-C--:B------:R-:W-:Y:S01]  /*5f50*/  FFMA R19, R25, R35.reuse, R92 ;  /* 0x0000002319137223 */ /* 0x080fe2000000005c */
[-C--:B------:R-:W-:Y:S01]  /*5f60*/  FFMA R92, R14, R35.reuse, R59 ;  /* 0x000000230e5c7223 */ /* 0x080fe2000000003b */
[CC--:B------:R-:W-:Y:S01]  /*5f70*/  FFMA R59, R71.reuse, R35.reuse, R70 ;  /* 0x00000023473b7223 */ /* 0x0c0fe20000000046 */
[----:B------:R-:W-:Y:S01]  /*5f80*/  FFMA R70, R80, R35, R21 ;  /* 0x0000002350467223 */ /* 0x000fe20000000015 */
[----:B------:R-:W-:Y:S01]  /*5f90*/  FFMA R18, R38, R33, R93 ;  /* 0x0000002126127223 */ /* 0x000fe2000000005d */
[----:B------:R-:W0:Y:S01]  /*5fa0*/  LDS.128 R20, [R94+0x2240] ;  /* 0x002240005e147984 */ /* 0x000e220000000c00 */
[----:B------:R-:W-:Y:S01]  /*5fb0*/  FFMA R63, R71, R34, R46 ;  /* 0x00000022473f7223 */ /* 0x000fe2000000002e */
[C---:B------:R-:W-:Y:S01]  /*5fc0*/  FFMA R89, R65.reuse, R35, R64 ;  /* 0x0000002341597223 */ /* 0x040fe20000000040 */
[----:B------:R-:W-:Y:S01]  /*5fd0*/  FFMA R37, R32, R65, R106 ;  /* 0x0000004120257223 */ /* 0x000fe2000000006a */
[C---:B------:R-:W-:Y:S01]  /*5fe0*/  FFMA R30, R80.reuse, R32, R29 ;  /* 0x00000020501e7223 */ /* 0x040fe2000000001d */
[----:B------:R-:W-:Y:S01]  /*5ff0*/  FFMA R68, R80, R33, R79 ;  /* 0x0000002150447223 */ /* 0x000fe2000000004f */
[-C--:B------:R-:W-:Y:S01]  /*6000*/  FFMA R93, R65, R34.reuse, R76 ;  /* 0x00000022415d7223 */ /* 0x080fe2000000004c */
[C---:B------:R-:W-:Y:S01]  /*6010*/  FFMA R46, R38.reuse, R34, R91 ;  /* 0x00000022262e7223 */ /* 0x040fe2000000005b */
[----:B------:R-:W-:Y:S01]  /*6020*/  FFMA R64, R38, R35, R77 ;  /* 0x0000002326407223 */ /* 0x000fe2000000004d */
[C---:B------:R-:W-:Y:S01]  /*6030*/  FFMA R111, R32.reuse, R25, R111 ;  /* 0x00000019206f7223 */ /* 0x040fe2000000006f */
[----:B------:R-:W-:Y:S01]  /*6040*/  FFMA R120, R32, R38, R120 ;  /* 0x0000002620787223 */ /* 0x000fe20000000078 */
[C---:B------:R-:W-:Y:S01]  /*6050*/  FFMA R112, R84.reuse, R32, R112 ;  /* 0x0000002054707223 */ /* 0x040fe20000000070 */
[----:B------:R-:W-:Y:S01]  /*6060*/  FFMA R29, R25, R33, R50 ;  /* 0x00000021191d7223 */ /* 0x000fe20000000032 */
[----:B------:R-:W-:Y:S01]  /*6070*/  FFMA R91, R31, R34, R48 ;  /* 0x000000221f5b7223 */ /* 0x000fe20000000030 */
[----:B------:R-:W-:Y:S01]  /*6080*/  FFMA R104, R84, R35, R51 ;  /* 0x0000002354687223 */ /* 0x000fe20000000033 */
[----:B---3--:R-:W-:Y:S01]  /*6090*/  FFMA R106, R80, R52, R49 ;  /* 0x00000034506a7223 */ /* 0x008fe20000000031 */
[----:B------:R-:W1:Y:S01]  /*60a0*/  LDS.128 R76, [R17+0x2240] ;  /* 0x00224000114c7984 */ /* 0x000e620000000c00 */
[C---:B------:R-:W-:Y:S01]  /*60b0*/  FFMA R108, R52.reuse, R14, R123 ;  /* 0x0000000e346c7223 */ /* 0x040fe2000000007b */
[C---:B------:R-:W-:Y:S01]  /*60c0*/  FFMA R123, R52.reuse, R65, R16 ;  /* 0x00000041347b7223 */ /* 0x040fe20000000010 */
[C---:B------:R-:W-:Y:S01]  /*60d0*/  FFMA R119, R52.reuse, R71, R28 ;  /* 0x0000004734777223 */ /* 0x040fe2000000001c */
[----:B------:R-:W2:Y:S01]  /*60e0*/  LDS.128 R32, [R95+0x1d0] ;  /* 0x0001d0005f207984 */ /* 0x000ea20000000c00 */
[C---:B------:R-:W-:Y:S01]  /*60f0*/  FFMA R16, R52.reuse, R38, R105 ;  /* 0x0000002634107223 */ /* 0x040fe20000000069 */
[----:B------:R-:W-:Y:S01]  /*6100*/  FFMA R107, R52, R25, R107 ;  /* 0x00000019346b7223 */ /* 0x000fe2000000006b */
[----:B------:R-:W-:Y:S01]  /*6110*/  FFMA R28, R84, R52, R125 ;  /* 0x00000034541c7223 */ /* 0x000fe2000000007d */
[----:B------:R-:W3:Y:S01]  /*6120*/  LDS.128 R48, [R95+0x3e0] ;  /* 0x0003e0005f307984 */ /* 0x000ee20000000c00 */
        /* <DEDUP_REMOVED lines=13> */
[----:B------:R-:W-:Y:S01]  /*6200*/  FFMA R80, R80, R55, R57 ;  /* 0x0000003750507223 */ /* 0x000fe20000000039 */
[-C--:B------:R-:W-:Y:S01]  /*6210*/  FFMA R96, R38, R54.reuse, R101 ;  /* 0x0000003626607223 */ /* 0x080fe20000000065 */
[----:B0-----:R-:W-:Y:S01]  /*6220*/  FFMA R57, R21, R81, R106 ;  /* 0x0000005115397223 */ /* 0x001fe2000000006a */
[----:B------:R-:W-:Y:S01]  /*6230*/  FFMA R75, R71, R54, R100 ;  /* 0x00000036474b7223 */ /* 0x000fe20000000064 */
[CC--:B------:R-:W-:Y:S01]  /*6240*/  FFMA R106, R66.reuse, R22.reuse, R73 ;  /* 0x00000016426a7223 */ /* 0x0c0fe20000000049 */
[C---:B------:R-:W-:Y:S01]  /*6250*/  FFMA R73, R39.reuse, R22, R42 ;  /* 0x0000001627497223 */ /* 0x040fe2000000002a */
[----:B------:R-:W-:Y:S01]  /*6260*/  FFMA R42, R66, R23, R99 ;  /* 0x00000017422a7223 */ /* 0x000fe20000000063 */
[-C--:B------:R-:W-:Y:S01]  /*6270*/  FFMA R100, R84, R54.reuse, R117 ;  /* 0x0000003654647223 */ /* 0x080fe20000000075 */
[----:B------:R-:W-:Y:S01]  /*6280*/  FFMA R38, R38, R55, R69 ;  /* 0x0000003726267223 */ /* 0x000fe20000000045 */
[----:B------:R-:W-:Y:S01]  /*6290*/  FFMA R99, R39, R23, R96 ;  /* 0x0000001727637223 */ /* 0x000fe20000000060 */
[-C--:B------:R-:W-:Y:S01]  /*62a0*/  FFMA R14, R14, R55.reuse, R109 ;  /* 0x000000370e0e7223 */ /* 0x080fe2000000006d */
[-C--:B------:R-:W-:Y:S01]  /*62b0*/  FFMA R71, R71, R55.reuse, R102 ;  /* 0x0000003747477223 */ /* 0x080fe20000000066 */
[----:B------:R-:W-:Y:S01]  /*62c0*/  FFMA R84, R84, R55, R121 ;  /* 0x0000003754547223 */ /* 0x000fe20000000079 */
[----:B------:R-:W-:Y:S01]  /*62d0*/  FFMA R69, R21, R15, R108 ;  /* 0x0000000f15457223 */ /* 0x000fe2000000006c */
[----:B------:R-:W-:Y:S01]  /*62e0*/  FFMA R101, R31, R54, R74 ;  /* 0x000000361f657223 */ /* 0x000fe2000000004a */
[-C--:B------:R-:W-:Y:S01]  /*62f0*/  FFMA R25, R25, R55.reuse, R116 ;  /* 0x0000003719197223 */ /* 0x080fe20000000074 */
[----:B------:R-:W-:Y:S01]  /*6300*/  FFMA R65, R65, R55, R118 ;  /* 0x0000003741417223 */ /* 0x000fe20000000076 */
[----:B------:R-:W-:Y:S01]  /*6310*/  FFMA R109, R21, R39, R16 ;  /* 0x00000027156d7223 */ /* 0x000fe20000000010 */
[C---:B-1----:R-:W-:Y:S01]  /*6320*/  FFMA R96, R77.reuse, R26, R111 ;  /* 0x0000001a4d607223 */ /* 0x042fe2000000006f */
[----:B------:R-:W0:Y:S01]  /*6330*/  LDS R121, [R94+0x2250] ;  /* 0x002250005e797984 */ /* 0x000e220000000800 */
[----:B------:R-:W-:Y:S01]  /*6340*/  FFMA R111, R77, R15, R24 ;  /* 0x0000000f4d6f7223 */ /* 0x000fe20000000018 */
[----:B------:R-:W-:Y:S01]  /*6350*/  FFMA R55, R31, R55, R110 ;  /* 0x000000371f377223 */ /* 0x000fe2000000006e */
[CC--:B--2---:R-:W-:Y:S01]  /*6360*/  FFMA R108, R32.reuse, R22.reuse, R9 ;  /* 0x00000016206c7223 */ /* 0x0c4fe20000000009 */
[C---:B------:R-:W-:Y:S01]  /*6370*/  FFMA R76, R32.reuse, R23, R75 ;  /* 0x00000017204c7223 */ /* 0x040fe2000000004b */
[----:B------:R-:W-:Y:S01]  /*6380*/  FFMA R16, R32, R21, R119 ;  /* 0x0000001520107223 */ /* 0x000fe20000000077 */
[C---:B------:R-:W-:Y:S01]  /*6390*/  FFMA R9, R81.reuse, R23, R12 ;  /* 0x0000001751097223 */ /* 0x040fe2000000000c */
[----:B---3--:R-:W-:Y:S01]  /*63a0*/  FFMA R102, R48, R21, R105 ;  /* 0x0000001530667223 */ /* 0x008fe20000000069 */
[-C--:B------:R-:W-:Y:S01]  /*63b0*/  FFMA R105, R81, R22.reuse, R52 ;  /* 0x0000001651697223 */ /* 0x080fe20000000034 */
[----:B------:R-:W1:Y:S01]  /*63c0*/  LDS R75, [R17+0x2250] ;  /* 0x00225000114b7984 */ /* 0x000e620000000800 */
[----:B------:R-:W-:Y:S01]  /*63d0*/  FFMA R24, R32, R77, R13 ;  /* 0x0000004d20187223 */ /* 0x000fe2000000000d */
[-C--:B------:R-:W-:Y:S01]  /*63e0*/  FFMA R52, R26, R22.reuse, R11 ;  /* 0x000000161a347223 */ /* 0x080fe2000000000b */
[-C--:B------:R-:W-:Y:S01]  /*63f0*/  FFMA R119, R85, R22.reuse, R10 ;  /* 0x0000001655777223 */ /* 0x080fe2000000000a */
[----:B------:R-:W-:Y:S01]  /*6400*/  FFMA R110, R48, R22, R53 ;  /* 0x00000016306e7223 */ /* 0x000fe20000000035 */
[----:B------:R-:W-:Y:S01]  /*6410*/  FFMA R12, R26, R23, R47 ;  /* 0x000000171a0c7223 */ /* 0x000fe2000000002f */
[----:B------:R-:W-:Y:S01]  /*6420*/  FFMA R13, R77, R85, R112 ;  /* 0x000000554d0d7223 */ /* 0x000fe20000000070 */
[----:B------:R-:W-:Y:S01]  /*6430*/  FFMA R54, R21, R26, R107 ;  /* 0x0000001a15367223 */ /* 0x000fe2000000006b */
[-C--:B------:R-:W-:Y:S01]  /*6440*/  FFMA R47, R15, R23.reuse, R88 ;  /* 0x000000170f2f7223 */ /* 0x080fe20000000058 */
[----:B------:R-:W-:Y:S01]  /*6450*/  FFMA R53, R85, R23, R100 ;  /* 0x0000001755357223 */ /* 0x000fe20000000064 */
[C---:B------:R-:W-:Y:S01]  /*6460*/  FFMA R112, R48.reuse, R77, R41 ;  /* 0x0000004d30707223 */ /* 0x040fe20000000029 */
[----:B------:R-:W2:Y:S01]  /*6470*/  LDS.64 R10, [R17+0x2448] ;  /* 0x00244800110a7984 */ /* 0x000ea20000000a00 */
[C---:B------:R-:W-:Y:S01]  /*6480*/  FFMA R107, R21.reuse, R85, R28 ;  /* 0x00000055156b7223 */ /* 0x040fe2000000001c */
[----:B------:R-:W-:Y:S01]  /*6490*/  FFMA R74, R21, R66, R123 ;  /* 0x00000042154a7223 */ /* 0x000fe2000000007b */
[----:B------:R-:W-:Y:S01]  /*64a0*/  FFMA R117, R15, R22, R36 ;  /* 0x000000160f757223 */ /* 0x000fe20000000024 */
[----:B------:R-:W-:Y:S01]  /*64b0*/  FFMA R88, R48, R23, R101 ;  /* 0x0000001730587223 */ /* 0x000fe20000000065 */
[----:B------:R-:W-:Y:S01]  /*64c0*/  FFMA R100, R77, R66, R37 ;  /* 0x000000424d647223 */ /* 0x000fe20000000025 */
[-C--:B------:R-:W-:Y:S01]  /*64d0*/  FFMA R41, R81, R78.reuse, R68 ;  /* 0x0000004e51297223 */ /* 0x080fe20000000044 */
[C---:B------:R-:W-:Y:S01]  /*64e0*/  FFMA R101, R77.reuse, R81, R30 ;  /* 0x000000514d657223 */ /* 0x040fe2000000001e */
[-C--:B------:R-:W-:Y:S01]  /*64f0*/  FFMA R68, R26, R78.reuse, R29 ;  /* 0x0000004e1a447223 */ /* 0x080fe2000000001d */
[----:B------:R-:W3:Y:S01]  /*6500*/  LDS.128 R20, [R95+0x150] ;  /* 0x000150005f147984 */ /* 0x000ee20000000c00 */
[----:B------:R-:W-:Y:S01]  /*6510*/  FFMA R123, R77, R39, R120 ;  /* 0x000000274d7b7223 */ /* 0x000fe20000000078 */
[-C--:B------:R-:W-:Y:S01]  /*6520*/  FFMA R77, R15, R78.reuse, R62 ;  /* 0x0000004e0f4d7223 */ /* 0x080fe2000000003e */
[-C--:B------:R-:W-:Y:S01]  /*6530*/  FFMA R62, R32, R78.reuse, R97 ;  /* 0x0000004e203e7223 */ /* 0x080fe20000000061 */
[----:B------:R-:W4:Y:S01]  /*6540*/  LDS.64 R36, [R94+0x2448] ;  /* 0x002448005e247984 */ /* 0x000f220000000a00 */
[-C--:B------:R-:W-:Y:S01]  /*6550*/  FFMA R97, R85, R78.reuse, R90 ;  /* 0x0000004e55617223 */ /* 0x080fe2000000005a */
[-C--:B------:R-:W-:Y:S01]  /*6560*/  FFMA R90, R66, R78.reuse, R103 ;  /* 0x0000004e425a7223 */ /* 0x080fe20000000067 */
[-C--:B------:R-:W-:Y:S01]  /*6570*/  FFMA R114, R48, R78.reuse, R113 ;  /* 0x0000004e30727223 */ /* 0x080fe20000000071 */
[----:B------:R-:W5:Y:S01]  /*6580*/  LDS.128 R28, [R95+0x360] ;  /* 0x000360005f1c7984 */ /* 0x000f620000000c00 */
[-C--:B------:R-:W-:Y:S01]  /*6590*/  FFMA R103, R81, R79.reuse, R72 ;  /* 0x0000004f51677223 */ /* 0x080fe20000000048 */
[-C--:B------:R-:W-:Y:S01]  /*65a0*/  FFMA R113, R15, R79.reuse, R58 ;  /* 0x0000004f0f717223 */ /* 0x080fe2000000003a */
[-C--:B------:R-:W-:Y:S01]  /*65b0*/  FFMA R72, R66, R79.reuse, R93 ;  /* 0x0000004f42487223 */ /* 0x080fe2000000005d */
[C---:B------:R-:W-:Y:S01]  /*65c0*/  FFMA R125, R39.reuse, R78, R18 ;  /* 0x0000004e277d7223 */ /* 0x040fe20000000012 */
[-C--:B------:R-:W-:Y:S01]  /*65d0*/  FFMA R58, R32, R79.reuse, R63 ;  /* 0x0000004f203a7223 */ /* 0x080fe2000000003f */
[-C--:B------:R-:W-:Y:S01]  /*65e0*/  FFMA R93, R39, R79.reuse, R46 ;  /* 0x0000004f275d7223 */ /* 0x080fe2000000002e */
[-C--:B------:R-:W-:Y:S01]  /*65f0*/  FFMA R18, R26, R79.reuse, R43 ;  /* 0x0000004f1a127223 */ /* 0x080fe2000000002b */
[----:B------:R-:W-:Y:S01]  /*6600*/  FFMA R63, R85, R79, R98 ;  /* 0x0000004f553f7223 */ /* 0x000fe20000000062 */
[-C--:B0-----:R-:W-:Y:S01]  /*6610*/  FFMA R46, R121, R26.reuse, R25 ;  /* 0x0000001a792e7223 */ /* 0x081fe20000000019 */
[----:B------:R-:W-:Y:S01]  /*6620*/  FFMA R78, R32, R121, R71 ;  /* 0x00000079204e7223 */ /* 0x000fe20000000047 */
[----:B------:R-:W-:Y:S01]  /*6630*/  FFMA R98, R48, R79, R91 ;  /* 0x0000004f30627223 */ /* 0x000fe2000000005b */
[----:B-1----:R-:W-:Y:S01]  /*6640*/  FFMA R26, R75, R26, R19 ;  /* 0x0000001a4b1a7223 */ /* 0x002fe20000000013 */
[----:B------:R-:W-:Y:S01]  /*6650*/  FFMA R32, R32, R75, R59 ;  /* 0x0000004b20207223 */ /* 0x000fe2000000003b */
[C---:B------:R-:W-:Y:S01]  /*6660*/  FFMA R43, R121.reuse, R81, R80 ;  /* 0x00000051792b7223 */ /* 0x040fe20000000050 */
[C---:B------:R-:W-:Y:S01]  /*6670*/  FFMA R25, R121.reuse, R15, R14 ;  /* 0x0000000f79197223 */ /* 0x040fe2000000000e */
[----:B------:R-:W-:Y:S01]  /*6680*/  FFMA R79, R121, R85, R84 ;  /* 0x00000055794f7223 */ /* 0x000fe20000000054 */
[C---:B------:R-:W-:Y:S01]  /*6690*/  FFMA R19, R75.reuse, R15, R92 ;  /* 0x0000000f4b137223 */ /* 0x040fe2000000005c */
[----:B------:R-:W-:Y:S01]  /*66a0*/  FFMA R59, R75, R39, R64 ;  /* 0x000000274b3b7223 */ /* 0x000fe20000000040 */
[----:B------:R-:W-:Y:S01]  /*66b0*/  FFMA R80, R121, R66, R65 ;  /* 0x0000004279507223 */ /* 0x000fe20000000041 */
[----:B------:R-:W0:Y:S01]  /*66c0*/  LDS.64 R14, [R17+0x2450] ;  /* 0x00245000110e7984 */ /* 0x000e220000000a00 */
[C---:B------:R-:W-:Y:S01]  /*66d0*/  FFMA R85, R75.reuse, R85, R104 ;  /* 0x000000554b557223 */ /* 0x040fe20000000068 */
[----:B------:R-:W-:Y:S01]  /*66e0*/  FFMA R84, R48, R121, R55 ;  /* 0x0000007930547223 */ /* 0x000fe20000000037 */
[----:B--2---:R-:W-:Y:S01]  /*66f0*/  FFMA R64, R10, R82, R101 ;  /* 0x000000520a407223 */ /* 0x004fe20000000065 */
[----:B------:R-:W-:Y:S01]  /*6700*/  FFMA R66, R75, R66, R89 ;  /* 0x000000424b427223 */ /* 0x000fe20000000059 */
[----:B------:R-:W-:Y:S01]  /*6710*/  FFMA R104, R48, R75, R115 ;  /* 0x0000004b30687223 */ /* 0x000fe20000000073 */
[C---:B------:R-:W-:Y:S01]  /*6720*/  FFMA R101, R10.reuse, R33, R24 ;  /* 0x000000210a657223 */ /* 0x040fe20000000018 */
[----:B------:R-:W-:Y:S01]  /*6730*/  FFMA R65, R121, R39, R38 ;  /* 0x0000002779417223 */ /* 0x000fe20000000026 */
[C---:B------:R-:W-:Y:S01]  /*6740*/  FFMA R91, R10.reuse, R27, R96 ;  /* 0x0000001b0a5b7223 */ /* 0x040fe20000000060 */
[C---:B------:R-:W-:Y:S01]  /*6750*/  FFMA R92, R10.reuse, R86, R13 ;  /* 0x000000560a5c7223 */ /* 0x040fe2000000000d */
[----:B------:R-:W-:Y:S01]  /*6760*/  FFMA R115, R10, R67, R100 ;  /* 0x000000430a737223 */ /* 0x000fe20000000064 */
[-C--:B------:R-:W-:Y:S01]  /*6770*/  FFMA R55, R33, R11.reuse, R62 ;  /* 0x0000000b21377223 */ /* 0x080fe2000000003e */
[-C--:B------:R-:W-:Y:S01]  /*6780*/  FFMA R48, R86, R11.reuse, R97 ;  /* 0x0000000b56307223 */ /* 0x080fe20000000061 */
[----:B------:R-:W-:Y:S01]  /*6790*/  FFMA R89, R67, R11, R90 ;  /* 0x0000000b43597223 */ /* 0x000fe2000000005a */
[----:B------:R-:W-:Y:S01]  /*67a0*/  FFMA R121, R10, R49, R112 ;  /* 0x000000310a797223 */ /* 0x000fe20000000070 */
[CC--:B---3--:R-:W-:Y:S01]  /*67b0*/  FFMA R96, R20.reuse, R10.reuse, R111 ;  /* 0x0000000a14607223 */ /* 0x0c8fe2000000006f */
[----:B----4-:R-:W-:Y:S01]  /*67c0*/  FFMA R24, R20, R37, R117 ;  /* 0x0000002514187223 */ /* 0x010fe20000000075 */
[-C--:B------:R-:W-:Y:S01]  /*67d0*/  FFMA R41, R82, R11.reuse, R41 ;  /* 0x0000000b52297223 */ /* 0x080fe20000000029 */
[-C--:B------:R-:W-:Y:S01]  /*67e0*/  FFMA R13, R27, R11.reuse, R68 ;  /* 0x0000000b1b0d7223 */ /* 0x080fe20000000044 */
[-C--:B------:R-:W-:Y:S01]  /*67f0*/  FFMA R97, R49, R11.reuse, R114 ;  /* 0x0000000b31617223 */ /* 0x080fe20000000072 */
[----:B-----5:R-:W-:Y:S01]  /*6800*/  FFMA R100, R28, R10, R123 ;  /* 0x0000000a1c647223 */ /* 0x020fe2000000007b */
[-C--:B------:R-:W-:Y:S01]  /*6810*/  FFMA R62, R20, R11.reuse, R77 ;  /* 0x0000000b143e7223 */ /* 0x080fe2000000004d */
[----:B------:R-:W-:Y:S01]  /*6820*/  FFMA R90, R28, R11, R125 ;  /* 0x0000000b1c5a7223 */ /* 0x000fe2000000007d */
[----:B------:R-:W-:Y:S01]  /*6830*/  FFMA R117, R33, R37, R108 ;  /* 0x0000002521757223 */ /* 0x000fe2000000006c */
[----:B------:R-:W1:Y:S01]  /*6840*/  LDS.64 R10, [R94+0x2450] ;  /* 0x002450005e0a7984 */ /* 0x000e620000000a00 */
[C---:B------:R-:W-:Y:S01]  /*6850*/  FFMA R112, R36.reuse, R82, R57 ;  /* 0x0000005224707223 */ /* 0x040fe20000000039 */
[----:B------:R-:W-:Y:S01]  /*6860*/  FFMA R77, R36, R33, R16 ;  /* 0x00000021244d7223 */ /* 0x000fe20000000010 */
[----:B------:R-:W-:Y:S01]  /*6870*/  FFMA R108, R86, R37, R119 ;  /* 0x00000025566c7223 */ /* 0x000fe20000000077 */
[C---:B------:R-:W-:Y:S01]  /*6880*/  FFMA R57, R36.reuse, R27, R54 ;  /* 0x0000001b24397223 */ /* 0x040fe20000000036 */
[----:B------:R-:W-:Y:S01]  /*6890*/  FFMA R16, R36, R86, R107 ;  /* 0x0000005624107223 */ /* 0x000fe2000000006b */
[-C--:B------:R-:W-:Y:S01]  /*68a0*/  FFMA R114, R28, R36.reuse, R109 ;  /* 0x000000241c727223 */ /* 0x080fe2000000006d */
[----:B------:R-:W-:Y:S01]  /*68b0*/  FFMA R119, R67, R37, R106 ;  /* 0x0000002543777223 */ /* 0x000fe2000000006a */
[----:B------:R-:W-:Y:S01]  /*68c0*/  FFMA R54, R20, R36, R69 ;  /* 0x0000002414367223 */ /* 0x000fe20000000045 */
[C---:B------:R-:W-:Y:S01]  /*68d0*/  FFMA R107, R36.reuse, R67, R74 ;  /* 0x00000043246b7223 */ /* 0x040fe2000000004a */
[----:B------:R-:W-:Y:S01]  /*68e0*/  FFMA R109, R36, R49, R102 ;  /* 0x00000031246d7223 */ /* 0x000fe20000000066 */
[-C--:B------:R-:W-:Y:S01]  /*68f0*/  FFMA R111, R82, R37.reuse, R105 ;  /* 0x00000025526f7223 */ /* 0x080fe20000000069 */
[-C--:B------:R-:W-:Y:S01]  /*6900*/  FFMA R123, R27, R37.reuse, R52 ;  /* 0x000000251b7b7223 */ /* 0x080fe20000000034 */
[CC--:B------:R-:W-:Y:S01]  /*6910*/  FFMA R106, R28.reuse, R37.reuse, R73 ;  /* 0x000000251c6a7223 */ /* 0x0c0fe20000000049 */
[----:B------:R-:W-:Y:S01]  /*6920*/  FFMA R125, R49, R37, R110 ;  /* 0x00000025317d7223 */ /* 0x000fe2000000006e */
[----:B------:R-:W-:Y:S01]  /*6930*/  FFMA R81, R75, R81, R70 ;  /* 0x000000514b517223 */ /* 0x000fe20000000046 */
[----:B------:R-:W2:Y:S01]  /*6940*/  LDS.128 R36, [R94+0x2650] ;  /* 0x002650005e247984 */ /* 0x000ea20000000c00 */
[----:B0-----:R-:W-:Y:S01]  /*6950*/  FFMA R102, R28, R14, R93 ;  /* 0x0000000e1c667223 */ /* 0x001fe2000000005d */
[----:B------:R-:W-:Y:S01]  /*6960*/  FFMA R93, R14, R49, R98 ;  /* 0x000000310e5d7223 */ /* 0x000fe20000000062 */
        /* <DEDUP_REMOVED lines=12> */
[-C--:B------:R-:W-:Y:S01]  /*6a30*/  FFMA R110, R28, R15.reuse, R59 ;  /* 0x0000000f1c6e7223 */ /* 0x080fe2000000003b */
[----:B------:R-:W0:Y:S01]  /*6a40*/  LDS.128 R68, [R95+0xd0] ;  /* 0x0000d0005f447984 */ /* 0x000e220000000c00 */
[----:B------:R-:W-:-:S03]  /*6a50*/  FFMA R59, R49, R15, R104 ;  /* 0x0000000f313b7223 */ /* 0x000fc60000000068 */
[----:B------:R-:W3:Y:S01]  /*6a60*/  LDS.128 R72, [R95+0x2e0] ;  /* 0x0002e0005f487984 */ /* 0x000ee20000000c00 */
[----:B-1----:R-:W-:Y:S01]  /*6a70*/  FFMA R116, R20, R10, R47 ;  /* 0x0000000a14747223 */ /* 0x002fe2000000002f */
[C---:B------:R-:W-:Y:S01]  /*6a80*/  FFMA R47, R10.reuse, R33, R76 ;  /* 0x000000210a2f7223 */ /* 0x040fe2000000004c */
[C---:B------:R-:W-:Y:S01]  /*6a90*/  FFMA R66, R10.reuse, R82, R9 ;  /* 0x000000520a427223 */ /* 0x040fe20000000009 */
[C---:B------:R-:W-:Y:S01]  /*6aa0*/  FFMA R76, R10.reuse, R86, R53 ;  /* 0x000000560a4c7223 */ /* 0x040fe20000000035 */
[----:B------:R-:W-:Y:S01]  /*6ab0*/  FFMA R113, R10, R27, R12 ;  /* 0x0000001b0a717223 */ /* 0x000fe2000000000c */
[-C--:B------:R-:W-:Y:S01]  /*6ac0*/  FFMA R53, R27, R11.reuse, R46 ;  /* 0x0000000b1b357223 */ /* 0x080fe2000000002e */
[----:B------:R-:W-:Y:S01]  /*6ad0*/  FFMA R120, R20, R11, R25 ;  /* 0x0000000b14787223 */ /* 0x000fe20000000019 */
[----:B------:R-:W1:Y:S01]  /*6ae0*/  LDS R12, [R17+0x264c] ;  /* 0x00264c00110c7984 */ /* 0x000e620000000800 */
[----:B------:R-:W-:Y:S01]  /*6af0*/  FFMA R104, R10, R67, R42 ;  /* 0x000000430a687223 */ /* 0x000fe2000000002a */
[----:B------:R-:W-:Y:S01]  /*6b00*/  FFMA R42, R28, R10, R99 ;  /* 0x0000000a1c2a7223 */ /* 0x000fe20000000063 */
[----:B------:R-:W-:Y:S01]  /*6b10*/  FFMA R118, R10, R49, R88 ;  /* 0x000000310a767223 */ /* 0x000fe20000000058 */
[----:B------:R-:W4:Y:S01]  /*6b20*/  LDS R15, [R94+0x264c] ;  /* 0x00264c005e0f7984 */ /* 0x000f220000000800 */
[-C--:B------:R-:W-:Y:S01]  /*6b30*/  FFMA R88, R82, R11.reuse, R43 ;  /* 0x0000000b52587223 */ /* 0x080fe2000000002b */
[-C--:B------:R-:W-:Y:S01]  /*6b40*/  FFMA R78, R33, R11.reuse, R78 ;  /* 0x0000000b214e7223 */ /* 0x080fe2000000004e */
[-C--:B------:R-:W-:Y:S01]  /*6b50*/  FFMA R122, R86, R11.reuse, R79 ;  /* 0x0000000b567a7223 */ /* 0x080fe2000000004f */
[----:B------:R-:W-:Y:S01]  /*6b60*/  FFMA R67, R67, R11, R80 ;  /* 0x0000000b43437223 */ /* 0x000fe20000000050 */
[----:B--2---:R-:W-:Y:S01]  /*6b70*/  FFMA R9, R36, R21, R24 ;  /* 0x0000001524097223 */ /* 0x004fe20000000018 */
[-C--:B------:R-:W-:Y:S01]  /*6b80*/  FFMA R39, R49, R11.reuse, R84 ;  /* 0x0000000b31277223 */ /* 0x080fe20000000054 */
[----:B------:R-:W2:Y:S01]  /*6b90*/  LDS.128 R24, [R17+0x2650] ;  /* 0x0026500011187984 */ /* 0x000ea20000000c00 */
[----:B------:R-:W-:Y:S01]  /*6ba0*/  FFMA R124, R28, R11, R65 ;  /* 0x0000000b1c7c7223 */ /* 0x000fe20000000041 */
[C---:B------:R-:W-:Y:S01]  /*6bb0*/  FFMA R46, R36.reuse, R50, R125 ;  /* 0x00000032242e7223 */ /* 0x040fe2000000007d */
[----:B------:R-:W-:Y:S01]  /*6bc0*/  FFMA R49, R29, R37, R42 ;  /* 0x000000251d317223 */ /* 0x000fe2000000002a */
[C---:B------:R-:W-:Y:S01]  /*6bd0*/  FFMA R10, R36.reuse, R34, R117 ;  /* 0x00000022240a7223 */ /* 0x040fe20000000075 */
[----:B------:R-:W-:Y:S01]  /*6be0*/  FFMA R33, R36, R29, R106 ;  /* 0x0000001d24217223 */ /* 0x000fe2000000006a */
[-C--:B------:R-:W-:Y:S01]  /*6bf0*/  FFMA R20, R34, R37.reuse, R47 ;  /* 0x0000002522147223 */ /* 0x080fe2000000002f */
[----:B------:R-:W-:Y:S01]  /*6c00*/  FFMA R28, R50, R37, R118 ;  /* 0x00000025321c7223 */ /* 0x000fe20000000076 */
[C---:B------:R-:W-:Y:S01]  /*6c10*/  FFMA R111, R36.reuse, R83, R111 ;  /* 0x00000053246f7223 */ /* 0x040fe2000000006f */
[----:B------:R-:W-:Y:S01]  /*6c20*/  FFMA R11, R36, R87, R108 ;  /* 0x00000057240b7223 */ /* 0x000fe2000000006c */
[-C--:B------:R-:W-:Y:S01]  /*6c30*/  FFMA R99, R83, R37.reuse, R66 ;  /* 0x0000002553637223 */ /* 0x080fe20000000042 */
[-C--:B------:R-:W-:Y:S01]  /*6c40*/  FFMA R43, R21, R37.reuse, R116 ;  /* 0x00000025152b7223 */ /* 0x080fe20000000074 */
[-C--:B------:R-:W-:Y:S01]  /*6c50*/  FFMA R47, R87, R37.reuse, R76 ;  /* 0x00000025572f7223 */ /* 0x080fe2000000004c */
[----:B------:R-:W-:Y:S01]  /*6c60*/  FFMA R86, R34, R38, R78 ;  /* 0x0000002622567223 */ /* 0x000fe2000000004e */
[C---:B0-----:R-:W-:Y:S01]  /*6c70*/  FFMA R80, R68.reuse, R36, R123 ;  /* 0x0000002444507223 */ /* 0x041fe2000000007b */
[-C--:B------:R-:W-:Y:S01]  /*6c80*/  FFMA R42, R68, R37.reuse, R113 ;  /* 0x00000025442a7223 */ /* 0x080fe20000000071 */
[-C--:B------:R-:W-:Y:S01]  /*6c90*/  FFMA R123, R83, R38.reuse, R88 ;  /* 0x00000026537b7223 */ /* 0x080fe20000000058 */
[----:B------:R-:W-:Y:S01]  /*6ca0*/  FFMA R117, R87, R38, R122 ;  /* 0x0000002657757223 */ /* 0x000fe2000000007a */
[C---:B---3--:R-:W-:Y:S01]  /*6cb0*/  FFMA R82, R72.reuse, R36, R119 ;  /* 0x0000002448527223 */ /* 0x048fe20000000077 */
[----:B------:R-:W-:Y:S01]  /*6cc0*/  FFMA R104, R72, R37, R104 ;  /* 0x0000002548687223 */ /* 0x000fe20000000068 */
[-C--:B------:R-:W-:Y:S01]  /*6cd0*/  FFMA R119, R21, R38.reuse, R120 ;  /* 0x0000002615777223 */ /* 0x080fe20000000078 */
[-C--:B------:R-:W-:Y:S01]  /*6ce0*/  FFMA R113, R29, R38.reuse, R124 ;  /* 0x000000261d717223 */ /* 0x080fe2000000007c */
[-C--:B------:R-:W-:Y:S01]  /*6cf0*/  FFMA R84, R50, R38.reuse, R39 ;  /* 0x0000002632547223 */ /* 0x080fe20000000027 */
[-C--:B------:R-:W-:Y:S01]  /*6d00*/  FFMA R88, R68, R38.reuse, R53 ;  /* 0x0000002644587223 */ /* 0x080fe20000000035 */
[----:B------:R-:W-:-:S02]  /*6d10*/  FFMA R106, R72, R38, R67 ;  /* 0x00000026486a7223 */ /* 0x000fc40000000043 */
[----:B------:R-:W0:Y:S01]  /*6d20*/  LDS.128 R36, [R17+0x2850] ;  /* 0x0028500011247984 */ /* 0x000e220000000c00 */
[C---:B-1----:R-:W-:Y:S01]  /*6d30*/  FFMA R125, R12.reuse, R21, R96 ;  /* 0x000000150c7d7223 */ /* 0x042fe20000000060 */
[C---:B------:R-:W-:Y:S01]  /*6d40*/  FFMA R96, R12.reuse, R34, R101 ;  /* 0x000000220c607223 */ /* 0x040fe20000000065 */
[----:B------:R-:W-:Y:S01]  /*6d50*/  FFMA R118, R12, R50, R121 ;  /* 0x000000320c767223 */ /* 0x000fe20000000079 */
[-C--:B------:R-:W-:Y:S01]  /*6d60*/  FFMA R108, R72, R12.reuse, R115 ;  /* 0x0000000c486c7223 */ /* 0x080fe20000000073 */
[C---:B----4-:R-:W-:Y:S01]  /*6d70*/  FFMA R101, R15.reuse, R83, R112 ;  /* 0x000000530f657223 */ /* 0x050fe20000000070 */
[C---:B------:R-:W-:Y:S01]  /*6d80*/  FFMA R121, R15.reuse, R87, R16 ;  /* 0x000000570f797223 */ /* 0x040fe20000000010 */
[C---:B------:R-:W-:Y:S01]  /*6d90*/  FFMA R53, R12.reuse, R83, R64 ;  /* 0x000000530c357223 */ /* 0x040fe20000000040 */
[----:B------:R-:W-:Y:S01]  /*6da0*/  FFMA R116, R12, R29, R100 ;  /* 0x0000001d0c747223 */ /* 0x000fe20000000064 */
[----:B------:R-:W-:Y:S01]  /*6db0*/  FFMA R115, R15, R21, R54 ;  /* 0x000000150f737223 */ /* 0x000fe20000000036 */
[----:B------:R-:W-:Y:S01]  /*6dc0*/  FFMA R16, R72, R15, R107 ;  /* 0x0000000f48107223 */ /* 0x000fe2000000006b */
[----:B------:R-:W-:Y:S01]  /*6dd0*/  FFMA R91, R68, R12, R91 ;  /* 0x0000000c445b7223 */ /* 0x000fe2000000005b */
[C---:B--2---:R-:W-:Y:S01]  /*6de0*/  FFMA R27, R24.reuse, R21, R62 ;  /* 0x00000015181b7223 */ /* 0x044fe2000000003e */
[C---:B------:R-:W-:Y:S01]  /*6df0*/  FFMA R62, R24.reuse, R34, R55 ;  /* 0x00000022183e7223 */ /* 0x040fe20000000037 */
[----:B------:R-:W-:Y:S01]  /*6e00*/  FFMA R55, R24, R87, R48 ;  /* 0x0000005718377223 */ /* 0x000fe20000000030 */
        /* <DEDUP_REMOVED lines=11> */
[-C--:B------:R-:W-:Y:S01]  /*6ec0*/  FFMA R83, R83, R26.reuse, R14 ;  /* 0x0000001a53537223 */ /* 0x080fe2000000000e */
[----:B------:R-:W1:Y:S01]  /*6ed0*/  LDS.128 R64, [R95+0x50] ;  /* 0x000050005f407984 */ /* 0x000e620000000c00 */
[-C--:B------:R-:W-:Y:S01]  /*6ee0*/  FFMA R52, R68, R25.reuse, R103 ;  /* 0x0000001944347223 */ /* 0x080fe20000000067 */
[-C--:B------:R-:W-:Y:S01]  /*6ef0*/  FFMA R103, R21, R25.reuse, R18 ;  /* 0x0000001915677223 */ /* 0x080fe20000000012 */
[-C--:B------:R-:W-:Y:S01]  /*6f00*/  FFMA R18, R34, R25.reuse, R105 ;  /* 0x0000001922127223 */ /* 0x080fe20000000069 */
[----:B------:R-:W2:Y:S01]  /*6f10*/  LDS.128 R12, [R94+0x2850] ;  /* 0x002850005e0c7984 */ /* 0x000ea20000000c00 */
[-C--:B------:R-:W-:Y:S01]  /*6f20*/  FFMA R105, R87, R25.reuse, R58 ;  /* 0x0000001957697223 */ /* 0x080fe2000000003a */
[-C--:B------:R-:W-:Y:S01]  /*6f30*/  FFMA R58, R72, R25.reuse, R63 ;  /* 0x00000019483a7223 */ /* 0x080fe2000000003f */
[-C--:B------:R-:W-:Y:S01]  /*6f40*/  FFMA R63, R29, R25.reuse, R102 ;  /* 0x000000191d3f7223 */ /* 0x080fe20000000066 */
        /* <DEDUP_REMOVED lines=8> */
[-C--:B0-----:R-:W-:Y:S01]  /*6fd0*/  FFMA R93, R73, R37.reuse, R48 ;  /* 0x00000025495d7223 */ /* 0x081fe20000000030 */
[----:B------:R-:W-:Y:S01]  /*6fe0*/  FFMA R26, R50, R26, R59 ;  /* 0x0000001a321a7223 */ /* 0x000fe2000000003b */
[-C--:B------:R-:W-:Y:S01]  /*6ff0*/  FFMA R48, R30, R37.reuse, R89 ;  /* 0x000000251e307223 */ /* 0x080fe20000000059 */
[-C--:B------:R-:W-:Y:S01]  /*7000*/  FFMA R59, R69, R37.reuse, R112 ;  /* 0x00000025453b7223 */ /* 0x080fe20000000070 */
[C---:B------:R-:W-:Y:S01]  /*7010*/  FFMA R85, R35.reuse, R37, R62 ;  /* 0x0000002523557223 */ /* 0x040fe2000000003e */
        /* <DEDUP_REMOVED lines=12> */
[-C--:B------:R-:W-:Y:S01]  /*70e0*/  FFMA R72, R22, R37.reuse, R27 ;  /* 0x0000002516487223 */ /* 0x080fe2000000001b */
[----:B------:R-:W-:Y:S01]  /*70f0*/  FFMA R109, R51, R37, R24 ;  /* 0x00000025336d7223 */ /* 0x000fe20000000018 */
[----:B------:R-:W-:Y:S01]  /*7100*/  FFMA R98, R30, R39, R81 ;  /* 0x000000271e627223 */ /* 0x000fe20000000051 */
[C---:B-1----:R-:W-:Y:S01]  /*7110*/  FFMA R58, R64.reuse, R38, R97 ;  /* 0x00000026403a7223 */ /* 0x042fe20000000061 */
[C---:B------:R-:W-:Y:S01]  /*7120*/  FFMA R96, R64.reuse, R37, R41 ;  /* 0x0000002540607223 */ /* 0x040fe20000000029 */
[----:B------:R-:W-:Y:S01]  /*7130*/  FFMA R97, R69, R39, R68 ;  /* 0x0000002745617223 */ /* 0x000fe20000000044 */
[C---:B------:R-:W-:Y:S01]  /*7140*/  FFMA R50, R64.reuse, R36, R53 ;  /* 0x0000002440327223 */ /* 0x040fe20000000035 */
[----:B--2---:R-:W-:Y:S01]  /*7150*/  FFMA R112, R64, R12, R101 ;  /* 0x0000000c40707223 */ /* 0x004fe20000000065 */
[C---:B------:R-:W-:Y:S01]  /*7160*/  FFMA R101, R12.reuse, R73, R16 ;  /* 0x000000490c657223 */ /* 0x040fe20000000010 */
[C---:B------:R-:W-:Y:S01]  /*7170*/  FFMA R16, R12.reuse, R30, R107 ;  /* 0x0000001e0c107223 */ /* 0x040fe2000000006b */
[----:B------:R-:W-:Y:S01]  /*7180*/  FFMA R107, R12, R51, R100 ;  /* 0x000000330c6b7223 */ /* 0x000fe20000000064 */
[C---:B---3--:R-:W-:Y:S01]  /*7190*/  FFMA R90, R76.reuse, R38, R105 ;  /* 0x000000264c5a7223 */ /* 0x048fe20000000069 */
[----:B------:R-:W-:Y:S01]  /*71a0*/  FFMA R105, R35, R39, R34 ;  /* 0x0000002723697223 */ /* 0x000fe20000000022 */
[C---:B------:R-:W-:Y:S01]  /*71b0*/  FFMA R92, R76.reuse, R36, R92 ;  /* 0x000000244c5c7223 */ /* 0x040fe2000000005c */
[----:B------:R-:W-:Y:S01]  /*71c0*/  FFMA R102, R76, R37, R55 ;  /* 0x000000254c667223 */ /* 0x000fe20000000037 */
[----:B------:R-:W-:Y:S01]  /*71d0*/  FFMA R41, R69, R38, R52 ;  /* 0x0000002645297223 */ /* 0x000fe20000000034 */
[-C--:B------:R-:W-:Y:S01]  /*71e0*/  FFMA R68, R22, R39.reuse, R25 ;  /* 0x0000002716447223 */ /* 0x080fe20000000019 */
[-C--:B------:R-:W-:Y:S01]  /*71f0*/  FFMA R34, R51, R39.reuse, R26 ;  /* 0x0000002733227223 */ /* 0x080fe2000000001a */
[-C--:B------:R-:W-:Y:S01]  /*7200*/  FFMA R108, R64, R39.reuse, R83 ;  /* 0x00000027406c7223 */ /* 0x080fe20000000053 */
[----:B------:R-:W-:Y:S01]  /*7210*/  FFMA R110, R76, R39, R87 ;  /* 0x000000274c6e7223 */ /* 0x000fe20000000057 */
[----:B------:R-:W-:Y:S01]  /*7220*/  FFMA R100, R22, R13, R9 ;  /* 0x0000000d16647223 */ /* 0x000fe20000000009 */
[----:B------:R-:W0:Y:S01]  /*7230*/  LDS.128 R24, [R94+0x2a50] ;  /* 0x002a50005e187984 */ /* 0x000e220000000c00 */
[C---:B------:R-:W-:Y:S01]  /*7240*/  FFMA R57, R12.reuse, R69, R57 ;  /* 0x000000450c397223 */ /* 0x040fe20000000039 */
[C---:B------:R-:W-:Y:S01]  /*7250*/  FFMA R114, R12.reuse, R22, R115 ;  /* 0x000000160c727223 */ /* 0x040fe20000000073 */
[----:B------:R-:W-:Y:S01]  /*7260*/  FFMA R87, R12, R35, R54 ;  /* 0x000000230c577223 */ /* 0x000fe20000000036 */
[----:B------:R-:W1:Y:S01]  /*7270*/  LDS.128 R36, [R95+0x1e0] ;  /* 0x0001e0005f247984 */ /* 0x000e620000000c00 */
[----:B------:R-:W-:Y:S01]  /*7280*/  FFMA R118, R76, R12, R121 ;  /* 0x0000000c4c767223 */ /* 0x000fe20000000079 */
[-C--:B------:R-:W-:Y:S01]  /*7290*/  FFMA R9, R35, R13.reuse, R10 ;  /* 0x0000000d23097223 */ /* 0x080fe2000000000a */
[-C--:B------:R-:W-:Y:S01]  /*72a0*/  FFMA R12, R64, R13.reuse, R111 ;  /* 0x0000000d400c7223 */ /* 0x080fe2000000006f */
        /* <DEDUP_REMOVED lines=12> */
[CC--:B------:R-:W-:Y:S01]  /*7370*/  FFMA R47, R73.reuse, R14.reuse, R104 ;  /* 0x0000000e492f7223 */ /* 0x0c0fe20000000068 */
[-C--:B------:R-:W-:Y:S01]  /*7380*/  FFMA R104, R30, R14.reuse, R49 ;  /* 0x0000000e1e687223 */ /* 0x080fe20000000031 */
[-C--:B------:R-:W-:Y:S01]  /*7390*/  FFMA R22, R22, R15.reuse, R119 ;  /* 0x0000000f16167223 */ /* 0x080fe20000000077 */
[-C--:B------:R-:W-:Y:S01]  /*73a0*/  FFMA R73, R73, R15.reuse, R106 ;  /* 0x0000000f49497223 */ /* 0x080fe2000000006a */
[----:B------:R-:W-:Y:S01]  /*73b0*/  FFMA R49, R51, R14, R28 ;  /* 0x0000000e33317223 */ /* 0x000fe2000000001c */
[----:B------:R-:W4:Y:S01]  /*73c0*/  LDS R119, [R94+0x2a60] ;  /* 0x002a60005e777984 */ /* 0x000f220000000800 */
[-C--:B------:R-:W-:Y:S01]  /*73d0*/  FFMA R69, R69, R15.reuse, R88 ;  /* 0x0000000f45457223 */ /* 0x080fe20000000058 */
[-C--:B------:R-:W-:Y:S01]  /*73e0*/  FFMA R51, R51, R15.reuse, R84 ;  /* 0x0000000f33337223 */ /* 0x080fe20000000054 */
[-C--:B------:R-:W-:Y:S01]  /*73f0*/  FFMA R35, R35, R15.reuse, R86 ;  /* 0x0000000f23237223 */ /* 0x080fe20000000056 */
[-C--:B------:R-:W-:Y:S01]  /*7400*/  FFMA R64, R64, R15.reuse, R123 ;  /* 0x0000000f40407223 */ /* 0x080fe2000000007b */
[-C--:B------:R-:W-:Y:S01]  /*7410*/  FFMA R76, R76, R15.reuse, R117 ;  /* 0x0000000f4c4c7223 */ /* 0x080fe20000000075 */
[----:B------:R-:W-:Y:S01]  /*7420*/  FFMA R30, R30, R15, R113 ;  /* 0x0000000f1e1e7223 */ /* 0x000fe20000000071 */
[C---:B0-----:R-:W-:Y:S01]  /*7430*/  FFMA R84, R25.reuse, R74, R101 ;  /* 0x0000004a19547223 */ /* 0x041fe20000000065 */
[-C--:B------:R-:W-:Y:S01]  /*7440*/  FFMA R88, R70, R26.reuse, R111 ;  /* 0x0000001a46587223 */ /* 0x080fe2000000006f */
[----:B------:R-:W-:Y:S01]  /*7450*/  FFMA R101, R25, R31, R16 ;  /* 0x0000001f19657223 */ /* 0x000fe20000000010 */
[-C--:B------:R-:W-:Y:S01]  /*7460*/  FFMA R111, R23, R26.reuse, R100 ;  /* 0x0000001a176f7223 */ /* 0x080fe20000000064 */
[-C--:B-1----:R-:W-:Y:S01]  /*7470*/  FFMA R106, R36, R26.reuse, R9 ;  /* 0x0000001a246a7223 */ /* 0x082fe20000000009 */
[-C--:B------:R-:W-:Y:S01]  /*7480*/  FFMA R9, R65, R27.reuse, R46 ;  /* 0x0000001b41097223 */ /* 0x080fe2000000002e */
        /* <DEDUP_REMOVED lines=8> */
[----:B--2---:R-:W-:Y:S01]  /*7510*/  FFMA R86, R52, R25, R107 ;  /* 0x0000001934567223 */ /* 0x004fe2000000006b */
[-C--:B---3--:R-:W-:Y:S01]  /*7520*/  FFMA R80, R36, R27.reuse, R43 ;  /* 0x0000001b24507223 */ /* 0x088fe2000000002b */
[-C--:B------:R-:W-:Y:S01]  /*7530*/  FFMA R87, R65, R26.reuse, R12 ;  /* 0x0000001a41577223 */ /* 0x080fe2000000000c */
[----:B------:R-:W0:Y:S01]  /*7540*/  LDS R43, [R17+0x2a60] ;  /* 0x002a6000112b7984 */ /* 0x000e220000000800 */
[CC--:B------:R-:W-:Y:S01]  /*7550*/  FFMA R112, R52.reuse, R26.reuse, R13 ;  /* 0x0000001a34707223 */ /* 0x0c0fe2000000000d */
[----:B------:R-:W-:Y:S01]  /*7560*/  FFMA R47, R31, R27, R104 ;  /* 0x0000001b1f2f7223 */ /* 0x000fe20000000068 */
[C---:B------:R-:W-:Y:S01]  /*7570*/  FFMA R57, R25.reuse, R23, R114 ;  /* 0x0000001719397223 */ /* 0x040fe20000000072 */
[----:B------:R-:W1:Y:S01]  /*7580*/  LDS.64 R10, [R17+0x2c58] ;  /* 0x002c5800110a7984 */ /* 0x000e620000000a00 */
[----:B------:R-:W-:Y:S01]  /*7590*/  FFMA R113, R25, R77, R118 ;  /* 0x0000004d19717223 */ /* 0x000fe20000000076 */
[----:B------:R-:W-:Y:S01]  /*75a0*/  FFMA R117, R31, R26, R120 ;  /* 0x0000001a1f757223 */ /* 0x000fe20000000078 */
[-C--:B------:R-:W-:Y:S01]  /*75b0*/  FFMA R107, R77, R27.reuse, R20 ;  /* 0x0000001b4d6b7223 */ /* 0x080fe20000000014 */
[----:B------:R-:W-:Y:S01]  /*75c0*/  FFMA R104, R52, R27, R49 ;  /* 0x0000001b34687223 */ /* 0x000fe20000000031 */
[----:B------:R-:W2:Y:S01]  /*75d0*/  LDS.128 R12, [R95+0x160] ;  /* 0x000160005f0c7984 */ /* 0x000ea20000000c00 */
[C---:B------:R-:W-:Y:S01]  /*75e0*/  FFMA R49, R81.reuse, R65, R50 ;  /* 0x0000004151317223 */ /* 0x040fe20000000032 */
[C---:B------:R-:W-:Y:S01]  /*75f0*/  FFMA R20, R81.reuse, R70, R91 ;  /* 0x0000004651147223 */ /* 0x040fe2000000005b */
[C---:B------:R-:W-:Y:S01]  /*7600*/  FFMA R91, R81.reuse, R23, R32 ;  /* 0x00000017515b7223 */ /* 0x040fe20000000020 */
[----:B------:R-:W3:Y:S01]  /*7610*/  LDS.128 R24, [R95+0x370] ;  /* 0x000370005f187984 */ /* 0x000ee20000000c00 */
[C---:B------:R-:W-:Y:S01]  /*7620*/  FFMA R121, R81.reuse, R77, R92 ;  /* 0x0000004d51797223 */ /* 0x040fe2000000005c */
[C---:B------:R-:W-:Y:S01]  /*7630*/  FFMA R50, R81.reuse, R74, R21 ;  /* 0x0000004a51327223 */ /* 0x040fe20000000015 */
[----:B------:R-:W-:Y:S01]  /*7640*/  FFMA R32, R36, R81, R19 ;  /* 0x0000005124207223 */ /* 0x000fe20000000013 */
[----:B------:R-:W-:Y:S01]  /*7650*/  FFMA R21, R81, R31, R116 ;  /* 0x0000001f51157223 */ /* 0x000fe20000000074 */
        /* <DEDUP_REMOVED lines=14> */
[----:B------:R-:W5:Y:S01]  /*7740*/  LDS.64 R18, [R94+0x2c58] ;  /* 0x002c58005e127984 */ /* 0x000f620000000a00 */
[----:B----4-:R-:W-:Y:S01]  /*7750*/  FFMA R41, R119, R65, R64 ;  /* 0x0000004177297223 */ /* 0x010fe20000000040 */
[----:B------:R-:W-:Y:S01]  /*7760*/  FFMA R93, R65, R83, R58 ;  /* 0x00000053415d7223 */ /* 0x000fe2000000003a */
[----:B------:R-:W-:Y:S01]  /*7770*/  FFMA R64, R36, R119, R35 ;  /* 0x0000007724407223 */ /* 0x000fe20000000023 */
[----:B------:R-:W-:Y:S01]  /*7780*/  FFMA R109, R23, R83, R62 ;  /* 0x00000053176d7223 */ /* 0x000fe2000000003e */
[C---:B------:R-:W-:Y:S01]  /*7790*/  FFMA R35, R119.reuse, R77, R76 ;  /* 0x0000004d77237223 */ /* 0x040fe2000000004c */
[----:B------:R-:W4:Y:S01]  /*77a0*/  LDS.64 R58, [R17+0x2c60] ;  /* 0x002c6000113a7984 */ /* 0x000f220000000a00 */
        /* <DEDUP_REMOVED lines=8> */
[----:B------:R-:W-:Y:S01]  /*7830*/  FFMA R97, R43, R31, R98 ;  /* 0x0000001f2b617223 */ /* 0x000fe20000000062 */
[----:B------:R-:W-:Y:S01]  /*7840*/  FFMA R68, R52, R43, R34 ;  /* 0x0000002b34447223 */ /* 0x000fe20000000022 */
[----:B-1----:R-:W-:Y:S01]  /*7850*/  FFMA R125, R10, R37, R32 ;  /* 0x000000250a7d7223 */ /* 0x002fe20000000020 */
[C---:B------:R-:W-:Y:S01]  /*7860*/  FFMA R63, R119.reuse, R23, R22 ;  /* 0x00000017773f7223 */ /* 0x040fe20000000016 */
[----:B------:R-:W-:Y:S01]  /*7870*/  FFMA R69, R119, R31, R30 ;  /* 0x0000001f77457223 */ /* 0x000fe2000000001e */
[----:B------:R-:W-:Y:S01]  /*7880*/  FFMA R36, R36, R43, R105 ;  /* 0x0000002b24247223 */ /* 0x000fe20000000069 */
[----:B------:R-:W-:Y:S01]  /*7890*/  FFMA R77, R43, R77, R110 ;  /* 0x0000004d2b4d7223 */ /* 0x000fe2000000006e */
[C---:B------:R-:W-:Y:S01]  /*78a0*/  FFMA R32, R10.reuse, R78, R121 ;  /* 0x0000004e0a207223 */ /* 0x040fe20000000079 */
[----:B------:R-:W-:Y:S01]  /*78b0*/  FFMA R98, R10, R53, R92 ;  /* 0x000000350a627223 */ /* 0x000fe2000000005c */
[----:B--2---:R-:W-:Y:S01]  /*78c0*/  FFMA R108, R12, R10, R91 ;  /* 0x0000000a0c6c7223 */ /* 0x004fe2000000005b */
[-C--:B------:R-:W-:Y:S01]  /*78d0*/  FFMA R83, R71, R11.reuse, R96 ;  /* 0x0000000b47537223 */ /* 0x080fe20000000060 */
[----:B------:R-:W-:Y:S01]  /*78e0*/  FFMA R52, R78, R11, R85 ;  /* 0x0000000b4e347223 */ /* 0x000fe20000000055 */
[C---:B------:R-:W-:Y:S01]  /*78f0*/  FFMA R34, R10.reuse, R66, R49 ;  /* 0x000000420a227223 */ /* 0x040fe20000000031 */
[C---:B------:R-:W-:Y:S01]  /*7900*/  FFMA R105, R10.reuse, R71, R20 ;  /* 0x000000470a697223 */ /* 0x040fe20000000014 */
[----:B------:R-:W-:Y:S01]  /*7910*/  FFMA R121, R10, R75, R50 ;  /* 0x0000004b0a797223 */ /* 0x000fe20000000032 */
[----:B---3--:R-:W-:Y:S01]  /*7920*/  FFMA R110, R24, R10, R21 ;  /* 0x0000000a186e7223 */ /* 0x008fe20000000015 */
[-C--:B------:R-:W-:Y:S01]  /*7930*/  FFMA R43, R66, R11.reuse, R29 ;  /* 0x0000000b422b7223 */ /* 0x080fe2000000001d */
[-C--:B------:R-:W-:Y:S01]  /*7940*/  FFMA R91, R37, R11.reuse, R72 ;  /* 0x0000000b255b7223 */ /* 0x080fe20000000048 */
[-C--:B------:R-:W-:Y:S01]  /*7950*/  FFMA R85, R75, R11.reuse, R102 ;  /* 0x0000000b4b557223 */ /* 0x080fe20000000066 */
[-C--:B------:R-:W-:Y:S01]  /*7960*/  FFMA R119, R53, R11.reuse, R114 ;  /* 0x0000000b35777223 */ /* 0x080fe20000000072 */
[-C--:B------:R-:W-:Y:S01]  /*7970*/  FFMA R92, R12, R11.reuse, R81 ;  /* 0x0000000b0c5c7223 */ /* 0x080fe20000000051 */
[----:B------:R-:W-:Y:S01]  /*7980*/  FFMA R96, R24, R11, R123 ;  /* 0x0000000b18607223 */ /* 0x000fe2000000007b */
[----:B------:R-:W0:Y:S01]  /*7990*/  LDS.128 R20, [R94+0x2e60] ;  /* 0x002e60005e147984 */ /* 0x000e220000000c00 */
[----:B-----5:R-:W-:-:S03]  /*79a0*/  FFMA R114, R12, R18, R57 ;  /* 0x000000120c727223 */ /* 0x020fc60000000039 */
[----:B------:R-:W1:Y:S01]  /*79b0*/  LDS.64 R10, [R94+0x2c60] ;  /* 0x002c60005e0a7984 */ /* 0x000e620000000a00 */
[----:B------:R-:W-:Y:S01]  /*79c0*/  FFMA R72, R12, R19, R111 ;  /* 0x000000130c487223 */ /* 0x000fe2000000006f */
[C---:B------:R-:W-:Y:S01]  /*79d0*/  FFMA R102, R18.reuse, R66, R99 ;  /* 0x0000004212667223 */ /* 0x040fe20000000063 */
[C---:B------:R-:W-:Y:S01]  /*79e0*/  FFMA R57, R18.reuse, R37, R16 ;  /* 0x0000002512397223 */ /* 0x040fe20000000010 */
[----:B------:R-:W-:Y:S01]  /*79f0*/  FFMA R111, R37, R19, R106 ;  /* 0x00000013256f7223 */ /* 0x000fe2000000006a */
        /* <DEDUP_REMOVED lines=8> */
[-C--:B------:R-:W-:Y:S01]  /*7a80*/  FFMA R123, R71, R19.reuse, R88 ;  /* 0x00000013477b7223 */ /* 0x080fe20000000058 */
[----:B------:R-:W-:Y:S01]  /*7a90*/  FFMA R100, R24, R19, R117 ;  /* 0x0000001318647223 */ /* 0x000fe20000000075 */
[C---:B----4-:R-:W-:Y:S01]  /*7aa0*/  FFMA R87, R58.reuse, R37, R82 ;  /* 0x000000253a577223 */ /* 0x050fe20000000052 */
        /* <DEDUP_REMOVED lines=16> */
[----:B------:R-:W2:Y:S04]  /*7bb0*/  LDS.128 R28, [R95+0xe0] ;  /* 0x0000e0005f1c7984 */ /* 0x000ea80000000c00 */
[----:B------:R-:W3:Y:S01]  /*7bc0*/  LDS.128 R48, [R95+0x2f0] ;  /* 0x0002f0005f307984 */ /* 0x000ee20000000c00 */
[----:B0-----:R-:W-:Y:S01]  /*7bd0*/  FFMA R113, R20, R67, R113 ;  /* 0x0000004314717223 */ /* 0x001fe20000000071 */
[C---:B-1----:R-:W-:Y:S01]  /*7be0*/  FFMA R68, R10.reuse, R66, R9 ;  /* 0x000000420a447223 */ /* 0x042fe20000000009 */
[C---:B------:R-:W-:Y:S01]  /*7bf0*/  FFMA R70, R10.reuse, R78, R107 ;  /* 0x0000004e0a467223 */ /* 0x040fe2000000006b */
[----:B------:R-:W-:Y:S01]  /*7c00*/  FFMA R107, R10, R75, R42 ;  /* 0x0000004b0a6b7223 */ /* 0x000fe2000000002a */
[----:B------:R-:W-:Y:S01]  /*7c10*/  FFMA R23, R75, R11, R76 ;  /* 0x0000000b4b177223 */ /* 0x000fe2000000004c */
[----:B------:R-:W-:Y:S01]  /*7c20*/  FFMA R9, R20, R13, R72 ;  /* 0x0000000d14097223 */ /* 0x000fe20000000048 */
[-C--:B------:R-:W-:Y:S01]  /*7c30*/  FFMA R116, R12, R10.reuse, R33 ;  /* 0x0000000a0c747223 */ /* 0x080fe20000000021 */
[----:B------:R-:W0:Y:S01]  /*7c40*/  LDS.128 R72, [R17+0x2e60] ;  /* 0x002e600011487984 */ /* 0x000e220000000c00 */
[C---:B------:R-:W-:Y:S01]  /*7c50*/  FFMA R120, R10.reuse, R53, R104 ;  /* 0x000000350a787223 */ /* 0x040fe20000000068 */
[----:B------:R-:W-:Y:S01]  /*7c60*/  FFMA R97, R10, R71, R46 ;  /* 0x000000470a617223 */ /* 0x000fe2000000002e */
[----:B------:R-:W-:Y:S01]  /*7c70*/  FFMA R104, R71, R11, R62 ;  /* 0x0000000b47687223 */ /* 0x000fe2000000003e */
[----:B------:R-:W1:Y:S01]  /*7c80*/  LDS R33, [R17+0x2e5c] ;  /* 0x002e5c0011217984 */ /* 0x000e620000000800 */
[----:B------:R-:W-:Y:S01]  /*7c90*/  FFMA R42, R24, R10, R47 ;  /* 0x0000000a182a7223 */ /* 0x000fe2000000002f */
[----:B------:R-:W-:Y:S01]  /*7ca0*/  FFMA R109, R10, R37, R80 ;  /* 0x000000250a6d7223 */ /* 0x000fe20000000050 */
[-C--:B------:R-:W-:Y:S01]  /*7cb0*/  FFMA R62, R12, R11.reuse, R63 ;  /* 0x0000000b0c3e7223 */ /* 0x080fe2000000003f */
[----:B------:R-:W4:Y:S01]  /*7cc0*/  LDS R71, [R94+0x2e5c] ;  /* 0x002e5c005e477984 */ /* 0x000f220000000800 */
[-C--:B------:R-:W-:Y:S01]  /*7cd0*/  FFMA R78, R78, R11.reuse, R35 ;  /* 0x0000000b4e4e7223 */ /* 0x080fe20000000023 */
[-C--:B------:R-:W-:Y:S01]  /*7ce0*/  FFMA R76, R24, R11.reuse, R69 ;  /* 0x0000000b184c7223 */ /* 0x080fe20000000045 */
[-C--:B------:R-:W-:Y:S01]  /*7cf0*/  FFMA R66, R66, R11.reuse, R41 ;  /* 0x0000000b42427223 */ /* 0x080fe20000000029 */
[-C--:B------:R-:W-:Y:S01]  /*7d00*/  FFMA R64, R37, R11.reuse, R64 ;  /* 0x0000000b25407223 */ /* 0x080fe20000000040 */
[----:B------:R-:W-:Y:S01]  /*7d10*/  FFMA R35, R53, R11, R118 ;  /* 0x0000000b35237223 */ /* 0x000fe20000000076 */
[----:B------:R-:W-:Y:S01]  /*7d20*/  FFMA R53, R25, R21, R42 ;  /* 0x0000001519357223 */ /* 0x000fe2000000002a */
[----:B------:R-:W-:Y:S01]  /*7d30*/  FFMA R11, R20, R79, R106 ;  /* 0x0000004f140b7223 */ /* 0x000fe2000000006a */
[----:B------:R-:W-:Y:S01]  /*7d40*/  FFMA R12, R38, R21, R109 ;  /* 0x00000015260c7223 */ /* 0x000fe2000000006d */
[C---:B------:R-:W-:Y:S01]  /*7d50*/  FFMA R10, R20.reuse, R38, R111 ;  /* 0x00000026140a7223 */ /* 0x040fe2000000006f */
[C---:B------:R-:W-:Y:S01]  /*7d60*/  FFMA R37, R20.reuse, R25, R100 ;  /* 0x0000001914257223 */ /* 0x040fe20000000064 */
[CC--:B------:R-:W-:Y:S01]  /*7d70*/  FFMA R41, R13.reuse, R21.reuse, R116 ;  /* 0x000000150d297223 */ /* 0x0c0fe20000000074 */
[----:B------:R-:W-:Y:S01]  /*7d80*/  FFMA R109, R13, R22, R62 ;  /* 0x000000160d6d7223 */ /* 0x000fe2000000003e */
[----:B------:R-:W-:Y:S01]  /*7d90*/  FFMA R46, R20, R54, R117 ;  /* 0x00000036142e7223 */ /* 0x000fe20000000075 */
[-C--:B------:R-:W-:Y:S01]  /*7da0*/  FFMA R63, R67, R21.reuse, R68 ;  /* 0x00000015433f7223 */ /* 0x080fe20000000044 */
[-C--:B------:R-:W-:Y:S01]  /*7db0*/  FFMA R47, R79, R21.reuse, R70 ;  /* 0x000000154f2f7223 */ /* 0x080fe20000000046 */
[-C--:B------:R-:W-:Y:S01]  /*7dc0*/  FFMA R24, R54, R21.reuse, R120 ;  /* 0x0000001536187223 */ /* 0x080fe20000000078 */
[----:B------:R-:W-:Y:S01]  /*7dd0*/  FFMA R111, R67, R22, R66 ;  /* 0x00000016436f7223 */ /* 0x000fe20000000042 */
[CC--:B--2---:R-:W-:Y:S01]  /*7de0*/  FFMA R42, R28.reuse, R21.reuse, R97 ;  /* 0x000000151c2a7223 */ /* 0x0c4fe20000000061 */
[----:B------:R-:W-:Y:S01]  /*7df0*/  FFMA R80, R28, R20, R123 ;  /* 0x000000141c507223 */ /* 0x000fe2000000007b */
[-C--:B------:R-:W-:Y:S01]  /*7e00*/  FFMA R97, R25, R22.reuse, R76 ;  /* 0x0000001619617223 */ /* 0x080fe2000000004c */
[----:B------:R-:W-:Y:S01]  /*7e10*/  FFMA R100, R38, R22, R64 ;  /* 0x0000001626647223 */ /* 0x000fe20000000040 */
[C---:B---3--:R-:W-:Y:S01]  /*7e20*/  FFMA R106, R48.reuse, R21, R107 ;  /* 0x00000015306a7223 */ /* 0x048fe2000000006b */
[----:B------:R-:W-:Y:S01]  /*7e30*/  FFMA R118, R48, R20, R115 ;  /* 0x0000001430767223 */ /* 0x000fe20000000073 */
[-C--:B------:R-:W-:Y:S01]  /*7e40*/  FFMA R107, R79, R22.reuse, R78 ;  /* 0x000000164f6b7223 */ /* 0x080fe2000000004e */
[-C--:B------:R-:W-:Y:S01]  /*7e50*/  FFMA R62, R54, R22.reuse, R35 ;  /* 0x00000016363e7223 */ /* 0x080fe20000000023 */
[-C--:B------:R-:W-:Y:S01]  /*7e60*/  FFMA R104, R28, R22.reuse, R104 ;  /* 0x000000161c687223 */ /* 0x080fe20000000068 */
[----:B------:R-:W-:-:S02]  /*7e70*/  FFMA R116, R48, R22, R23 ;  /* 0x0000001630747223 */ /* 0x000fc40000000017 */
[----:B------:R-:W2:Y:S01]  /*7e80*/  LDS.128 R20, [R17+0x3060] ;  /* 0x0030600011147984 */ /* 0x000ea20000000c00 */
[C---:B0-----:R-:W-:Y:S01]  /*7e90*/  FFMA R75, R72.reuse, R13, R92 ;  /* 0x0000000d484b7223 */ /* 0x041fe2000000005c */
[-C--:B------:R-:W-:Y:S01]  /*7ea0*/  FFMA R92, R72, R38.reuse, R91 ;  /* 0x00000026485c7223 */ /* 0x080fe2000000005b */
[-C--:B------:R-:W-:Y:S01]  /*7eb0*/  FFMA R91, R67, R73.reuse, R18 ;  /* 0x00000049435b7223 */ /* 0x080fe20000000012 */
[C---:B------:R-:W-:Y:S01]  /*7ec0*/  FFMA R18, R28.reuse, R73, R19 ;  /* 0x000000491c127223 */ /* 0x040fe20000000013 */
[C---:B-1----:R-:W-:Y:S01]  /*7ed0*/  FFMA R123, R33.reuse, R13, R108 ;  /* 0x0000000d217b7223 */ /* 0x042fe2000000006c */
[C---:B------:R-:W-:Y:S01]  /*7ee0*/  FFMA R76, R33.reuse, R38, R125 ;  /* 0x00000026214c7223 */ /* 0x040fe2000000007d */
[C---:B------:R-:W-:Y:S01]  /*7ef0*/  FFMA R115, R33.reuse, R67, R34 ;  /* 0x0000004321737223 */ /* 0x040fe20000000022 */
[----:B------:R-:W-:Y:S01]  /*7f00*/  FFMA R117, R28, R33, R105 ;  /* 0x000000211c757223 */ /* 0x000fe20000000069 */
[C---:B------:R-:W-:Y:S01]  /*7f10*/  FFMA R125, R33.reuse, R79, R32 ;  /* 0x0000004f217d7223 */ /* 0x040fe20000000020 */
[----:B------:R-:W-:Y:S01]  /*7f20*/  FFMA R108, R48, R33, R121 ;  /* 0x00000021306c7223 */ /* 0x000fe20000000079 */
[C---:B------:R-:W-:Y:S01]  /*7f30*/  FFMA R110, R33.reuse, R25, R110 ;  /* 0x00000019216e7223 */ /* 0x040fe2000000006e */
[----:B------:R-:W-:Y:S01]  /*7f40*/  FFMA R120, R33, R54, R98 ;  /* 0x0000003621787223 */ /* 0x000fe20000000062 */
[-C--:B------:R-:W-:Y:S01]  /*7f50*/  FFMA R19, R13, R73.reuse, R86 ;  /* 0x000000490d137223 */ /* 0x080fe20000000056 */
[C---:B----4-:R-:W-:Y:S01]  /*7f60*/  FFMA R78, R71.reuse, R38, R57 ;  /* 0x00000026474e7223 */ /* 0x050fe20000000039 */
[----:B------:R-:W0:Y:S01]  /*7f70*/  LDS.128 R32, [R95+0x60] ;  /* 0x000060005f207984 */ /* 0x000e220000000c00 */
[----:B------:R-:W-:Y:S01]  /*7f80*/  FFMA R86, R38, R73, R87 ;  /* 0x0000004926567223 */ /* 0x000fe20000000057 */
[C---:B------:R-:W-:Y:S01]  /*7f90*/  FFMA R98, R71.reuse, R79, R16 ;  /* 0x0000004f47627223 */ /* 0x040fe20000000010 */
        /* <DEDUP_REMOVED lines=8> */
[----:B------:R-:W1:Y:S01]  /*8020*/  LDS.128 R68, [R95+0x270] ;  /* 0x000270005f447984 */ /* 0x000e620000000c00 */
[-C--:B------:R-:W-:Y:S01]  /*8030*/  FFMA R89, R25, R73.reuse, R88 ;  /* 0x0000004919597223 */ /* 0x080fe20000000058 */
[----:B------:R-:W-:Y:S01]  /*8040*/  FFMA R88, R54, R73, R93 ;  /* 0x0000004936587223 */ /* 0x000fe2000000005d */
[-C--:B------:R-:W-:Y:S01]  /*8050*/  FFMA R73, R67, R74.reuse, R58 ;  /* 0x0000004a43497223 */ /* 0x080fe2000000003a */
[----:B------:R-:W-:Y:S01]  /*8060*/  FFMA R43, R72, R67, R43 ;  /* 0x00000043482b7223 */ /* 0x000fe2000000002b */
[C---:B------:R-:W-:Y:S01]  /*8070*/  FFMA R58, R28.reuse, R74, R65 ;  /* 0x0000004a1c3a7223 */ /* 0x040fe20000000041 */
[----:B------:R-:W-:Y:S01]  /*8080*/  FFMA R102, R28, R72, R83 ;  /* 0x000000481c667223 */ /* 0x000fe20000000053 */
[----:B------:R-:W3:Y:S01]  /*8090*/  LDS.128 R64, [R94+0x3060] ;  /* 0x003060005e407984 */ /* 0x000ee20000000c00 */
[----:B------:R-:W-:Y:S01]  /*80a0*/  FFMA R83, R72, R79, R52 ;  /* 0x0000004f48537223 */ /* 0x000fe20000000034 */
[----:B------:R-:W-:Y:S01]  /*80b0*/  FFMA R93, R13, R74, R90 ;  /* 0x0000004a0d5d7223 */ /* 0x000fe2000000005a */
[C---:B------:R-:W-:Y:S01]  /*80c0*/  FFMA R52, R48.reuse, R72, R85 ;  /* 0x0000004830347223 */ /* 0x040fe20000000055 */
[-C--:B------:R-:W-:Y:S01]  /*80d0*/  FFMA R90, R48, R74.reuse, R77 ;  /* 0x0000004a305a7223 */ /* 0x080fe2000000004d */
[----:B--2---:R-:W-:Y:S01]  /*80e0*/  FFMA R101, R39, R21, R92 ;  /* 0x0000001527657223 */ /* 0x004fe2000000005c */
[----:B------:R-:W-:Y:S01]  /*80f0*/  FFMA R85, R72, R25, R96 ;  /* 0x0000001948557223 */ /* 0x000fe20000000060 */
[-C--:B------:R-:W-:Y:S01]  /*8100*/  FFMA R38, R38, R74.reuse, R103 ;  /* 0x0000004a26267223 */ /* 0x080fe20000000067 */
[-C--:B------:R-:W-:Y:S01]  /*8110*/  FFMA R79, R79, R74.reuse, R36 ;  /* 0x0000004a4f4f7223 */ /* 0x080fe20000000024 */
[----:B------:R-:W-:Y:S01]  /*8120*/  FFMA R77, R25, R74, R112 ;  /* 0x0000004a194d7223 */ /* 0x000fe20000000070 */
[-C--:B------:R-:W-:Y:S01]  /*8130*/  FFMA R99, R29, R21.reuse, R102 ;  /* 0x000000151d637223 */ /* 0x080fe20000000066 */
[----:B------:R-:W-:Y:S01]  /*8140*/  FFMA R72, R72, R54, R119 ;  /* 0x0000003648487223 */ /* 0x000fe20000000077 */
        /* <DEDUP_REMOVED lines=8> */
[----:B------:R-:W-:Y:S01]  /*81d0*/  FFMA R59, R20, R55, R120 ;  /* 0x00000037143b7223 */ /* 0x000fe20000000078 */
[-C--:B------:R-:W-:Y:S01]  /*81e0*/  FFMA R54, R14, R21.reuse, R75 ;  /* 0x000000150e367223 */ /* 0x080fe2000000004b */
[-C--:B0-----:R-:W-:Y:S01]  /*81f0*/  FFMA R92, R32, R21.reuse, R43 ;  /* 0x00000015205c7223 */ /* 0x081fe2000000002b */
[-C--:B------:R-:W-:Y:S01]  /*8200*/  FFMA R43, R29, R22.reuse, R18 ;  /* 0x000000161d2b7223 */ /* 0x080fe20000000012 */
[-C--:B------:R-:W-:Y:S01]  /*8210*/  FFMA R18, R14, R22.reuse, R19 ;  /* 0x000000160e127223 */ /* 0x080fe20000000013 */
[-C--:B------:R-:W-:Y:S01]  /*8220*/  FFMA R19, R39, R22.reuse, R86 ;  /* 0x0000001627137223 */ /* 0x080fe20000000056 */
[-C--:B------:R-:W-:Y:S01]  /*8230*/  FFMA R86, R26, R22.reuse, R89 ;  /* 0x000000161a567223 */ /* 0x080fe20000000059 */
[C---:B------:R-:W-:Y:S01]  /*8240*/  FFMA R89, R55.reuse, R22, R88 ;  /* 0x0000001637597223 */ /* 0x040fe20000000058 */
[C---:B------:R-:W-:Y:S01]  /*8250*/  FFMA R36, R32.reuse, R20, R115 ;  /* 0x0000001420247223 */ /* 0x040fe20000000073 */
[-C--:B------:R-:W-:Y:S01]  /*8260*/  FFMA R88, R32, R22.reuse, R91 ;  /* 0x0000001620587223 */ /* 0x080fe2000000005b */
[----:B------:R-:W-:Y:S01]  /*8270*/  FFMA R115, R55, R21, R72 ;  /* 0x0000001537737223 */ /* 0x000fe20000000048 */
[-C--:B------:R-:W-:Y:S01]  /*8280*/  FFMA R85, R49, R22.reuse, R82 ;  /* 0x0000001631557223 */ /* 0x080fe20000000052 */
[-C--:B------:R-:W-:Y:S01]  /*8290*/  FFMA R91, R39, R23.reuse, R38 ;  /* 0x00000017275b7223 */ /* 0x080fe20000000026 */
[----:B-1----:R-:W-:Y:S01]  /*82a0*/  FFMA R102, R68, R22, R87 ;  /* 0x0000001644667223 */ /* 0x002fe20000000057 */
[-C--:B------:R-:W-:Y:S01]  /*82b0*/  FFMA R87, R29, R23.reuse, R58 ;  /* 0x000000171d577223 */ /* 0x080fe2000000003a */
        /* <DEDUP_REMOVED lines=8> */
[C---:B---3--:R-:W-:Y:S01]  /*8340*/  FFMA R114, R64.reuse, R14, R121 ;  /* 0x0000000e40727223 */ /* 0x048fe20000000079 */
[----:B------:R-:W0:Y:S01]  /*8350*/  LDS.128 R20, [R94+0x3260] ;  /* 0x003260005e147984 */ /* 0x000e220000000c00 */
[C---:B------:R-:W-:Y:S01]  /*8360*/  FFMA R121, R64.reuse, R39, R78 ;  /* 0x0000002740797223 */ /* 0x040fe2000000004e */
[----:B------:R-:W-:Y:S01]  /*8370*/  FFMA R123, R64, R49, R16 ;  /* 0x00000031407b7223 */ /* 0x000fe20000000010 */
[----:B------:R-:W-:Y:S01]  /*8380*/  FFMA R38, R32, R64, R105 ;  /* 0x0000004020267223 */ /* 0x000fe20000000069 */
[----:B------:R-:W1:Y:S01]  /*8390*/  LDS.128 R72, [R95+0x1f0] ;  /* 0x0001f0005f487984 */ /* 0x000e620000000c00 */
[C---:B------:R-:W-:Y:S01]  /*83a0*/  FFMA R16, R64.reuse, R26, R57 ;  /* 0x0000001a40107223 */ /* 0x040fe20000000039 */
[----:B------:R-:W-:Y:S01]  /*83b0*/  FFMA R105, R64, R29, R81 ;  /* 0x0000001d40697223 */ /* 0x000fe20000000051 */
[----:B------:R-:W-:Y:S01]  /*83c0*/  FFMA R98, R68, R64, R98 ;  /* 0x0000004044627223 */ /* 0x000fe20000000062 */
[----:B------:R-:W2:Y:S01]  /*83d0*/  LDS.128 R76, [R95+0x400] ;  /* 0x000400005f4c7984 */ /* 0x000ea20000000c00 */
[----:B------:R-:W-:Y:S01]  /*83e0*/  FFMA R57, R64, R55, R84 ;  /* 0x0000003740397223 */ /* 0x000fe20000000054 */
[-C--:B------:R-:W-:Y:S01]  /*83f0*/  FFMA R64, R32, R65.reuse, R113 ;  /* 0x0000004120407223 */ /* 0x080fe20000000071 */
        /* <DEDUP_REMOVED lines=22> */
[C---:B------:R-:W-:Y:S01]  /*8560*/  FFMA R53, R55.reuse, R66, R24 ;  /* 0x0000004237357223 */ /* 0x040fe20000000018 */
[----:B------:R-:W-:Y:S01]  /*8570*/  FFMA R67, R55, R67, R62 ;  /* 0x0000004337437223 */ /* 0x000fe2000000003e */
[C---:B0-----:R-:W-:Y:S01]  /*8580*/  FFMA R20, R21.reuse, R30, R105 ;  /* 0x0000001e15147223 */ /* 0x041fe20000000069 */
[C---:B------:R-:W-:Y:S01]  /*8590*/  FFMA R109, R21.reuse, R27, R16 ;  /* 0x0000001b156d7223 */ /* 0x040fe20000000010 */
[C---:B------:R-:W-:Y:S01]  /*85a0*/  FFMA R97, R21.reuse, R33, R38 ;  /* 0x0000002115617223 */ /* 0x040fe20000000026 */
[C---:B------:R-:W-:Y:S01]  /*85b0*/  FFMA R105, R21.reuse, R15, R114 ;  /* 0x0000000f15697223 */ /* 0x040fe20000000072 */
[C---:B------:R-:W-:Y:S01]  /*85c0*/  FFMA R107, R21.reuse, R69, R98 ;  /* 0x00000045156b7223 */ /* 0x040fe20000000062 */
[----:B------:R-:W-:Y:S01]  /*85d0*/  FFMA R24, R21, R50, R123 ;  /* 0x0000003215187223 */ /* 0x000fe2000000007b */
[-C--:B-1----:R-:W-:Y:S01]  /*85e0*/  FFMA R16, R72, R21.reuse, R121 ;  /* 0x0000001548107223 */ /* 0x082fe20000000079 */
[-C--:B------:R-:W-:Y:S01]  /*85f0*/  FFMA R121, R69, R22.reuse, R10 ;  /* 0x0000001645797223 */ /* 0x080fe2000000000a */
[----:B--2---:R-:W-:Y:S01]  /*8600*/  FFMA R62, R76, R21, R57 ;  /* 0x000000154c3e7223 */ /* 0x004fe20000000039 */
[-C--:B------:R-:W-:Y:S01]  /*8610*/  FFMA R21, R33, R22.reuse, R64 ;  /* 0x0000001621157223 */ /* 0x080fe20000000040 */
[-C--:B------:R-:W-:Y:S01]  /*8620*/  FFMA R64, R30, R22.reuse, R113 ;  /* 0x000000161e407223 */ /* 0x080fe20000000071 */
[CC--:B------:R-:W-:Y:S01]  /*8630*/  FFMA R113, R15.reuse, R22.reuse, R84 ;  /* 0x000000160f717223 */ /* 0x0c0fe20000000054 */
[-C--:B------:R-:W-:Y:S01]  /*8640*/  FFMA R84, R72, R22.reuse, R9 ;  /* 0x0000001648547223 */ /* 0x080fe20000000009 */
[-C--:B------:R-:W-:Y:S01]  /*8650*/  FFMA R98, R76, R22.reuse, R65 ;  /* 0x000000164c627223 */ /* 0x080fe20000000041 */
[-C--:B------:R-:W-:Y:S01]  /*8660*/  FFMA R57, R15, R23.reuse, R42 ;  /* 0x000000170f397223 */ /* 0x080fe2000000002a */
[CC--:B------:R-:W-:Y:S01]  /*8670*/  FFMA R66, R50.reuse, R22.reuse, R11 ;  /* 0x0000001632427223 */ /* 0x0c0fe2000000000b */
[----:B------:R-:W-:Y:S01]  /*8680*/  FFMA R123, R27, R22, R118 ;  /* 0x000000161b7b7223 */ /* 0x000fe20000000076 */
[----:B------:R-:W0:Y:S01]  /*8690*/  LDS R65, [R94+0x3270] ;  /* 0x003270005e417984 */ /* 0x000e220000000800 */
[-C--:B------:R-:W-:Y:S01]  /*86a0*/  FFMA R9, R33, R23.reuse, R46 ;  /* 0x0000001721097223 */ /* 0x080fe2000000002e */
[-C--:B------:R-:W-:Y:S01]  /*86b0*/  FFMA R42, R50, R23.reuse, R47 ;  /* 0x00000017322a7223 */ /* 0x080fe2000000002f */
[-C--:B------:R-:W-:Y:S01]  /*86c0*/  FFMA R22, R30, R23.reuse, R37 ;  /* 0x000000171e167223 */ /* 0x080fe20000000025 */
[-C--:B------:R-:W-:Y:S01]  /*86d0*/  FFMA R111, R69, R23.reuse, R12 ;  /* 0x00000017456f7223 */ /* 0x080fe2000000000c */
[-C--:B------:R-:W-:Y:S01]  /*86e0*/  FFMA R47, R27, R23.reuse, R106 ;  /* 0x000000171b2f7223 */ /* 0x080fe2000000006a */
[-C--:B------:R-:W-:Y:S01]  /*86f0*/  FFMA R46, R72, R23.reuse, R41 ;  /* 0x00000017482e7223 */ /* 0x080fe20000000029 */
[----:B---3--:R-:W-:Y:S01]  /*8700*/  FFMA R80, R76, R23, R53 ;  /* 0x000000174c507223 */ /* 0x008fe20000000035 */
[C---:B------:R-:W-:Y:S01]  /*8710*/  FFMA R100, R81.reuse, R30, R117 ;  /* 0x0000001e51647223 */ /* 0x040fe20000000075 */
[----:B------:R-:W1:Y:S01]  /*8720*/  LDS R23, [R17+0x3270] ;  /* 0x0032700011177984 */ /* 0x000e620000000800 */
[C---:B------:R-:W-:Y:S01]  /*8730*/  FFMA R125, R81.reuse, R69, R48 ;  /* 0x00000045517d7223 */ /* 0x040fe20000000030 */
[C---:B------:R-:W-:Y:S01]  /*8740*/  FFMA R117, R81.reuse, R15, R28 ;  /* 0x0000000f51757223 */ /* 0x040fe2000000001c */
[C---:B------:R-:W-:Y:S01]  /*8750*/  FFMA R48, R81.reuse, R50, R25 ;  /* 0x0000003251307223 */ /* 0x040fe20000000019 */
[----:B------:R-:W2:Y:S01]  /*8760*/  LDS.64 R10, [R17+0x3468] ;  /* 0x00346800110a7984 */ /* 0x000ea20000000a00 */
[C---:B------:R-:W-:Y:S01]  /*8770*/  FFMA R41, R81.reuse, R33, R36 ;  /* 0x0000002151297223 */ /* 0x040fe20000000024 */
[----:B------:R-:W-:Y:S01]  /*8780*/  FFMA R28, R72, R81, R13 ;  /* 0x00000051481c7223 */ /* 0x000fe2000000000d */
[----:B------:R-:W-:Y:S01]  /*8790*/  FFMA R25, R81, R27, R110 ;  /* 0x0000001b51197223 */ /* 0x000fe2000000006e */
[----:B------:R-:W-:Y:S01]  /*87a0*/  FFMA R104, R76, R81, R59 ;  /* 0x000000514c687223 */ /* 0x000fe2000000003b */
[-C--:B------:R-:W-:Y:S01]  /*87b0*/  FFMA R81, R15, R82.reuse, R54 ;  /* 0x000000520f517223 */ /* 0x080fe20000000036 */
[-C--:B------:R-:W-:Y:S01]  /*87c0*/  FFMA R110, R27, R82.reuse, R52 ;  /* 0x000000521b6e7223 */ /* 0x080fe20000000034 */
[----:B------:R-:W3:Y:S01]  /*87d0*/  LDS.128 R36, [R95+0x170] ;  /* 0x000170005f247984 */ /* 0x000ee20000000c00 */
[-C--:B------:R-:W-:Y:S01]  /*87e0*/  FFMA R59, R33, R82.reuse, R92 ;  /* 0x00000052213b7223 */ /* 0x080fe2000000005c */
[-C--:B------:R-:W-:Y:S01]  /*87f0*/  FFMA R92, R30, R82.reuse, R99 ;  /* 0x000000521e5c7223 */ /* 0x080fe20000000063 */
[-C--:B------:R-:W-:Y:S01]  /*8800*/  FFMA R106, R72, R82.reuse, R101 ;  /* 0x00000052486a7223 */ /* 0x080fe20000000065 */
[----:B------:R-:W4:Y:S01]  /*8810*/  LDS.128 R52, [R95+0x380] ;  /* 0x000380005f347984 */ /* 0x000f220000000c00 */
[-C--:B------:R-:W-:Y:S01]  /*8820*/  FFMA R99, R69, R82.reuse, R96 ;  /* 0x0000005245637223 */ /* 0x080fe20000000060 */
[-C--:B------:R-:W-:Y:S01]  /*8830*/  FFMA R96, R50, R82.reuse, R103 ;  /* 0x0000005232607223 */ /* 0x080fe20000000067 */
[-C--:B------:R-:W-:Y:S01]  /*8840*/  FFMA R101, R33, R83.reuse, R88 ;  /* 0x0000005321657223 */ /* 0x080fe20000000058 */
[----:B------:R-:W5:Y:S01]  /*8850*/  LDS.64 R12, [R94+0x3468] ;  /* 0x003468005e0c7984 */ /* 0x000f620000000a00 */
[-C--:B------:R-:W-:Y:S01]  /*8860*/  FFMA R103, R15, R83.reuse, R18 ;  /* 0x000000530f677223 */ /* 0x080fe20000000012 */
[-C--:B------:R-:W-:Y:S01]  /*8870*/  FFMA R88, R72, R83.reuse, R19 ;  /* 0x0000005348587223 */ /* 0x080fe20000000013 */
[----:B------:R-:W-:Y:S01]  /*8880*/  FFMA R114, R76, R82, R115 ;  /* 0x000000524c727223 */ /* 0x000fe20000000073 */
[----:B------:R-:W5:Y:S01]  /*8890*/  LDS.64 R18, [R17+0x3470] ;  /* 0x0034700011127984 */ /* 0x000f620000000a00 */
[-C--:B------:R-:W-:Y:S01]  /*88a0*/  FFMA R115, R69, R83.reuse, R102 ;  /* 0x0000005345737223 */ /* 0x080fe20000000066 */
[-C--:B------:R-:W-:Y:S01]  /*88b0*/  FFMA R102, R50, R83.reuse, R85 ;  /* 0x0000005332667223 */ /* 0x080fe20000000055 */
[-C--:B------:R-:W-:Y:S01]  /*88c0*/  FFMA R85, R27, R83.reuse, R86 ;  /* 0x000000531b557223 */ /* 0x080fe20000000056 */
[-C--:B------:R-:W-:Y:S01]  /*88d0*/  FFMA R82, R30, R83.reuse, R43 ;  /* 0x000000531e527223 */ /* 0x080fe2000000002b */
[----:B------:R-:W-:Y:S01]  /*88e0*/  FFMA R116, R76, R83, R89 ;  /* 0x000000534c747223 */ /* 0x000fe20000000059 */
[----:B0-----:R-:W-:Y:S01]  /*88f0*/  FFMA R86, R72, R65, R63 ;  /* 0x0000004148567223 */ /* 0x001fe2000000003f */
[C---:B------:R-:W-:Y:S01]  /*8900*/  FFMA R43, R65.reuse, R33, R32 ;  /* 0x00000021412b7223 */ /* 0x040fe20000000020 */
[C---:B------:R-:W-:Y:S01]  /*8910*/  FFMA R63, R65.reuse, R69, R68 ;  /* 0x00000045413f7223 */ /* 0x040fe20000000044 */
[C---:B------:R-:W-:Y:S01]  /*8920*/  FFMA R32, R65.reuse, R30, R29 ;  /* 0x0000001e41207223 */ /* 0x040fe2000000001d */
        /* <DEDUP_REMOVED lines=8> */
[C---:B------:R-:W-:Y:S01]  /*89b0*/  FFMA R69, R23.reuse, R69, R112 ;  /* 0x0000004517457223 */ /* 0x040fe20000000070 */
[C---:B------:R-:W-:Y:S01]  /*89c0*/  FFMA R50, R23.reuse, R50, R93 ;  /* 0x0000003217327223 */ /* 0x040fe2000000005d */
[----:B------:R-:W-:Y:S01]  /*89d0*/  FFMA R89, R23, R27, R90 ;  /* 0x0000001b17597223 */ /* 0x000fe2000000005a */
[----:B------:R-:W-:Y:S01]  /*89e0*/  FFMA R108, R76, R23, R119 ;  /* 0x000000174c6c7223 */ /* 0x000fe20000000077 */
[C---:B--2---:R-:W-:Y:S01]  /*89f0*/  FFMA R23, R10.reuse, R31, R100 ;  /* 0x0000001f0a177223 */ /* 0x044fe20000000064 */
[C---:B------:R-:W-:Y:S01]  /*8a00*/  FFMA R100, R10.reuse, R70, R125 ;  /* 0x000000460a647223 */ /* 0x040fe2000000007d */
[C---:B------:R-:W-:Y:S01]  /*8a10*/  FFMA R76, R10.reuse, R34, R41 ;  /* 0x000000220a4c7223 */ /* 0x040fe20000000029 */
[C---:B------:R-:W-:Y:S01]  /*8a20*/  FFMA R125, R10.reuse, R51, R48 ;  /* 0x000000330a7d7223 */ /* 0x040fe20000000030 */
[C---:B------:R-:W-:Y:S01]  /*8a30*/  FFMA R119, R10.reuse, R73, R28 ;  /* 0x000000490a777223 */ /* 0x040fe2000000001c */
[----:B------:R-:W-:Y:S01]  /*8a40*/  FFMA R104, R10, R77, R104 ;  /* 0x0000004d0a687223 */ /* 0x000fe20000000068 */
[-C--:B---3--:R-:W-:Y:S01]  /*8a50*/  FFMA R48, R36, R10.reuse, R117 ;  /* 0x0000000a24307223 */ /* 0x088fe20000000075 */
[----:B----4-:R-:W-:Y:S01]  /*8a60*/  FFMA R112, R52, R10, R25 ;  /* 0x0000000a34707223 */ /* 0x010fe20000000019 */
[-C--:B------:R-:W-:Y:S01]  /*8a70*/  FFMA R59, R34, R11.reuse, R59 ;  /* 0x0000000b223b7223 */ /* 0x080fe2000000003b */
[-C--:B------:R-:W-:Y:S01]  /*8a80*/  FFMA R41, R31, R11.reuse, R92 ;  /* 0x0000000b1f297223 */ /* 0x080fe2000000005c */
[-C--:B------:R-:W-:Y:S01]  /*8a90*/  FFMA R87, R73, R11.reuse, R106 ;  /* 0x0000000b49577223 */ /* 0x080fe2000000006a */
[-C--:B------:R-:W-:Y:S01]  /*8aa0*/  FFMA R58, R70, R11.reuse, R99 ;  /* 0x0000000b463a7223 */ /* 0x080fe20000000063 */
[-C--:B------:R-:W-:Y:S01]  /*8ab0*/  FFMA R91, R51, R11.reuse, R96 ;  /* 0x0000000b335b7223 */ /* 0x080fe20000000060 */
[CC--:B------:R-:W-:Y:S01]  /*8ac0*/  FFMA R93, R77.reuse, R11.reuse, R114 ;  /* 0x0000000b4d5d7223 */ /* 0x0c0fe20000000072 */
[-C--:B------:R-:W-:Y:S01]  /*8ad0*/  FFMA R90, R36, R11.reuse, R81 ;  /* 0x0000000b245a7223 */ /* 0x080fe20000000051 */
[----:B------:R-:W-:Y:S01]  /*8ae0*/  FFMA R110, R52, R11, R110 ;  /* 0x0000000b346e7223 */ /* 0x000fe2000000006e */
[C---:B-----5:R-:W-:Y:S01]  /*8af0*/  FFMA R99, R12.reuse, R51, R24 ;  /* 0x000000330c637223 */ /* 0x060fe20000000018 */
[----:B------:R-:W0:Y:S01]  /*8b00*/  LDS.64 R10, [R94+0x3470] ;  /* 0x003470005e0a7984 */ /* 0x000e220000000a00 */
[C---:B------:R-:W-:Y:S01]  /*8b10*/  FFMA R92, R12.reuse, R34, R97 ;  /* 0x000000220c5c7223 */ /* 0x040fe20000000061 */
[----:B------:R-:W-:Y:S01]  /*8b20*/  FFMA R81, R12, R31, R20 ;  /* 0x0000001f0c517223 */ /* 0x000fe20000000014 */
[----:B------:R-:W-:Y:S01]  /*8b30*/  FFMA R106, R70, R13, R121 ;  /* 0x0000000d466a7223 */ /* 0x000fe20000000079 */
[----:B------:R-:W1:Y:S01]  /*8b40*/  LDS.128 R24, [R94+0x3670] ;  /* 0x003670005e187984 */ /* 0x000e620000000c00 */
[-C--:B------:R-:W-:Y:S01]  /*8b50*/  FFMA R20, R36, R12.reuse, R105 ;  /* 0x0000000c24147223 */ /* 0x080fe20000000069 */
[----:B------:R-:W-:Y:S01]  /*8b60*/  FFMA R97, R12, R73, R16 ;  /* 0x000000490c617223 */ /* 0x000fe20000000010 */
        /* <DEDUP_REMOVED lines=8> */
[-C--:B------:R-:W-:Y:S01]  /*8bf0*/  FFMA R117, R51, R13.reuse, R66 ;  /* 0x0000000d33757223 */ /* 0x080fe20000000042 */
[----:B------:R-:W-:Y:S01]  /*8c00*/  FFMA R114, R52, R13, R123 ;  /* 0x0000000d34727223 */ /* 0x000fe2000000007b */
[-C--:B------:R-:W-:Y:S01]  /*8c10*/  FFMA R98, R36, R19.reuse, R83 ;  /* 0x0000001324627223 */ /* 0x080fe20000000053 */
[----:B------:R-:W2:Y:S01]  /*8c20*/  LDS.128 R12, [R95+0xf0] ;  /* 0x0000f0005f0c7984 */ /* 0x000ea20000000c00 */
[-C--:B------:R-:W-:Y:S01]  /*8c30*/  FFMA R83, R73, R19.reuse, R72 ;  /* 0x0000001349537223 */ /* 0x080fe20000000048 */
[----:B------:R-:W-:Y:S01]  /*8c40*/  FFMA R72, R52, R19, R89 ;  /* 0x0000001334487223 */ /* 0x000fe20000000059 */
[C---:B------:R-:W-:Y:S01]  /*8c50*/  FFMA R62, R18.reuse, R34, R101 ;  /* 0x00000022123e7223 */ /* 0x040fe20000000065 */
[----:B------:R-:W3:Y:S01]  /*8c60*/  LDS.128 R64, [R95+0x300] ;  /* 0x000300005f407984 */ /* 0x000ee20000000c00 */
[----:B------:R-:W-:Y:S01]  /*8c70*/  FFMA R101, R18, R31, R82 ;  /* 0x0000001f12657223 */ /* 0x000fe20000000052 */
[----:B------:R-:W-:Y:S01]  /*8c80*/  FFMA R82, R36, R18, R103 ;  /* 0x0000001224527223 */ /* 0x000fe20000000067 */
[C---:B------:R-:W-:Y:S01]  /*8c90*/  FFMA R84, R18.reuse, R70, R115 ;  /* 0x0000004612547223 */ /* 0x040fe20000000073 */
[----:B------:R-:W4:Y:S01]  /*8ca0*/  LDS R89, [R17+0x366c] ;  /* 0x00366c0011597984 */ /* 0x000f220000000800 */
[C---:B------:R-:W-:Y:S01]  /*8cb0*/  FFMA R103, R18.reuse, R73, R88 ;  /* 0x0000004912677223 */ /* 0x040fe20000000058 */
[----:B------:R-:W-:Y:S01]  /*8cc0*/  FFMA R107, R18, R51, R102 ;  /* 0x00000033126b7223 */ /* 0x000fe20000000066 */
[----:B------:R-:W-:Y:S01]  /*8cd0*/  FFMA R88, R52, R18, R85 ;  /* 0x0000001234587223 */ /* 0x000fe20000000055 */
[----:B------:R-:W5:Y:S01]  /*8ce0*/  LDS R123, [R94+0x366c] ;  /* 0x00366c005e7b7984 */ /* 0x000f620000000800 */
[----:B------:R-:W-:Y:S01]  /*8cf0*/  FFMA R102, R70, R19, R69 ;  /* 0x0000001346667223 */ /* 0x000fe20000000045 */
[----:B------:R-:W-:Y:S01]  /*8d00*/  FFMA R85, R18, R77, R116 ;  /* 0x0000004d12557223 */ /* 0x000fe20000000074 */
[-C--:B------:R-:W-:Y:S01]  /*8d10*/  FFMA R69, R51, R19.reuse, R50 ;  /* 0x0000001333457223 */ /* 0x080fe20000000032 */
[-C--:B------:R-:W-:Y:S01]  /*8d20*/  FFMA R18, R34, R19.reuse, R33 ;  /* 0x0000001322127223 */ /* 0x080fe20000000021 */
[-C--:B------:R-:W-:Y:S01]  /*8d30*/  FFMA R33, R31, R19.reuse, R30 ;  /* 0x000000131f217223 */ /* 0x080fe2000000001e */
[----:B------:R-:W-:Y:S01]  /*8d40*/  FFMA R19, R77, R19, R108 ;  /* 0x000000134d137223 */ /* 0x000fe2000000006c */
[C---:B0-----:R-:W-:Y:S01]  /*8d50*/  FFMA R115, R10.reuse, R31, R22 ;  /* 0x0000001f0a737223 */ /* 0x041fe20000000016 */
        /* <DEDUP_REMOVED lines=10> */
[----:B-1----:R-:W-:Y:S01]  /*8e00*/  FFMA R27, R77, R11, R118 ;  /* 0x0000000b4d1b7223 */ /* 0x002fe20000000076 */
[----:B------:R-:W-:Y:S01]  /*8e10*/  FFMA R11, R24, R37, R28 ;  /* 0x00000025180b7223 */ /* 0x000fe2000000001c */
[----:B------:R-:W-:Y:S01]  /*8e20*/  FFMA R46, R10, R73, R46 ;  /* 0x000000490a2e7223 */ /* 0x000fe2000000002e */
[----:B------:R-:W0:Y:S01]  /*8e30*/  LDS.128 R28, [R17+0x3670] ;  /* 0x00367000111c7984 */ /* 0x000e220000000c00 */
[----:B------:R-:W-:Y:S01]  /*8e40*/  FFMA R108, R36, R10, R57 ;  /* 0x0000000a246c7223 */ /* 0x000fe20000000039 */
[----:B------:R-:W-:Y:S01]  /*8e50*/  FFMA R80, R10, R77, R80 ;  /* 0x0000004d0a507223 */ /* 0x000fe20000000050 */
[-C--:B------:R-:W-:Y:S01]  /*8e60*/  FFMA R36, R74, R25.reuse, R46 ;  /* 0x000000194a247223 */ /* 0x080fe2000000002e */
[CC--:B--2---:R-:W-:Y:S01]  /*8e70*/  FFMA R46, R12.reuse, R25.reuse, R115 ;  /* 0x000000190c2e7223 */ /* 0x0c4fe20000000073 */
[----:B------:R-:W-:Y:S01]  /*8e80*/  FFMA R116, R12, R24, R109 ;  /* 0x000000180c747223 */ /* 0x000fe2000000006d */
[CC--:B------:R-:W-:Y:S01]  /*8e90*/  FFMA R115, R35.reuse, R26.reuse, R34 ;  /* 0x0000001a23737223 */ /* 0x0c0fe20000000022 */
[-C--:B------:R-:W-:Y:S01]  /*8ea0*/  FFMA R77, R35, R25.reuse, R50 ;  /* 0x00000019234d7223 */ /* 0x080fe20000000032 */
[----:B------:R-:W-:Y:S01]  /*8eb0*/  FFMA R57, R37, R25, R108 ;  /* 0x0000001925397223 */ /* 0x000fe2000000006c */
[-C--:B------:R-:W-:Y:S01]  /*8ec0*/  FFMA R109, R53, R26.reuse, R68 ;  /* 0x0000001a356d7223 */ /* 0x080fe20000000044 */
[-C--:B---3--:R-:W-:Y:S01]  /*8ed0*/  FFMA R118, R64, R26.reuse, R51 ;  /* 0x0000001a40767223 */ /* 0x088fe20000000033 */
[----:B------:R-:W-:Y:S01]  /*8ee0*/  FFMA R108, R12, R26, R32 ;  /* 0x0000001a0c6c7223 */ /* 0x000fe20000000020 */
[C---:B----4-:R-:W-:Y:S01]  /*8ef0*/  FFMA R34, R89.reuse, R37, R48 ;  /* 0x0000002559227223 */ /* 0x050fe20000000030 */
[----:B------:R-:W-:Y:S01]  /*8f00*/  FFMA R68, R89, R74, R119 ;  /* 0x0000004a59447223 */ /* 0x000fe20000000077 */
[----:B------:R-:W1:Y:S01]  /*8f10*/  LDS.128 R48, [R17+0x3870] ;  /* 0x0038700011307984 */ /* 0x000e620000000c00 */
[----:B------:R-:W-:Y:S01]  /*8f20*/  FFMA R9, R24, R35, R21 ;  /* 0x0000002318097223 */ /* 0x000fe20000000015 */
[----:B------:R-:W-:Y:S01]  /*8f30*/  FFMA R63, R71, R25, R22 ;  /* 0x00000019473f7223 */ /* 0x000fe20000000016 */
[----:B------:R-:W-:Y:S01]  /*8f40*/  FFMA R32, R12, R89, R23 ;  /* 0x000000590c207223 */ /* 0x000fe20000000017 */
[----:B-----5:R-:W-:Y:S01]  /*8f50*/  FFMA R119, R123, R37, R20 ;  /* 0x000000257b777223 */ /* 0x020fe20000000014 */
[----:B------:R-:W-:Y:S01]  /*8f60*/  FFMA R42, R52, R10, R47 ;  /* 0x0000000a342a7223 */ /* 0x000fe2000000002f */
[----:B------:R-:W2:Y:S01]  /*8f70*/  LDS.128 R20, [R95+0x280] ;  /* 0x000280005f147984 */ /* 0x000ea20000000c00 */
[C---:B------:R-:W-:Y:S01]  /*8f80*/  FFMA R52, R24.reuse, R78, R121 ;  /* 0x0000004e18347223 */ /* 0x040fe20000000079 */
[----:B------:R-:W-:Y:S01]  /*8f90*/  FFMA R121, R89, R35, R76 ;  /* 0x0000002359797223 */ /* 0x000fe2000000004c */
[C---:B------:R-:W-:Y:S01]  /*8fa0*/  FFMA R43, R24.reuse, R71, R106 ;  /* 0x00000047182b7223 */ /* 0x040fe2000000006a */
[C---:B------:R-:W-:Y:S01]  /*8fb0*/  FFMA R47, R24.reuse, R53, R114 ;  /* 0x00000035182f7223 */ /* 0x040fe20000000072 */
[-C--:B------:R-:W-:Y:S01]  /*8fc0*/  FFMA R76, R123, R74.reuse, R97 ;  /* 0x0000004a7b4c7223 */ /* 0x080fe20000000061 */
[----:B------:R-:W-:Y:S01]  /*8fd0*/  FFMA R10, R24, R74, R113 ;  /* 0x0000004a180a7223 */ /* 0x000fe20000000071 */
[-C--:B------:R-:W-:Y:S01]  /*8fe0*/  FFMA R73, R53, R25.reuse, R42 ;  /* 0x0000001935497223 */ /* 0x080fe2000000002a */
[----:B------:R-:W-:Y:S01]  /*8ff0*/  FFMA R114, R64, R25, R111 ;  /* 0x0000001940727223 */ /* 0x000fe2000000006f */
[----:B------:R-:W-:Y:S01]  /*9000*/  FFMA R106, R74, R26, R86 ;  /* 0x0000001a4a6a7223 */ /* 0x000fe20000000056 */
[----:B------:R-:W-:Y:S01]  /*9010*/  FFMA R97, R123, R71, R16 ;  /* 0x000000477b617223 */ /* 0x000fe20000000010 */
[----:B------:R-:W-:Y:S01]  /*9020*/  FFMA R120, R64, R24, R117 ;  /* 0x0000001840787223 */ /* 0x000fe20000000075 */
[C---:B------:R-:W-:Y:S01]  /*9030*/  FFMA R42, R78.reuse, R25, R80 ;  /* 0x000000194e2a7223 */ /* 0x040fe20000000050 */
[-C--:B------:R-:W-:Y:S01]  /*9040*/  FFMA R113, R37, R26.reuse, R122 ;  /* 0x0000001a25717223 */ /* 0x080fe2000000007a */
[-C--:B------:R-:W-:Y:S01]  /*9050*/  FFMA R111, R71, R26.reuse, R70 ;  /* 0x0000001a476f7223 */ /* 0x080fe20000000046 */
[----:B------:R-:W-:Y:S01]  /*9060*/  FFMA R86, R78, R26, R27 ;  /* 0x0000001a4e567223 */ /* 0x000fe2000000001b */
[C---:B------:R-:W-:Y:S01]  /*9070*/  FFMA R16, R64.reuse, R123, R99 ;  /* 0x0000007b40107223 */ /* 0x040fe20000000063 */
[----:B------:R-:W-:Y:S01]  /*9080*/  FFMA R99, R123, R53, R96 ;  /* 0x000000357b637223 */ /* 0x000fe20000000060 */
[----:B------:R-:W3:Y:S01]  /*9090*/  LDS.128 R24, [R95+0x70] ;  /* 0x000070005f187984 */ /* 0x000ee20000000c00 */
[----:B------:R-:W-:Y:S01]  /*90a0*/  FFMA R70, R64, R89, R125 ;  /* 0x0000005940467223 */ /* 0x000fe2000000007d */
[----:B0-----:R-:W-:Y:S01]  /*90b0*/  FFMA R96, R12, R28, R41 ;  /* 0x0000001c0c607223 */ /* 0x001fe20000000029 */
[C---:B------:R-:W-:Y:S01]  /*90c0*/  FFMA R31, R28.reuse, R37, R90 ;  /* 0x000000251c1f7223 */ /* 0x040fe2000000005a */
[C---:B------:R-:W-:Y:S01]  /*90d0*/  FFMA R90, R28.reuse, R74, R87 ;  /* 0x0000004a1c5a7223 */ /* 0x040fe20000000057 */
[C---:B------:R-:W-:Y:S01]  /*90e0*/  FFMA R41, R28.reuse, R71, R58 ;  /* 0x000000471c297223 */ /* 0x040fe2000000003a */
[----:B------:R-:W-:Y:S01]  /*90f0*/  FFMA R59, R28, R35, R59 ;  /* 0x000000231c3b7223 */ /* 0x000fe2000000003b */
[----:B------:R-:W-:Y:S01]  /*9100*/  FFMA R58, R64, R28, R91 ;  /* 0x0000001c403a7223 */ /* 0x000fe2000000005b */
[C---:B------:R-:W-:Y:S01]  /*9110*/  FFMA R87, R28.reuse, R53, R110 ;  /* 0x000000351c577223 */ /* 0x040fe2000000006e */
[----:B------:R-:W-:Y:S01]  /*9120*/  FFMA R28, R28, R78, R93 ;  /* 0x0000004e1c1c7223 */ /* 0x000fe2000000005d */
[-C--:B------:R-:W-:Y:S01]  /*9130*/  FFMA R91, R35, R29.reuse, R62 ;  /* 0x0000001d235b7223 */ /* 0x080fe2000000003e */
[----:B------:R-:W-:Y:S01]  /*9140*/  FFMA R110, R74, R29, R103 ;  /* 0x0000001d4a6e7223 */ /* 0x000fe20000000067 */
[C---:B------:R-:W-:Y:S01]  /*9150*/  FFMA R117, R12.reuse, R123, R81 ;  /* 0x0000007b0c757223 */ /* 0x040fe20000000051 */
[-C--:B------:R-:W-:Y:S01]  /*9160*/  FFMA R62, R12, R29.reuse, R101 ;  /* 0x0000001d0c3e7223 */ /* 0x080fe20000000065 */
[----:B------:R-:W-:Y:S01]  /*9170*/  FFMA R93, R37, R29, R82 ;  /* 0x0000001d255d7223 */ /* 0x000fe20000000052 */
[----:B------:R-:W-:Y:S01]  /*9180*/  FFMA R74, R74, R30, R83 ;  /* 0x0000001e4a4a7223 */ /* 0x000fe20000000053 */
[C---:B------:R-:W-:Y:S01]  /*9190*/  FFMA R100, R89.reuse, R71, R100 ;  /* 0x0000004759647223 */ /* 0x040fe20000000064 */
[C---:B------:R-:W-:Y:S01]  /*91a0*/  FFMA R125, R89.reuse, R53, R112 ;  /* 0x00000035597d7223 */ /* 0x040fe20000000070 */
[----:B------:R-:W-:Y:S01]  /*91b0*/  FFMA R104, R89, R78, R104 ;  /* 0x0000004e59687223 */ /* 0x000fe20000000068 */
[-C--:B------:R-:W-:Y:S01]  /*91c0*/  FFMA R101, R71, R29.reuse, R84 ;  /* 0x0000001d47657223 */ /* 0x080fe20000000054 */
[----:B------:R-:W-:Y:S01]  /*91d0*/  FFMA R103, R53, R29, R88 ;  /* 0x0000001d35677223 */ /* 0x000fe20000000058 */
[----:B------:R-:W0:Y:S01]  /*91e0*/  LDS.128 R80, [R94+0x3870] ;  /* 0x003870005e507984 */ /* 0x000e220000000c00 */
        /* <DEDUP_REMOVED lines=10> */
[----:B------:R-:W-:Y:S01]  /*9290*/  FFMA R92, R123, R78, R105 ;  /* 0x0000004e7b5c7223 */ /* 0x000fe20000000069 */
[----:B-1----:R-:W-:Y:S01]  /*92a0*/  FFMA R123, R65, R49, R58 ;  /* 0x00000031417b7223 */ /* 0x002fe2000000003a */
[C---:B------:R-:W-:Y:S01]  /*92b0*/  FFMA R64, R48.reuse, R54, R125 ;  /* 0x0000003630407223 */ /* 0x040fe2000000007d */
[----:B------:R-:W-:Y:S01]  /*92c0*/  FFMA R105, R48, R79, R104 ;  /* 0x0000004f30697223 */ /* 0x000fe20000000068 */
[----:B------:R-:W-:Y:S01]  /*92d0*/  FFMA R58, R54, R49, R87 ;  /* 0x00000031363a7223 */ /* 0x000fe20000000057 */
[C---:B------:R-:W-:Y:S01]  /*92e0*/  FFMA R53, R48.reuse, R75, R68 ;  /* 0x0000004b30357223 */ /* 0x040fe20000000044 */
[----:B------:R-:W-:Y:S01]  /*92f0*/  FFMA R85, R48, R65, R70 ;  /* 0x0000004130557223 */ /* 0x000fe20000000046 */
[-C--:B------:R-:W-:Y:S01]  /*9300*/  FFMA R78, R38, R49.reuse, R31 ;  /* 0x00000031264e7223 */ /* 0x080fe2000000001f */
[C---:B------:R-:W-:Y:S01]  /*9310*/  FFMA R87, R79.reuse, R49, R28 ;  /* 0x000000314f577223 */ /* 0x040fe2000000001c */
[-C--:B------:R-:W-:Y:S01]  /*9320*/  FFMA R125, R79, R51.reuse, R30 ;  /* 0x000000334f7d7223 */ /* 0x080fe2000000001e */
[C---:B--2---:R-:W-:Y:S01]  /*9330*/  FFMA R104, R20.reuse, R51, R29 ;  /* 0x0000003314687223 */ /* 0x044fe2000000001d */
[----:B------:R-:W-:Y:S01]  /*9340*/  LDS.128 R68, [R94+0x3a70] ;  /* 0x003a70005e447984 */ /* 0x000fe20000000c00 */
[CC--:B------:R-:W-:Y:S01]  /*9350*/  FFMA R107, R13.reuse, R49.reuse, R96 ;  /* 0x000000310d6b7223 */ /* 0x0c0fe20000000060 */
[----:B------:R-:W-:Y:S01]  /*9360*/  FFMA R96, R20, R49, R41 ;  /* 0x0000003114607223 */ /* 0x000fe20000000029 */
[-C--:B------:R-:W-:Y:S01]  /*9370*/  FFMA R41, R13, R50.reuse, R62 ;  /* 0x000000320d297223 */ /* 0x080fe2000000003e */
[----:B------:R-:W1:Y:S01]  /*9380*/  LDS.128 R28, [R95+0x410] ;  /* 0x000410005f1c7984 */ /* 0x000e620000000c00 */
[-C--:B------:R-:W-:Y:S01]  /*9390*/  FFMA R62, R38, R50.reuse, R93 ;  /* 0x00000032263e7223 */ /* 0x080fe2000000005d */
[-C--:B------:R-:W-:Y:S01]  /*93a0*/  FFMA R93, R65, R50.reuse, R84 ;  /* 0x00000032415d7223 */ /* 0x080fe20000000054 */
[-C--:B------:R-:W-:Y:S01]  /*93b0*/  FFMA R84, R54, R50.reuse, R103 ;  /* 0x0000003236547223 */ /* 0x080fe20000000067 */
[-C--:B------:R-:W-:Y:S01]  /*93c0*/  FFMA R103, R79, R50.reuse, R88 ;  /* 0x000000324f677223 */ /* 0x080fe20000000058 */
[C---:B---3--:R-:W-:Y:S01]  /*93d0*/  FFMA R88, R24.reuse, R50, R91 ;  /* 0x0000003218587223 */ /* 0x048fe2000000005b */
[-C--:B------:R-:W-:Y:S01]  /*93e0*/  FFMA R91, R13, R51.reuse, R12 ;  /* 0x000000330d5b7223 */ /* 0x080fe2000000000c */
[----:B------:R-:W-:Y:S01]  /*93f0*/  FFMA R72, R24, R48, R121 ;  /* 0x0000003018487223 */ /* 0x000fe20000000079 */
[----:B------:R-:W-:Y:S01]  /*9400*/  FFMA R102, R20, R50, R101 ;  /* 0x0000003214667223 */ /* 0x000fe20000000065 */
[----:B------:R-:W-:Y:S01]  /*9410*/  FFMA R12, R38, R51, R37 ;  /* 0x00000033260c7223 */ /* 0x000fe20000000025 */
[C---:B------:R-:W-:Y:S01]  /*9420*/  FFMA R121, R75.reuse, R49, R90 ;  /* 0x000000314b797223 */ /* 0x040fe2000000005a */
[-C--:B------:R-:W-:Y:S01]  /*9430*/  FFMA R37, R75, R51.reuse, R74 ;  /* 0x000000334b257223 */ /* 0x080fe2000000004a */
[----:B------:R-:W-:Y:S01]  /*9440*/  FFMA R101, R65, R51, R98 ;  /* 0x0000003341657223 */ /* 0x000fe20000000062 */
[C---:B------:R-:W-:Y:S01]  /*9450*/  FFMA R19, R48.reuse, R13, R32 ;  /* 0x0000000d30137223 */ /* 0x040fe20000000020 */
[----:B------:R-:W-:Y:S01]  /*9460*/  FFMA R18, R48, R38, R34 ;  /* 0x0000002630127223 */ /* 0x000fe20000000022 */
[----:B------:R-:W-:Y:S01]  /*9470*/  FFMA R90, R24, R49, R59 ;  /* 0x00000031185a7223 */ /* 0x000fe2000000003b */
[-C--:B------:R-:W-:Y:S01]  /*9480*/  FFMA R74, R54, R51.reuse, R33 ;  /* 0x00000033364a7223 */ /* 0x080fe20000000021 */
[C---:B------:R-:W-:Y:S01]  /*9490*/  FFMA R98, R24.reuse, R51, R35 ;  /* 0x0000003318627223 */ /* 0x040fe20000000023 */
[----:B------:R-:W-:Y:S01]  /*94a0*/  FFMA R59, R75, R50, R110 ;  /* 0x000000324b3b7223 */ /* 0x000fe2000000006e */
[----:B------:R2:W3:Y:S01]  /*94b0*/  LDS.128 R32, [R95+0x200] ;  /* 0x000200005f207984 */ /* 0x0004e20000000c00 */
[----:B0-----:R-:W-:Y:S01]  /*94c0*/  FFMA R110, R24, R80, R89 ;  /* 0x00000050186e7223 */ /* 0x001fe20000000059 */
[----:B------:R-:W-:Y:S01]  /*94d0*/  FFMA R89, R80, R75, R76 ;  /* 0x0000004b50597223 */ /* 0x000fe2000000004c */
[C---:B------:R-:W-:Y:S01]  /*94e0*/  FFMA R100, R20.reuse, R48, R100 ;  /* 0x0000003014647223 */ /* 0x040fe20000000064 */
[----:B------:R-:W-:Y:S01]  /*94f0*/  FFMA R76, R20, R80, R97 ;  /* 0x00000050144c7223 */ /* 0x000fe20000000061 */
[C---:B------:R-:W-:Y:S01]  /*9500*/  FFMA R97, R80.reuse, R65, R16 ;  /* 0x0000004150617223 */ /* 0x040fe20000000010 */
[----:B------:R-:W0:Y:S01]  /*9510*/  LDS.128 R48, [R17+0x3a70] ;  /* 0x003a700011307984 */ /* 0x000e220000000c00 */
[C---:B------:R-:W-:Y:S01]  /*9520*/  FFMA R16, R80.reuse, R54, R99 ;  /* 0x0000003650107223 */ /* 0x040fe20000000063 */
[C---:B------:R-:W-:Y:S01]  /*9530*/  FFMA R99, R80.reuse, R79, R92 ;  /* 0x0000004f50637223 */ /* 0x040fe2000000005c */
[C---:B------:R-:W-:Y:S01]  /*9540*/  FFMA R117, R80.reuse, R13, R117 ;  /* 0x0000000d50757223 */ /* 0x040fe20000000075 */
[----:B------:R-:W4:Y:S01]  /*9550*/  LDS R35, [R94+0x3a80] ;  /* 0x003a80005e237984 */ /* 0x000f220000000800 */
[----:B------:R-:W-:Y:S01]  /*9560*/  FFMA R112, R80, R38, R119 ;  /* 0x0000002650707223 */ /* 0x000fe20000000077 */
[-C--:B------:R-:W-:Y:S01]  /*9570*/  FFMA R80, R24, R81.reuse, R9 ;  /* 0x0000005118507223 */ /* 0x080fe20000000009 */
[CC--:B------:R-:W-:Y:S01]  /*9580*/  FFMA R9, R13.reuse, R81.reuse, R116 ;  /* 0x000000510d097223 */ /* 0x0c0fe20000000074 */
[-C--:B------:R-:W-:Y:S01]  /*9590*/  FFMA R116, R54, R81.reuse, R47 ;  /* 0x0000005136747223 */ /* 0x080fe2000000002f */
[-C--:B------:R-:W-:Y:S01]  /*95a0*/  FFMA R47, R13, R82.reuse, R46 ;  /* 0x000000520d2f7223 */ /* 0x080fe2000000002e */
[CC--:B------:R-:W-:Y:S01]  /*95b0*/  FFMA R92, R38.reuse, R81.reuse, R11 ;  /* 0x00000051265c7223 */ /* 0x0c0fe2000000000b */
[-C--:B------:R-:W-:Y:S01]  /*95c0*/  FFMA R46, R38, R82.reuse, R57 ;  /* 0x00000052262e7223 */ /* 0x080fe20000000039 */
[CC--:B------:R-:W-:Y:S01]  /*95d0*/  FFMA R11, R75.reuse, R81.reuse, R10 ;  /* 0x000000514b0b7223 */ /* 0x0c0fe2000000000a */
[-C--:B------:R-:W-:Y:S01]  /*95e0*/  FFMA R57, R75, R82.reuse, R36 ;  /* 0x000000524b397223 */ /* 0x080fe20000000024 */
[----:B------:R-:W-:Y:S01]  /*95f0*/  FFMA R10, R20, R81, R43 ;  /* 0x00000051140a7223 */ /* 0x000fe2000000002b */
[----:B-1----:R-:W-:Y:S01]  /*9600*/  FFMA R31, R69, R55, R16 ;  /* 0x00000037451f7223 */ /* 0x002fe20000000010 */
[----:B------:R-:W-:Y:S01]  /*9610*/  FFMA R16, R28, R69, R99 ;  /* 0x000000451c107223 */ /* 0x000fe20000000063 */
[-C--:B------:R-:W-:Y:S01]  /*9620*/  FFMA R36, R20, R82.reuse, R63 ;  /* 0x0000005214247223 */ /* 0x080fe2000000003f */
[----:B------:R-:W1:Y:S01]  /*9630*/  LDS R99, [R17+0x3a80] ;  /* 0x003a800011637984 */ /* 0x000e620000000800 */
[CC--:B------:R-:W-:Y:S01]  /*9640*/  FFMA R43, R65.reuse, R81.reuse, R120 ;  /* 0x00000051412b7223 */ /* 0x0c0fe20000000078 */
[-C--:B------:R-:W-:Y:S01]  /*9650*/  FFMA R63, R65, R82.reuse, R114 ;  /* 0x00000052413f7223 */ /* 0x080fe20000000072 */
[C---:B------:R-:W-:Y:S01]  /*9660*/  FFMA R81, R79.reuse, R81, R52 ;  /* 0x000000514f517223 */ /* 0x040fe20000000034 */
[-C--:B------:R-:W-:Y:S01]  /*9670*/  FFMA R114, R54, R82.reuse, R73 ;  /* 0x0000005236727223 */ /* 0x080fe20000000049 */
[CC--:B------:R-:W-:Y:S01]  /*9680*/  FFMA R52, R24.reuse, R82.reuse, R77 ;  /* 0x0000005218347223 */ /* 0x0c0fe2000000004d */
        /* <DEDUP_REMOVED lines=9> */
[C---:B--2---:R-:W-:Y:S01]  /*9720*/  FFMA R95, R69.reuse, R21, R76 ;  /* 0x00000015455f7223 */ /* 0x044fe2000000004c */
[C---:B------:R-:W-:Y:S01]  /*9730*/  FFMA R77, R69.reuse, R25, R110 ;  /* 0x00000019454d7223 */ /* 0x040fe2000000006e */
        /* <DEDUP_REMOVED lines=8> */
[----:B0-----:R-:W-:Y:S01]  /*97c0*/  FFMA R92, R32, R49, R53 ;  /* 0x00000031205c7223 */ /* 0x001fe20000000035 */
[----:B------:R-:W-:Y:S01]  /*97d0*/  FFMA R81, R25, R71, R52 ;  /* 0x0000004719517223 */ /* 0x000fe20000000034 */
[----:B------:R-:W-:Y:S01]  /*97e0*/  FFMA R53, R49, R21, R100 ;  /* 0x0000001531357223 */ /* 0x000fe20000000064 */
[----:B------:R-:W-:Y:S01]  /*97f0*/  FFMA R82, R66, R70, R43 ;  /* 0x0000004642527223 */ /* 0x000fe2000000002b */
[-C--:B------:R-:W-:Y:S01]  /*9800*/  FFMA R52, R14, R71.reuse, R47 ;  /* 0x000000470e347223 */ /* 0x080fe2000000002f */
[-C--:B------:R-:W-:Y:S01]  /*9810*/  FFMA R97, R21, R71.reuse, R36 ;  /* 0x0000004715617223 */ /* 0x080fe20000000024 */
[----:B------:R-:W-:Y:S01]  /*9820*/  FFMA R100, R49, R66, R85 ;  /* 0x0000004231647223 */ /* 0x000fe20000000055 */
[-C--:B------:R-:W-:Y:S01]  /*9830*/  FFMA R89, R21, R70.reuse, R10 ;  /* 0x0000004615597223 */ /* 0x080fe2000000000a */
[----:B------:R-:W-:Y:S01]  /*9840*/  FFMA R43, R55, R70, R116 ;  /* 0x00000046372b7223 */ /* 0x000fe20000000074 */
[-C--:B------:R-:W-:Y:S01]  /*9850*/  FFMA R47, R39, R71.reuse, R46 ;  /* 0x00000047272f7223 */ /* 0x080fe2000000002e */
[-C--:B------:R-:W-:Y:S01]  /*9860*/  FFMA R36, R66, R71.reuse, R63 ;  /* 0x0000004742247223 */ /* 0x080fe2000000003f */
[----:B------:R-:W-:Y:S01]  /*9870*/  FFMA R85, R21, R50, R96 ;  /* 0x0000003215557223 */ /* 0x000fe20000000060 */
[----:B------:R-:W-:Y:S01]  /*9880*/  FFMA R70, R32, R70, R11 ;  /* 0x0000004620467223 */ /* 0x000fe2000000000b */
[-C--:B------:R-:W-:Y:S01]  /*9890*/  FFMA R63, R55, R71.reuse, R114 ;  /* 0x00000047373f7223 */ /* 0x080fe20000000072 */
[-C--:B------:R-:W-:Y:S01]  /*98a0*/  FFMA R46, R28, R71.reuse, R73 ;  /* 0x000000471c2e7223 */ /* 0x080fe20000000049 */
[----:B------:R-:W-:Y:S01]  /*98b0*/  FFMA R48, R32, R71, R57 ;  /* 0x0000004720307223 */ /* 0x000fe20000000039 */
[C---:B------:R-:W-:Y:S01]  /*98c0*/  FFMA R96, R28.reuse, R50, R87 ;  /* 0x000000321c607223 */ /* 0x040fe20000000057 */
[----:B------:R-:W0:Y:S01]  /*98d0*/  LDS.64 R10, [R17+0x3c78] ;  /* 0x003c7800110a7984 */ /* 0x000e220000000a00 */
[C---:B------:R-:W-:Y:S01]  /*98e0*/  FFMA R106, R49.reuse, R14, R19 ;  /* 0x0000000e316a7223 */ /* 0x040fe20000000013 */
[----:B------:R-:W-:Y:S01]  /*98f0*/  FFMA R111, R49, R39, R18 ;  /* 0x00000027316f7223 */ /* 0x000fe20000000012 */
[-C--:B------:R-:W-:Y:S01]  /*9900*/  FFMA R71, R39, R51.reuse, R62 ;  /* 0x0000003327477223 */ /* 0x080fe2000000003e */
[----:B------:R-:W-:Y:S01]  /*9910*/  FFMA R87, R55, R51, R84 ;  /* 0x0000003337577223 */ /* 0x000fe20000000054 */
[----:B------:R-:W-:Y:S01]  /*9920*/  FFMA R108, R28, R49, R105 ;  /* 0x000000311c6c7223 */ /* 0x000fe20000000069 */
[----:B------:R-:W2:Y:S01]  /*9930*/  LDS.64 R18, [R94+0x3c78] ;  /* 0x003c78005e127984 */ /* 0x000ea20000000a00 */
[-C--:B------:R-:W-:Y:S01]  /*9940*/  FFMA R62, R32, R51.reuse, R59 ;  /* 0x00000033203e7223 */ /* 0x080fe2000000003b */
[----:B------:R-:W-:Y:S01]  /*9950*/  FFMA R84, R28, R51, R103 ;  /* 0x000000331c547223 */ /* 0x000fe20000000067 */
[----:B------:R-:W-:Y:S01]  /*9960*/  FFMA R109, R49, R55, R64 ;  /* 0x00000037316d7223 */ /* 0x000fe20000000040 */
[-C--:B------:R-:W-:Y:S01]  /*9970*/  FFMA R105, R39, R50.reuse, R78 ;  /* 0x0000003227697223 */ /* 0x080fe2000000004e */
[----:B------:R-:W-:Y:S01]  /*9980*/  FFMA R59, R21, R51, R102 ;  /* 0x00000033153b7223 */ /* 0x000fe20000000066 */
[CC--:B----4-:R-:W-:Y:S01]  /*9990*/  FFMA R103, R35.reuse, R39.reuse, R38 ;  /* 0x0000002723677223 */ /* 0x0d0fe20000000026 */
[----:B------:R-:W-:Y:S01]  /*99a0*/  FFMA R64, R14, R50, R107 ;  /* 0x000000320e407223 */ /* 0x000fe2000000006b */
[----:B------:R-:W-:Y:S01]  /*99b0*/  FFMA R102, R35, R14, R13 ;  /* 0x0000000e23667223 */ /* 0x000fe2000000000d */
[----:B-1----:R-:W-:Y:S01]  /*99c0*/  FFMA R39, R99, R39, R12 ;  /* 0x0000002763277223 */ /* 0x002fe2000000000c */
[C---:B------:R-:W-:Y:S01]  /*99d0*/  FFMA R116, R32.reuse, R99, R37 ;  /* 0x0000006320747223 */ /* 0x040fe20000000025 */
[-C--:B------:R-:W-:Y:S01]  /*99e0*/  FFMA R107, R35, R21.reuse, R20 ;  /* 0x00000015236b7223 */ /* 0x080fe20000000014 */
[----:B------:R-:W1:Y:S01]  /*99f0*/  LDS.64 R12, [R17+0x3c80] ;  /* 0x003c8000110c7984 */ /* 0x000e620000000a00 */
[----:B------:R-:W-:Y:S01]  /*9a00*/  FFMA R37, R99, R21, R104 ;  /* 0x0000001563257223 */ /* 0x000fe20000000068 */
[----:B------:R-:W-:Y:S01]  /*9a10*/  FFMA R113, R49, R25, R72 ;  /* 0x0000001931717223 */ /* 0x000fe20000000048 */
[-C--:B------:R-:W-:Y:S01]  /*9a20*/  FFMA R49, R25, R50.reuse, R90 ;  /* 0x0000003219317223 */ /* 0x080fe2000000005a */
[----:B------:R-:W3:Y:S01]  /*9a30*/  LDS.64 R20, [R94+0x3c80] ;  /* 0x003c80005e147984 */ /* 0x000ee20000000a00 */
[-C--:B------:R-:W-:Y:S01]  /*9a40*/  FFMA R78, R32, R50.reuse, R121 ;  /* 0x00000032204e7223 */ /* 0x080fe20000000079 */
[-C--:B------:R-:W-:Y:S01]  /*9a50*/  FFMA R72, R66, R50.reuse, R123 ;  /* 0x0000003242487223 */ /* 0x080fe2000000007b */
[----:B------:R-:W-:Y:S01]  /*9a60*/  FFMA R73, R55, R50, R58 ;  /* 0x0000003237497223 */ /* 0x000fe2000000003a */
[-C--:B------:R-:W-:Y:S01]  /*9a70*/  FFMA R57, R25, R51.reuse, R88 ;  /* 0x0000003319397223 */ /* 0x080fe20000000058 */
[----:B------:R-:W-:Y:S01]  /*9a80*/  FFMA R58, R14, R51, R41 ;  /* 0x000000330e3a7223 */ /* 0x000fe20000000029 */
[-C--:B------:R-:W-:Y:S01]  /*9a90*/  FFMA R38, R32, R35.reuse, R75 ;  /* 0x0000002320267223 */ /* 0x080fe2000000004b */
        /* <DEDUP_REMOVED lines=19> */
[----:B--2---:R-:W-:Y:S01]  /*9bd0*/  FFMA R92, R18, R26, R77 ;  /* 0x0000001a125c7223 */ /* 0x004fe2000000004d */
        /* <DEDUP_REMOVED lines=14> */
[----:B------:R-:W0:Y:S01]  /*9cc0*/  LDS R105, [R94+0x3e7c] ;  /* 0x003e7c005e697984 */ /* 0x000e220000000800 */
[-C--:B------:R-:W-:Y:S01]  /*9cd0*/  FFMA R111, R33, R19.reuse, R70 ;  /* 0x00000013216f7223 */ /* 0x080fe20000000046 */
[-C--:B------:R-:W-:Y:S01]  /*9ce0*/  FFMA R18, R22, R19.reuse, R89 ;  /* 0x0000001316127223 */ /* 0x080fe20000000059 */
[----:B------:R-:W-:Y:S01]  /*9cf0*/  FFMA R70, R60, R19, R43 ;  /* 0x000000133c467223 */ /* 0x000fe2000000002b */
[----:B------:R-:W2:Y:S01]  /*9d00*/  LDS.128 R72, [R94+0x3e80] ;  /* 0x003e80005e487984 */ /* 0x000ea20000000c00 */
[C---:B-1----:R-:W-:Y:S01]  /*9d10*/  FFMA R104, R12.reuse, R44, R71 ;  /* 0x0000002c0c687223 */ /* 0x042fe20000000047 */
        /* <DEDUP_REMOVED lines=10> */
[C---:B---3--:R-:W-:Y:S01]  /*9dc0*/  FFMA R71, R20.reuse, R33, R48 ;  /* 0x0000002114477223 */ /* 0x048fe20000000030 */
[C---:B------:R-:W-:Y:S01]  /*9dd0*/  FFMA R13, R20.reuse, R67, R36 ;  /* 0x00000043140d7223 */ /* 0x040fe20000000024 */
[----:B------:R-:W-:Y:S01]  /*9de0*/  FFMA R33, R33, R21, R38 ;  /* 0x0000001521217223 */ /* 0x000fe20000000026 */
[-C--:B------:R-:W-:Y:S01]  /*9df0*/  FFMA R113, R15, R19.reuse, R80 ;  /* 0x000000130f717223 */ /* 0x080fe20000000050 */
[----:B------:R-:W1:Y:S01]  /*9e00*/  LDS.128 R36, [R17+0x3e80] ;  /* 0x003e800011247984 */ /* 0x000e620000000c00 */
[----:B------:R-:W-:Y:S01]  /*9e10*/  FFMA R80, R20, R44, R47 ;  /* 0x0000002c14507223 */ /* 0x000fe2000000002f */
[-C--:B------:R-:W-:Y:S01]  /*9e20*/  FFMA R109, R67, R19.reuse, R82 ;  /* 0x00000013436d7223 */ /* 0x080fe20000000052 */
[-C--:B------:R-:W-:Y:S01]  /*9e30*/  FFMA R119, R26, R19.reuse, R69 ;  /* 0x000000131a777223 */ /* 0x080fe20000000045 */
[----:B------:R-:W3:Y:S01]  /*9e40*/  LDS R47, [R17+0x3e7c] ;  /* 0x003e7c00112f7984 */ /* 0x000ee20000000800 */
[-C--:B------:R-:W-:Y:S01]  /*9e50*/  FFMA R108, R44, R19.reuse, R9 ;  /* 0x000000132c6c7223 */ /* 0x080fe20000000009 */
[----:B------:R-:W-:Y:S01]  /*9e60*/  FFMA R82, R20, R26, R81 ;  /* 0x0000001a14527223 */ /* 0x000fe20000000051 */
[----:B------:R-:W-:Y:S01]  /*9e70*/  FFMA R19, R29, R19, R86 ;  /* 0x000000131d137223 */ /* 0x000fe20000000056 */
[----:B------:R-:W-:Y:S01]  /*9e80*/  FFMA R96, R12, R60, R87 ;  /* 0x0000003c0c607223 */ /* 0x000fe20000000057 */
[----:B------:R-:W-:Y:S01]  /*9e90*/  FFMA R81, R20, R15, R52 ;  /* 0x0000000f14517223 */ /* 0x000fe20000000034 */
[C---:B------:R-:W-:Y:S01]  /*9ea0*/  FFMA R114, R12.reuse, R26, R57 ;  /* 0x0000001a0c727223 */ /* 0x040fe20000000039 */
[----:B------:R-:W-:Y:S01]  /*9eb0*/  FFMA R85, R12, R67, R88 ;  /* 0x000000430c557223 */ /* 0x000fe20000000058 */
        /* <DEDUP_REMOVED lines=8> */
[----:B0-----:R-:W-:Y:S01]  /*9f40*/  FFMA R69, R105, R45, R10 ;  /* 0x0000002d69457223 */ /* 0x001fe2000000000a */
        /* <DEDUP_REMOVED lines=37> */
[----:B------:R-:W-:Y:S01]  /*a1a0*/  FFMA R91, R61, R37, R96 ;  /* 0x000000253d5b7223 */ /* 0x000fe20000000060 */
[----:B------:R-:W-:Y:S01]  /*a1b0*/  FFMA R122, R27, R38, R68 ;  /* 0x000000261b7a7223 */ /* 0x000fe20000000044 */
[----:B------:R-:W-:Y:S01]  /*a1c0*/  FFMA R16, R105, R30, R121 ;  /* 0x0000001e69107223 */ /* 0x000fe20000000079 */
[C---:B---3--:R-:W-:Y:S01]  /*a1d0*/  FFMA R107, R47.reuse, R27, R54 ;  /* 0x0000001b2f6b7223 */ /* 0x048fe20000000036 */
[C---:B------:R-:W-:Y:S01]  /*a1e0*/  FFMA R99, R47.reuse, R40, R99 ;  /* 0x000000282f637223 */ /* 0x040fe20000000063 */
[C---:B------:R-:W-:Y:S01]  /*a1f0*/  FFMA R71, R47.reuse, R45, R50 ;  /* 0x0000002d2f477223 */ /* 0x040fe20000000032 */
[C---:B------:R-:W-:Y:S01]  /*a200*/  FFMA R79, R47.reuse, R34, R79 ;  /* 0x000000222f4f7223 */ /* 0x040fe2000000004f */
[C---:B------:R-:W-:Y:S01]  /*a210*/  FFMA R83, R47.reuse, R23, R32 ;  /* 0x000000172f537223 */ /* 0x040fe20000000020 */
        /* <DEDUP_REMOVED lines=24> */
.L_x_497:
[----:B------:R-:W0:Y:S01]  /*a3a0*/  LDCU UR5, c[0x0][0x3b8] ;  /* 0x00007700ff0577ac */ /* 0x000e220008000800 */
[----:B------:R-:W-:Y:S01]  /*a3b0*/  BSSY.RECONVERGENT B0, `(.L_x_525) ;  /* 0x00009c6000007945 */ /* 0x000fe20003800200 */
[----:B0-----:R-:W-:-:S09]  /*a3c0*/  UISETP.NE.AND UP0, UPT, UR5, 0x1, UPT ;  /* 0x000000010500788c */ /* 0x001fd2000bf05270 */
[----:B------:R-:W-:Y:S05]  /*a3d0*/  BRA.U !UP0, `(.L_x_526) ;  /* 0x0000005508547547 */ /* 0x000fea000b800000 */
[----:B------:R-:W-:-:S09]  /*a3e0*/  UISETP.NE.AND UP0, UPT, UR5, URZ, UPT ;  /* 0x000000ff0500728c */ /* 0x000fd2000bf05270 */
[----:B------:R-:W-:Y:S05]  /*a3f0*/  BRA.U UP0, `(.L_x_527) ;  /* 0x0000004100347547 */ /* 0x000fea000b800000 */
[----:B------:R-:W0:Y:S01]  /*a400*/  S2R R26, SR_TID.X ;  /* 0x00000000001a7919 */ /* 0x000e220000002100 */
[----:B------:R-:W-:Y:S01]  /*a410*/  BSSY.RECONVERGENT B3, `(.L_x_528) ;  /* 0x0000099000037945 */ /* 0x000fe20003800200 */
[----:B0-----:R-:W-:-:S04]  /*a420*/  SHF.R.U32.HI R17, RZ, 0x2, R26 ;  /* 0x00000002ff117819 */ /* 0x001fc8000001161a */
[----:B------:R-:W-:-:S04]  /*a430*/  LOP3.LUT R17, R17, 0xf8, RZ, 0xc0, !PT ;  /* 0x000000f811117812 */ /* 0x000fc800078ec0ff */
[----:B------:R-:W-:-:S13]  /*a440*/  ISETP.GE.AND P0, PT, R17, UR10, PT ;  /* 0x0000000a11007c0c */ /* 0x000fda000bf06270 */
[----:B------:R-:W-:Y:S05]  /*a450*/  @P0 BRA `(.L_x_529) ;  /* 0x0000000800500947 */ /* 0x000fea0003800000 */
[----:B------:R-:W0:Y:S01]  /*a460*/  LDCU UR5, c[0x0][0x3b4] ;  /* 0x00007680ff0577ac */ /* 0x000e220008000800 */
[----:B------:R-:W-:Y:S01]  /*a470*/  SHF.L.U32 R17, R26, 0x2, RZ ;  /* 0x000000021a117819 */ /* 0x000fe200000006ff */
[----:B------:R-:W-:Y:S03]  /*a480*/  BSSY.RECONVERGENT B4, `(.L_x_530) ;  /* 0x0000023000047945 */ /* 0x000fe60003800200 */
[----:B------:R-:W-:Y:S01]  /*a490*/  LOP3.LUT R30, R17, 0x7c, RZ, 0xc0, !PT ;  /* 0x0000007c111e7812 */ /* 0x000fe200078ec0ff */
[----:B0-----:R-:W-:-:S06]  /*a4a0*/  UIADD3 UR5, UPT, UPT, -UR4, UR5, URZ ;  /* 0x0000000504057290 */ /* 0x001fcc000fffe1ff */
[----:B------:R-:W-:-:S13]  /*a4b0*/  ISETP.LT.AND P0, PT, R30, UR5, PT ;  /* 0x000000051e007c0c */ /* 0x000fda000bf01270 */
        /* <DEDUP_REMOVED lines=18> */
[----:B------:R-:W-:Y:S05]  /*a5e0*/  CALL.REL.NOINC `($__internal_1_$__cuda_sm3x_div_rn_noftz_f32_slowpath) ;  /* 0x0000009800a47944 */ /* 0x000fea0003c00000 */
[----:B------:R-:W-:-:S07]  /*a5f0*/  MOV R28, R17 ;  /* 0x00000011001c7202 */ /* 0x000fce0000000f00 */
.L_x_533:
[----:B------:R-:W-:Y:S05]  /*a600*/  BSYNC.RECONVERGENT B5 ;  /* 0x0000000000057941 */ /* 0x000fea0003800200 */
.L_x_532:
[----:B------:R-:W0:Y:S01]  /*a610*/  S2R R26, SR_TID.X ;  /* 0x00000000001a7919 */ /* 0x000e220000002100 */
[----:B------:R-:W1:Y:S01]  /*a620*/  LDC R17, c[0x0][0x3b4] ;  /* 0x0000ed00ff117b82 */ /* 0x000e620000000800 */
[----:B------:R-:W-:-:S07]  /*a630*/  FMUL R107, R28, R107 ;  /* 0x0000006b1c6b7220 */ /* 0x000fce0000400000 */
[----:B------:R-:W2:Y:S01]  /*a640*/  LDC.64 R24, c[0x0][0x3a8] ;  /* 0x0000ea00ff187b82 */ /* 0x000ea20000000a00 */
[----:B-1----:R-:W-:Y:S01]  /*a650*/  IMAD R17, R8, R17, UR4 ;  /* 0x0000000408117e24 */ /* 0x002fe2000f8e0211 */
[----:B0-----:R-:W-:-:S04]  /*a660*/  SHF.L.U32 R30, R26, 0x2, RZ ;  /* 0x000000021a1e7819 */ /* 0x001fc800000006ff */
[----:B------:R-:W-:-:S04]  /*a670*/  LOP3.LUT R30, R30, 0x7c, RZ, 0xc0, !PT ;  /* 0x0000007c1e1e7812 */ /* 0x000fc800078ec0ff */
[----:B------:R-:W-:-:S05]  /*a680*/  IADD3 R17, PT, PT, R17, R30, RZ ;  /* 0x0000001e11117210 */ /* 0x000fca0007ffe0ff */
[----:B--2---:R-:W-:-:S05]  /*a690*/  IMAD.WIDE R24, R17, 0x4, R24 ;  /* 0x0000000411187825 */ /* 0x004fca00078e0218 */
[----:B------:R0:W-:Y:S02]  /*a6a0*/  STG.E desc[UR18][R24.64], R107 ;  /* 0x0000006b18007986 */ /* 0x0001e4000c101912 */
.L_x_531:
[----:B------:R-:W-:Y:S05]  /*a6b0*/  BSYNC.RECONVERGENT B4 ;  /* 0x0000000000047941 */ /* 0x000fea0003800200 */
.L_x_530:
[----:B------:R-:W-:Y:S01]  /*a6c0*/  LOP3.LUT R17, R30, 0x1, RZ, 0xfc, !PT ;  /* 0x000000011e117812 */ /* 0x000fe200078efcff */
[----:B------:R-:W-:Y:S03]  /*a6d0*/  BSSY.RECONVERGENT B4, `(.L_x_534) ;  /* 0x0000023000047945 */ /* 0x000fe60003800200 */
[----:B------:R-:W-:-:S13]  /*a6e0*/  ISETP.GE.AND P0, PT, R17, UR13, PT ;  /* 0x0000000d11007c0c */ /* 0x000fda000bf06270 */
        /* <DEDUP_REMOVED lines=19> */
[----:B------:R-:W-:Y:S05]  /*a820*/  CALL.REL.NOINC `($__internal_1_$__cuda_sm3x_div_rn_noftz_f32_slowpath) ;  /* 0x0000009800147944 */ /* 0x000fea0003c00000 */
.L_x_537:
[----:B------:R-:W-:Y:S05]  /*a830*/  BSYNC.RECONVERGENT B5 ;  /* 0x0000000000057941 */ /* 0x000fea0003800200 */
.L_x_536:
[----:B------:R-:W0:Y:S01]  /*a840*/  S2R R26, SR_TID.X ;  /* 0x00000000001a7919 */ /* 0x000e220000002100 */
[----:B------:R-:W1:Y:S01]  /*a850*/  LDC R23, c[0x0][0x3b4] ;  /* 0x0000ed00ff177b82 */ /* 0x000e620000000800 */
[----:B------:R-:W2:Y:S01]  /*a860*/  LDCU.64 UR14, c[0x0][0x3a8] ;  /* 0x00007500ff0e77ac */ /* 0x000ea20008000a00 */
[----:B------:R-:W-:Y:S01]  /*a870*/  FMUL R17, R17, R112 ;  /* 0x0000007011117220 */ /* 0x000fe20000400000 */
[----:B-1----:R-:W-:Y:S01]  /*a880*/  IMAD R25, R8, R23, UR4 ;  /* 0x0000000408197e24 */ /* 0x002fe2000f8e0217 */
[----:B0-----:R-:W-:-:S04]  /*a890*/  SHF.L.U32 R30, R26, 0x2, RZ ;  /* 0x000000021a1e7819 */ /* 0x001fc800000006ff */
[----:B------:R-:W-:-:S04]  /*a8a0*/  LOP3.LUT R30, R30, 0x7c, RZ, 0xc0, !PT ;  /* 0x0000007c1e1e7812 */ /* 0x000fc800078ec0ff */
[----:B------:R-:W-:-:S04]  /*a8b0*/  IADD3 R23, P0, PT, R25, R30, RZ ;  /* 0x0000001e19177210 */ /* 0x000fc80007f1e0ff */
[----:B------:R-:W-:Y:S02]  /*a8c0*/  LEA.HI.X.SX32 R28, R25, RZ, 0x1, P0 ;  /* 0x000000ff191c7211 */ /* 0x000fe400000f0eff */
[----:B--2---:R-:W-:-:S04]  /*a8d0*/  LEA R24, P0, R23, UR14, 0x2 ;  /* 0x0000000e17187c11 */ /* 0x004fc8000f8010ff */
[----:B------:R-:W-:-:S05]  /*a8e0*/  LEA.HI.X R25, R23, UR15, R28, 0x2, P0 ;  /* 0x0000000f17197c11 */ /* 0x000fca00080f141c */
[----:B------:R1:W-:Y:S04]  /*a8f0*/  STG.E desc[UR18][R24.64+0x4], R17 ;  /* 0x0000041118007986 */ /* 0x0003e8000c101912 */
.L_x_535:
[----:B------:R-:W-:Y:S05]  /*a900*/  BSYNC.RECONVERGENT B4 ;  /* 0x0000000000047941 */ /* 0x000fea0003800200 */
.L_x_534:
[----:B-1----:R-:W-:Y:S01]  /*a910*/  LOP3.LUT R17, R30, 0x2, RZ, 0xfc, !PT ;  /* 0x000000021e117812 */ /* 0x002fe200078efcff */
        /* <DEDUP_REMOVED lines=10> */
[----:B0-----:R-:W0:Y:S08]  /*a9c0*/  MUFU.RCP R24, R30 ;  /* 0x0000001e00187308 */ /* 0x001e300000001000 */
        /* <DEDUP_REMOVED lines=11> */
[----:B------:R-:W-:-:S07]  /*aa80*/  MOV R28, R17 ;  /* 0x00000011001c7202 */ /* 0x000fce0000000f00 */
.L_x_541:
[----:B------:R-:W-:Y:S05]  /*aa90*/  BSYNC.RECONVERGENT B5 ;  /* 0x0000000000057941 */ /* 0x000fea0003800200 */
.L_x_540:
        /* <DEDUP_REMOVED lines=12> */
.L_x_539:
[----:B------:R-:W-:Y:S05]  /*ab60*/  BSYNC.RECONVERGENT B4 ;  /* 0x0000000000047941 */ /* 0x000fea0003800200 */
.L_x_538:
[----:B------:R-:W-:-:S04]  /*ab70*/  LOP3.LUT R30, R30, 0x3, RZ, 0xfc, !PT ;  /* 0x000000031e1e7812 */ /* 0x000fc800078efcff */
        /* <DEDUP_REMOVED lines=9> */
[----:B------:R-:W0:Y:S08]  /*ac10*/  MUFU.RCP R17, R27 ;  /* 0x0000001b00117308 */ /* 0x000e300000001000 */
[----:B------:R-:W2:Y:S01]  /*ac20*/  FCHK P0, R110, R27 ;  /* 0x0000001b6e007302 */ /* 0x000ea20000000000 */
[----:B01----:R-:W-:-:S04]  /*ac30*/  FFMA R24, -R27, R17, 1 ;  /* 0x3f8000001b187423 */ /* 0x003fc80000000111 */
[----:B------:R-:W-:-:S04]  /*ac40*/  FFMA R17, R17, R24, R17 ;  /* 0x0000001811117223 */ /* 0x000fc80000000011 */
[----:B------:R-:W-:-:S04]  /*ac50*/  FFMA R24, R17, R110, RZ ;  /* 0x0000006e11187223 */ /* 0x000fc800000000ff */
[----:B------:R-:W-:-:S04]  /*ac60*/  FFMA R25, -R27, R24, R110 ;  /* 0x000000181b197223 */ /* 0x000fc8000000016e */
[----:B------:R-:W-:Y:S01]  /*ac70*/  FFMA R17, R17, R25, R24 ;  /* 0x0000001911117223 */ /* 0x000fe20000000018 */
[----:B--2---:R-:W-:Y:S06]  /*ac80*/  @!P0 BRA `(.L_x_543) ;  /* 0x0000000000108947 */ /* 0x004fec0003800000 */
[----:B------:R-:W-:Y:S02]  /*ac90*/  MOV R57, R110 ;  /* 0x0000006e00397202 */ /* 0x000fe40000000f00 */
[----:B------:R-:W-:Y:S02]  /*aca0*/  MOV R24, R27 ;  /* 0x0000001b00187202 */ /* 0x000fe40000000f00 */
[----:B------:R-:W-:-:S07]  /*acb0*/  MOV R30, 0xacd0 ;  /* 0x0000acd0001e7802 */ /* 0x000fce0000000f00 */
[----:B------:R-:W-:Y:S05]  /*acc0*/  CALL.REL.NOINC `($__internal_1_$__cuda_sm3x_div_rn_noftz_f32_slowpath) ;  /* 0x0000009000ec7944 */ /* 0x000fea0003c00000 */
.L_x_543:
[----:B------:R-:W-:Y:S05]  /*acd0*/  BSYNC.RECONVERGENT B4 ;  /* 0x0000000000047941 */ /* 0x000fea0003800200 */
.L_x_542:
        /* <DEDUP_REMOVED lines=12> */
.L_x_529:
[----:B------:R-:W-:Y:S05]  /*ada0*/  BSYNC.RECONVERGENT B3 ;  /* 0x0000000000037941 */ /* 0x000fea0003800200 */
.L_x_528:
[----:B------:R-:W-:Y:S01]  /*adb0*/  SHF.R.U32.HI R23, RZ, 0x2, R26 ;  /* 0x00000002ff177819 */ /* 0x000fe2000001161a */
[----:B------:R-:W-:Y:S03]  /*adc0*/  BSSY.RECONVERGENT B3, `(.L_x_544) ;  /* 0x000008d000037945 */ /* 0x000fe60003800200 */
[----:B------:R-:W-:-:S04]  /*add0*/  LOP3.LUT R23, R23, 0xf8, RZ, 0xc0, !PT ;  /* 0x000000f817177812 */ /* 0x000fc800078ec0ff */
[----:B--2---:R-:W-:-:S04]  /*ade0*/  LOP3.LUT R17, R23, 0x1, RZ, 0xfc, !PT ;  /* 0x0000000117117812 */ /* 0x004fc800078efcff */
[----:B------:R-:W-:-:S13]  /*adf0*/  ISETP.GE.AND P0, PT, R17, UR10, PT ;  /* 0x0000000a11007c0c */ /* 0x000fda000bf06270 */
[----:B------:R-:W-:Y:S05]  /*ae00*/  @P0 BRA `(.L_x_545) ;  /* 0x0000000800200947 */ /* 0x000fea0003800000 */
[----:B------:R-:W2:Y:S01]  /*ae10*/  LDCU UR5, c[0x0][0x3b4] ;  /* 0x00007680ff0577ac */ /* 0x000ea20008000800 */
[----:B------:R-:W-:Y:S01]  /*ae20*/  SHF.L.U32 R28, R26, 0x2, RZ ;  /* 0x000000021a1c7819 */ /* 0x000fe200000006ff */
[----:B------:R-:W-:Y:S03]  /*ae30*/  BSSY.RECONVERGENT B4, `(.L_x_546) ;  /* 0x0000021000047945 */ /* 0x000fe60003800200 */
[----:B------:R-:W-:Y:S01]  /*ae40*/  LOP3.LUT R28, R28, 0x7c, RZ, 0xc0, !PT ;  /* 0x0000007c1c1c7812 */ /* 0x000fe200078ec0ff */
[----:B--2---:R-:W-:-:S06]  /*ae50*/  UIADD3 UR5, UPT, UPT, -UR4, UR5, URZ ;  /* 0x0000000504057290 */ /* 0x004fcc000fffe1ff */
[----:B------:R-:W-:-:S13]  /*ae60*/  ISETP.LT.AND P0, PT, R28, UR5, PT ;  /* 0x000000051c007c0c */ /* 0x000fda000bf01270 */
[----:B------:R-:W-:Y:S05]  /*ae70*/  @!P0 BRA `(.L_x_547) ;  /* 0x0000000000708947 */ /* 0x000fea0003800000 */
[----:B01----:R-:W-:Y:S01]  /*ae80*/  FMUL R24, R120, -1.4426950216293334961 ;  /* 0xbfb8aa3b78187820 */ /* 0x003fe20000400000 */
        /* <DEDUP_REMOVED lines=19> */
.L_x_549:
[----:B------:R-:W-:Y:S05]  /*afc0*/  BSYNC.RECONVERGENT B5 ;  /* 0x0000000000057941 */ /* 0x000fea0003800200 */
.L_x_548:
[----:B------:R-:W0:Y:S01]  /*afd0*/  LDC.64 R24, c[0x0][0x3a8] ;  /* 0x0000ea00ff187b82 */ /* 0x000e220000000a00 */
[----:B------:R-:W-:Y:S01]  /*afe0*/  SHF.L.U32 R28, R26, 0x2, RZ ;  /* 0x000000021a1c7819 */ /* 0x000fe200000006ff */
[----:B------:R-:W-:-:S03]  /*aff0*/  FMUL R99, R30, R99 ;  /* 0x000000631e637220 */ /* 0x000fc60000400000 */
[----:B------:R-:W-:-:S04]  /*b000*/  LOP3.LUT R28, R28, 0x7c, RZ, 0xc0, !PT ;  /* 0x0000007c1c1c7812 */ /* 0x000fc800078ec0ff */
[----:B------:R-:W-:-:S05]  /*b010*/  IADD3 R17, PT, PT, R28, UR4, R7 ;  /* 0x000000041c117c10 */ /* 0x000fca000fffe007 */
[----:B0-----:R-:W-:-:S05]  /*b020*/  IMAD.WIDE R24, R17, 0x4, R24 ;  /* 0x0000000411187825 */ /* 0x001fca00078e0218 */
[----:B------:R2:W-:Y:S02]  /*b030*/  STG.E desc[UR18][R24.64], R99 ;  /* 0x0000006318007986 */ /* 0x0005e4000c101912 */
.L_x_547:
[----:B------:R-:W-:Y:S05]  /*b040*/  BSYNC.RECONVERGENT B4 ;  /* 0x0000000000047941 */ /* 0x000fea0003800200 */
.L_x_546:
[----:B------:R-:W-:Y:S01]  /*b050*/  LOP3.LUT R17, R28, 0x1, RZ, 0xfc, !PT ;  /* 0x000000011c117812 */ /* 0x000fe200078efcff */
[----:B------:R-:W-:Y:S03]  /*b060*/  BSSY.RECONVERGENT B4, `(.L_x_550) ;  /* 0x0000021000047945 */ /* 0x000fe60003800200 */
[----:B------:R-:W-:-:S13]  /*b070*/  ISETP.GE.AND P0, PT, R17, UR13, PT ;  /* 0x0000000d11007c0c */ /* 0x000fda000bf06270 */
[----:B------:R-:W-:Y:S05]  /*b080*/  @P0 BRA `(.L_x_551) ;  /* 0x0000000000780947 */ /* 0x000fea0003800000 */
        /* <DEDUP_REMOVED lines=19> */
.L_x_553:
[----:B------:R-:W-:Y:S05]  /*b1c0*/  BSYNC.RECONVERGENT B5 ;  /* 0x0000000000057941 */ /* 0x000fea0003800200 */
.L_x_552:
[----:B------:R-:W0:Y:S01]  /*b1d0*/  LDCU.64 UR14, c[0x0][0x3a8] ;  /* 0x00007500ff0e77ac */ /* 0x000e220008000a00 */
[----:B------:R-:W-:Y:S01]  /*b1e0*/  SHF.L.U32 R28, R26, 0x2, RZ ;  /* 0x000000021a1c7819 */ /* 0x000fe200000006ff */
[----:B------:R-:W-:Y:S01]  /*b1f0*/  FMUL R17, R17, R70 ;  /* 0x0000004611117220 */ /* 0x000fe20000400000 */
[----:B------:R-:W-:Y:S02]  /*b200*/  IADD3 R25, PT, PT, R7, UR4, RZ ;  /* 0x0000000407197c10 */ /* 0x000fe4000fffe0ff */
[----:B------:R-:W-:-:S04]  /*b210*/  LOP3.LUT R28, R28, 0x7c, RZ, 0xc0, !PT ;  /* 0x0000007c1c1c7812 */ /* 0x000fc800078ec0ff */
[----:B------:R-:W-:-:S04]  /*b220*/  IADD3 R27, P0, PT, R25, R28, RZ ;  /* 0x0000001c191b7210 */ /* 0x000fc80007f1e0ff */
[----:B------:R-:W-:Y:S02]  /*b230*/  LEA.HI.X.SX32 R30, R25, RZ, 0x1, P0 ;  /* 0x000000ff191e7211 */ /* 0x000fe400000f0eff */
[----:B0-----:R-:W-:-:S04]  /*b240*/  LEA R24, P0, R27, UR14, 0x2 ;  /* 0x0000000e1b187c11 */ /* 0x001fc8000f8010ff */
[----:B------:R-:W-:-:S05]  /*b250*/  LEA.HI.X R25, R27, UR15, R30, 0x2, P0 ;  /* 0x0000000f1b197c11 */ /* 0x000fca00080f141e */
[----:B------:R3:W-:Y:S04]  /*b260*/  STG.E desc[UR18][R24.64+0x4], R17 ;  /* 0x0000041118007986 */ /* 0x0007e8000c101912 */
.L_x_551:
[----:B------:R-:W-:Y:S05]  /*b270*/  BSYNC.RECONVERGENT B4 ;  /* 0x0000000000047941 */ /* 0x000fea0003800200 */
.L_x_550:
[----:B---3--:R-:W-:Y:S01]  /*b280*/  LOP3.LUT R17, R28, 0x2, RZ, 0xfc, !PT ;  /* 0x000000021c117812 */ /* 0x008fe200078efcff */
[----:B------:R-:W-:Y:S03]  /*b290*/  BSSY.RECONVERGENT B4, `(.L_x_554) ;  /* 0x0000020000047945 */ /* 0x000fe60003800200 */
[----:B------:R-:W-:-:S13]  /*b2a0*/  ISETP.GE.AND P0, PT, R17, UR13, PT ;  /* 0x0000000d11007c0c */ /* 0x000fda000bf06270 */
[----:B------:R-:W-:Y:S05]  /*b2b0*/  @P0 BRA `(.L_x_555) ;  /* 0x0000000000740947 */ /* 0x000fea0003800000 */
[----:B------:R-:W-:Y:S01]  /*b2c0*/  FMUL R17, R63, -1.4426950216293334961 ;  /* 0xbfb8aa3b3f117820 */ /* 0x000fe20000400000 */
[----:B------:R-:W-:Y:S04]  /*b2d0*/  BSSY.RECONVERGENT B5, `(.L_x_556) ;  /* 0x0000013000057945 */ /* 0x000fe80003800200 */
[----:B------:R-:W-:-:S13]  /*b2e0*/  FSETP.GEU.AND P0, PT, R17, -126, PT ;  /* 0xc2fc00001100780b */ /* 0x000fda0003f0e000 */
[----:B------:R-:W-:-:S04]  /*b2f0*/  @!P0 FMUL R17, R17, 0.5 ;  /* 0x3f00000011118820 */ /* 0x000fc80000400000 */
[----:B012---:R-:W0:Y:S02]  /*b300*/  MUFU.EX2 R24, R17 ;  /* 0x0000001100187308 */ /* 0x007e240000000800 */
        /* <DEDUP_REMOVED lines=15> */
.L_x_557:
[----:B------:R-:W-:Y:S05]  /*b400*/  BSYNC.RECONVERGENT B5 ;  /* 0x0000000000057941 */ /* 0x000fea0003800200 */
.L_x_556:
[----:B------:R-:W0:Y:S01]  /*b410*/  LDCU.64 UR14, c[0x0][0x3a8] ;  /* 0x00007500ff0e77ac */ /* 0x000e220008000a00 */
[----:B------:R-:W-:Y:S01]  /*b420*/  IADD3 R17, PT, PT, R7, UR4, RZ ;  /* 0x0000000407117c10 */ /* 0x000fe2000fffe0ff */
[----:B------:R-:W-:-:S03]  /*b430*/  FMUL R97, R30, R97 ;  /* 0x000000611e617220 */ /* 0x000fc60000400000 */
[----:B------:R-:W-:-:S04]  /*b440*/  IADD3 R25, P0, PT, R17, R28, RZ ;  /* 0x0000001c11197210 */ /* 0x000fc80007f1e0ff */
[----:B------:R-:W-:Y:S02]  /*b450*/  LEA.HI.X.SX32 R32, R17, RZ, 0x1, P0 ;  /* 0x000000ff11207211 */ /* 0x000fe400000f0eff */
[----:B0-----:R-:W-:-:S04]  /*b460*/  LEA R24, P0, R25, UR14, 0x2 ;  /* 0x0000000e19187c11 */ /* 0x001fc8000f8010ff */
[----:B------:R-:W-:-:S05]  /*b470*/  LEA.HI.X R25, R25, UR15, R32, 0x2, P0 ;  /* 0x0000000f19197c11 */ /* 0x000fca00080f1420 */
[----:B------:R3:W-:Y:S04]  /*b480*/  STG.E desc[UR18][R24.64+0x8], R97 ;  /* 0x0000086118007986 */ /* 0x0007e8000c101912 */
.L_x_555:
[----:B------:R-:W-:Y:S05]  /*b490*/  BSYNC.RECONVERGENT B4 ;  /* 0x0000000000047941 */ /* 0x000fea0003800200 */
.L_x_554:
[----:B------:R-:W-:-:S04]  /*b4a0*/  IADD3 R17, PT, PT, R28, 0x3, RZ ;  /* 0x000000031c117810 */ /* 0x000fc80007ffe0ff */
[----:B------:R-:W-:-:S13]  /*b4b0*/  ISETP.GE.AND P0, PT, R17, UR13, PT ;  /* 0x0000000d11007c0c */ /* 0x000fda000bf06270 */
[----:B------:R-:W-:Y:S05]  /*b4c0*/  @P0 BRA `(.L_x_545) ;  /* 0x0000000000700947 */ /* 0x000fea0003800000 */
[----:B0123--:R-:W-:Y:S01]  /*b4d0*/  FMUL R24, R60, -1.4426950216293334961 ;  /* 0xbfb8aa3b3c187820 */ /* 0x00ffe20000400000 */
        /* <DEDUP_REMOVED lines=18> */
.L_x_559:
[----:B------:R-:W-:Y:S05]  /*b600*/  BSYNC.RECONVERGENT B4 ;  /* 0x0000000000047941 */ /* 0x000fea0003800200 */
.L_x_558:
        /* <DEDUP_REMOVED lines=8> */
.L_x_545:
[----:B------:R-:W-:Y:S05]  /*b690*/  BSYNC.RECONVERGENT B3 ;  /* 0x0000000000037941 */ /* 0x000fea0003800200 */
.L_x_544:
[----:B------:R-:W5:Y:S01]  /*b6a0*/  LDCU UR5, c[0x0][0x3b4] ;  /* 0x00007680ff0577ac */ /* 0x000f620008000800 */
[----:B----4-:R-:W-:Y:S01]  /*b6b0*/  LOP3.LUT R17, R23, 0x2, RZ, 0xfc, !PT ;  /* 0x0000000217117812 */ /* 0x010fe200078efcff */
[----:B------:R-:W-:Y:S01]  /*b6c0*/  BSSY.RECONVERGENT B3, `(.L_x_560) ;  /* 0x0000090000037945 */ /* 0x000fe20003800200 */
[----:B------:R-:W-:Y:S02]  /*b6d0*/  SHF.L.U32 R26, R26, 0x2, RZ ;  /* 0x000000021a1a7819 */ /* 0x000fe400000006ff */
[----:B------:R-:W-:Y:S02]  /*b6e0*/  ISETP.GE.AND P0, PT, R17, UR10, PT ;  /* 0x0000000a11007c0c */ /* 0x000fe4000bf06270 */
[----:B------:R-:W-:Y:S02]  /*b6f0*/  LOP3.LUT R26, R26, 0x7c, RZ, 0xc0, !PT ;  /* 0x0000007c1a1a7812 */ /* 0x000fe400078ec0ff */
[----:B-----5:R-:W-:-:S04]  /*b700*/  MOV R29, UR5 ;  /* 0x00000005001d7c02 */ /* 0x020fc80008000f00 */
[----:B------:R-:W-:-:S05]  /*b710*/  IADD3 R27, PT, PT, R29, -UR4, RZ ;  /* 0x800000041d1b7c10 */ /* 0x000fca000fffe0ff */
[----:B------:R-:W-:Y:S05]  /*b720*/  @P0 BRA `(.L_x_561) ;  /* 0x0000000800240947 */ /* 0x000fea0003800000 */
[----:B------:R-:W-:Y:S01]  /*b730*/  ISETP.GT.AND P0, PT, R27, R26, PT ;  /* 0x0000001a1b00720c */ /* 0x000fe20003f04270 */
[----:B------:R-:W-:-:S12]  /*b740*/  BSSY.RECONVERGENT B4, `(.L_x_562) ;  /* 0x000001f000047945 */ /* 0x000fd80003800200 */
[----:B------:R-:W-:Y:S05]  /*b750*/  @!P0 BRA `(.L_x_563) ;  /* 0x0000000000748947 */ /* 0x000fea0003800000 */
[----:B------:R-:W-:Y:S01]  /*b760*/  FMUL R17, R69, -1.4426950216293334961 ;  /* 0xbfb8aa3b45117820 */ /* 0x000fe20000400000 */
[----:B------:R-:W-:Y:S04]  /*b770*/  BSSY.RECONVERGENT B5, `(.L_x_564) ;  /* 0x0000013000057945 */ /* 0x000fe80003800200 */
[----:B------:R-:W-:-:S13]  /*b780*/  FSETP.GEU.AND P0, PT, R17, -126, PT ;  /* 0xc2fc00001100780b */ /* 0x000fda0003f0e000 */
[----:B------:R-:W-:-:S04]  /*b790*/  @!P0 FMUL R17, R17, 0.5 ;  /* 0x3f00000011118820 */ /* 0x000fc80000400000 */
[----:B0123--:R-:W0:Y:S02]  /*b7a0*/  MUFU.EX2 R24, R17 ;  /* 0x0000001100187308 */ /* 0x00fe240000000800 */
        /* <DEDUP_REMOVED lines=15> */
.L_x_565:
[----:B------:R-:W-:Y:S05]  /*b8a0*/  BSYNC.RECONVERGENT B5 ;  /* 0x0000000000057941 */ /* 0x000fea0003800200 */
.L_x_564:
[----:B------:R-:W0:Y:S01]  /*b8b0*/  LDCU UR5, c[0x0][0x3b4] ;  /* 0x00007680ff0577ac */ /* 0x000e220008000800 */
[----:B------:R-:W1:Y:S01]  /*b8c0*/  LDC.64 R24, c[0x0][0x3a8] ;  /* 0x0000ea00ff187b82 */ /* 0x000e620000000a00 */
[----:B------:R-:W-:Y:S01]  /*b8d0*/  FMUL R71, R28, R71 ;  /* 0x000000471c477220 */ /* 0x000fe20000400000 */
[----:B0-----:R-:W-:-:S05]  /*b8e0*/  MOV R29, UR5 ;  /* 0x00000005001d7c02 */ /* 0x001fca0008000f00 */
[----:B------:R-:W-:-:S05]  /*b8f0*/  IMAD R17, R6, R29, UR4 ;  /* 0x0000000406117e24 */ /* 0x000fca000f8e021d */
[----:B------:R-:W-:-:S05]  /*b900*/  IADD3 R17, PT, PT, R17, R26, RZ ;  /* 0x0000001a11117210 */ /* 0x000fca0007ffe0ff */
[----:B-1----:R-:W-:-:S05]  /*b910*/  IMAD.WIDE R24, R17, 0x4, R24 ;  /* 0x0000000411187825 */ /* 0x002fca00078e0218 */
[----:B------:R4:W-:Y:S02]  /*b920*/  STG.E desc[UR18][R24.64], R71 ;  /* 0x0000004718007986 */ /* 0x0009e4000c101912 */
.L_x_563:
[----:B------:R-:W-:Y:S05]  /*b930*/  BSYNC.RECONVERGENT B4 ;  /* 0x0000000000047941 */ /* 0x000fea0003800200 */
.L_x_562:
[----:B------:R-:W-:Y:S01]  /*b940*/  IADD3 R17, PT, PT, R26, 0x1, RZ ;  /* 0x000000011a117810 */ /* 0x000fe20007ffe0ff */
[----:B------:R-:W-:Y:S03]  /*b950*/  BSSY.RECONVERGENT B4, `(.L_x_566) ;  /* 0x0000021000047945 */ /* 0x000fe60003800200 */
[----:B------:R-:W-:-:S13]  /*b960*/  ISETP.GE.AND P0, PT, R17, UR13, PT ;  /* 0x0000000d11007c0c */ /* 0x000fda000bf06270 */
[----:B------:R-:W-:Y:S05]  /*b970*/  @P0 BRA `(.L_x_567) ;  /* 0x0000000000780947 */ /* 0x000fea0003800000 */
[----:B01234-:R-:W-:Y:S01]  /*b980*/  FMUL R24, R108, -1.4426950216293334961 ;  /* 0xbfb8aa3b6c187820 */ /* 0x01ffe20000400000 */
        /* <DEDUP_REMOVED lines=18> */
.L_x_569:
[----:B------:R-:W-:Y:S05]  /*bab0*/  BSYNC.RECONVERGENT B5 ;  /* 0x0000000000057941 */ /* 0x000fea0003800200 */
.L_x_568:
[----:B------:R-:W0:Y:S01]  /*bac0*/  LDCU UR5, c[0x0][0x3b4] ;  /* 0x00007680ff0577ac */ /* 0x000e220008000800 */
[----:B------:R-:W-:Y:S01]  /*bad0*/  FMUL R17, R17, R66 ;  /* 0x0000004211117220 */ /* 0x000fe20000400000 */
[----:B------:R-:W1:Y:S01]  /*bae0*/  LDCU.64 UR14, c[0x0][0x3a8] ;  /* 0x00007500ff0e77ac */ /* 0x000e620008000a00 */
[----:B0-----:R-:W-:-:S05]  /*baf0*/  MOV R29, UR5 ;  /* 0x00000005001d7c02 */ /* 0x001fca0008000f00 */
[----:B------:R-:W-:-:S05]  /*bb00*/  IMAD R31, R6, R29, UR4 ;  /* 0x00000004061f7e24 */ /* 0x000fca000f8e021d */
[----:B------:R-:W-:-:S04]  /*bb10*/  IADD3 R25, P0, PT, R31, R26, RZ ;  /* 0x0000001a1f197210 */ /* 0x000fc80007f1e0ff */
[----:B------:R-:W-:Y:S02]  /*bb20*/  LEA.HI.X.SX32 R28, R31, RZ, 0x1, P0 ;  /* 0x000000ff1f1c7211 */ /* 0x000fe400000f0eff */
[----:B-1----:R-:W-:-:S04]  /*bb30*/  LEA R24, P0, R25, UR14, 0x2 ;  /* 0x0000000e19187c11 */ /* 0x002fc8000f8010ff */
[----:B------:R-:W-:-:S05]  /*bb40*/  LEA.HI.X R25, R25, UR15, R28, 0x2, P0 ;  /* 0x0000000f19197c11 */ /* 0x000fca00080f141c */
[----:B------:R0:W-:Y:S04]  /*bb50*/  STG.E desc[UR18][R24.64+0x4], R17 ;  /* 0x0000041118007986 */ /* 0x0001e8000c101912 */
.L_x_567:
[----:B------:R-:W-:Y:S05]  /*bb60*/  BSYNC.RECONVERGENT B4 ;  /* 0x0000000000047941 */ /* 0x000fea0003800200 */
.L_x_566:
[----:B0-----:R-:W-:Y:S01]  /*bb70*/  IADD3 R17, PT, PT, R26, 0x2, RZ ;  /* 0x000000021a117810 */ /* 0x001fe20007ffe0ff */
[----:B------:R-:W-:Y:S03]  /*bb80*/  BSSY.RECONVERGENT B4, `(.L_x_570) ;  /* 0x0000022000047945 */ /* 0x000fe60003800200 */
[----:B------:R-:W-:-:S13]  /*bb90*/  ISETP.GE.AND P0, PT, R17, UR13, PT ;  /* 0x0000000d11007c0c */ /* 0x000fda000bf06270 */
[----:B------:R-:W-:Y:S05]  /*bba0*/  @P0 BRA `(.L_x_571) ;  /* 0x00000000007c0947 */ /* 0x000fea0003800000 */
[----:B------:R-:W-:Y:S01]  /*bbb0*/  FMUL R17, R65, -1.4426950216293334961 ;  /* 0xbfb8aa3b41117820 */ /* 0x000fe20000400000 */
[----:B------:R-:W-:Y:S04]  /*bbc0*/  BSSY.RECONVERGENT B5, `(.L_x_572) ;  /* 0x0000013000057945 */ /* 0x000fe80003800200 */
[----:B------:R-:W-:-:S13]  /*bbd0*/  FSETP.GEU.AND P0, PT, R17, -126, PT ;  /* 0xc2fc00001100780b */ /* 0x000fda0003f0e000 */
[----:B------:R-:W-:-:S04]  /*bbe0*/  @!P0 FMUL R17, R17, 0.5 ;  /* 0x3f00000011118820 */ /* 0x000fc80000400000 */
[----:B-1234-:R-:W0:Y:S02]  /*bbf0*/  MUFU.EX2 R24, R17 ;  /* 0x0000001100187308 */ /* 0x01ee240000000800 */
        /* <DEDUP_REMOVED lines=15> */
.L_x_573:
[----:B------:R-:W-:Y:S05]  /*bcf0*/  BSYNC.RECONVERGENT B5 ;  /* 0x0000000000057941 */ /* 0x000fea0003800200 */
.L_x_572:
        /* <DEDUP_REMOVED lines=10> */
.L_x_571:
[----:B------:R-:W-:Y:S05]  /*bda0*/  BSYNC.RECONVERGENT B4 ;  /* 0x0000000000047941 */ /* 0x000fea0003800200 */
.L_x_570:
[----:B------:R-:W-:-:S04]  /*bdb0*/  IADD3 R17, PT, PT, R26, 0x3, RZ ;  /* 0x000000031a117810 */ /* 0x000fc80007ffe0ff */
        /* <DEDUP_REMOVED lines=21> */
.L_x_575:
[----:B------:R-:W-:Y:S05]  /*bf10*/  BSYNC.RECONVERGENT B4 ;  /* 0x0000000000047941 */ /* 0x000fea0003800200 */
.L_x_574:
        /* <DEDUP_REMOVED lines=10> */
.L_x_561:
[----:B------:R-:W-:Y:S05]  /*bfc0*/  BSYNC.RECONVERGENT B3 ;  /* 0x0000000000037941 */ /* 0x000fea0003800200 */
.L_x_560:
[----:B0-----:R-:W-:Y:S01]  /*bfd0*/  LOP3.LUT R17, R23, 0x3, RZ, 0xfc, !PT ;  /* 0x0000000317117812 */ /* 0x001fe200078efcff */
[----:B------:R-:W-:Y:S01]  /*bfe0*/  BSSY.RECONVERGENT B3, `(.L_x_576) ;  /* 0x0000079000037945 */ /* 0x000fe20003800200 */
[C---:B------:R-:W-:Y:S02]  /*bff0*/  IADD3 R31, PT, PT, R26.reuse, 0x3, RZ ;  /* 0x000000031a1f7810 */ /* 0x040fe40007ffe0ff */
[----:B------:R-:W-:Y:S02]  /*c000*/  ISETP.GE.AND P0, PT, R17, UR10, PT ;  /* 0x0000000a11007c0c */ /* 0x000fe4000bf06270 */
[----:B------:R-:W-:-:S11]  /*c010*/  IADD3 R32, PT, PT, R26, 0x2, RZ ;  /* 0x000000021a207810 */ /* 0x000fd60007ffe0ff */
[----:B------:R-:W-:Y:S05]  /*c020*/  @P0 BRA `(.L_x_577) ;  /* 0x0000000400d00947 */ /* 0x000fea0003800000 */
[----:B------:R-:W-:Y:S01]  /*c030*/  ISETP.GT.AND P0, PT, R27, R26, PT ;  /* 0x0000001a1b00720c */ /* 0x000fe20003f04270 */
[----:B------:R-:W-:-:S12]  /*c040*/  BSSY.RECONVERGENT B4, `(.L_x_578) ;  /* 0x000001f000047945 */ /* 0x000fd80003800200 */
[----:B------:R-:W-:Y:S05]  /*c050*/  @!P0 BRA `(.L_x_579) ;  /* 0x0000000000748947 */ /* 0x000fea0003800000 */
[----:B-1234-:R-:W-:Y:S01]  /*c060*/  FMUL R24, R12, -1.4426950216293334961 ;  /* 0xbfb8aa3b0c187820 */ /* 0x01efe20000400000 */
        /* <DEDUP_REMOVED lines=19> */
.L_x_581:
[----:B------:R-:W-:Y:S05]  /*c1a0*/  BSYNC.RECONVERGENT B5 ;  /* 0x0000000000057941 */ /* 0x000fea0003800200 */
.L_x_580:
        /* <DEDUP_REMOVED lines=8> */
.L_x_579:
[----:B------:R-:W-:Y:S05]  /*c230*/  BSYNC.RECONVERGENT B4 ;  /* 0x0000000000047941 */ /* 0x000fea0003800200 */
.L_x_578:
[----:B------:R-:W5:Y:S01]  /*c240*/  LDCU.64 UR14, c[0x0][0x3a8] ;  /* 0x00007500ff0e77ac */ /* 0x000f620008000a00 */
[----:B01234-:R-:W-:Y:S01]  /*c250*/  IADD3 R24, PT, PT, R26, 0x1, RZ ;  /* 0x000000011a187810 */ /* 0x01ffe20007ffe0ff */
[----:B------:R-:W-:Y:S01]  /*c260*/  IMAD R17, R5, R29, UR4 ;  /* 0x0000000405117e24 */ /* 0x000fe2000f8e021d */
[----:B------:R-:W-:Y:S02]  /*c270*/  BSSY.RECONVERGENT B4, `(.L_x_582) ;  /* 0x000001d000047945 */ /* 0x000fe40003800200 */
[----:B------:R-:W-:Y:S02]  /*c280*/  ISETP.GE.AND P1, PT, R24, UR13, PT ;  /* 0x0000000d18007c0c */ /* 0x000fe4000bf26270 */
[----:B------:R-:W-:-:S04]  /*c290*/  IADD3 R12, P0, PT, R17, R26, RZ ;  /* 0x0000001a110c7210 */ /* 0x000fc80007f1e0ff */
[----:B------:R-:W-:Y:S02]  /*c2a0*/  LEA.HI.X.SX32 R17, R17, RZ, 0x1, P0 ;  /* 0x000000ff11117211 */ /* 0x000fe400000f0eff */
[----:B-----5:R-:W-:-:S04]  /*c2b0*/  LEA R28, P0, R12, UR14, 0x2 ;  /* 0x0000000e0c1c7c11 */ /* 0x020fc8000f8010ff */
        /* <DEDUP_REMOVED lines=21> */
.L_x_585:
[----:B------:R-:W-:Y:S05]  /*c410*/  BSYNC.RECONVERGENT B5 ;  /* 0x0000000000057941 */ /* 0x000fea0003800200 */
.L_x_584:
[----:B------:R-:W-:-:S05]  /*c420*/  FMUL R17, R17, R84 ;  /* 0x0000005411117220 */ /* 0x000fca0000400000 */
[----:B------:R0:W-:Y:S02]  /*c430*/  STG.E desc[UR18][R28.64+0x4], R17 ;  /* 0x000004111c007986 */ /* 0x0001e4000c101912 */
.L_x_583:
[----:B------:R-:W-:Y:S05]  /*c440*/  BSYNC.RECONVERGENT B4 ;  /* 0x0000000000047941 */ /* 0x000fea0003800200 */
.L_x_582:
        /* <DEDUP_REMOVED lines=23> */
.L_x_589:
[----:B------:R-:W-:Y:S05]  /*c5c0*/  BSYNC.RECONVERGENT B5 ;  /* 0x0000000000057941 */ /* 0x000fea0003800200 */
.L_x_588:
[----:B------:R-:W-:-:S05]  /*c5d0*/  FMUL R89, R12, R89 ;  /* 0x000000590c597220 */ /* 0x000fca0000400000 */
[----:B------:R1:W-:Y:S02]  /*c5e0*/  STG.E desc[UR18][R28.64+0x8], R89 ;  /* 0x000008591c007986 */ /* 0x0003e4000c101912 */
.L_x_587:
[----:B------:R-:W-:Y:S05]  /*c5f0*/  BSYNC.RECONVERGENT B4 ;  /* 0x0000000000047941 */ /* 0x000fea0003800200 */
.L_x_586:
        /* <DEDUP_REMOVED lines=9> */
[----:B0-----:R-:W0:Y:S08]  /*c690*/  MUFU.RCP R17, R24 ;  /* 0x0000001800117308 */ /* 0x001e300000001000 */
[----:B------:R-:W2:Y:S01]  /*c6a0*/  FCHK P0, R82, R24 ;  /* 0x0000001852007302 */ /* 0x000ea20000000000 */
[----:B0-----:R-:W-:-:S04]  /*c6b0*/  FFMA R14, -R24, R17, 1 ;  /* 0x3f800000180e7423 */ /* 0x001fc80000000111 */
[----:B------:R-:W-:-:S04]  /*c6c0*/  FFMA R17, R17, R14, R17 ;  /* 0x0000000e11117223 */ /* 0x000fc80000000011 */
[----:B------:R-:W-:-:S04]  /*c6d0*/  FFMA R14, R17, R82, RZ ;  /* 0x00000052110e7223 */ /* 0x000fc800000000ff */
[----:B------:R-:W-:-:S04]  /*c6e0*/  FFMA R19, -R24, R14, R82 ;  /* 0x0000000e18137223 */ /* 0x000fc80000000152 */
[----:B------:R-:W-:Y:S01]  /*c6f0*/  FFMA R17, R17, R19, R14 ;  /* 0x0000001311117223 */ /* 0x000fe2000000000e */
[----:B--2---:R-:W-:Y:S06]  /*c700*/  @!P0 BRA `(.L_x_591) ;  /* 0x00000000000c8947 */ /* 0x004fec0003800000 */
[----:B------:R-:W-:Y:S02]  /*c710*/  MOV R57, R82 ;  /* 0x0000005200397202 */ /* 0x000fe40000000f00 */
[----:B------:R-:W-:-:S07]  /*c720*/  MOV R30, 0xc740 ;  /* 0x0000c740001e7802 */ /* 0x000fce0000000f00 */
[----:B-1----:R-:W-:Y:S05]  /*c730*/  CALL.REL.NOINC `($__internal_1_$__cuda_sm3x_div_rn_noftz_f32_slowpath) ;  /* 0x0000007800507944 */ /* 0x002fea0003c00000 */
.L_x_591:
[----:B------:R-:W-:Y:S05]  /*c740*/  BSYNC.RECONVERGENT B4 ;  /* 0x0000000000047941 */ /* 0x000fea0003800200 */
.L_x_590:
[----:B------:R-:W-:-:S05]  /*c750*/  FMUL R17, R17, R96 ;  /* 0x0000006011117220 */ /* 0x000fca0000400000 */
[----:B------:R0:W-:Y:S02]  /*c760*/  STG.E desc[UR18][R28.64+0xc], R17 ;  /* 0x00000c111c007986 */ /* 0x0001e4000c101912 */
.L_x_577:
[----:B------:R-:W-:Y:S05]  /*c770*/  BSYNC.RECONVERGENT B3 ;  /* 0x0000000000037941 */ /* 0x000fea0003800200 */
.L_x_576:
[----:B------:R-:W-:Y:S01]  /*c780*/  LOP3.LUT R12, R23, 0x4, RZ, 0xfc, !PT ;  /* 0x00000004170c7812 */ /* 0x000fe200078efcff */
[----:B------:R-:W-:Y:S01]  /*c790*/  BSSY.RECONVERGENT B3, `(.L_x_592) ;  /* 0x0000075000037945 */ /* 0x000fe20003800200 */
[----:B------:R-:W-:Y:S02]  /*c7a0*/  IADD3 R33, PT, PT, R26, 0x1, RZ ;  /* 0x000000011a217810 */ /* 0x000fe40007ffe0ff */
[----:B------:R-:W-:-:S13]  /*c7b0*/  ISETP.GE.AND P0, PT, R12, UR10, PT ;  /* 0x0000000a0c007c0c */ /* 0x000fda000bf06270 */
[----:B------:R-:W-:Y:S05]  /*c7c0*/  @P0 BRA `(.L_x_593) ;  /* 0x0000000400c40947 */ /* 0x000fea0003800000 */
[----:B------:R-:W5:Y:S01]  /*c7d0*/  LDC R19, c[0x0][0x3b4] ;  /* 0x0000ed00ff137b82 */ /* 0x000f620000000800 */
[----:B------:R-:W-:Y:S01]  /*c7e0*/  ISETP.GT.AND P0, PT, R27, R26, PT ;  /* 0x0000001a1b00720c */ /* 0x000fe20003f04270 */
        /* <DEDUP_REMOVED lines=9> */
[----:B01----:R-:W-:-:S04]  /*c880*/  FADD R28, R12, 1 ;  /* 0x3f8000000c1c7421 */ /* 0x003fc80000000000 */
[----:B------:R-:W0:Y:S08]  /*c890*/  MUFU.RCP R12, R28 ;  /* 0x0000001c000c7308 */ /* 0x000e300000001000 */
[----:B------:R-:W1:Y:S01]  /*c8a0*/  FCHK P0, R11, R28 ;  /* 0x0000001c0b007302 */ /* 0x000e620000000000 */
[----:B0-----:R-:W-:-:S04]  /*c8b0*/  FFMA R17, -R28, R12, 1 ;  /* 0x3f8000001c117423 */ /* 0x001fc8000000010c */
[----:B------:R-:W-:-:S04]  /*c8c0*/  FFMA R12, R12, R17, R12 ;  /* 0x000000110c0c7223 */ /* 0x000fc8000000000c */
[----:B------:R-:W-:-:S04]  /*c8d0*/  FFMA R17, R12, R11, RZ ;  /* 0x0000000b0c117223 */ /* 0x000fc800000000ff */
[----:B--234-:R-:W-:-:S04]  /*c8e0*/  FFMA R24, -R28, R17, R11 ;  /* 0x000000111c187223 */ /* 0x01cfc8000000010b */
[----:B------:R-:W-:Y:S01]  /*c8f0*/  FFMA R12, R12, R24, R17 ;  /* 0x000000180c0c7223 */ /* 0x000fe20000000011 */
[----:B-1----:R-:W-:Y:S06]  /*c900*/  @!P0 BRA `(.L_x_597) ;  /* 0x0000000000148947 */ /* 0x002fec0003800000 */
[----:B------:R-:W-:Y:S02]  /*c910*/  MOV R57, R11 ;  /* 0x0000000b00397202 */ /* 0x000fe40000000f00 */
[----:B------:R-:W-:Y:S02]  /*c920*/  MOV R24, R28 ;  /* 0x0000001c00187202 */ /* 0x000fe40000000f00 */
[----:B------:R-:W-:-:S07]  /*c930*/  MOV R30, 0xc950 ;  /* 0x0000c950001e7802 */ /* 0x000fce0000000f00 */
[----:B------:R-:W-:Y:S05]  /*c940*/  CALL.REL.NOINC `($__internal_1_$__cuda_sm3x_div_rn_noftz_f32_slowpath) ;  /* 0x0000007400cc7944 */ /* 0x000fea0003c00000 */
[----:B------:R-:W-:-:S07]  /*c950*/  MOV R12, R17 ;  /* 0x00000011000c7202 */ /* 0x000fce0000000f00 */
.L_x_597:
[----:B------:R-:W-:Y:S05]  /*c960*/  BSYNC.RECONVERGENT B5 ;  /* 0x0000000000057941 */ /* 0x000fea0003800200 */
.L_x_596:
[----:B------:R-:W0:Y:S01]  /*c970*/  LDC.64 R24, c[0x0][0x3a8] ;  /* 0x0000ea00ff187b82 */ /* 0x000e220000000a00 */
[----:B------:R-:W-:Y:S01]  /*c980*/  IADD3 R11, PT, PT, R19, R26, RZ ;  /* 0x0000001a130b7210 */ /* 0x000fe20007ffe0ff */
[----:B------:R-:W-:-:S04]  /*c990*/  FMUL R83, R12, R83 ;  /* 0x000000530c537220 */ /* 0x000fc80000400000 */
[----:B0-----:R-:W-:-:S05]  /*c9a0*/  IMAD.WIDE R24, R11, 0x4, R24 ;  /* 0x000000040b187825 */ /* 0x001fca00078e0218 */
[----:B------:R0:W-:Y:S02]  /*c9b0*/  STG.E desc[UR18][R24.64], R83 ;  /* 0x0000005318007986 */ /* 0x0001e4000c101912 */
.L_x_595:
[----:B------:R-:W-:Y:S05]  /*c9c0*/  BSYNC.RECONVERGENT B4 ;  /* 0x0000000000047941 */ /* 0x000fea0003800200 */
.L_x_594:
[----:B------:R-:W0:Y:S01]  /*c9d0*/  LDCU.64 UR14, c[0x0][0x3a8] ;  /* 0x00007500ff0e77ac */ /* 0x000e220008000a00 */
[----:B------:R-:W-:Y:S01]  /*c9e0*/  ISETP.GE.AND P1, PT, R33, UR13, PT ;  /* 0x0000000d21007c0c */ /* 0x000fe2000bf26270 */
[----:B------:R-:W-:Y:S01]  /*c9f0*/  BSSY.RECONVERGENT B4, `(.L_x_598) ;  /* 0x000001c000047945 */ /* 0x000fe20003800200 */
[----:B------:R-:W-:-:S04]  /*ca00*/  IADD3 R11, P0, PT, R19, R26, RZ ;  /* 0x0000001a130b7210 */ /* 0x000fc80007f1e0ff */
[----:B------:R-:W-:Y:S02]  /*ca10*/  LEA.HI.X.SX32 R12, R19, RZ, 0x1, P0 ;  /* 0x000000ff130c7211 */ /* 0x000fe400000f0eff */
[----:B01----:R-:W-:-:S04]  /*ca20*/  LEA R28, P0, R11, UR14, 0x2 ;  /* 0x0000000e0b1c7c11 */ /* 0x003fc8000f8010ff */
        /* <DEDUP_REMOVED lines=8> */
[----:B--234-:R-:W-:-:S04]  /*cab0*/  FADD R24, R11, 1 ;  /* 0x3f8000000b187421 */ /* 0x01cfc80000000000 */
        /* <DEDUP_REMOVED lines=12> */
.L_x_601:
[----:B------:R-:W-:Y:S05]  /*cb80*/  BSYNC.RECONVERGENT B5 ;  /* 0x0000000000057941 */ /* 0x000fea0003800200 */
.L_x_600:
[----:B------:R-:W-:-:S05]  /*cb90*/  FMUL R11, R11, R74 ;  /* 0x0000004a0b0b7220 */ /* 0x000fca0000400000 */
[----:B------:R0:W-:Y:S02]  /*cba0*/  STG.E desc[UR18][R28.64+0x4], R11 ;  /* 0x0000040b1c007986 */ /* 0x0001e4000c101912 */
.L_x_599:
[----:B------:R-:W-:Y:S05]  /*cbb0*/  BSYNC.RECONVERGENT B4 ;  /* 0x0000000000047941 */ /* 0x000fea0003800200 */
.L_x_598:
[----:B------:R-:W-:Y:S01]  /*cbc0*/  ISETP.GE.AND P0, PT, R32, UR13, PT ;  /* 0x0000000d20007c0c */ /* 0x000fe2000bf06270 */
[----:B------:R-:W-:-:S12]  /*cbd0*/  BSSY.RECONVERGENT B4, `(.L_x_602) ;  /* 0x0000018000047945 */ /* 0x000fd80003800200 */
[----:B------:R-:W-:Y:S05]  /*cbe0*/  @P0 BRA `(.L_x_603) ;  /* 0x0000000000580947 */ /* 0x000fea0003800000 */
[----:B0-----:R-:W-:Y:S01]  /*cbf0*/  FMUL R11, R21, -1.4426950216293334961 ;  /* 0xbfb8aa3b150b7820 */ /* 0x001fe20000400000 */
        /* <DEDUP_REMOVED lines=18> */
.L_x_605:
[----:B------:R-:W-:Y:S05]  /*cd20*/  BSYNC.RECONVERGENT B5 ;  /* 0x0000000000057941 */ /* 0x000fea0003800200 */
.L_x_604:
[----:B------:R-:W-:-:S05]  /*cd30*/  FMUL R87, R12, R87 ;  /* 0x000000570c577220 */ /* 0x000fca0000400000 */
[----:B------:R1:W-:Y:S02]  /*cd40*/  STG.E desc[UR18][R28.64+0x8], R87 ;  /* 0x000008571c007986 */ /* 0x0003e4000c101912 */
.L_x_603:
[----:B------:R-:W-:Y:S05]  /*cd50*/  BSYNC.RECONVERGENT B4 ;  /* 0x0000000000047941 */ /* 0x000fea0003800200 */
.L_x_602:
[----:B------:R-:W-:-:S13]  /*cd60*/  ISETP.GE.AND P0, PT, R31, UR13, PT ;  /* 0x0000000d1f007c0c */ /* 0x000fda000bf06270 */
[----:B------:R-:W-:Y:S05]  /*cd70*/  @P0 BRA `(.L_x_593) ;  /* 0x0000000000580947 */ /* 0x000fea0003800000 */
[----:B------:R-:W-:Y:S01]  /*cd80*/  FMUL R12, R78, -1.4426950216293334961 ;  /* 0xbfb8aa3b4e0c7820 */ /* 0x000fe20000400000 */
[----:B------:R-:W-:Y:S04]  /*cd90*/  BSSY.RECONVERGENT B4, `(.L_x_606) ;  /* 0x0000012000047945 */ /* 0x000fe80003800200 */
[----:B------:R-:W-:-:S13]  /*cda0*/  FSETP.GEU.AND P0, PT, R12, -126, PT ;  /* 0xc2fc00000c00780b */ /* 0x000fda0003f0e000 */
[----:B------:R-:W-:-:S04]  /*cdb0*/  @!P0 FMUL R12, R12, 0.5 ;  /* 0x3f0000000c0c8820 */ /* 0x000fc80000400000 */
[----:B0-----:R-:W0:Y:S02]  /*cdc0*/  MUFU.EX2 R11, R12 ;  /* 0x0000000c000b7308 */ /* 0x001e240000000800 */
[----:B0-----:R-:W-:-:S04]  /*cdd0*/  @!P0 FMUL R11, R11, R11 ;  /* 0x0000000b0b0b8220 */ /* 0x001fc80000400000 */
[----:B--234-:R-:W-:-:S04]  /*cde0*/  FADD R24, R11, 1 ;  /* 0x3f8000000b187421 */ /* 0x01cfc80000000000 */
[----:B------:R-:W0:Y:S08]  /*cdf0*/  MUFU.RCP R11, R24 ;  /* 0x00000018000b7308 */ /* 0x000e300000001000 */
        /* <DEDUP_REMOVED lines=10> */
[----:B------:R-:W-:-:S07]  /*cea0*/  MOV R11, R17 ;  /* 0x00000011000b7202 */ /* 0x000fce0000000f00 */
.L_x_607:
[----:B------:R-:W-:Y:S05]  /*ceb0*/  BSYNC.RECONVERGENT B4 ;  /* 0x0000000000047941 */ /* 0x000fea0003800200 */
.L_x_606:
[----:B------:R-:W-:-:S05]  /*cec0*/  FMUL R11, R11, R102 ;  /* 0x000000660b0b7220 */ /* 0x000fca0000400000 */
[----:B------:R0:W-:Y:S02]  /*ced0*/  STG.E desc[UR18][R28.64+0xc], R11 ;  /* 0x00000c0b1c007986 */ /* 0x0001e4000c101912 */
.L_x_593:
[----:B------:R-:W-:Y:S05]  /*cee0*/  BSYNC.RECONVERGENT B3 ;  /* 0x0000000000037941 */ /* 0x000fea0003800200 */
.L_x_592:
[----:B0-----:R-:W-:Y:S01]  /*cef0*/  IADD3 R11, PT, PT, R23, 0x5, RZ ;  /* 0x00000005170b7810 */ /* 0x001fe20007ffe0ff */
[----:B------:R-:W-:Y:S03]  /*cf00*/  BSSY.RECONVERGENT B3, `(.L_x_608) ;  /* 0x0000073000037945 */ /* 0x000fe60003800200 */
[----:B------:R-:W-:-:S13]  /*cf10*/  ISETP.GE.AND P0, PT, R11, UR10, PT ;  /* 0x0000000a0b007c0c */ /* 0x000fda000bf06270 */
[----:B------:R-:W-:Y:S05]  /*cf20*/  @P0 BRA `(.L_x_609) ;  /* 0x0000000400c00947 */ /* 0x000fea0003800000 */
[----:B------:R-:W0:Y:S01]  /*cf30*/  LDC R12, c[0x0][0x3b4] ;  /* 0x0000ed00ff0c7b82 */ /* 0x000e220000000800 */
[----:B------:R-:W-:Y:S01]  /*cf40*/  ISETP.GT.AND P0, PT, R27, R26, PT ;  /* 0x0000001a1b00720c */ /* 0x000fe20003f04270 */
        /* <DEDUP_REMOVED lines=9> */
[----:B-1234-:R-:W-:-:S04]  /*cfe0*/  FADD R24, R11, 1 ;  /* 0x3f8000000b187421 */ /* 0x01efc80000000000 */
        /* <DEDUP_REMOVED lines=12> */
.L_x_613:
[----:B------:R-:W-:Y:S05]  /*d0b0*/  BSYNC.RECONVERGENT B5 ;  /* 0x0000000000057941 */ /* 0x000fea0003800200 */
.L_x_612:
[----:B------:R-:W0:Y:S01]  /*d0c0*/  LDC.64 R18, c[0x0][0x3a8] ;  /* 0x0000ea00ff127b82 */ /* 0x000e220000000a00 */
[----:B------:R-:W-:Y:S01]  /*d0d0*/  IADD3 R11, PT, PT, R21, R26, RZ ;  /* 0x0000001a150b7210 */ /* 0x000fe20007ffe0ff */
[----:B------:R-:W-:-:S04]  /*d0e0*/  FMUL R75, R14, R75 ;  /* 0x0000004b0e4b7220 */ /* 0x000fc80000400000 */
[----:B0-----:R-:W-:-:S05]  /*d0f0*/  IMAD.WIDE R18, R11, 0x4, R18 ;  /* 0x000000040b127825 */ /* 0x001fca00078e0212 */
[----:B------:R0:W-:Y:S02]  /*d100*/  STG.E desc[UR18][R18.64], R75 ;  /* 0x0000004b12007986 */ /* 0x0001e4000c101912 */
.L_x_611:
[----:B------:R-:W-:Y:S05]  /*d110*/  BSYNC.RECONVERGENT B4 ;  /* 0x0000000000047941 */ /* 0x000fea0003800200 */
.L_x_610:
[----:B------:R-:W0:Y:S01]  /*d120*/  LDCU.64 UR14, c[0x0][0x3a8] ;  /* 0x00007500ff0e77ac */ /* 0x000e220008000a00 */
[----:B------:R-:W-:Y:S01]  /*d130*/  ISETP.GE.AND P1, PT, R33, UR13, PT ;  /* 0x0000000d21007c0c */ /* 0x000fe2000bf26270 */
[----:B------:R-:W-:Y:S01]  /*d140*/  BSSY.RECONVERGENT B4, `(.L_x_614) ;  /* 0x000001c000047945 */ /* 0x000fe20003800200 */
[----:B------:R-:W-:-:S04]  /*d150*/  IADD3 R11, P0, PT, R21, R26, RZ ;  /* 0x0000001a150b7210 */ /* 0x000fc80007f1e0ff */
[----:B------:R-:W-:Y:S02]  /*d160*/  LEA.HI.X.SX32 R12, R21, RZ, 0x1, P0 ;  /* 0x000000ff150c7211 */ /* 0x000fe400000f0eff */
[----:B0-----:R-:W-:-:S04]  /*d170*/  LEA R18, P0, R11, UR14, 0x2 ;  /* 0x0000000e0b127c11 */ /* 0x001fc8000f8010ff */
        /* <DEDUP_REMOVED lines=21> */
.L_x_617:
[----:B------:R-:W-:Y:S05]  /*d2d0*/  BSYNC.RECONVERGENT B5 ;  /* 0x0000000000057941 */ /* 0x000fea0003800200 */
.L_x_616:
[----:B------:R-:W-:-:S05]  /*d2e0*/  FMUL R11, R11, R86 ;  /* 0x000000560b0b7220 */ /* 0x000fca0000400000 */
[----:B------:R0:W-:Y:S02]  /*d2f0*/  STG.E desc[UR18][R18.64+0x4], R11 ;  /* 0x0000040b12007986 */ /* 0x0001e4000c101912 */
.L_x_615:
[----:B------:R-:W-:Y:S05]  /*d300*/  BSYNC.RECONVERGENT B4 ;  /* 0x0000000000047941 */ /* 0x000fea0003800200 */
.L_x_614:
        /* <DEDUP_REMOVED lines=22> */
.L_x_621:
[----:B------:R-:W-:Y:S05]  /*d470*/  BSYNC.RECONVERGENT B5 ;  /* 0x0000000000057941 */ /* 0x000fea0003800200 */
.L_x_620:
[----:B------:R-:W-:-:S05]  /*d480*/  FMUL R85, R10, R85 ;  /* 0x000000550a557220 */ /* 0x000fca0000400000 */
[----:B------:R0:W-:Y:S02]  /*d490*/  STG.E desc[UR18][R18.64+0x8], R85 ;  /* 0x0000085512007986 */ /* 0x0001e4000c101912 */
.L_x_619:
[----:B------:R-:W-:Y:S05]  /*d4a0*/  BSYNC.RECONVERGENT B4 ;  /* 0x0000000000047941 */ /* 0x000fea0003800200 */
.L_x_618:
        /* <DEDUP_REMOVED lines=21> */
.L_x_623:
[----:B------:R-:W-:Y:S05]  /*d600*/  BSYNC.RECONVERGENT B4 ;  /* 0x0000000000047941 */ /* 0x000fea0003800200 */
.L_x_622:
[----:B------:R-:W-:-:S05]  /*d610*/  FMUL R11, R11, R98 ;  /* 0x000000620b0b7220 */ /* 0x000fca0000400000 */
[----:B------:R0:W-:Y:S02]  /*d620*/  STG.E desc[UR18][R18.64+0xc], R11 ;  /* 0x00000c0b12007986 */ /* 0x0001e4000c101912 */
.L_x_609:
[----:B------:R-:W-:Y:S05]  /*d630*/  BSYNC.RECONVERGENT B3 ;  /* 0x0000000000037941 */ /* 0x000fea0003800200 */
.L_x_608:
[----:B------:R-:W-:Y:S01]  /*d640*/  IADD3 R10, PT, PT, R23, 0x6, RZ ;  /* 0x00000006170a7810 */ /* 0x000fe20007ffe0ff */
[----:B------:R-:W-:Y:S03]  /*d650*/  BSSY.RECONVERGENT B3, `(.L_x_624) ;  /* 0x0000073000037945 */ /* 0x000fe60003800200 */
[----:B------:R-:W-:-:S13]  /*d660*/  ISETP.GE.AND P0, PT, R10, UR10, PT ;  /* 0x0000000a0a007c0c */ /* 0x000fda000bf06270 */
[----:B------:R-:W-:Y:S05]  /*d670*/  @P0 BRA `(.L_x_625) ;  /* 0x0000000400c00947 */ /* 0x000fea0003800000 */
[----:B0-----:R-:W0:Y:S01]  /*d680*/  LDC R19, c[0x0][0x3b4] ;  /* 0x0000ed00ff137b82 */ /* 0x001e220000000800 */
        /* <DEDUP_REMOVED lines=23> */
.L_x_629:
[----:B------:R-:W-:Y:S05]  /*d800*/  BSYNC.RECONVERGENT B5 ;  /* 0x0000000000057941 */ /* 0x000fea0003800200 */
.L_x_628:
[----:B------:R-:W0:Y:S01]  /*d810*/  LDC.64 R10, c[0x0][0x3a8] ;  /* 0x0000ea00ff0a7b82 */ /* 0x000e220000000a00 */
[----:B------:R-:W-:Y:S01]  /*d820*/  IADD3 R9, PT, PT, R19, R26, RZ ;  /* 0x0000001a13097210 */ /* 0x000fe20007ffe0ff */
[----:B------:R-:W-:-:S04]  /*d830*/  FMUL R81, R12, R81 ;  /* 0x000000510c517220 */ /* 0x000fc80000400000 */
[----:B0-----:R-:W-:-:S05]  /*d840*/  IMAD.WIDE R10, R9, 0x4, R10 ;  /* 0x00000004090a7825 */ /* 0x001fca00078e020a */
[----:B------:R0:W-:Y:S02]  /*d850*/  STG.E desc[UR18][R10.64], R81 ;  /* 0x000000510a007986 */ /* 0x0001e4000c101912 */
.L_x_627:
[----:B------:R-:W-:Y:S05]  /*d860*/  BSYNC.RECONVERGENT B4 ;  /* 0x0000000000047941 */ /* 0x000fea0003800200 */
.L_x_626:
[----:B------:R-:W5:Y:S01]  /*d870*/  LDCU.64 UR14, c[0x0][0x3a8] ;  /* 0x00007500ff0e77ac */ /* 0x000f620008000a00 */
[----:B------:R-:W-:Y:S01]  /*d880*/  ISETP.GE.AND P1, PT, R33, UR13, PT ;  /* 0x0000000d21007c0c */ /* 0x000fe2000bf26270 */
[----:B------:R-:W-:Y:S01]  /*d890*/  BSSY.RECONVERGENT B4, `(.L_x_630) ;  /* 0x000001c000047945 */ /* 0x000fe20003800200 */
[----:B------:R-:W-:-:S04]  /*d8a0*/  IADD3 R9, P0, PT, R19, R26, RZ ;  /* 0x0000001a13097210 */ /* 0x000fc80007f1e0ff */
[----:B0-----:R-:W-:Y:S02]  /*d8b0*/  LEA.HI.X.SX32 R10, R19, RZ, 0x1, P0 ;  /* 0x000000ff130a7211 */ /* 0x001fe400000f0eff */
        /* <DEDUP_REMOVED lines=22> */
.L_x_633:
[----:B------:R-:W-:Y:S05]  /*da20*/  BSYNC.RECONVERGENT B5 ;  /* 0x0000000000057941 */ /* 0x000fea0003800200 */
.L_x_632:
[----:B------:R-:W-:-:S05]  /*da30*/  FMUL R9, R9, R90 ;  /* 0x0000005a09097220 */ /* 0x000fca0000400000 */
[----:B------:R0:W-:Y:S02]  /*da40*/  STG.E desc[UR18][R12.64+0x4], R9 ;  /* 0x000004090c007986 */ /* 0x0001e4000c101912 */
.L_x_631:
[----:B------:R-:W-:Y:S05]  /*da50*/  BSYNC.RECONVERGENT B4 ;  /* 0x0000000000047941 */ /* 0x000fea0003800200 */
.L_x_630:
        /* <DEDUP_REMOVED lines=22> */
.L_x_637:
[----:B------:R-:W-:Y:S05]  /*dbc0*/  BSYNC.RECONVERGENT B5 ;  /* 0x0000000000057941 */ /* 0x000fea0003800200 */
.L_x_636:
[----:B------:R-:W-:-:S05]  /*dbd0*/  FMUL R91, R10, R91 ;  /* 0x0000005b0a5b7220 */ /* 0x000fca0000400000 */
[----:B------:R0:W-:Y:S02]  /*dbe0*/  STG.E desc[UR18][R12.64+0x8], R91 ;  /* 0x0000085b0c007986 */ /* 0x0001e4000c101912 */
.L_x_635:
[----:B------:R-:W-:Y:S05]  /*dbf0*/  BSYNC.RECONVERGENT B4 ;  /* 0x0000000000047941 */ /* 0x000fea0003800200 */
.L_x_634:
        /* <DEDUP_REMOVED lines=21> */
.L_x_639:
[----:B------:R-:W-:Y:S05]  /*dd50*/  BSYNC.RECONVERGENT B4 ;  /* 0x0000000000047941 */ /* 0x000fea0003800200 */
.L_x_638:
[----:B------:R-:W-:-:S05]  /*dd60*/  FMUL R9, R9, R100 ;  /* 0x0000006409097220 */ /* 0x000fca0000400000 */
[----:B------:R0:W-:Y:S02]  /*dd70*/  STG.E desc[UR18][R12.64+0xc], R9 ;  /* 0x00000c090c007986 */ /* 0x0001e4000c101912 */
.L_x_625:
[----:B------:R-:W-:Y:S05]  /*dd80*/  BSYNC.RECONVERGENT B3 ;  /* 0x0000000000037941 */ /* 0x000fea0003800200 */
.L_x_624:
[----:B------:R-:W-:-:S04]  /*dd90*/  IADD3 R23, PT, PT, R23, 0x7, RZ ;  /* 0x0000000717177810 */ /* 0x000fc80007ffe0ff */
        /* <DEDUP_REMOVED lines=26> */
.L_x_644:
[----:B------:R-:W-:Y:S05]  /*df40*/  BSYNC.RECONVERGENT B4 ;  /* 0x0000000000047941 */ /* 0x000fea0003800200 */
.L_x_643:
[----:B------:R-:W0:Y:S01]  /*df50*/  LDC.64 R10, c[0x0][0x3a8] ;  /* 0x0000ea00ff0a7b82 */ /* 0x000e220000000a00 */
[----:B------:R-:W-:Y:S01]  /*df60*/  IADD3 R9, PT, PT, R13, R26, RZ ;  /* 0x0000001a0d097210 */ /* 0x000fe20007ffe0ff */
[----:B------:R-:W-:-:S04]  /*df70*/  FMUL R77, R12, R77 ;  /* 0x0000004d0c4d7220 */ /* 0x000fc80000400000 */
[----:B0-----:R-:W-:-:S05]  /*df80*/  IMAD.WIDE R10, R9, 0x4, R10 ;  /* 0x00000004090a7825 */ /* 0x001fca00078e020a */
[----:B------:R0:W-:Y:S02]  /*df90*/  STG.E desc[UR18][R10.64], R77 ;  /* 0x0000004d0a007986 */ /* 0x0001e4000c101912 */
.L_x_642:
[----:B------:R-:W-:Y:S05]  /*dfa0*/  BSYNC.RECONVERGENT B3 ;  /* 0x0000000000037941 */ /* 0x000fea0003800200 */
.L_x_641:
[----:B------:R-:W5:Y:S01]  /*dfb0*/  LDCU.64 UR14, c[0x0][0x3a8] ;  /* 0x00007500ff0e77ac */ /* 0x000f620008000a00 */
[----:B------:R-:W-:Y:S01]  /*dfc0*/  ISETP.GE.AND P1, PT, R33, UR13, PT ;  /* 0x0000000d21007c0c */ /* 0x000fe2000bf26270 */
[----:B------:R-:W-:Y:S01]  /*dfd0*/  BSSY.RECONVERGENT B3, `(.L_x_645) ;  /* 0x000001c000037945 */ /* 0x000fe20003800200 */
[----:B------:R-:W-:-:S04]  /*dfe0*/  IADD3 R26, P0, PT, R13, R26, RZ ;  /* 0x0000001a0d1a7210 */ /* 0x000fc80007f1e0ff */
[----:B------:R-:W-:Y:S02]  /*dff0*/  LEA.HI.X.SX32 R9, R13, RZ, 0x1, P0 ;  /* 0x000000ff0d097211 */ /* 0x000fe400000f0eff */
[----:B-----5:R-:W-:-:S04]  /*e000*/  LEA R12, P0, R26, UR14, 0x2 ;  /* 0x0000000e1a0c7c11 */ /* 0x020fc8000f8010ff */
[----:B------:R-:W-:Y:S01]  /*e010*/  LEA.HI.X R13, R26, UR15, R9, 0x2, P0 ;  /* 0x0000000f1a0d7c11 */ /* 0x000fe200080f1409 */
[----:B------:R-:W-:Y:S08]  /*e020*/  @P1 BRA `(.L_x_646) ;  /* 0x0000000000581947 */ /* 0x000ff00003800000 */
        /* <DEDUP_REMOVED lines=19> */
.L_x_648:
[----:B------:R-:W-:Y:S05]  /*e160*/  BSYNC.RECONVERGENT B4 ;  /* 0x0000000000047941 */ /* 0x000fea0003800200 */
.L_x_647:
[----:B------:R-:W-:-:S05]  /*e170*/  FMUL R9, R9, R92 ;  /* 0x0000005c09097220 */ /* 0x000fca0000400000 */
[----:B------:R0:W-:Y:S02]  /*e180*/  STG.E desc[UR18][R12.64+0x4], R9 ;  /* 0x000004090c007986 */ /* 0x0001e4000c101912 */
.L_x_646:
[----:B------:R-:W-:Y:S05]  /*e190*/  BSYNC.RECONVERGENT B3 ;  /* 0x0000000000037941 */ /* 0x000fea0003800200 */
.L_x_645:
        /* <DEDUP_REMOVED lines=22> */
.L_x_652:
[----:B------:R-:W-:Y:S05]  /*e300*/  BSYNC.RECONVERGENT B4 ;  /* 0x0000000000047941 */ /* 0x000fea0003800200 */
.L_x_651:
[----:B------:R-:W-:-:S05]  /*e310*/  FMUL R93, R10, R93 ;  /* 0x0000005d0a5d7220 */ /* 0x000fca0000400000 */
[----:B------:R0:W-:Y:S02]  /*e320*/  STG.E desc[UR18][R12.64+0x8], R93 ;  /* 0x0000085d0c007986 */ /* 0x0001e4000c101912 */
.L_x_650:
[----:B------:R-:W-:Y:S05]  /*e330*/  BSYNC.RECONVERGENT B3 ;  /* 0x0000000000037941 */ /* 0x000fea0003800200 */
.L_x_649:
[----:B------:R-:W-:-:S13]  /*e340*/  ISETP.GE.AND P0, PT, R31, UR13, PT ;  /* 0x0000000d1f007c0c */ /* 0x000fda000bf06270 */
        /* <DEDUP_REMOVED lines=20> */
.L_x_654:
[----:B------:R-:W-:Y:S05]  /*e490*/  BSYNC.RECONVERGENT B3 ;  /* 0x0000000000037941 */ /* 0x000fea0003800200 */
.L_x_653:
[----:B------:R-:W-:-:S05]  /*e4a0*/  FMUL R9, R9, R104 ;  /* 0x0000006809097220 */ /* 0x000fca0000400000 */
[----:B------:R0:W-:Y:S01]  /*e4b0*/  STG.E desc[UR18][R12.64+0xc], R9 ;  /* 0x00000c090c007986 */ /* 0x0001e2000c101912 */
[----:B------:R-:W-:Y:S05]  /*e4c0*/  BRA `(.L_x_640) ;  /* 0x0000005800d07947 */ /* 0x000fea0003800000 */
.L_x_527:
[----:B------:R-:W0:Y:S01]  /*e4d0*/  S2R R26, SR_TID.X ;  /* 0x00000000001a7919 */ /* 0x000e220000002100 */
[----:B------:R-:W-:Y:S01]  /*e4e0*/  BSSY.RECONVERGENT B1, `(.L_x_655) ;  /* 0x0000039000017945 */ /* 0x000fe20003800200 */
[----:B0-----:R-:W-:-:S04]  /*e4f0*/  SHF.R.U32.HI R17, RZ, 0x2, R26 ;  /* 0x00000002ff117819 */ /* 0x001fc8000001161a */
[----:B------:R-:W-:-:S04]  /*e500*/  LOP3.LUT R17, R17, 0xf8, RZ, 0xc0, !PT ;  /* 0x000000f811117812 */ /* 0x000fc800078ec0ff */
[----:B------:R-:W-:-:S13]  /*e510*/  ISETP.GE.AND P0, PT, R17, UR10, PT ;  /* 0x0000000a11007c0c */ /* 0x000fda000bf06270 */
[----:B------:R-:W-:Y:S05]  /*e520*/  @P0 BRA `(.L_x_656) ;  /* 0x0000000000d00947 */ /* 0x000fea0003800000 */
[----:B------:R-:W0:Y:S01]  /*e530*/  LDC R29, c[0x0][0x3b4] ;  /* 0x0000ed00ff1d7b82 */ /* 0x000e220000000800 */
[----:B------:R-:W-:Y:S01]  /*e540*/  SHF.L.U32 R23, R26, 0x2, RZ ;  /* 0x000000021a177819 */ /* 0x000fe200000006ff */
[----:B------:R-:W-:Y:S03]  /*e550*/  BSSY.RECONVERGENT B2, `(.L_x_657) ;  /* 0x000001b000027945 */ /* 0x000fe60003800200 */
[----:B------:R-:W-:-:S04]  /*e560*/  LOP3.LUT R27, R23, 0x7c, RZ, 0xc0, !PT ;  /* 0x0000007c171b7812 */ /* 0x000fc800078ec0ff */
[C---:B------:R-:W-:Y:S02]  /*e570*/  LOP3.LUT R31, R27.reuse, 0x1, RZ, 0xfc, !PT ;  /* 0x000000011b1f7812 */ /* 0x040fe400078efcff */
[----:B------:R-:W-:Y:S02]  /*e580*/  LOP3.LUT R32, R27, 0x2, RZ, 0xfc, !PT ;  /* 0x000000021b207812 */ /* 0x000fe400078efcff */
[----:B------:R-:W-:Y:S02]  /*e590*/  ISETP.GE.AND P2, PT, R31, UR13, PT ;  /* 0x0000000d1f007c0c */ /* 0x000fe4000bf46270 */
[----:B------:R-:W-:Y:S02]  /*e5a0*/  ISETP.GE.AND P3, PT, R32, UR13, PT ;  /* 0x0000000d20007c0c */ /* 0x000fe4000bf66270 */
[----:B0-----:R-:W-:-:S04]  /*e5b0*/  IADD3 R24, PT, PT, R29, -UR4, RZ ;  /* 0x800000041d187c10 */ /* 0x001fc8000fffe0ff */
[----:B------:R-:W-:-:S13]  /*e5c0*/  ISETP.GT.AND P1, PT, R24, R27, PT ;  /* 0x0000001b1800720c */ /* 0x000fda0003f24270 */
[----:B------:R-:W0:Y:S01]  /*e5d0*/  @P1 LDC.64 R24, c[0x0][0x3a8] ;  /* 0x0000ea00ff181b82 */ /* 0x000e220000000a00 */
[----:B------:R-:W-:Y:S01]  /*e5e0*/  @P1 IMAD R30, R8, R29, UR4 ;  /* 0x00000004081e1e24 */ /* 0x000fe2000f8e021d */
[----:B------:R-:W-:-:S04]  /*e5f0*/  @P1 FMNMX R28, RZ, R57, !PT ;  /* 0x00000039ff1c1209 */ /* 0x000fc80007800000 */
[----:B------:R-:W-:Y:S01]  /*e600*/  @P1 IADD3 R23, PT, PT, R30, R27, RZ ;  /* 0x0000001b1e171210 */ /* 0x000fe20007ffe0ff */
[----:B------:R-:W-:Y:S01]  /*e610*/  @P1 FMUL R107, R28, R107 ;  /* 0x0000006b1c6b1220 */ /* 0x000fe20000400000 */
[----:B------:R-:W-:-:S04]  /*e620*/  LOP3.LUT R30, R27, 0x3, RZ, 0xfc, !PT ;  /* 0x000000031b1e7812 */ /* 0x000fc800078efcff */
[----:B------:R-:W-:Y:S01]  /*e630*/  ISETP.GE.AND P0, PT, R30, UR13, PT ;  /* 0x0000000d1e007c0c */ /* 0x000fe2000bf06270 */
[----:B0-----:R-:W-:-:S05]  /*e640*/  @P1 IMAD.WIDE R24, R23, 0x4, R24 ;  /* 0x0000000417181825 */ /* 0x001fca00078e0218 */
[----:B------:R0:W-:Y:S01]  /*e650*/  @P1 STG.E desc[UR18][R24.64], R107 ;  /* 0x0000006b18001986 */ /* 0x0001e2000c101912 */
[----:B------:R-:W-:Y:S06]  /*e660*/  @P2 BRA `(.L_x_658) ;  /* 0x0000000000242947 */ /* 0x000fec0003800000 */
[----:B------:R-:W1:Y:S01]  /*e670*/  LDCU.64 UR14, c[0x0][0x3a8] ;  /* 0x00007500ff0e77ac */ /* 0x000e620008000a00 */
[----:B0-----:R-:W-:Y:S01]  /*e680*/  IMAD R24, R8, R29, UR4 ;  /* 0x0000000408187e24 */ /* 0x001fe2000f8e021d */
[----:B------:R-:W-:-:S04]  /*e690*/  FMNMX R23, RZ, R58, !PT ;  /* 0x0000003aff177209 */ /* 0x000fc80007800000 */
[----:B------:R-:W-:Y:S01]  /*e6a0*/  IADD3 R25, P1, PT, R24, R27, RZ ;  /* 0x0000001b18197210 */ /* 0x000fe20007f3e0ff */
[----:B------:R-:W-:-:S03]  /*e6b0*/  FMUL R23, R23, R112 ;  /* 0x0000007017177220 */ /* 0x000fc60000400000 */
[----:B------:R-:W-:Y:S02]  /*e6c0*/  LEA.HI.X.SX32 R28, R24, RZ, 0x1, P1 ;  /* 0x000000ff181c7211 */ /* 0x000fe400008f0eff */
[----:B-1----:R-:W-:-:S04]  /*e6d0*/  LEA R24, P1, R25, UR14, 0x2 ;  /* 0x0000000e19187c11 */ /* 0x002fc8000f8210ff */
[----:B------:R-:W-:-:S05]  /*e6e0*/  LEA.HI.X R25, R25, UR15, R28, 0x2, P1 ;  /* 0x0000000f19197c11 */ /* 0x000fca00088f141c */
[----:B------:R1:W-:Y:S04]  /*e6f0*/  STG.E desc[UR18][R24.64+0x4], R23 ;  /* 0x0000041718007986 */ /* 0x0003e8000c101912 */
.L_x_658:
[----:B------:R-:W-:Y:S05]  /*e700*/  BSYNC.RECONVERGENT B2 ;  /* 0x0000000000027941 */ /* 0x000fea0003800200 */
.L_x_657:
[----:B------:R-:W-:Y:S04]  /*e710*/  BSSY.RECONVERGENT B2, `(.L_x_659) ;  /* 0x000000b000027945 */ /* 0x000fe80003800200 */
[----:B------:R-:W-:Y:S05]  /*e720*/  @P3 BRA `(.L_x_660) ;  /* 0x0000000000243947 */ /* 0x000fea0003800000 */
[----:B------:R-:W2:Y:S01]  /*e730*/  LDCU.64 UR14, c[0x0][0x3a8] ;  /* 0x00007500ff0e77ac */ /* 0x000ea20008000a00 */
[----:B01----:R-:W-:Y:S01]  /*e740*/  IMAD R24, R8, R29, UR4 ;  /* 0x0000000408187e24 */ /* 0x003fe2000f8e021d */
[----:B------:R-:W-:-:S04]  /*e750*/  FMNMX R28, RZ, R103, !PT ;  /* 0x00000067ff1c7209 */ /* 0x000fc80007800000 */
[----:B------:R-:W-:Y:S01]  /*e760*/  IADD3 R23, P1, PT, R24, R27, RZ ;  /* 0x0000001b18177210 */ /* 0x000fe20007f3e0ff */
[----:B------:R-:W-:-:S03]  /*e770*/  FMUL R109, R28, R109 ;  /* 0x0000006d1c6d7220 */ /* 0x000fc60000400000 */
[----:B------:R-:W-:Y:S02]  /*e780*/  LEA.HI.X.SX32 R30, R24, RZ, 0x1, P1 ;  /* 0x000000ff181e7211 */ /* 0x000fe400008f0eff */
[----:B--2---:R-:W-:-:S04]  /*e790*/  LEA R24, P1, R23, UR14, 0x2 ;  /* 0x0000000e17187c11 */ /* 0x004fc8000f8210ff */
[----:B------:R-:W-:-:S05]  /*e7a0*/  LEA.HI.X R25, R23, UR15, R30, 0x2, P1 ;  /* 0x0000000f17197c11 */ /* 0x000fca00088f141e */
[----:B------:R2:W-:Y:S04]  /*e7b0*/  STG.E desc[UR18][R24.64+0x8], R109 ;  /* 0x0000086d18007986 */ /* 0x0005e8000c101912 */
.L_x_660:
[----:B------:R-:W-:Y:S05]  /*e7c0*/  BSYNC.RECONVERGENT B2 ;  /* 0x0000000000027941 */ /* 0x000fea0003800200 */
.L_x_659:
[----:B------:R-:W-:Y:S05]  /*e7d0*/  @P0 BRA `(.L_x_656) ;  /* 0x0000000000240947 */ /* 0x000fea0003800000 */
[----:B------:R-:W3:Y:S01]  /*e7e0*/  LDCU.64 UR14, c[0x0][0x3a8] ;  /* 0x00007500ff0e77ac */ /* 0x000ee20008000a00 */
[----:B012---:R-:W-:Y:S01]  /*e7f0*/  IMAD R24, R8, R29, UR4 ;  /* 0x0000000408187e24 */ /* 0x007fe2000f8e021d */
[----:B------:R-:W-:-:S04]  /*e800*/  FMNMX R23, RZ, R110, !PT ;  /* 0x0000006eff177209 */ /* 0x000fc80007800000 */
[----:B------:R-:W-:Y:S01]  /*e810*/  IADD3 R27, P0, PT, R24, R27, RZ ;  /* 0x0000001b181b7210 */ /* 0x000fe20007f1e0ff */
[----:B------:R-:W-:-:S03]  /*e820*/  FMUL R23, R23, R122 ;  /* 0x0000007a17177220 */ /* 0x000fc60000400000 */
[----:B------:R-:W-:Y:S02]  /*e830*/  LEA.HI.X.SX32 R28, R24, RZ, 0x1, P0 ;  /* 0x000000ff181c7211 */ /* 0x000fe400000f0eff */
[----:B---3--:R-:W-:-:S04]  /*e840*/  LEA R24, P0, R27, UR14, 0x2 ;  /* 0x0000000e1b187c11 */ /* 0x008fc8000f8010ff */
[----:B------:R-:W-:-:S05]  /*e850*/  LEA.HI.X R25, R27, UR15, R28, 0x2, P0 ;  /* 0x0000000f1b197c11 */ /* 0x000fca00080f141c */
[----:B------:R3:W-:Y:S04]  /*e860*/  STG.E desc[UR18][R24.64+0xc], R23 ;  /* 0x00000c1718007986 */ /* 0x0007e8000c101912 */
.L_x_656:
[----:B------:R-:W-:Y:S05]  /*e870*/  BSYNC.RECONVERGENT B1 ;  /* 0x0000000000017941 */ /* 0x000fea0003800200 */
.L_x_655:
[----:B-1-3--:R-:W-:Y:S01]  /*e880*/  LOP3.LUT R23, R17, 0x1, RZ, 0xfc, !PT ;  /* 0x0000000111177812 */ /* 0x00afe200078efcff */
[----:B------:R-:W-:Y:S03]  /*e890*/  BSSY.RECONVERGENT B1, `(.L_x_661) ;  /* 0x0000036000017945 */ /* 0x000fe60003800200 */
[----:B------:R-:W-:-:S13]  /*e8a0*/  ISETP.GE.AND P0, PT, R23, UR10, PT ;  /* 0x0000000a17007c0c */ /* 0x000fda000bf06270 */
[----:B------:R-:W-:Y:S05]  /*e8b0*/  @P0 BRA `(.L_x_662) ;  /* 0x0000000000cc0947 */ /* 0x000fea0003800000 */
[----:B------:R-:W1:Y:S01]  /*e8c0*/  LDCU UR5, c[0x0][0x3b4] ;  /* 0x00007680ff0577ac */ /* 0x000e620008000800 */
[----:B------:R-:W-:Y:S01]  /*e8d0*/  SHF.L.U32 R23, R26, 0x2, RZ ;  /* 0x000000021a177819 */ /* 0x000fe200000006ff */
[----:B------:R-:W-:Y:S03]  /*e8e0*/  BSSY.RECONVERGENT B2, `(.L_x_663) ;  /* 0x000001a000027945 */ /* 0x000fe60003800200 */
[----:B------:R-:W-:-:S04]  /*e8f0*/  LOP3.LUT R30, R23, 0x7c, RZ, 0xc0, !PT ;  /* 0x0000007c171e7812 */ /* 0x000fc800078ec0ff */
[C---:B------:R-:W-:Y:S02]  /*e900*/  LOP3.LUT R27, R30.reuse, 0x1, RZ, 0xfc, !PT ;  /* 0x000000011e1b7812 */ /* 0x040fe400078efcff */
[C---:B------:R-:W-:Y:S02]  /*e910*/  IADD3 R28, PT, PT, R30.reuse, 0x2, RZ ;  /* 0x000000021e1c7810 */ /* 0x040fe40007ffe0ff */
[----:B------:R-:W-:Y:S02]  /*e920*/  ISETP.GE.AND P2, PT, R27, UR13, PT ;  /* 0x0000000d1b007c0c */ /* 0x000fe4000bf46270 */
[----:B------:R-:W-:Y:S02]  /*e930*/  IADD3 R27, PT, PT, R30, 0x3, RZ ;  /* 0x000000031e1b7810 */ /* 0x000fe40007ffe0ff */
[----:B------:R-:W-:Y:S01]  /*e940*/  ISETP.GE.AND P3, PT, R28, UR13, PT ;  /* 0x0000000d1c007c0c */ /* 0x000fe2000bf66270 */
[----:B-1----:R-:W-:Y:S01]  /*e950*/  UIADD3 UR5, UPT, UPT, -UR4, UR5, URZ ;  /* 0x0000000504057290 */ /* 0x002fe2000fffe1ff */
[----:B------:R-:W-:-:S05]  /*e960*/  ISETP.GE.AND P0, PT, R27, UR13, PT ;  /* 0x0000000d1b007c0c */ /* 0x000fca000bf06270 */
[----:B------:R-:W-:-:S13]  /*e970*/  ISETP.LT.AND P1, PT, R30, UR5, PT ;  /* 0x000000051e007c0c */ /* 0x000fda000bf21270 */
[----:B0-2---:R-:W0:Y:S01]  /*e980*/  @P1 LDC.64 R24, c[0x0][0x3a8] ;  /* 0x0000ea00ff181b82 */ /* 0x005e220000000a00 */
[----:B------:R-:W-:Y:S02]  /*e990*/  @P1 FMNMX R120, RZ, R120, !PT ;  /* 0x00000078ff781209 */ /* 0x000fe40007800000 */
[----:B------:R-:W-:-:S03]  /*e9a0*/  @P1 IADD3 R23, PT, PT, R30, UR4, R7 ;  /* 0x000000041e171c10 */ /* 0x000fc6000fffe007 */
[----:B------:R-:W-:Y:S02]  /*e9b0*/  @P1 FMUL R99, R120, R99 ;  /* 0x0000006378631220 */ /* 0x000fe40000400000 */
[----:B0-----:R-:W-:-:S05]  /*e9c0*/  @P1 IMAD.WIDE R24, R23, 0x4, R24 ;  /* 0x0000000417181825 */ /* 0x001fca00078e0218 */
[----:B------:R0:W-:Y:S01]  /*e9d0*/  @P1 STG.E desc[UR18][R24.64], R99 ;  /* 0x0000006318001986 */ /* 0x0001e2000c101912 */
[----:B------:R-:W-:Y:S05]  /*e9e0*/  @P2 BRA `(.L_x_664) ;  /* 0x0000000000242947 */ /* 0x000fea0003800000 */
[----:B------:R-:W1:Y:S01]  /*e9f0*/  LDCU.64 UR14, c[0x0][0x3a8] ;  /* 0x00007500ff0e77ac */ /* 0x000e620008000a00 */
[----:B0-----:R-:W-:Y:S02]  /*ea00*/  IADD3 R25, PT, PT, R7, UR4, RZ ;  /* 0x0000000407197c10 */ /* 0x001fe4000fffe0ff */
[----:B------:R-:W-:Y:S02]  /*ea10*/  FMNMX R23, RZ, R62, !PT ;  /* 0x0000003eff177209 */ /* 0x000fe40007800000 */
[----:B------:R-:W-:-:S03]  /*ea20*/  IADD3 R27, P1, PT, R25, R30, RZ ;  /* 0x0000001e191b7210 */ /* 0x000fc60007f3e0ff */
[----:B------:R-:W-:Y:S01]  /*ea30*/  FMUL R23, R23, R70 ;  /* 0x0000004617177220 */ /* 0x000fe20000400000 */
[----:B------:R-:W-:Y:S02]  /*ea40*/  LEA.HI.X.SX32 R28, R25, RZ, 0x1, P1 ;  /* 0x000000ff191c7211 */ /* 0x000fe400008f0eff */
[----:B-1----:R-:W-:-:S04]  /*ea50*/  LEA R24, P1, R27, UR14, 0x2 ;  /* 0x0000000e1b187c11 */ /* 0x002fc8000f8210ff */
[----:B------:R-:W-:-:S05]  /*ea60*/  LEA.HI.X R25, R27, UR15, R28, 0x2, P1 ;  /* 0x0000000f1b197c11 */ /* 0x000fca00088f141c */
[----:B------:R1:W-:Y:S04]  /*ea70*/  STG.E desc[UR18][R24.64+0x4], R23 ;  /* 0x0000041718007986 */ /* 0x0003e8000c101912 */
.L_x_664:
[----:B------:R-:W-:Y:S05]  /*ea80*/  BSYNC.RECONVERGENT B2 ;  /* 0x0000000000027941 */ /* 0x000fea0003800200 */
.L_x_663:
[----:B------:R-:W-:Y:S04]  /*ea90*/  BSSY.RECONVERGENT B2, `(.L_x_665) ;  /* 0x000000b000027945 */ /* 0x000fe80003800200 */
[----:B------:R-:W-:Y:S05]  /*eaa0*/  @P3 BRA `(.L_x_666) ;  /* 0x0000000000243947 */ /* 0x000fea0003800000 */
[----:B------:R-:W2:Y:S01]  /*eab0*/  LDCU.64 UR14, c[0x0][0x3a8] ;  /* 0x00007500ff0e77ac */ /* 0x000ea20008000a00 */
[----:B-1----:R-:W-:Y:S02]  /*eac0*/  IADD3 R23, PT, PT, R7, UR4, RZ ;  /* 0x0000000407177c10 */ /* 0x002fe4000fffe0ff */
[----:B------:R-:W-:Y:S02]  /*ead0*/  FMNMX R28, RZ, R63, !PT ;  /* 0x0000003fff1c7209 */ /* 0x000fe40007800000 */
[----:B0-----:R-:W-:-:S03]  /*eae0*/  IADD3 R25, P1, PT, R23, R30, RZ ;  /* 0x0000001e17197210 */ /* 0x001fc60007f3e0ff */
[----:B------:R-:W-:Y:S01]  /*eaf0*/  FMUL R97, R28, R97 ;  /* 0x000000611c617220 */ /* 0x000fe20000400000 */
[----:B------:R-:W-:Y:S02]  /*eb00*/  LEA.HI.X.SX32 R32, R23, RZ, 0x1, P1 ;  /* 0x000000ff17207211 */ /* 0x000fe400008f0eff */
[----:B--2---:R-:W-:-:S04]  /*eb10*/  LEA R24, P1, R25, UR14, 0x2 ;  /* 0x0000000e19187c11 */ /* 0x004fc8000f8210ff */
[----:B------:R-:W-:-:S05]  /*eb20*/  LEA.HI.X R25, R25, UR15, R32, 0x2, P1 ;  /* 0x0000000f19197c11 */ /* 0x000fca00088f1420 */
[----:B------:R2:W-:Y:S04]  /*eb30*/  STG.E desc[UR18][R24.64+0x8], R97 ;  /* 0x0000086118007986 */ /* 0x0005e8000c101912 */
.L_x_666:
[----:B------:R-:W-:Y:S05]  /*eb40*/  BSYNC.RECONVERGENT B2 ;  /* 0x0000000000027941 */ /* 0x000fea0003800200 */
.L_x_665:
[----:B------:R-:W-:Y:S05]  /*eb50*/  @P0 BRA `(.L_x_662) ;  /* 0x0000000000240947 */ /* 0x000fea0003800000 */
[----:B------:R-:W3:Y:S01]  /*eb60*/  LDCU.64 UR14, c[0x0][0x3a8] ;  /* 0x00007500ff0e77ac */ /* 0x000ee20008000a00 */
[----:B012---:R-:W-:Y:S02]  /*eb70*/  IADD3 R25, PT, PT, R7, UR4, RZ ;  /* 0x0000000407197c10 */ /* 0x007fe4000fffe0ff */
[----:B------:R-:W-:Y:S02]  /*eb80*/  FMNMX R23, RZ, R60, !PT ;  /* 0x0000003cff177209 */ /* 0x000fe40007800000 */
[----:B------:R-:W-:-:S03]  /*eb90*/  IADD3 R30, P0, PT, R25, R30, RZ ;  /* 0x0000001e191e7210 */ /* 0x000fc60007f1e0ff */
[----:B------:R-:W-:Y:S01]  /*eba0*/  FMUL R23, R23, R68 ;  /* 0x0000004417177220 */ /* 0x000fe20000400000 */
[----:B------:R-:W-:Y:S02]  /*ebb0*/  LEA.HI.X.SX32 R25, R25, RZ, 0x1, P0 ;  /* 0x000000ff19197211 */ /* 0x000fe400000f0eff */
[----:B---3--:R-:W-:-:S04]  /*ebc0*/  LEA R24, P0, R30, UR14, 0x2 ;  /* 0x0000000e1e187c11 */ /* 0x008fc8000f8010ff */
[----:B------:R-:W-:-:S05]  /*ebd0*/  LEA.HI.X R25, R30, UR15, R25, 0x2, P0 ;  /* 0x0000000f1e197c11 */ /* 0x000fca00080f1419 */
[----:B------:R3:W-:Y:S04]  /*ebe0*/  STG.E desc[UR18][R24.64+0xc], R23 ;  /* 0x00000c1718007986 */ /* 0x0007e8000c101912 */
.L_x_662:
[----:B------:R-:W-:Y:S05]  /*ebf0*/  BSYNC.RECONVERGENT B1 ;  /* 0x0000000000017941 */ /* 0x000fea0003800200 */
.L_x_661:
[----:B-1-3--:R-:W1:Y:S01]  /*ec00*/  LDC R23, c[0x0][0x3b4] ;  /* 0x0000ed00ff177b82 */ /* 0x00ae620000000800 */
[----:B0-2---:R-:W-:Y:S01]  /*ec10*/  LOP3.LUT R24, R17, 0x2, RZ, 0xfc, !PT ;  /* 0x0000000211187812 */ /* 0x005fe200078efcff */
[----:B------:R-:W-:Y:S01]  /*ec20*/  BSSY.RECONVERGENT B1, `(.L_x_667) ;  /* 0x0000036000017945 */ /* 0x000fe20003800200 */
[----:B------:R-:W-:Y:S02]  /*ec30*/  SHF.L.U32 R26, R26, 0x2, RZ ;  /* 0x000000021a1a7819 */ /* 0x000fe400000006ff */
[----:B------:R-:W-:Y:S02]  /*ec40*/  ISETP.GE.AND P0, PT, R24, UR10, PT ;  /* 0x0000000a18007c0c */ /* 0x000fe4000bf06270 */
[----:B------:R-:W-:Y:S02]  /*ec50*/  LOP3.LUT R26, R26, 0x7c, RZ, 0xc0, !PT ;  /* 0x0000007c1a1a7812 */ /* 0x000fe400078ec0ff */
[----:B-1----:R-:W-:-:S09]  /*ec60*/  IADD3 R27, PT, PT, R23, -UR4, RZ ;  /* 0x80000004171b7c10 */ /* 0x002fd2000fffe0ff */
[----:B------:R-:W-:Y:S05]  /*ec70*/  @P0 BRA `(.L_x_668) ;  /* 0x0000000000c00947 */ /* 0x000fea0003800000 */
[----:B------:R-:W-:Y:S01]  /*ec80*/  ISETP.GT.AND P1, PT, R27, R26, PT ;  /* 0x0000001a1b00720c */ /* 0x000fe20003f24270 */
[----:B------:R-:W-:Y:S01]  /*ec90*/  BSSY.RECONVERGENT B2, `(.L_x_669) ;  /* 0x0000018000027945 */ /* 0x000fe20003800200 */
[C---:B------:R-:W-:Y:S02]  /*eca0*/  IADD3 R30, PT, PT, R26.reuse, 0x1, RZ ;  /* 0x000000011a1e7810 */ /* 0x040fe40007ffe0ff */
[----:B------:R-:W-:Y:S02]  /*ecb0*/  IADD3 R31, PT, PT, R26, 0x2, RZ ;  /* 0x000000021a1f7810 */ /* 0x000fe40007ffe0ff */
[----:B------:R-:W-:Y:S02]  /*ecc0*/  ISETP.GE.AND P2, PT, R30, UR13, PT ;  /* 0x0000000d1e007c0c */ /* 0x000fe4000bf46270 */
[----:B------:R-:W-:Y:S02]  /*ecd0*/  IADD3 R30, PT, PT, R26, 0x3, RZ ;  /* 0x000000031a1e7810 */ /* 0x000fe40007ffe0ff */
[----:B------:R-:W-:-:S02]  /*ece0*/  ISETP.GE.AND P3, PT, R31, UR13, PT ;  /* 0x0000000d1f007c0c */ /* 0x000fc4000bf66270 */
[----:B------:R-:W-:Y:S01]  /*ecf0*/  ISETP.GE.AND P0, PT, R30, UR13, PT ;  /* 0x0000000d1e007c0c */ /* 0x000fe2000bf06270 */
[----:B------:R-:W0:Y:S01]  /*ed00*/  @P1 LDC.64 R24, c[0x0][0x3a8] ;  /* 0x0000ea00ff181b82 */ /* 0x000e220000000a00 */
[----:B------:R-:W-:Y:S01]  /*ed10*/  @P1 IMAD R29, R6, R23, UR4 ;  /* 0x00000004061d1e24 */ /* 0x000fe2000f8e0217 */
[----:B------:R-:W-:-:S04]  /*ed20*/  @P1 FMNMX R28, RZ, R69, !PT ;  /* 0x00000045ff1c1209 */ /* 0x000fc80007800000 */
[----:B------:R-:W-:Y:S01]  /*ed30*/  @P1 IADD3 R29, PT, PT, R29, R26, RZ ;  /* 0x0000001a1d1d1210 */ /* 0x000fe20007ffe0ff */
[----:B------:R-:W-:-:S04]  /*ed40*/  @P1 FMUL R71, R28, R71 ;  /* 0x000000471c471220 */ /* 0x000fc80000400000 */
[----:B0-----:R-:W-:-:S05]  /*ed50*/  @P1 IMAD.WIDE R24, R29, 0x4, R24 ;  /* 0x000000041d181825 */ /* 0x001fca00078e0218 */
[----:B------:R0:W-:Y:S01]  /*ed60*/  @P1 STG.E desc[UR18][R24.64], R71 ;  /* 0x0000004718001986 */ /* 0x0001e2000c101912 */
[----:B------:R-:W-:Y:S05]  /*ed70*/  @P2 BRA `(.L_x_670) ;  /* 0x0000000000242947 */ /* 0x000fea0003800000 */
        /* <DEDUP_REMOVED lines=9> */
.L_x_670:
[----:B------:R-:W-:Y:S05]  /*ee10*/  BSYNC.RECONVERGENT B2 ;  /* 0x0000000000027941 */ /* 0x000fea0003800200 */
.L_x_669:
        /* <DEDUP_REMOVED lines=11> */
.L_x_672:
[----:B------:R-:W-:Y:S05]  /*eed0*/  BSYNC.RECONVERGENT B2 ;  /* 0x0000000000027941 */ /* 0x000fea0003800200 */
.L_x_671:
        /* <DEDUP_REMOVED lines=10> */
.L_x_668:
[----:B------:R-:W-:Y:S05]  /*ef80*/  BSYNC.RECONVERGENT B1 ;  /* 0x0000000000017941 */ /* 0x000fea0003800200 */
.L_x_667:
[C---:B0123--:R-:W-:Y:S01]  /*ef90*/  LOP3.LUT R24, R17.reuse, 0x3, RZ, 0xfc, !PT ;  /* 0x0000000311187812 */ /* 0x04ffe200078efcff */
[----:B------:R-:W-:Y:S01]  /*efa0*/  BSSY.RECONVERGENT B1, `(.L_x_673) ;  /* 0x0000026000017945 */ /* 0x000fe20003800200 */
[C---:B------:R-:W-:Y:S02]  /*efb0*/  LOP3.LUT R25, R17.reuse, 0x4, RZ, 0xfc, !PT ;  /* 0x0000000411197812 */ /* 0x040fe400078efcff */
[----:B------:R-:W-:Y:S02]  /*efc0*/  ISETP.GE.AND P1, PT, R24, UR10, PT ;  /* 0x0000000a18007c0c */ /* 0x000fe4000bf26270 */
[C---:B------:R-:W-:Y:S02]  /*efd0*/  IADD3 R28, PT, PT, R17.reuse, 0x5, RZ ;  /* 0x00000005111c7810 */ /* 0x040fe40007ffe0ff */
[----:B------:R-:W-:Y:S02]  /*efe0*/  IADD3 R29, PT, PT, R17, 0x6, RZ ;  /* 0x00000006111d7810 */ /* 0x000fe40007ffe0ff */
[----:B------:R-:W-:-:S02]  /*eff0*/  ISETP.GE.AND P3, PT, R25, UR10, PT ;  /* 0x0000000a19007c0c */ /* 0x000fc4000bf66270 */
[----:B------:R-:W-:Y:S02]  /*f000*/  ISETP.GE.AND P2, PT, R28, UR10, PT ;  /* 0x0000000a1c007c0c */ /* 0x000fe4000bf46270 */
[----:B------:R-:W-:Y:S02]  /*f010*/  ISETP.GE.AND P0, PT, R29, UR10, PT ;  /* 0x0000000a1d007c0c */ /* 0x000fe4000bf06270 */
[----:B------:R-:W-:Y:S02]  /*f020*/  IADD3 R33, PT, PT, R17, 0x7, RZ ;  /* 0x0000000711217810 */ /* 0x000fe40007ffe0ff */
[C---:B------:R-:W-:Y:S02]  /*f030*/  IADD3 R30, PT, PT, R26.reuse, 0x3, RZ ;  /* 0x000000031a1e7810 */ /* 0x040fe40007ffe0ff */
[----:B------:R-:W-:Y:S01]  /*f040*/  IADD3 R32, PT, PT, R26, 0x2, RZ ;  /* 0x000000021a207810 */ /* 0x000fe20007ffe0ff */
[----:B------:R-:W-:Y:S06]  /*f050*/  @P1 BRA `(.L_x_674) ;  /* 0x0000000000681947 */ /* 0x000fec0003800000 */
[----:B------:R-:W-:Y:S01]  /*f060*/  ISETP.GT.AND P6, PT, R27, R26, PT ;  /* 0x0000001a1b00720c */ /* 0x000fe20003fc4270 */
[----:B------:R-:W-:Y:S01]  /*f070*/  IMAD R29, R5, R23, UR4 ;  /* 0x00000004051d7e24 */ /* 0x000fe2000f8e0217 */
[----:B------:R-:W-:Y:S01]  /*f080*/  IADD3 R28, PT, PT, R26, 0x1, RZ ;  /* 0x000000011a1c7810 */ /* 0x000fe20007ffe0ff */
[----:B------:R-:W0:Y:S01]  /*f090*/  LDCU.64 UR14, c[0x0][0x3a8] ;  /* 0x00007500ff0e77ac */ /* 0x000e220008000a00 */
[----:B------:R-:W-:Y:S02]  /*f0a0*/  ISETP.GE.AND P4, PT, R32, UR13, PT ;  /* 0x0000000d20007c0c */ /* 0x000fe4000bf86270 */
[----:B------:R-:W-:Y:S02]  /*f0b0*/  ISETP.GE.AND P5, PT, R28, UR13, PT ;  /* 0x0000000d1c007c0c */ /* 0x000fe4000bfa6270 */
[----:B------:R-:W-:-:S05]  /*f0c0*/  ISETP.GE.AND P1, PT, R30, UR13, PT ;  /* 0x0000000d1e007c0c */ /* 0x000fca000bf26270 */
[----:B------:R-:W1:Y:S01]  /*f0d0*/  @P6 LDC.64 R24, c[0x0][0x3a8] ;  /* 0x0000ea00ff186b82 */ /* 0x000e620000000a00 */
[----:B------:R-:W-:Y:S02]  /*f0e0*/  @P6 FMNMX R12, RZ, R12, !PT ;  /* 0x0000000cff0c6209 */ /* 0x000fe40007800000 */
[----:B------:R-:W-:-:S03]  /*f0f0*/  @P6 IADD3 R17, PT, PT, R29, R26, RZ ;  /* 0x0000001a1d116210 */ /* 0x000fc60007ffe0ff */
[----:B------:R-:W-:Y:S01]  /*f100*/  @P6 FMUL R79, R12, R79 ;  /* 0x0000004f0c4f6220 */ /* 0x000fe20000400000 */
[----:B------:R-:W-:Y:S02]  /*f110*/  @!P4 FMNMX R12, RZ, R19, !PT ;  /* 0x00000013ff0cc209 */ /* 0x000fe40007800000 */
[----:B------:R-:W-:-:S03]  /*f120*/  @!P1 FMNMX R19, RZ, R82, !PT ;  /* 0x00000052ff139209 */ /* 0x000fc60007800000 */
[----:B------:R-:W-:Y:S02]  /*f130*/  @!P4 FMUL R89, R12, R89 ;  /* 0x000000590c59c220 */ /* 0x000fe40000400000 */
[----:B------:R-:W-:Y:S01]  /*f140*/  @!P1 FMUL R19, R19, R96 ;  /* 0x0000006013139220 */ /* 0x000fe20000400000 */
[----:B-1----:R-:W-:Y:S01]  /*f150*/  @P6 IMAD.WIDE R24, R17, 0x4, R24 ;  /* 0x0000000411186825 */ /* 0x002fe200078e0218 */
[----:B------:R-:W-:-:S04]  /*f160*/  @!P5 FMNMX R17, RZ, R14, !PT ;  /* 0x0000000eff11d209 */ /* 0x000fc80007800000 */
[----:B------:R1:W-:Y:S01]  /*f170*/  @P6 STG.E desc[UR18][R24.64], R79 ;  /* 0x0000004f18006986 */ /* 0x0003e2000c101912 */
[----:B------:R-:W-:Y:S01]  /*f180*/  IADD3 R31, P6, PT, R29, R26, RZ ;  /* 0x0000001a1d1f7210 */ /* 0x000fe20007fde0ff */
[----:B------:R-:W-:-:S03]  /*f190*/  @!P5 FMUL R17, R17, R84 ;  /* 0x000000541111d220 */ /* 0x000fc60000400000 */
[----:B------:R-:W-:Y:S02]  /*f1a0*/  LEA.HI.X.SX32 R14, R29, RZ, 0x1, P6 ;  /* 0x000000ff1d0e7211 */ /* 0x000fe400030f0eff */
[----:B0-----:R-:W-:-:S04]  /*f1b0*/  LEA R28, P6, R31, UR14, 0x2 ;  /* 0x0000000e1f1c7c11 */ /* 0x001fc8000f8c10ff */
[----:B------:R-:W-:-:S05]  /*f1c0*/  LEA.HI.X R29, R31, UR15, R14, 0x2, P6 ;  /* 0x0000000f1f1d7c11 */ /* 0x000fca000b0f140e */
[----:B------:R1:W-:Y:S04]  /*f1d0*/  @!P5 STG.E desc[UR18][R28.64+0x4], R17 ;  /* 0x000004111c00d986 */ /* 0x0003e8000c101912 */
[----:B------:R1:W-:Y:S04]  /*f1e0*/  @!P4 STG.E desc[UR18][R28.64+0x8], R89 ;  /* 0x000008591c00c986 */ /* 0x0003e8000c101912 */
[----:B------:R1:W-:Y:S02]  /*f1f0*/  @!P1 STG.E desc[UR18][R28.64+0xc], R19 ;  /* 0x00000c131c009986 */ /* 0x0003e4000c101912 */
.L_x_674:
[----:B------:R-:W-:Y:S05]  /*f200*/  BSYNC.RECONVERGENT B1 ;  /* 0x0000000000017941 */ /* 0x000fea0003800200 */
.L_x_673:
[----:B------:R-:W-:Y:S01]  /*f210*/  BSSY.RECONVERGENT B1, `(.L_x_675) ;  /* 0x000001d000017945 */ /* 0x000fe20003800200 */
[----:B------:R-:W-:Y:S02]  /*f220*/  ISETP.GE.AND P1, PT, R33, UR10, PT ;  /* 0x0000000a21007c0c */ /* 0x000fe4000bf26270 */
[----:B-1----:R-:W-:Y:S01]  /*f230*/  IADD3 R28, PT, PT, R26, 0x1, RZ ;  /* 0x000000011a1c7810 */ /* 0x002fe20007ffe0ff */
[----:B------:R-:W-:Y:S10]  /*f240*/  @P3 BRA `(.L_x_676) ;  /* 0x0000000000643947 */ /* 0x000ff40003800000 */
[----:B------:R-:W-:Y:S01]  /*f250*/  ISETP.GT.AND P6, PT, R27, R26, PT ;  /* 0x0000001a1b00720c */ /* 0x000fe20003fc4270 */
[----:B------:R-:W-:Y:S01]  /*f260*/  IMAD R19, R4, R23, UR4 ;  /* 0x0000000404137e24 */ /* 0x000fe2000f8e0217 */
[----:B------:R-:W0:Y:S01]  /*f270*/  LDCU.64 UR14, c[0x0][0x3a8] ;  /* 0x00007500ff0e77ac */ /* 0x000e220008000a00 */
[----:B------:R-:W-:Y:S02]  /*f280*/  ISETP.GE.AND P5, PT, R28, UR13, PT ;  /* 0x0000000d1c007c0c */ /* 0x000fe4000bfa6270 */
[----:B------:R-:W-:Y:S02]  /*f290*/  ISETP.GE.AND P4, PT, R32, UR13, PT ;  /* 0x0000000d20007c0c */ /* 0x000fe4000bf86270 */
[----:B------:R-:W-:-:S06]  /*f2a0*/  ISETP.GE.AND P3, PT, R30, UR13, PT ;  /* 0x0000000d1e007c0c */ /* 0x000fcc000bf66270 */
        /* <DEDUP_REMOVED lines=19> */
.L_x_676:
[----:B------:R-:W-:Y:S05]  /*f3e0*/  BSYNC.RECONVERGENT B1 ;  /* 0x0000000000017941 */ /* 0x000fea0003800200 */
.L_x_675:
[----:B------:R-:W-:Y:S04]  /*f3f0*/  BSSY.RECONVERGENT B1, `(.L_x_677) ;  /* 0x000001b000017945 */ /* 0x000fe80003800200 */
[----:B------:R-:W-:Y:S05]  /*f400*/  @P2 BRA `(.L_x_678) ;  /* 0x0000000000642947 */ /* 0x000fea0003800000 */
[----:B------:R-:W-:Y:S01]  /*f410*/  ISETP.GT.AND P5, PT, R27, R26, PT ;  /* 0x0000001a1b00720c */ /* 0x000fe20003fa4270 */
[----:B------:R-:W0:Y:S01]  /*f420*/  LDCU.64 UR14, c[0x0][0x3a8] ;  /* 0x00007500ff0e77ac */ /* 0x000e220008000a00 */
[----:B------:R-:W-:Y:S01]  /*f430*/  ISETP.GE.AND P4, PT, R28, UR13, PT ;  /* 0x0000000d1c007c0c */ /* 0x000fe2000bf86270 */
[----:B-1----:R-:W-:Y:S01]  /*f440*/  IMAD R25, R3, R23, UR4 ;  /* 0x0000000403197e24 */ /* 0x002fe2000f8e0217 */
[----:B------:R-:W-:Y:S02]  /*f450*/  ISETP.GE.AND P3, PT, R32, UR13, PT ;  /* 0x0000000d20007c0c */ /* 0x000fe4000bf66270 */
[----:B------:R-:W-:Y:S02]  /*f460*/  ISETP.GE.AND P2, PT, R30, UR13, PT ;  /* 0x0000000d1e007c0c */ /* 0x000fe4000bf46270 */
[----:B------:R-:W-:-:S05]  /*f470*/  IADD3 R24, P6, PT, R26, R25, RZ ;  /* 0x000000191a187210 */ /* 0x000fca0007fde0ff */
[----:B------:R-:W1:Y:S01]  /*f480*/  @P5 LDC.64 R18, c[0x0][0x3a8] ;  /* 0x0000ea00ff125b82 */ /* 0x000e620000000a00 */
[----:B------:R-:W-:Y:S02]  /*f490*/  @P5 FMNMX R20, RZ, R20, !PT ;  /* 0x00000014ff145209 */ /* 0x000fe40007800000 */
[----:B------:R-:W-:Y:S02]  /*f4a0*/  @P5 IADD3 R11, PT, PT, R26, R25, RZ ;  /* 0x000000191a0b5210 */ /* 0x000fe40007ffe0ff */
[----:B------:R-:W-:Y:S01]  /*f4b0*/  @!P4 FMNMX R17, RZ, R10, !PT ;  /* 0x0000000aff11c209 */ /* 0x000fe20007800000 */
[----:B------:R-:W-:Y:S01]  /*f4c0*/  @P5 FMUL R75, R20, R75 ;  /* 0x0000004b144b5220 */ /* 0x000fe20000400000 */
[----:B------:R-:W-:Y:S02]  /*f4d0*/  LEA.HI.X.SX32 R25, R25, RZ, 0x1, P6 ;  /* 0x000000ff19197211 */ /* 0x000fe400030f0eff */
[----:B------:R-:W-:Y:S01]  /*f4e0*/  @!P3 FMNMX R14, RZ, R13, !PT ;  /* 0x0000000dff0eb209 */ /* 0x000fe20007800000 */
[----:B------:R-:W-:Y:S01]  /*f4f0*/  @!P4 FMUL R17, R17, R86 ;  /* 0x000000561111c220 */ /* 0x000fe20000400000 */
[----:B------:R-:W-:-:S02]  /*f500*/  @!P2 FMNMX R21, RZ, R76, !PT ;  /* 0x0000004cff15a209 */ /* 0x000fc40007800000 */
[----:B0-----:R-:W-:Y:S01]  /*f510*/  LEA R12, P6, R24, UR14, 0x2 ;  /* 0x0000000e180c7c11 */ /* 0x001fe2000f8c10ff */
[----:B------:R-:W-:Y:S02]  /*f520*/  @!P3 FMUL R85, R14, R85 ;  /* 0x000000550e55b220 */ /* 0x000fe40000400000 */
[----:B------:R-:W-:Y:S01]  /*f530*/  @!P2 FMUL R21, R21, R98 ;  /* 0x000000621515a220 */ /* 0x000fe20000400000 */
[----:B------:R-:W-:Y:S01]  /*f540*/  LEA.HI.X R13, R24, UR15, R25, 0x2, P6 ;  /* 0x0000000f180d7c11 */ /* 0x000fe2000b0f1419 */
[----:B-1----:R-:W-:-:S05]  /*f550*/  @P5 IMAD.WIDE R10, R11, 0x4, R18 ;  /* 0x000000040b0a5825 */ /* 0x002fca00078e0212 */
[----:B------:R0:W-:Y:S04]  /*f560*/  @P5 STG.E desc[UR18][R10.64], R75 ;  /* 0x0000004b0a005986 */ /* 0x0001e8000c101912 */
[----:B------:R0:W-:Y:S04]  /*f570*/  @!P4 STG.E desc[UR18][R12.64+0x4], R17 ;  /* 0x000004110c00c986 */ /* 0x0001e8000c101912 */
[----:B------:R0:W-:Y:S04]  /*f580*/  @!P3 STG.E desc[UR18][R12.64+0x8], R85 ;  /* 0x000008550c00b986 */ /* 0x0001e8000c101912 */
[----:B------:R0:W-:Y:S02]  /*f590*/  @!P2 STG.E desc[UR18][R12.64+0xc], R21 ;  /* 0x00000c150c00a986 */ /* 0x0001e4000c101912 */
.L_x_678:
[----:B------:R-:W-:Y:S05]  /*f5a0*/  BSYNC.RECONVERGENT B1 ;  /* 0x0000000000017941 */ /* 0x000fea0003800200 */
.L_x_677:
[----:B------:R-:W-:Y:S04]  /*f5b0*/  BSSY.RECONVERGENT B1, `(.L_x_679) ;  /* 0x000001b000017945 */ /* 0x000fe80003800200 */
[----:B------:R-:W-:Y:S05]  /*f5c0*/  @P0 BRA `(.L_x_680) ;  /* 0x0000000000640947 */ /* 0x000fea0003800000 */
[----:B------:R-:W-:Y:S01]  /*f5d0*/  ISETP.GT.AND P2, PT, R27, R26, PT ;  /* 0x0000001a1b00720c */ /* 0x000fe20003f44270 */
[----:B------:R-:W2:Y:S01]  /*f5e0*/  LDCU.64 UR14, c[0x0][0x3a8] ;  /* 0x00007500ff0e77ac */ /* 0x000ea20008000a00 */
[----:B------:R-:W-:Y:S01]  /*f5f0*/  ISETP.GE.AND P4, PT, R32, UR13, PT ;  /* 0x0000000d20007c0c */ /* 0x000fe2000bf86270 */
[----:B-1----:R-:W-:Y:S01]  /*f600*/  IMAD R19, R2, R23, UR4 ;  /* 0x0000000402137e24 */ /* 0x002fe2000f8e0217 */
[----:B------:R-:W-:Y:S02]  /*f610*/  ISETP.GE.AND P3, PT, R28, UR13, PT ;  /* 0x0000000d1c007c0c */ /* 0x000fe4000bf66270 */
[----:B------:R-:W-:Y:S02]  /*f620*/  ISETP.GE.AND P5, PT, R30, UR13, PT ;  /* 0x0000000d1e007c0c */ /* 0x000fe4000bfa6270 */
[----:B0-----:R-:W-:-:S04]  /*f630*/  IADD3 R13, P0, PT, R26, R19, RZ ;  /* 0x000000131a0d7210 */ /* 0x001fc80007f1e0ff */
[----:B------:R-:W-:Y:S01]  /*f640*/  LEA.HI.X.SX32 R18, R19, RZ, 0x1, P0 ;  /* 0x000000ff13127211 */ /* 0x000fe200000f0eff */
[----:B------:R-:W0:Y:S01]  /*f650*/  @P2 LDC.64 R10, c[0x0][0x3a8] ;  /* 0x0000ea00ff0a2b82 */ /* 0x000e220000000a00 */
[----:B------:R-:W-:Y:S02]  /*f660*/  @P2 FMNMX R12, RZ, R9, !PT ;  /* 0x00000009ff0c2209 */ /* 0x000fe40007800000 */
[----:B------:R-:W-:Y:S02]  /*f670*/  @P2 IADD3 R9, PT, PT, R26, R19, RZ ;  /* 0x000000131a092210 */ /* 0x000fe40007ffe0ff */
[----:B------:R-:W-:Y:S01]  /*f680*/  @!P4 FMNMX R14, RZ, R15, !PT ;  /* 0x0000000fff0ec209 */ /* 0x000fe20007800000 */
[----:B------:R-:W-:Y:S01]  /*f690*/  @P2 FMUL R81, R12, R81 ;  /* 0x000000510c512220 */ /* 0x000fe20000400000 */
[----:B------:R-:W-:Y:S02]  /*f6a0*/  @!P3 FMNMX R17, RZ, R22, !PT ;  /* 0x00000016ff11b209 */ /* 0x000fe40007800000 */
[----:B------:R-:W-:Y:S01]  /*f6b0*/  @!P5 FMNMX R15, RZ, R80, !PT ;  /* 0x00000050ff0fd209 */ /* 0x000fe20007800000 */
[----:B------:R-:W-:Y:S01]  /*f6c0*/  @!P4 FMUL R91, R14, R91 ;  /* 0x0000005b0e5bc220 */ /* 0x000fe20000400000 */
[----:B--2---:R-:W-:Y:S01]  /*f6d0*/  LEA R12, P0, R13, UR14, 0x2 ;  /* 0x0000000e0d0c7c11 */ /* 0x004fe2000f8010ff */
[----:B------:R-:W-:-:S02]  /*f6e0*/  @!P3 FMUL R17, R17, R90 ;  /* 0x0000005a1111b220 */ /* 0x000fc40000400000 */
[----:B------:R-:W-:Y:S01]  /*f6f0*/  @!P5 FMUL R15, R15, R100 ;  /* 0x000000640f0fd220 */ /* 0x000fe20000400000 */
[----:B------:R-:W-:Y:S01]  /*f700*/  LEA.HI.X R13, R13, UR15, R18, 0x2, P0 ;  /* 0x0000000f0d0d7c11 */ /* 0x000fe200080f1412 */
[----:B0-----:R-:W-:-:S05]  /*f710*/  @P2 IMAD.WIDE R10, R9, 0x4, R10 ;  /* 0x00000004090a2825 */ /* 0x001fca00078e020a */
[----:B------:R2:W-:Y:S04]  /*f720*/  @P2 STG.E desc[UR18][R10.64], R81 ;  /* 0x000000510a002986 */ /* 0x0005e8000c101912 */
[----:B------:R2:W-:Y:S04]  /*f730*/  @!P3 STG.E desc[UR18][R12.64+0x4], R17 ;  /* 0x000004110c00b986 */ /* 0x0005e8000c101912 */
[----:B------:R2:W-:Y:S04]  /*f740*/  @!P4 STG.E desc[UR18][R12.64+0x8], R91 ;  /* 0x0000085b0c00c986 */ /* 0x0005e8000c101912 */
[----:B------:R2:W-:Y:S02]  /*f750*/  @!P5 STG.E desc[UR18][R12.64+0xc], R15 ;  /* 0x00000c0f0c00d986 */ /* 0x0005e4000c101912 */
.L_x_680:
[----:B------:R-:W-:Y:S05]  /*f760*/  BSYNC.RECONVERGENT B1 ;  /* 0x0000000000017941 */ /* 0x000fea0003800200 */
.L_x_679:
[----:B------:R-:W-:Y:S05]  /*f770*/  @P1 BRA `(.L_x_640) ;  /* 0x0000004800241947 */ /* 0x000fea0003800000 */
[----:B------:R-:W-:Y:S01]  /*f780*/  ISETP.GT.AND P1, PT, R27, R26, PT ;  /* 0x0000001a1b00720c */ /* 0x000fe20003f24270 */
[----:B------:R-:W3:Y:S01]  /*f790*/  LDCU.64 UR14, c[0x0][0x3a8] ;  /* 0x00007500ff0e77ac */ /* 0x000ee20008000a00 */
[----:B------:R-:W-:Y:S01]  /*f7a0*/  ISETP.GE.AND P2, PT, R28, UR13, PT ;  /* 0x0000000d1c007c0c */ /* 0x000fe2000bf46270 */
[----:B------:R-:W-:Y:S01]  /*f7b0*/  IMAD R23, R0, R23, UR4 ;  /* 0x0000000400177e24 */ /* 0x000fe2000f8e0217 */
[----:B------:R-:W-:-:S04]  /*f7c0*/  ISETP.GE.AND P3, PT, R32, UR13, PT ;  /* 0x0000000d20007c0c */ /* 0x000fc8000bf66270 */
[----:B0-2---:R-:W-:-:S04]  /*f7d0*/  IADD3 R13, P0, PT, R26, R23, RZ ;  /* 0x000000171a0d7210 */ /* 0x005fc80007f1e0ff */
[----:B-1----:R-:W-:Y:S01]  /*f7e0*/  LEA.HI.X.SX32 R18, R23, RZ, 0x1, P0 ;  /* 0x000000ff17127211 */ /* 0x002fe200000f0eff */
[----:B------:R-:W0:Y:S01]  /*f7f0*/  @P1 LDC.64 R10, c[0x0][0x3a8] ;  /* 0x0000ea00ff0a1b82 */ /* 0x000e220000000a00 */
[----:B------:R-:W-:Y:S02]  /*f800*/  @P1 FMNMX R16, RZ, R16, !PT ;  /* 0x00000010ff101209 */ /* 0x000fe40007800000 */
[----:B------:R-:W-:Y:S02]  /*f810*/  @P1 IADD3 R9, PT, PT, R26, R23, RZ ;  /* 0x000000171a091210 */ /* 0x000fe40007ffe0ff */
[----:B------:R-:W-:Y:S01]  /*f820*/  @!P2 FMNMX R15, RZ, R72, !PT ;  /* 0x00000048ff0fa209 */ /* 0x000fe20007800000 */
[----:B------:R-:W-:Y:S01]  /*f830*/  @P1 FMUL R77, R16, R77 ;  /* 0x0000004d104d1220 */ /* 0x000fe20000400000 */
[----:B------:R-:W-:Y:S02]  /*f840*/  @!P3 FMNMX R14, RZ, R73, !PT ;  /* 0x00000049ff0eb209 */ /* 0x000fe40007800000 */
[----:B---3--:R-:W-:Y:S01]  /*f850*/  LEA R12, P0, R13, UR14, 0x2 ;  /* 0x0000000e0d0c7c11 */ /* 0x008fe2000f8010ff */
[----:B------:R-:W-:-:S02]  /*f860*/  @!P2 FMUL R15, R15, R92 ;  /* 0x0000005c0f0fa220 */ /* 0x000fc40000400000 */
[----:B------:R-:W-:Y:S01]  /*f870*/  @!P3 FMUL R93, R14, R93 ;  /* 0x0000005d0e5db220 */ /* 0x000fe20000400000 */
[----:B------:R-:W-:Y:S02]  /*f880*/  LEA.HI.X R13, R13, UR15, R18, 0x2, P0 ;  /* 0x0000000f0d0d7c11 */ /* 0x000fe400080f1412 */
[----:B------:R-:W-:Y:S01]  /*f890*/  ISETP.GE.AND P0, PT, R30, UR13, PT ;  /* 0x0000000d1e007c0c */ /* 0x000fe2000bf06270 */
[----:B0-----:R-:W-:-:S05]  /*f8a0*/  @P1 IMAD.WIDE R10, R9, 0x4, R10 ;  /* 0x00000004090a1825 */ /* 0x001fca00078e020a */
[----:B------:R3:W-:Y:S04]  /*f8b0*/  @P1 STG.E desc[UR18][R10.64], R77 ;  /* 0x0000004d0a001986 */ /* 0x0007e8000c101912 */
[----:B------:R3:W-:Y:S04]  /*f8c0*/  @!P2 STG.E desc[UR18][R12.64+0x4], R15 ;  /* 0x0000040f0c00a986 */ /* 0x0007e8000c101912 */
[----:B------:R3:W-:Y:S01]  /*f8d0*/  @!P3 STG.E desc[UR18][R12.64+0x8], R93 ;  /* 0x0000085d0c00b986 */ /* 0x0007e2000c101912 */
[----:B------:R-:W-:Y:S05]  /*f8e0*/  @P0 BRA `(.L_x_640) ;  /* 0x0000004400c80947 */ /* 0x000fea0003800000 */
[----:B------:R-:W-:-:S05]  /*f8f0*/  FMNMX R9, RZ, R88, !PT ;  /* 0x00000058ff097209 */ /* 0x000fca0007800000 */
[----:B------:R-:W-:-:S05]  /*f900*/  FMUL R9, R9, R104 ;  /* 0x0000006809097220 */ /* 0x000fca0000400000 */
[----:B------:R4:W-:Y:S01]  /*f910*/  STG.E desc[UR18][R12.64+0xc], R9 ;  /* 0x00000c090c007986 */ /* 0x0009e2000c101912 */
[----:B------:R-:W-:Y:S05]  /*f920*/  BRA `(.L_x_640) ;  /* 0x0000004400b87947 */ /* 0x000fea0003800000 */
.L_x_526:
        /* <DEDUP_REMOVED lines=11> */
[C---:B------:R-:W-:Y:S02]  /*f9e0*/  LOP3.LUT R25, R28.reuse, 0x2, RZ, 0xfc, !PT ;  /* 0x000000021c197812 */ /* 0x040fe400078efcff */
[----:B------:R-:W-:Y:S02]  /*f9f0*/  LOP3.LUT R29, R28, 0x3, RZ, 0xfc, !PT ;  /* 0x000000031c1d7812 */ /* 0x000fe400078efcff */
[----:B------:R-:W-:Y:S02]  /*fa00*/  ISETP.GE.AND P4, PT, R24, UR13, PT ;  /* 0x0000000d18007c0c */ /* 0x000fe4000bf86270 */
[----:B------:R-:W-:Y:S02]  /*fa10*/  ISETP.GE.AND P1, PT, R25, UR13, PT ;  /* 0x0000000d19007c0c */ /* 0x000fe4000bf26270 */
[----:B------:R-:W-:-:S02]  /*fa20*/  ISETP.GE.AND P0, PT, R29, UR13, PT ;  /* 0x0000000d1d007c0c */ /* 0x000fc4000bf06270 */
[----:B0-----:R-:W-:-:S04]  /*fa30*/  IADD3 R17, PT, PT, R27, -UR4, RZ ;  /* 0x800000041b117c10 */ /* 0x001fc8000fffe0ff */
[----:B------:R-:W-:-:S13]  /*fa40*/  ISETP.GT.AND P2, PT, R17, R28, PT ;  /* 0x0000001c1100720c */ /* 0x000fda0003f44270 */
        /* <DEDUP_REMOVED lines=20> */
[----:B------:R-:W-:-:S05]  /*fb90*/  IMAD R17, R8, R27, UR4 ;  /* 0x0000000408117e24 */ /* 0x000fca000f8e021b */
[----:B------:R-:W-:-:S05]  /*fba0*/  IADD3 R17, PT, PT, R17, R28, RZ ;  /* 0x0000001c11117210 */ /* 0x000fca0007ffe0ff */
[----:B0-----:R-:W-:-:S04]  /*fbb0*/  IMAD.WIDE R24, R17, 0x4, R24 ;  /* 0x0000000411187825 */ /* 0x001fc800078e0218 */
[----:B-1----:R-:W-:-:S05]  /*fbc0*/  FFMA R31, R30, -2, R31 ;  /* 0xc00000001e1f7823 */ /* 0x002fca000000001f */
[----:B------:R-:W-:-:S04]  /*fbd0*/  FSEL R32, R31, 1, !P2 ;  /* 0x3f8000001f207808 */ /* 0x000fc80005000000 */
[--C-:B------:R-:W-:Y:S01]  /*fbe0*/  LOP3.LUT R32, R32, 0x80000000, R29.reuse, 0xb8, !PT ;  /* 0x8000000020207812 */ /* 0x100fe200078eb81d */
[----:B------:R-:W-:-:S04]  /*fbf0*/  @!P3 FFMA R32, R29, R34, R29 ;  /* 0x000000221d20b223 */ /* 0x000fc8000000001d */
[----:B------:R-:W-:-:S04]  /*fc00*/  FADD R32, R32, 1 ;  /* 0x3f80000020207421 */ /* 0x000fc80000000000 */
[----:B------:R-:W-:-:S04]  /*fc10*/  FMUL R32, R57, R32 ;  /* 0x0000002039207220 */ /* 0x000fc80000400000 */
[----:B------:R-:W-:-:S05]  /*fc20*/  FMUL R107, R32, R107 ;  /* 0x0000006b206b7220 */ /* 0x000fca0000400000 */
[----:B------:R0:W-:Y:S02]  /*fc30*/  STG.E desc[UR18][R24.64], R107 ;  /* 0x0000006b18007986 */ /* 0x0001e4000c101912 */
.L_x_684:
[----:B------:R-:W-:Y:S05]  /*fc40*/  BSYNC.RECONVERGENT B2 ;  /* 0x0000000000027941 */ /* 0x000fea0003800200 */
.L_x_683:
[----:B------:R-:W-:Y:S04]  /*fc50*/  BSSY.RECONVERGENT B2, `(.L_x_685) ;  /* 0x0000022000027945 */ /* 0x000fe80003800200 */
[----:B------:R-:W-:Y:S05]  /*fc60*/  @P4 BRA `(.L_x_686) ;  /* 0x0000000000804947 */ /* 0x000fea0003800000 */
[----:B------:R-:W-:Y:S01]  /*fc70*/  FMUL R17, R58, 0.044714998453855514526 ;  /* 0x3d3727133a117820 */ /* 0x000fe20000400000 */
[----:B------:R-:W-:Y:S01]  /*fc80*/  HFMA2 R31, -RZ, RZ, 1.125, -9232 ;  /* 0x3c80f082ff1f7431 */ /* 0x000fe200000001ff */
[----:B------:R-:W-:Y:S01]  /*fc90*/  MOV R32, 0x3f800000 ;  /* 0x3f80000000207802 */ /* 0x000fe20000000f00 */
[----:B------:R-:W1:Y:S01]  /*fca0*/  LDCU.64 UR14, c[0x0][0x3a8] ;  /* 0x00007500ff0e77ac */ /* 0x000e620008000a00 */
        /* <DEDUP_REMOVED lines=15> */
[----:B0-----:R-:W-:Y:S01]  /*fda0*/  FFMA R29, R25, -2, R32 ;  /* 0xc0000000191d7823 */ /* 0x001fe20000000020 */
[----:B------:R-:W-:-:S04]  /*fdb0*/  IMAD R25, R8, R27, UR4 ;  /* 0x0000000408197e24 */ /* 0x000fc8000f8e021b */
[----:B------:R-:W-:-:S04]  /*fdc0*/  FSEL R29, R29, 1, !P2 ;  /* 0x3f8000001d1d7808 */ /* 0x000fc80005000000 */
[--C-:B------:R-:W-:Y:S01]  /*fdd0*/  LOP3.LUT R29, R29, 0x80000000, R24.reuse, 0xb8, !PT ;  /* 0x800000001d1d7812 */ /* 0x100fe200078eb818 */
[----:B------:R-:W-:Y:S01]  /*fde0*/  @!P3 FFMA R29, R24, R17, R24 ;  /* 0x00000011181db223 */ /* 0x000fe20000000018 */
[----:B------:R-:W-:-:S03]  /*fdf0*/  IADD3 R17, P2, PT, R25, R28, RZ ;  /* 0x0000001c19117210 */ /* 0x000fc60007f5e0ff */
[----:B------:R-:W-:Y:S01]  /*fe00*/  FADD R29, R29, 1 ;  /* 0x3f8000001d1d7421 */ /* 0x000fe20000000000 */
[----:B------:R-:W-:Y:S02]  /*fe10*/  LEA.HI.X.SX32 R30, R25, RZ, 0x1, P2 ;  /* 0x000000ff191e7211 */ /* 0x000fe400010f0eff */
[----:B-1----:R-:W-:Y:S01]  /*fe20*/  LEA R24, P2, R17, UR14, 0x2 ;  /* 0x0000000e11187c11 */ /* 0x002fe2000f8410ff */
[----:B------:R-:W-:-:S03]  /*fe30*/  FMUL R29, R58, R29 ;  /* 0x0000001d3a1d7220 */ /* 0x000fc60000400000 */
[----:B------:R-:W-:Y:S01]  /*fe40*/  LEA.HI.X R25, R17, UR15, R30, 0x2, P2 ;  /* 0x0000000f11197c11 */ /* 0x000fe200090f141e */
[----:B------:R-:W-:-:S05]  /*fe50*/  FMUL R29, R29, R112 ;  /* 0x000000701d1d7220 */ /* 0x000fca0000400000 */
[----:B------:R1:W-:Y:S03]  /*fe60*/  STG.E desc[UR18][R24.64+0x4], R29 ;  /* 0x0000041d18007986 */ /* 0x0003e6000c101912 */
.L_x_686:
[----:B------:R-:W-:Y:S05]  /*fe70*/  BSYNC.RECONVERGENT B2 ;  /* 0x0000000000027941 */ /* 0x000fea0003800200 */
.L_x_685:
[----:B------:R-:W-:Y:S04]  /*fe80*/  BSSY.RECONVERGENT B2, `(.L_x_687) ;  /* 0x0000022000027945 */ /* 0x000fe80003800200 */
[----:B------:R-:W-:Y:S05]  /*fe90*/  @P1 BRA `(.L_x_688) ;  /* 0x0000000000801947 */ /* 0x000fea0003800000 */
[----:B01----:R-:W-:Y:S01]  /*fea0*/  FMUL R24, R103, 0.044714998453855514526 ;  /* 0x3d37271367187820 */ /* 0x003fe20000400000 */
[----:B------:R-:W-:Y:S01]  /*feb0*/  HFMA2 R31, -RZ, RZ, 1.125, -9232 ;  /* 0x3c80f082ff1f7431 */ /* 0x000fe200000001ff */
[----:B------:R-:W-:Y:S01]  /*fec0*/  MOV R32, 0x3f800000 ;  /* 0x3f80000000207802 */ /* 0x000fe20000000f00 */
[----:B------:R-:W0:Y:S01]  /*fed0*/  LDCU.64 UR14, c[0x0][0x3a8] ;  /* 0x00007500ff0e77ac */ /* 0x000e220008000a00 */
        /* <DEDUP_REMOVED lines=9> */
[----:B------:R-:W1:Y:S03]  /*ff70*/  MUFU.EX2 R17, R17 ;  /* 0x0000001100117308 */ /* 0x000e660000000800 */
[----:B------:R-:W-:Y:S01]  /*ff80*/  FFMA R31, R30, R31, 0.1331529766321182251 ;  /* 0x3e0859411e1f7423 */ /* 0x000fe2000000001f */
[----:B-1----:R-:W-:-:S03]  /*ff90*/  FADD R25, R17, 1 ;  /* 0x3f80000011197421 */ /* 0x002fc60000000000 */
[----:B------:R-:W-:-:S04]  /*ffa0*/  FFMA R17, R30, R31, -0.33332768082618713379 ;  /* 0xbeaaa9ed1e117423 */ /* 0x000fc8000000001f */
[----:B------:R-:W-:Y:S01]  /*ffb0*/  FFMA R17, R30, R17, RZ ;  /* 0x000000111e117223 */ /* 0x000fe200000000ff */
[----:B------:R-:W1:Y:S02]  /*ffc0*/  MUFU.RCP R25, R25 ;  /* 0x0000001900197308 */ /* 0x000e640000001000 */
[----:B-1----:R-:W-:Y:S01]  /*ffd0*/  FFMA R29, R25, -2, R32 ;  /* 0xc0000000191d7823 */ /* 0x002fe20000000020 */
[----:B------:R-:W-:-:S04]  /*ffe0*/  IMAD R25, R8, R27, UR4 ;  /* 0x0000000408197e24 */ /* 0x000fc8000f8e021b */
[----:B------:R-:W-:-:S04]  /*fff0*/  FSEL R29, R29, 1, !P1 ;  /* 0x3f8000001d1d7808 */ /* 0x000fc80004800000 */
[--C-:B------:R-:W-:Y:S01]  /*10000*/  LOP3.LUT R29, R29, 0x80000000, R24.reuse, 0xb8, !PT ;  /* 0x800000001d1d7812 */ /* 0x100fe200078eb818 */
[----:B------:R-:W-:Y:S01]  /*10010*/  @!P2 FFMA R29, R24, R17, R24 ;  /* 0x00000011181da223 */ /* 0x000fe20000000018 */
[----:B------:R-:W-:-:S03]  /*10020*/  IADD3 R17, P1, PT, R25, R28, RZ ;  /* 0x0000001c19117210 */ /* 0x000fc60007f3e0ff */
[----:B------:R-:W-:Y:S01]  /*10030*/  FADD R30, R29, 1 ;  /* 0x3f8000001d1e7421 */ /* 0x000fe20000000000 */
[----:B------:R-:W-:Y:S02]  /*10040*/  LEA.HI.X.SX32 R32, R25, RZ, 0x1, P1 ;  /* 0x000000ff19207211 */ /* 0x000fe400008f0eff */
[----:B0-----:R-:W-:Y:S01]  /*10050*/  LEA R24, P1, R17, UR14, 0x2 ;  /* 0x0000000e11187c11 */ /* 0x001fe2000f8210ff */
[----:B------:R-:W-:-:S03]  /*10060*/  FMUL R30, R103, R30 ;  /* 0x0000001e671e7220 */ /* 0x000fc60000400000 */
[----:B------:R-:W-:Y:S01]  /*10070*/  LEA.HI.X R25, R17, UR15, R32, 0x2, P1 ;  /* 0x0000000f11197c11 */ /* 0x000fe200088f1420 */
[----:B------:R-:W-:-:S05]  /*10080*/  FMUL R109, R30, R109 ;  /* 0x0000006d1e6d7220 */ /* 0x000fca0000400000 */
[----:B------:R2:W-:Y:S03]  /*10090*/  STG.E desc[UR18][R24.64+0x8], R109 ;  /* 0x0000086d18007986 */ /* 0x0005e6000c101912 */
.L_x_688:
[----:B------:R-:W-:Y:S05]  /*100a0*/  BSYNC.RECONVERGENT B2 ;  /* 0x0000000000027941 */ /* 0x000fea0003800200 */
.L_x_687:
[----:B------:R-:W-:Y:S05]  /*100b0*/  @P0 BRA `(.L_x_682) ;  /* 0x0000000000800947 */ /* 0x000fea0003800000 */
[----:B------:R-:W-:Y:S01]  /*100c0*/  FMUL R17, R110, 0.044714998453855514526 ;  /* 0x3d3727136e117820 */ /* 0x000fe20000400000 */
[----:B------:R-:W-:Y:S01]  /*100d0*/  HFMA2 R31, -RZ, RZ, 1.125, -9232 ;  /* 0x3c80f082ff1f7431 */ /* 0x000fe200000001ff */
[----:B------:R-:W-:Y:S01]  /*100e0*/  MOV R32, 0x3f800000 ;  /* 0x3f80000000207802 */ /* 0x000fe20000000f00 */
[----:B------:R-:W3:Y:S01]  /*100f0*/  LDCU.64 UR14, c[0x0][0x3a8] ;  /* 0x00007500ff0e77ac */ /* 0x000ee20008000a00 */
[----:B------:R-:W-:Y:S01]  /*10100*/  FMUL R17, R17, R110 ;  /* 0x0000006e11117220 */ /* 0x000fe20000400000 */
[----:B------:R-:W-:-:S03]  /*10110*/  IMAD R27, R8, R27, UR4 ;  /* 0x00000004081b7e24 */ /* 0x000fc6000f8e021b */
[----:B------:R-:W-:Y:S01]  /*10120*/  FFMA R17, R17, R110, R110 ;  /* 0x0000006e11117223 */ /* 0x000fe2000000006e */
[----:B------:R-:W-:-:S03]  /*10130*/  FMUL R110, R110, 0.5 ;  /* 0x3f0000006e6e7820 */ /* 0x000fc60000400000 */
[----:B012---:R-:W-:-:S04]  /*10140*/  FMUL R24, R17, 0.79788458347320556641 ;  /* 0x3f4c422a11187820 */ /* 0x007fc80000400000 */
        /* <DEDUP_REMOVED lines=12> */
[----:B------:R-:W-:Y:S02]  /*10210*/  FSEL R29, R29, 1, !P0 ;  /* 0x3f8000001d1d7808 */ /* 0x000fe40004000000 */
[----:B------:R-:W-:Y:S02]  /*10220*/  IADD3 R28, P0, PT, R27, R28, RZ ;  /* 0x0000001c1b1c7210 */ /* 0x000fe40007f1e0ff */
[--C-:B------:R-:W-:Y:S01]  /*10230*/  LOP3.LUT R29, R29, 0x80000000, R24.reuse, 0xb8, !PT ;  /* 0x800000001d1d7812 */ /* 0x100fe200078eb818 */
[----:B------:R-:W-:Y:S01]  /*10240*/  @!P1 FFMA R29, R24, R17, R24 ;  /* 0x00000011181d9223 */ /* 0x000fe20000000018 */
[----:B------:R-:W-:Y:S02]  /*10250*/  LEA.HI.X.SX32 R27, R27, RZ, 0x1, P0 ;  /* 0x000000ff1b1b7211 */ /* 0x000fe400000f0eff */
[----:B---3--:R-:W-:Y:S01]  /*10260*/  LEA R24, P0, R28, UR14, 0x2 ;  /* 0x0000000e1c187c11 */ /* 0x008fe2000f8010ff */
[----:B------:R-:W-:-:S03]  /*10270*/  FADD R29, R29, 1 ;  /* 0x3f8000001d1d7421 */ /* 0x000fc60000000000 */
[----:B------:R-:W-:Y:S01]  /*10280*/  LEA.HI.X R25, R28, UR15, R27, 0x2, P0 ;  /* 0x0000000f1c197c11 */ /* 0x000fe200080f141b */
[----:B------:R-:W-:-:S04]  /*10290*/  FMUL R29, R110, R29 ;  /* 0x0000001d6e1d7220 */ /* 0x000fc80000400000 */
[----:B------:R-:W-:-:S05]  /*102a0*/  FMUL R29, R29, R122 ;  /* 0x0000007a1d1d7220 */ /* 0x000fca0000400000 */
[----:B------:R3:W-:Y:S02]  /*102b0*/  STG.E desc[UR18][R24.64+0xc], R29 ;  /* 0x00000c1d18007986 */ /* 0x0007e4000c101912 */
.L_x_682:
[----:B------:R-:W-:Y:S05]  /*102c0*/  BSYNC.RECONVERGENT B1 ;  /* 0x0000000000017941 */ /* 0x000fea0003800200 */
.L_x_681:
[----:B------:R-:W-:Y:S01]  /*102d0*/  LOP3.LUT R17, R23, 0x1, RZ, 0xfc, !PT ;  /* 0x0000000117117812 */ /* 0x000fe200078efcff */
[----:B------:R-:W-:Y:S03]  /*102e0*/  BSSY.RECONVERGENT B1, `(.L_x_689) ;  /* 0x0000095000017945 */ /* 0x000fe60003800200 */
[----:B------:R-:W-:-:S13]  /*102f0*/  ISETP.GE.AND P0, PT, R17, UR10, PT ;  /* 0x0000000a11007c0c */ /* 0x000fda000bf06270 */
[----:B------:R-:W-:Y:S05]  /*10300*/  @P0 BRA `(.L_x_690) ;  /* 0x0000000800480947 */ /* 0x000fea0003800000 */
[----:B------:R-:W4:Y:S01]  /*10310*/  LDCU UR5, c[0x0][0x3b4] ;  /* 0x00007680ff0577ac */ /* 0x000f220008000800 */
[----:B------:R-:W-:Y:S01]  /*10320*/  SHF.L.U32 R28, R26, 0x2, RZ ;  /* 0x000000021a1c7819 */ /* 0x000fe200000006ff */
[----:B------:R-:W-:Y:S03]  /*10330*/  BSSY.RECONVERGENT B2, `(.L_x_691) ;  /* 0x0000028000027945 */ /* 0x000fe60003800200 */
[----:B------:R-:W-:-:S04]  /*10340*/  LOP3.LUT R28, R28, 0x7c, RZ, 0xc0, !PT ;  /* 0x0000007c1c1c7812 */ /* 0x000fc800078ec0ff */
[C---:B------:R-:W-:Y:S02]  /*10350*/  LOP3.LUT R17, R28.reuse, 0x1, RZ, 0xfc, !PT ;  /* 0x000000011c117812 */ /* 0x040fe400078efcff */
[C---:B0123--:R-:W-:Y:S02]  /*10360*/  LOP3.LUT R24, R28.reuse, 0x2, RZ, 0xfc, !PT ;  /* 0x000000021c187812 */ /* 0x04ffe400078efcff */
[----:B------:R-:W-:Y:S02]  /*10370*/  LOP3.LUT R25, R28, 0x3, RZ, 0xfc, !PT ;  /* 0x000000031c197812 */ /* 0x000fe400078efcff */
[----:B------:R-:W-:Y:S02]  /*10380*/  ISETP.GE.AND P4, PT, R17, UR13, PT ;  /* 0x0000000d11007c0c */ /* 0x000fe4000bf86270 */
[----:B------:R-:W-:Y:S01]  /*10390*/  ISETP.GE.AND P1, PT, R24, UR13, PT ;  /* 0x0000000d18007c0c */ /* 0x000fe2000bf26270 */
[----:B----4-:R-:W-:Y:S01]  /*103a0*/  UIADD3 UR5, UPT, UPT, -UR4, UR5, URZ ;  /* 0x0000000504057290 */ /* 0x010fe2000fffe1ff */
[----:B------:R-:W-:-:S05]  /*103b0*/  ISETP.GE.AND P0, PT, R25, UR13, PT ;  /* 0x0000000d19007c0c */ /* 0x000fca000bf06270 */
[----:B------:R-:W-:-:S13]  /*103c0*/  ISETP.LT.AND P2, PT, R28, UR5, PT ;  /* 0x000000051c007c0c */ /* 0x000fda000bf41270 */
        /* <DEDUP_REMOVED lines=24> */
[----:B------:R-:W-:-:S03]  /*10550*/  IADD3 R27, PT, PT, R28, UR4, R7 ;  /* 0x000000041c1b7c10 */ /* 0x000fc6000fffe007 */
[----:B------:R-:W-:Y:S02]  /*10560*/  FADD R17, R30, 1 ;  /* 0x3f8000001e117421 */ /* 0x000fe40000000000 */
[----:B0-----:R-:W-:-:S04]  /*10570*/  IMAD.WIDE R24, R27, 0x4, R24 ;  /* 0x000000041b187825 */ /* 0x001fc800078e0218 */
[----:B------:R-:W-:-:S04]  /*10580*/  FMUL R120, R120, R17 ;  /* 0x0000001178787220 */ /* 0x000fc80000400000 */
[----:B------:R-:W-:-:S05]  /*10590*/  FMUL R99, R120, R99 ;  /* 0x0000006378637220 */ /* 0x000fca0000400000 */
[----:B------:R0:W-:Y:S02]  /*105a0*/  STG.E desc[UR18][R24.64], R99 ;  /* 0x0000006318007986 */ /* 0x0001e4000c101912 */
.L_x_692:
[----:B------:R-:W-:Y:S05]  /*105b0*/  BSYNC.RECONVERGENT B2 ;  /* 0x0000000000027941 */ /* 0x000fea0003800200 */
.L_x_691:
        /* <DEDUP_REMOVED lines=22> */
[----:B------:R-:W-:-:S04]  /*10720*/  IADD3 R25, PT, PT, R7, UR4, RZ ;  /* 0x0000000407197c10 */ /* 0x000fc8000fffe0ff */
        /* <DEDUP_REMOVED lines=11> */
.L_x_694:
[----:B------:R-:W-:Y:S05]  /*107e0*/  BSYNC.RECONVERGENT B2 ;  /* 0x0000000000027941 */ /* 0x000fea0003800200 */
.L_x_693:
        /* <DEDUP_REMOVED lines=22> */
[----:B------:R-:W-:-:S04]  /*10950*/  IADD3 R25, PT, PT, R7, UR4, RZ ;  /* 0x0000000407197c10 */ /* 0x000fc8000fffe0ff */
        /* <DEDUP_REMOVED lines=11> */
.L_x_696:
[----:B------:R-:W-:Y:S05]  /*10a10*/  BSYNC.RECONVERGENT B2 ;  /* 0x0000000000027941 */ /* 0x000fea0003800200 */
.L_x_695:
[----:B------:R-:W-:Y:S05]  /*10a20*/  @P0 BRA `(.L_x_690) ;  /* 0x0000000000800947 */ /* 0x000fea0003800000 */
[----:B------:R-:W-:Y:S01]  /*10a30*/  FMUL R17, R60, 0.044714998453855514526 ;  /* 0x3d3727133c117820 */ /* 0x000fe20000400000 */
[----:B------:R-:W-:Y:S01]  /*10a40*/  HFMA2 R29, -RZ, RZ, 1.125, -9232 ;  /* 0x3c80f082ff1d7431 */ /* 0x000fe200000001ff */
[----:B------:R-:W-:Y:S01]  /*10a50*/  MOV R32, 0x3f800000 ;  /* 0x3f80000000207802 */ /* 0x000fe20000000f00 */
[----:B------:R-:W3:Y:S01]  /*10a60*/  LDCU.64 UR14, c[0x0][0x3a8] ;  /* 0x00007500ff0e77ac */ /* 0x000ee20008000a00 */
[----:B------:R-:W-:-:S04]  /*10a70*/  FMUL R17, R17, R60 ;  /* 0x0000003c11117220 */ /* 0x000fc80000400000 */
        /* <DEDUP_REMOVED lines=27> */
.L_x_690:
[----:B------:R-:W-:Y:S05]  /*10c30*/  BSYNC.RECONVERGENT B1 ;  /* 0x0000000000017941 */ /* 0x000fea0003800200 */
.L_x_689:
[----:B-1--4-:R-:W3:Y:S01]  /*10c40*/  LDC R27, c[0x0][0x3b4] ;  /* 0x0000ed00ff1b7b82 */ /* 0x012ee20000000800 */
[----:B------:R-:W-:Y:S01]  /*10c50*/  LOP3.LUT R17, R23, 0x2, RZ, 0xfc, !PT ;  /* 0x0000000217117812 */ /* 0x000fe200078efcff */
[----:B------:R-:W-:Y:S01]  /*10c60*/  BSSY.RECONVERGENT B1, `(.L_x_697) ;  /* 0x0000095000017945 */ /* 0x000fe20003800200 */
[----:B------:R-:W-:Y:S02]  /*10c70*/  SHF.L.U32 R26, R26, 0x2, RZ ;  /* 0x000000021a1a7819 */ /* 0x000fe400000006ff */
[----:B------:R-:W-:Y:S02]  /*10c80*/  ISETP.GE.AND P0, PT, R17, UR10, PT ;  /* 0x0000000a11007c0c */ /* 0x000fe4000bf06270 */
[----:B------:R-:W-:Y:S02]  /*10c90*/  LOP3.LUT R26, R26, 0x7c, RZ, 0xc0, !PT ;  /* 0x0000007c1a1a7812 */ /* 0x000fe400078ec0ff */
[----:B---3--:R-:W-:-:S09]  /*10ca0*/  IADD3 R29, PT, PT, R27, -UR4, RZ ;  /* 0x800000041b1d7c10 */ /* 0x008fd2000fffe0ff */
[----:B------:R-:W-:Y:S05]  /*10cb0*/  @P0 BRA `(.L_x_698) ;  /* 0x00000008003c0947 */ /* 0x000fea0003800000 */
[----:B------:R-:W-:Y:S01]  /*10cc0*/  ISETP.GT.AND P2, PT, R29, R26, PT ;  /* 0x0000001a1d00720c */ /* 0x000fe20003f44270 */
[----:B------:R-:W-:Y:S01]  /*10cd0*/  BSSY.RECONVERGENT B2, `(.L_x_699) ;  /* 0x0000026000027945 */ /* 0x000fe20003800200 */
[C---:B------:R-:W-:Y:S02]  /*10ce0*/  IADD3 R17, PT, PT, R26.reuse, 0x1, RZ ;  /* 0x000000011a117810 */ /* 0x040fe40007ffe0ff */
[C---:B0-2---:R-:W-:Y:S02]  /*10cf0*/  IADD3 R24, PT, PT, R26.reuse, 0x2, RZ ;  /* 0x000000021a187810 */ /* 0x045fe40007ffe0ff */
[----:B------:R-:W-:Y:S02]  /*10d00*/  IADD3 R25, PT, PT, R26, 0x3, RZ ;  /* 0x000000031a197810 */ /* 0x000fe40007ffe0ff */
[----:B------:R-:W-:Y:S02]  /*10d10*/  ISETP.GE.AND P4, PT, R17, UR13, PT ;  /* 0x0000000d11007c0c */ /* 0x000fe4000bf86270 */
[----:B------:R-:W-:-:S02]  /*10d20*/  ISETP.GE.AND P1, PT, R24, UR13, PT ;  /* 0x0000000d18007c0c */ /* 0x000fc4000bf26270 */
[----:B------:R-:W-:Y:S01]  /*10d30*/  ISETP.GE.AND P0, PT, R25, UR13, PT ;  /* 0x0000000d19007c0c */ /* 0x000fe2000bf06270 */
[----:B------:R-:W-:-:S12]  /*10d40*/  @!P2 BRA `(.L_x_700) ;  /* 0x000000000078a947 */ /* 0x000fd80003800000 */
        /* <DEDUP_REMOVED lines=23> */
[----:B------:R-:W-:-:S03]  /*10ec0*/  IMAD R17, R6, R27, UR4 ;  /* 0x0000000406117e24 */ /* 0x000fc6000f8e021b */
[----:B------:R-:W-:Y:S02]  /*10ed0*/  FADD R28, R31, 1 ;  /* 0x3f8000001f1c7421 */ /* 0x000fe40000000000 */
[----:B------:R-:W-:Y:S02]  /*10ee0*/  IADD3 R17, PT, PT, R17, R26, RZ ;  /* 0x0000001a11117210 */ /* 0x000fe40007ffe0ff */
[----:B------:R-:W-:-:S03]  /*10ef0*/  FMUL R28, R69, R28 ;  /* 0x0000001c451c7220 */ /* 0x000fc60000400000 */
[----:B0-----:R-:W-:-:S04]  /*10f00*/  IMAD.WIDE R24, R17, 0x4, R24 ;  /* 0x0000000411187825 */ /* 0x001fc800078e0218 */
[----:B------:R-:W-:-:S05]  /*10f10*/  FMUL R71, R28, R71 ;  /* 0x000000471c477220 */ /* 0x000fca0000400000 */
[----:B------:R0:W-:Y:S02]  /*10f20*/  STG.E desc[UR18][R24.64], R71 ;  /* 0x0000004718007986 */ /* 0x0001e4000c101912 */
.L_x_700:
[----:B------:R-:W-:Y:S05]  /*10f30*/  BSYNC.RECONVERGENT B2 ;  /* 0x0000000000027941 */ /* 0x000fea0003800200 */
.L_x_699:
        /* <DEDUP_REMOVED lines=34> */
.L_x_702:
[----:B------:R-:W-:Y:S05]  /*11160*/  BSYNC.RECONVERGENT B2 ;  /* 0x0000000000027941 */ /* 0x000fea0003800200 */
.L_x_701:
        /* <DEDUP_REMOVED lines=34> */
.L_x_704:
[----:B------:R-:W-:Y:S05]  /*11390*/  BSYNC.RECONVERGENT B2 ;  /* 0x0000000000027941 */ /* 0x000fea0003800200 */
.L_x_703:
[----:B------:R-:W-:Y:S05]  /*113a0*/  @P0 BRA `(.L_x_698) ;  /* 0x0000000000800947 */ /* 0x000fea0003800000 */
[----:B------:R-:W-:Y:S01]  /*113b0*/  FMUL R17, R106, 0.044714998453855514526 ;  /* 0x3d3727136a117820 */ /* 0x000fe20000400000 */
[----:B-1----:R-:W-:Y:S01]  /*113c0*/  HFMA2 R31, -RZ, RZ, 1.125, -9232 ;  /* 0x3c80f082ff1f7431 */ /* 0x002fe200000001ff */
[----:B------:R-:W-:Y:S01]  /*113d0*/  MOV R28, 0x3f800000 ;  /* 0x3f800000001c7802 */ /* 0x000fe20000000f00 */
[----:B------:R-:W1:Y:S01]  /*113e0*/  LDCU.64 UR14, c[0x0][0x3a8] ;  /* 0x00007500ff0e77ac */ /* 0x000e620008000a00 */
[----:B------:R-:W-:-:S04]  /*113f0*/  FMUL R17, R17, R106 ;  /* 0x0000006a11117220 */ /* 0x000fc80000400000 */
[----:B------:R-:W-:Y:S01]  /*11400*/  FFMA R17, R17, R106, R106 ;  /* 0x0000006a11117223 */ /* 0x000fe2000000006a */
[----:B------:R-:W-:-:S03]  /*11410*/  FMUL R106, R106, 0.5 ;  /* 0x3f0000006a6a7820 */ /* 0x000fc60000400000 */
[----:B0-2---:R-:W-:-:S04]  /*11420*/  FMUL R24, R17, 0.79788458347320556641 ;  /* 0x3f4c422a11187820 */ /* 0x005fc80000400000 */
        /* <DEDUP_REMOVED lines=24> */
.L_x_698:
[----:B------:R-:W-:Y:S05]  /*115b0*/  BSYNC.RECONVERGENT B1 ;  /* 0x0000000000017941 */ /* 0x000fea0003800200 */
.L_x_697:
[----:B------:R-:W-:Y:S01]  /*115c0*/  LOP3.LUT R17, R23, 0x3, RZ, 0xfc, !PT ;  /* 0x0000000317117812 */ /* 0x000fe200078efcff */
[----:B------:R-:W-:Y:S03]  /*115d0*/  BSSY.RECONVERGENT B1, `(.L_x_705) ;  /* 0x0000092000017945 */ /* 0x000fe60003800200 */
[----:B------:R-:W-:-:S13]  /*115e0*/  ISETP.GE.AND P0, PT, R17, UR10, PT ;  /* 0x0000000a11007c0c */ /* 0x000fda000bf06270 */
[----:B------:R-:W-:Y:S05]  /*115f0*/  @P0 BRA `(.L_x_706) ;  /* 0x00000008003c0947 */ /* 0x000fea0003800000 */
[----:B------:R-:W-:Y:S01]  /*11600*/  ISETP.GT.AND P2, PT, R29, R26, PT ;  /* 0x0000001a1d00720c */ /* 0x000fe20003f44270 */
[----:B------:R-:W-:Y:S01]  /*11610*/  BSSY.RECONVERGENT B2, `(.L_x_707) ;  /* 0x0000026000027945 */ /* 0x000fe20003800200 */
[C---:B------:R-:W-:Y:S02]  /*11620*/  IADD3 R17, PT, PT, R26.reuse, 0x1, RZ ;  /* 0x000000011a117810 */ /* 0x040fe40007ffe0ff */
[C---:B0123--:R-:W-:Y:S02]  /*11630*/  IADD3 R24, PT, PT, R26.reuse, 0x2, RZ ;  /* 0x000000021a187810 */ /* 0x04ffe40007ffe0ff */
[----:B------:R-:W-:Y:S02]  /*11640*/  IADD3 R25, PT, PT, R26, 0x3, RZ ;  /* 0x000000031a197810 */ /* 0x000fe40007ffe0ff */
[----:B------:R-:W-:Y:S02]  /*11650*/  ISETP.GE.AND P4, PT, R17, UR13, PT ;  /* 0x0000000d11007c0c */ /* 0x000fe4000bf86270 */
[----:B------:R-:W-:-:S02]  /*11660*/  ISETP.GE.AND P1, PT, R24, UR13, PT ;  /* 0x0000000d18007c0c */ /* 0x000fc4000bf26270 */
[----:B------:R-:W-:Y:S01]  /*11670*/  ISETP.GE.AND P0, PT, R25, UR13, PT ;  /* 0x0000000d19007c0c */ /* 0x000fe2000bf06270 */
[----:B------:R-:W-:-:S12]  /*11680*/  @!P2 BRA `(.L_x_708) ;  /* 0x000000000078a947 */ /* 0x000fd80003800000 */
        /* <DEDUP_REMOVED lines=30> */
.L_x_708:
[----:B------:R-:W-:Y:S05]  /*11870*/  BSYNC.RECONVERGENT B2 ;  /* 0x0000000000027941 */ /* 0x000fea0003800200 */
.L_x_707:
[----:B------:R-:W-:Y:S04]  /*11880*/  BSSY.RECONVERGENT B2, `(.L_x_709) ;  /* 0x0000022000027945 */ /* 0x000fe80003800200 */
[----:B------:R-:W-:Y:S05]  /*11890*/  @P4 BRA `(.L_x_710) ;  /* 0x0000000000804947 */ /* 0x000fea0003800000 */
[----:B------:R-:W-:Y:S01]  /*118a0*/  FMUL R17, R14, 0.044714998453855514526 ;  /* 0x3d3727130e117820 */ /* 0x000fe20000400000 */
[----:B------:R-:W-:Y:S01]  /*118b0*/  HFMA2 R28, -RZ, RZ, 1.125, -9232 ;  /* 0x3c80f082ff1c7431 */ /* 0x000fe200000001ff */
[----:B0-----:R-:W-:Y:S01]  /*118c0*/  MOV R25, 0x3f800000 ;  /* 0x3f80000000197802 */ /* 0x001fe20000000f00 */
        /* <DEDUP_REMOVED lines=16> */
[----:B-1----:R-:W-:-:S05]  /*119d0*/  FFMA R25, R24, -2, R25 ;  /* 0xc000000018197823 */ /* 0x002fca0000000019 */
[----:B------:R-:W-:Y:S01]  /*119e0*/  FSEL R28, R25, 1, !P2 ;  /* 0x3f800000191c7808 */ /* 0x000fe20005000000 */
[----:B------:R-:W-:-:S03]  /*119f0*/  IMAD R25, R5, R27, UR4 ;  /* 0x0000000405197e24 */ /* 0x000fc6000f8e021b */
        /* <DEDUP_REMOVED lines=10> */
.L_x_710:
[----:B------:R-:W-:Y:S05]  /*11aa0*/  BSYNC.RECONVERGENT B2 ;  /* 0x0000000000027941 */ /* 0x000fea0003800200 */
.L_x_709:
[----:B------:R-:W-:Y:S04]  /*11ab0*/  BSSY.RECONVERGENT B2, `(.L_x_711) ;  /* 0x0000022000027945 */ /* 0x000fe80003800200 */
[----:B------:R-:W-:Y:S05]  /*11ac0*/  @P1 BRA `(.L_x_712) ;  /* 0x0000000000801947 */ /* 0x000fea0003800000 */
[----:B------:R-:W-:Y:S01]  /*11ad0*/  FMUL R12, R19, 0.044714998453855514526 ;  /* 0x3d372713130c7820 */ /* 0x000fe20000400000 */
[----:B------:R-:W-:Y:S01]  /*11ae0*/  HFMA2 R28, -RZ, RZ, 1.125, -9232 ;  /* 0x3c80f082ff1c7431 */ /* 0x000fe200000001ff */
[----:B01----:R-:W-:Y:S01]  /*11af0*/  MOV R24, 0x3f800000 ;  /* 0x3f80000000187802 */ /* 0x003fe20000000f00 */
        /* <DEDUP_REMOVED lines=29> */
.L_x_712:
[----:B------:R-:W-:Y:S05]  /*11cd0*/  BSYNC.RECONVERGENT B2 ;  /* 0x0000000000027941 */ /* 0x000fea0003800200 */
.L_x_711:
[----:B------:R-:W-:Y:S05]  /*11ce0*/  @P0 BRA `(.L_x_706) ;  /* 0x0000000000800947 */ /* 0x000fea0003800000 */
[----:B-1----:R-:W-:Y:S01]  /*11cf0*/  FMUL R17, R82, 0.044714998453855514526 ;  /* 0x3d37271352117820 */ /* 0x002fe20000400000 */
[----:B0-2---:R-:W-:Y:S01]  /*11d00*/  HFMA2 R24, -RZ, RZ, 1.125, -9232 ;  /* 0x3c80f082ff187431 */ /* 0x005fe200000001ff */
        /* <DEDUP_REMOVED lines=30> */
.L_x_706:
[----:B------:R-:W-:Y:S05]  /*11ef0*/  BSYNC.RECONVERGENT B1 ;  /* 0x0000000000017941 */ /* 0x000fea0003800200 */
.L_x_705:
[----:B------:R-:W-:Y:S01]  /*11f00*/  LOP3.LUT R12, R23, 0x4, RZ, 0xfc, !PT ;  /* 0x00000004170c7812 */ /* 0x000fe200078efcff */
[----:B------:R-:W-:Y:S01]  /*11f10*/  BSSY.RECONVERGENT B1, `(.L_x_713) ;  /* 0x0000085000017945 */ /* 0x000fe20003800200 */
[----:B------:R-:W-:Y:S02]  /*11f20*/  IADD3 R30, PT, PT, R26, 0x3, RZ ;  /* 0x000000031a1e7810 */ /* 0x000fe40007ffe0ff */
[----:B------:R-:W-:Y:S02]  /*11f30*/  ISETP.GE.AND P0, PT, R12, UR10, PT ;  /* 0x0000000a0c007c0c */ /* 0x000fe4000bf06270 */
[C---:B------:R-:W-:Y:S02]  /*11f40*/  IADD3 R32, PT, PT, R26.reuse, 0x2, RZ ;  /* 0x000000021a207810 */ /* 0x040fe40007ffe0ff */
[----:B------:R-:W-:-:S09]  /*11f50*/  IADD3 R33, PT, PT, R26, 0x1, RZ ;  /* 0x000000011a217810 */ /* 0x000fd20007ffe0ff */
[----:B------:R-:W-:Y:S05]  /*11f60*/  @P0 BRA `(.L_x_714) ;  /* 0x0000000400fc0947 */ /* 0x000fea0003800000 */
[----:B------:R-:W-:Y:S01]  /*11f70*/  ISETP.GT.AND P0, PT, R29, R26, PT ;  /* 0x0000001a1d00720c */ /* 0x000fe20003f04270 */
[----:B------:R-:W-:Y:S01]  /*11f80*/  BSSY.RECONVERGENT B2, `(.L_x_715) ;  /* 0x0000020000027945 */ /* 0x000fe20003800200 */
[----:B------:R-:W-:-:S11]  /*11f90*/  IMAD R35, R4, R27, UR4 ;  /* 0x0000000404237e24 */ /* 0x000fd6000f8e021b */
        /* <DEDUP_REMOVED lines=27> */
[----:B------:R-:W-:-:S04]  /*12150*/  FMUL R12, R11, R12 ;  /* 0x0000000c0b0c7220 */ /* 0x000fc80000400000 */
[----:B------:R-:W-:-:S05]  /*12160*/  FMUL R83, R12, R83 ;  /* 0x000000530c537220 */ /* 0x000fca0000400000 */
[----:B------:R0:W-:Y:S02]  /*12170*/  STG.E desc[UR18][R24.64], R83 ;  /* 0x0000005318007986 */ /* 0x0001e4000c101912 */
.L_x_716:
[----:B------:R-:W-:Y:S05]  /*12180*/  BSYNC.RECONVERGENT B2 ;  /* 0x0000000000027941 */ /* 0x000fea0003800200 */
.L_x_715:
[----:B------:R-:W0:Y:S01]  /*12190*/  LDCU.64 UR14, c[0x0][0x3a8] ;  /* 0x00007500ff0e77ac */ /* 0x000e220008000a00 */
[----:B------:R-:W-:Y:S01]  /*121a0*/  ISETP.GE.AND P2, PT, R33, UR13, PT ;  /* 0x0000000d21007c0c */ /* 0x000fe2000bf46270 */
[----:B------:R-:W-:Y:S01]  /*121b0*/  BSSY.RECONVERGENT B2, `(.L_x_717) ;  /* 0x0000022000027945 */ /* 0x000fe20003800200 */
[C---:B------:R-:W-:Y:S02]  /*121c0*/  IADD3 R11, P0, PT, R35.reuse, R26, RZ ;  /* 0x0000001a230b7210 */ /* 0x040fe40007f1e0ff */
[----:B------:R-:W-:Y:S02]  /*121d0*/  ISETP.GE.AND P3, PT, R32, UR13, PT ;  /* 0x0000000d20007c0c */ /* 0x000fe4000bf66270 */
[----:B------:R-:W-:Y:S02]  /*121e0*/  LEA.HI.X.SX32 R12, R35, RZ, 0x1, P0 ;  /* 0x000000ff230c7211 */ /* 0x000fe400000f0eff */
[----:B------:R-:W-:Y:S02]  /*121f0*/  ISETP.GE.AND P0, PT, R30, UR13, PT ;  /* 0x0000000d1e007c0c */ /* 0x000fe4000bf06270 */
[----:B01234-:R-:W-:-:S04]  /*12200*/  LEA R24, P1, R11, UR14, 0x2 ;  /* 0x0000000e0b187c11 */ /* 0x01ffc8000f8210ff */
        /* <DEDUP_REMOVED lines=25> */
[----:B------:R-:W-:-:S04]  /*123a0*/  FMUL R17, R18, R17 ;  /* 0x0000001112117220 */ /* 0x000fc80000400000 */
[----:B------:R-:W-:-:S05]  /*123b0*/  FMUL R17, R17, R74 ;  /* 0x0000004a11117220 */ /* 0x000fca0000400000 */
[----:B------:R0:W-:Y:S02]  /*123c0*/  STG.E desc[UR18][R24.64+0x4], R17 ;  /* 0x0000041118007986 */ /* 0x0001e4000c101912 */
.L_x_718:
[----:B------:R-:W-:Y:S05]  /*123d0*/  BSYNC.RECONVERGENT B2 ;  /* 0x0000000000027941 */ /* 0x000fea0003800200 */
.L_x_717:
[----:B------:R-:W-:Y:S04]  /*123e0*/  BSSY.RECONVERGENT B2, `(.L_x_719) ;  /* 0x000001c000027945 */ /* 0x000fe80003800200 */
[----:B------:R-:W-:Y:S05]  /*123f0*/  @P3 BRA `(.L_x_720) ;  /* 0x0000000000683947 */ /* 0x000fea0003800000 */
[----:B------:R-:W-:Y:S01]  /*12400*/  FMUL R12, R21, 0.044714998453855514526 ;  /* 0x3d372713150c7820 */ /* 0x000fe20000400000 */
[----:B------:R-:W-:Y:S01]  /*12410*/  HFMA2 R19, -RZ, RZ, 1.125, -9232 ;  /* 0x3c80f082ff137431 */ /* 0x000fe200000001ff */
[----:B0-----:R-:W-:Y:S02]  /*12420*/  MOV R17, 0x3f800000 ;  /* 0x3f80000000117802 */ /* 0x001fe40000000f00 */
        /* <DEDUP_REMOVED lines=23> */
.L_x_720:
[----:B------:R-:W-:Y:S05]  /*125a0*/  BSYNC.RECONVERGENT B2 ;  /* 0x0000000000027941 */ /* 0x000fea0003800200 */
.L_x_719:
        /* <DEDUP_REMOVED lines=27> */
.L_x_714:
[----:B------:R-:W-:Y:S05]  /*12760*/  BSYNC.RECONVERGENT B1 ;  /* 0x0000000000017941 */ /* 0x000fea0003800200 */
.L_x_713:
[----:B------:R-:W-:Y:S01]  /*12770*/  IADD3 R11, PT, PT, R23, 0x5, RZ ;  /* 0x00000005170b7810 */ /* 0x000fe20007ffe0ff */
[----:B------:R-:W-:Y:S03]  /*12780*/  BSSY.RECONVERGENT B1, `(.L_x_721) ;  /* 0x0000082000017945 */ /* 0x000fe60003800200 */
[----:B------:R-:W-:-:S13]  /*12790*/  ISETP.GE.AND P0, PT, R11, UR10, PT ;  /* 0x0000000a0b007c0c */ /* 0x000fda000bf06270 */
[----:B------:R-:W-:Y:S05]  /*127a0*/  @P0 BRA `(.L_x_722) ;  /* 0x0000000400fc0947 */ /* 0x000fea0003800000 */
[----:B------:R-:W-:Y:S01]  /*127b0*/  ISETP.GT.AND P0, PT, R29, R26, PT ;  /* 0x0000001a1d00720c */ /* 0x000fe20003f04270 */
[----:B------:R-:W-:Y:S01]  /*127c0*/  BSSY.RECONVERGENT B2, `(.L_x_723) ;  /* 0x0000020000027945 */ /* 0x000fe20003800200 */
[----:B01234-:R-:W-:-:S11]  /*127d0*/  IMAD R25, R3, R27, UR4 ;  /* 0x0000000403197e24 */ /* 0x01ffd6000f8e021b */
        /* <DEDUP_REMOVED lines=27> */
[----:B------:R-:W-:-:S04]  /*12990*/  FMUL R20, R20, R17 ;  /* 0x0000001114147220 */ /* 0x000fc80000400000 */
[----:B------:R-:W-:-:S05]  /*129a0*/  FMUL R75, R20, R75 ;  /* 0x0000004b144b7220 */ /* 0x000fca0000400000 */
[----:B------:R0:W-:Y:S02]  /*129b0*/  STG.E desc[UR18][R18.64], R75 ;  /* 0x0000004b12007986 */ /* 0x0001e4000c101912 */
.L_x_724:
[----:B------:R-:W-:Y:S05]  /*129c0*/  BSYNC.RECONVERGENT B2 ;  /* 0x0000000000027941 */ /* 0x000fea0003800200 */
.L_x_723:
[----:B------:R-:W0:Y:S01]  /*129d0*/  LDCU.64 UR14, c[0x0][0x3a8] ;  /* 0x00007500ff0e77ac */ /* 0x000e220008000a00 */
[----:B------:R-:W-:Y:S01]  /*129e0*/  ISETP.GE.AND P2, PT, R33, UR13, PT ;  /* 0x0000000d21007c0c */ /* 0x000fe2000bf46270 */
[----:B------:R-:W-:Y:S01]  /*129f0*/  BSSY.RECONVERGENT B2, `(.L_x_725) ;  /* 0x0000022000027945 */ /* 0x000fe20003800200 */
[C---:B------:R-:W-:Y:S02]  /*12a00*/  IADD3 R11, P0, PT, R25.reuse, R26, RZ ;  /* 0x0000001a190b7210 */ /* 0x040fe40007f1e0ff */
[----:B------:R-:W-:Y:S02]  /*12a10*/  ISETP.GE.AND P3, PT, R32, UR13, PT ;  /* 0x0000000d20007c0c */ /* 0x000fe4000bf66270 */
[----:B------:R-:W-:Y:S02]  /*12a20*/  LEA.HI.X.SX32 R12, R25, RZ, 0x1, P0 ;  /* 0x000000ff190c7211 */ /* 0x000fe400000f0eff */
[----:B------:R-:W-:Y:S02]  /*12a30*/  ISETP.GE.AND P0, PT, R30, UR13, PT ;  /* 0x0000000d1e007c0c */ /* 0x000fe4000bf06270 */
[----:B0-----:R-:W-:-:S04]  /*12a40*/  LEA R18, P1, R11, UR14, 0x2 ;  /* 0x0000000e0b127c11 */ /* 0x001fc8000f8210ff */
        /* <DEDUP_REMOVED lines=28> */
.L_x_726:
[----:B------:R-:W-:Y:S05]  /*12c10*/  BSYNC.RECONVERGENT B2 ;  /* 0x0000000000027941 */ /* 0x000fea0003800200 */
.L_x_725:
        /* <DEDUP_REMOVED lines=10> */
[C---:B0-----:R-:W-:Y:S01]  /*12cc0*/  FMUL R17, R11.reuse, R11 ;  /* 0x0000000b0b117220 */ /* 0x041fe20000400000 */
        /* <DEDUP_REMOVED lines=17> */
.L_x_728:
[----:B------:R-:W-:Y:S05]  /*12de0*/  BSYNC.RECONVERGENT B2 ;  /* 0x0000000000027941 */ /* 0x000fea0003800200 */
.L_x_727:
        /* <DEDUP_REMOVED lines=27> */
.L_x_722:
[----:B------:R-:W-:Y:S05]  /*12fa0*/  BSYNC.RECONVERGENT B1 ;  /* 0x0000000000017941 */ /* 0x000fea0003800200 */
.L_x_721:
[----:B------:R-:W-:Y:S01]  /*12fb0*/  IADD3 R10, PT, PT, R23, 0x6, RZ ;  /* 0x00000006170a7810 */ /* 0x000fe20007ffe0ff */
[----:B------:R-:W-:Y:S03]  /*12fc0*/  BSSY.RECONVERGENT B1, `(.L_x_729) ;  /* 0x0000082000017945 */ /* 0x000fe60003800200 */
[----:B------:R-:W-:-:S13]  /*12fd0*/  ISETP.GE.AND P0, PT, R10, UR10, PT ;  /* 0x0000000a0a007c0c */ /* 0x000fda000bf06270 */
[----:B------:R-:W-:Y:S05]  /*12fe0*/  @P0 BRA `(.L_x_730) ;  /* 0x0000000400fc0947 */ /* 0x000fea0003800000 */
[----:B------:R-:W-:Y:S01]  /*12ff0*/  ISETP.GT.AND P0, PT, R29, R26, PT ;  /* 0x0000001a1d00720c */ /* 0x000fe20003f04270 */
[----:B------:R-:W-:Y:S01]  /*13000*/  BSSY.RECONVERGENT B2, `(.L_x_731) ;  /* 0x0000020000027945 */ /* 0x000fe20003800200 */
[----:B------:R-:W-:-:S11]  /*13010*/  IMAD R21, R2, R27, UR4 ;  /* 0x0000000402157e24 */ /* 0x000fd6000f8e021b */
[----:B------:R-:W-:Y:S05]  /*13020*/  @!P0 BRA `(.L_x_732) ;  /* 0x0000000000748947 */ /* 0x000fea0003800000 */
[----:B------:R-:W-:Y:S01]  /*13030*/  FMUL R10, R9, 0.044714998453855514526 ;  /* 0x3d372713090a7820 */ /* 0x000fe20000400000 */
[----:B01----:R-:W-:Y:S01]  /*13040*/  MOV R18, 0x3c80f082 ;  /* 0x3c80f08200127802 */ /* 0x003fe20000000f00 */
[----:B----4-:R-:W-:Y:S01]  /*13050*/  HFMA2 R17, -RZ, RZ, 1.875, 0 ;  /* 0x3f800000ff117431 */ /* 0x010fe200000001ff */
        /* <DEDUP_REMOVED lines=26> */
.L_x_732:
[----:B------:R-:W-:Y:S05]  /*13200*/  BSYNC.RECONVERGENT B2 ;  /* 0x0000000000027941 */ /* 0x000fea0003800200 */
.L_x_731:
        /* <DEDUP_REMOVED lines=11> */
[----:B-1--4-:R-:W-:Y:S01]  /*132c0*/  HFMA2 R17, -RZ, RZ, 1.125, -9232 ;  /* 0x3c80f082ff117431 */ /* 0x012fe200000001ff */
        /* <DEDUP_REMOVED lines=24> */
.L_x_734:
[----:B------:R-:W-:Y:S05]  /*13450*/  BSYNC.RECONVERGENT B2 ;  /* 0x0000000000027941 */ /* 0x000fea0003800200 */
.L_x_733:
[----:B------:R-:W-:Y:S04]  /*13460*/  BSSY.RECONVERGENT B2, `(.L_x_735) ;  /* 0x000001c000027945 */ /* 0x000fe80003800200 */
[----:B------:R-:W-:Y:S05]  /*13470*/  @P3 BRA `(.L_x_736) ;  /* 0x0000000000683947 */ /* 0x000fea0003800000 */
[----:B------:R-:W-:Y:S01]  /*13480*/  FMUL R12, R15, 0.044714998453855514526 ;  /* 0x3d3727130f0c7820 */ /* 0x000fe20000400000 */
[----:B01--4-:R-:W-:Y:S01]  /*13490*/  HFMA2 R17, -RZ, RZ, 1.125, -9232 ;  /* 0x3c80f082ff117431 */ /* 0x013fe200000001ff */
        /* <DEDUP_REMOVED lines=24> */
.L_x_736:
[----:B------:R-:W-:Y:S05]  /*13620*/  BSYNC.RECONVERGENT B2 ;  /* 0x0000000000027941 */ /* 0x000fea0003800200 */
.L_x_735:
        /* <DEDUP_REMOVED lines=9> */
[C---:B-1----:R-:W-:Y:S01]  /*136c0*/  FMUL R18, R12.reuse, R12 ;  /* 0x0000000c0c127220 */ /* 0x042fe20000400000 */
[C---:B------:R-:W-:Y:S02]  /*136d0*/  FSETP.GE.AND P1, PT, |R12|.reuse, 0.60000002384185791016, PT ;  /* 0x3f19999a0c00780b */ /* 0x040fe40003f26200 */
[----:B------:R-:W-:Y:S01]  /*136e0*/  FSETP.GE.AND P0, PT, |R12|, 9.010913848876953125, PT ;  /* 0x41102cb40c00780b */ /* 0x000fe20003f06200 */
[C---:B------:R-:W-:Y:S01]  /*136f0*/  FFMA R15, R18.reuse, R15, -0.052303962409496307373 ;  /* 0xbd563cae120f7423 */ /* 0x040fe2000000000f */
[----:B------:R-:W1:Y:S03]  /*13700*/  MUFU.EX2 R9, R9 ;  /* 0x0000000900097308 */ /* 0x000e660000000800 */
[----:B0---4-:R-:W-:Y:S01]  /*13710*/  FFMA R17, R18, R15, 0.1331529766321182251 ;  /* 0x3e08594112117423 */ /* 0x011fe2000000000f */
[----:B-1----:R-:W-:-:S03]  /*13720*/  FADD R13, R9, 1 ;  /* 0x3f800000090d7421 */ /* 0x002fc60000000000 */
        /* <DEDUP_REMOVED lines=11> */
.L_x_730:
[----:B------:R-:W-:Y:S05]  /*137e0*/  BSYNC.RECONVERGENT B1 ;  /* 0x0000000000017941 */ /* 0x000fea0003800200 */
.L_x_729:
[----:B------:R-:W-:-:S04]  /*137f0*/  IADD3 R23, PT, PT, R23, 0x7, RZ ;  /* 0x0000000717177810 */ /* 0x000fc80007ffe0ff */
[----:B------:R-:W-:-:S13]  /*13800*/  ISETP.GE.AND P0, PT, R23, UR10, PT ;  /* 0x0000000a17007c0c */ /* 0x000fda000bf06270 */
[----:B------:R-:W-:Y:S05]  /*13810*/  @P0 BRA `(.L_x_640) ;  /* 0x0000000400fc0947 */ /* 0x000fea0003800000 */
[----:B------:R-:W-:Y:S01]  /*13820*/  ISETP.GT.AND P0, PT, R29, R26, PT ;  /* 0x0000001a1d00720c */ /* 0x000fe20003f04270 */
[----:B------:R-:W-:Y:S01]  /*13830*/  BSSY.RECONVERGENT B1, `(.L_x_737) ;  /* 0x0000020000017945 */ /* 0x000fe20003800200 */
[----:B------:R-:W-:-:S11]  /*13840*/  IMAD R27, R0, R27, UR4 ;  /* 0x00000004001b7e24 */ /* 0x000fd6000f8e021b */
[----:B------:R-:W-:Y:S05]  /*13850*/  @!P0 BRA `(.L_x_738) ;  /* 0x0000000000748947 */ /* 0x000fea0003800000 */
[----:B------:R-:W-:Y:S01]  /*13860*/  FMUL R9, R16, 0.044714998453855514526 ;  /* 0x3d37271310097820 */ /* 0x000fe20000400000 */
[----:B0-----:R-:W-:Y:S01]  /*13870*/  MOV R15, 0x3c80f082 ;  /* 0x3c80f082000f7802 */ /* 0x001fe20000000f00 */
[----:B------:R-:W-:Y:S01]  /*13880*/  HFMA2 R14, -RZ, RZ, 1.875, 0 ;  /* 0x3f800000ff0e7431 */ /* 0x000fe200000001ff */
[----:B------:R-:W0:Y:S01]  /*13890*/  LDC.64 R10, c[0x0][0x3a8] ;  /* 0x0000ea00ff0a7b82 */ /* 0x000e220000000a00 */
        /* <DEDUP_REMOVED lines=25> */
.L_x_738:
[----:B------:R-:W-:Y:S05]  /*13a30*/  BSYNC.RECONVERGENT B1 ;  /* 0x0000000000017941 */ /* 0x000fea0003800200 */
.L_x_737:
        /* <DEDUP_REMOVED lines=23> */
[----:B-1--4-:R-:W-:Y:S01]  /*13bb0*/  FFMA R17, R16, R15, 0.1331529766321182251 ;  /* 0x3e08594110117423 */ /* 0x012fe2000000000f */
        /* <DEDUP_REMOVED lines=12> */
.L_x_740:
[----:B------:R-:W-:Y:S05]  /*13c80*/  BSYNC.RECONVERGENT B1 ;  /* 0x0000000000017941 */ /* 0x000fea0003800200 */
.L_x_739:
[----:B------:R-:W-:Y:S04]  /*13c90*/  BSSY.RECONVERGENT B1, `(.L_x_741) ;  /* 0x000001c000017945 */ /* 0x000fe80003800200 */
[----:B------:R-:W-:Y:S05]  /*13ca0*/  @P3 BRA `(.L_x_742) ;  /* 0x0000000000683947 */ /* 0x000fea0003800000 */
[----:B------:R-:W-:Y:S01]  /*13cb0*/  FMUL R12, R73, 0.044714998453855514526 ;  /* 0x3d372713490c7820 */ /* 0x000fe20000400000 */
[----:B0-----:R-:W-:Y:S01]  /*13cc0*/  HFMA2 R15, -RZ, RZ, 1.125, -9232 ;  /* 0x3c80f082ff0f7431 */ /* 0x001fe200000001ff */
        /* <DEDUP_REMOVED lines=24> */
.L_x_742:
[----:B------:R-:W-:Y:S05]  /*13e50*/  BSYNC.RECONVERGENT B1 ;  /* 0x0000000000017941 */ /* 0x000fea0003800200 */
.L_x_741:
        /* <DEDUP_REMOVED lines=27> */
.L_x_640:
[----:B------:R-:W-:Y:S05]  /*14010*/  BSYNC.RECONVERGENT B0 ;  /* 0x0000000000007941 */ /* 0x000fea0003800200 */
.L_x_525:
[----:B------:R-:W5:Y:S01]  /*14020*/  LDCU UR5, c[0x0][0x3b4] ;  /* 0x00007680ff0577ac */ /* 0x000f620008000800 */
[----:B------:R-:W-:-:S04]  /*14030*/  UIADD3 UR4, UPT, UPT, UR4, 0x80, URZ ;  /* 0x0000008004047890 */ /* 0x000fc8000fffe0ff */
[----:B-----5:R-:W-:Y:S01]  /*14040*/  UISETP.GE.AND UP0, UPT, UR4, UR5, UPT ;  /* 0x000000050400728c */ /* 0x020fe2000bf06270 */
[----:B------:R-:W-:Y:S08]  /*14050*/  BAR.SYNC.DEFER_BLOCKING 0x0 ;  /* 0x0000000000007b1d */ /* 0x000ff00000010000 */
[----:B------:R-:W-:Y:S05]  /*14060*/  BRA.U !UP0, `(.L_x_743) ;  /* 0xfffffec108f47547 */ /* 0x000fea000b83ffff */
[----:B------:R-:W-:Y:S05]  /*14070*/  EXIT ;  /* 0x000000000000794d */ /* 0x000fea0003800000 */
        .weak           $__internal_1_$__cuda_sm3x_div_rn_noftz_f32_slowpath
        .type           $__internal_1_$__cuda_sm3x_div_rn_noftz_f32_slowpath,@function
        .size           $__internal_1_$__cuda_sm3x_div_rn_noftz_f32_slowpath,(.L_x_3852 - $__internal_1_$__cuda_sm3x_div_rn_noftz_f32_slowpath)
$__internal_1_$__cuda_sm3x_div_rn_noftz_f32_slowpath:
        /* <DEDUP_REMOVED lines=34> */
.L_x_745:
[----:B------:R-:W-:Y:S01]  /*142a0*/  LEA R17, R39, 0xc0800000, 0x17 ;  /* 0xc080000027117811 */ /* 0x000fe200078eb8ff */
[----:B------:R-:W-:Y:S03]  /*142b0*/  BSSY.RECONVERGENT B2, `(.L_x_750) ;  /* 0x0000036000027945 */ /* 0x000fe60003800200 */
[----:B------:R-:W-:Y:S02]  /*142c0*/  IADD3 R34, PT, PT, -R17, R24, RZ ;  /* 0x0000001811227210 */ /* 0x000fe40007ffe1ff */
[----:B------:R-:W-:Y:S02]  /*142d0*/  IADD3 R24, PT, PT, R37, -0x7f, RZ ;  /* 0xffffff8125187810 */ /* 0x000fe40007ffe0ff */
[----:B------:R-:W0:Y:S01]  /*142e0*/  MUFU.RCP R35, R34 ;  /* 0x0000002200237308 */ /* 0x000e220000001000 */
[----:B------:R-:W-:Y:S02]  /*142f0*/  FADD.FTZ R36, -R34, -RZ ;  /* 0x800000ff22247221 */ /* 0x000fe40000010100 */
[C---:B------:R-:W-:Y:S01]  /*14300*/  IMAD R17, R24.reuse, -0x800000, R57 ;  /* 0xff80000018117824 */ /* 0x040fe200078e0239 */
        /* <DEDUP_REMOVED lines=22> */
[-CC-:B------:R-:W-:Y:S01]  /*14470*/  FFMA.RZ R17, R40, R36.reuse, R37.reuse ;  /* 0x0000002428117223 */ /* 0x180fe2000000c025 */
[----:B------:R-:W-:Y:S01]  /*14480*/  IADD3 R34, PT, PT, R38, 0x20, RZ ;  /* 0x0000002026227810 */ /* 0x000fe20007ffe0ff */
[-CC-:B------:R-:W-:Y:S01]  /*14490*/  FFMA.RM R24, R40, R36.reuse, R37.reuse ;  /* 0x0000002428187223 */ /* 0x180fe20000004025 */
[----:B------:R-:W-:Y:S02]  /*144a0*/  ISETP.NE.AND P2, PT, R38, RZ, PT ;  /* 0x000000ff2600720c */ /* 0x000fe40003f45270 */
[----:B------:R-:W-:Y:S01]  /*144b0*/  LOP3.LUT R25, R17, 0x7fffff, RZ, 0xc0, !PT ;  /* 0x007fffff11197812 */ /* 0x000fe200078ec0ff */
[----:B------:R-:W-:Y:S01]  /*144c0*/  FFMA.RP R17, R40, R36, R37 ;  /* 0x0000002428117223 */ /* 0x000fe20000008025 */
[C---:B------:R-:W-:Y:S02]  /*144d0*/  ISETP.NE.AND P1, PT, R38.reuse, RZ, PT ;  /* 0x000000ff2600720c */ /* 0x040fe40003f25270 */
[----:B------:R-:W-:Y:S02]  /*144e0*/  LOP3.LUT R25, R25, 0x800000, RZ, 0xfc, !PT ;  /* 0x0080000019197812 */ /* 0x000fe400078efcff */
[----:B------:R-:W-:-:S02]  /*144f0*/  IADD3 R36, PT, PT, -R38, RZ, RZ ;  /* 0x000000ff26247210 */ /* 0x000fc40007ffe1ff */
[----:B------:R-:W-:Y:S02]  /*14500*/  SHF.L.U32 R34, R25, R34, RZ ;  /* 0x0000002219227219 */ /* 0x000fe400000006ff */
[----:B------:R-:W-:Y:S02]  /*14510*/  FSETP.NEU.FTZ.AND P0, PT, R17, R24, PT ;  /* 0x000000181100720b */ /* 0x000fe40003f1d000 */
[----:B------:R-:W-:Y:S02]  /*14520*/  SEL R24, R36, RZ, P2 ;  /* 0x000000ff24187207 */ /* 0x000fe40001000000 */
[----:B------:R-:W-:Y:S02]  /*14530*/  ISETP.NE.AND P1, PT, R34, RZ, P1 ;  /* 0x000000ff2200720c */ /* 0x000fe40000f25270 */
[----:B------:R-:W-:Y:S02]  /*14540*/  SHF.R.U32.HI R24, RZ, R24, R25 ;  /* 0x00000018ff187219 */ /* 0x000fe40000011619 */
[----:B------:R-:W-:-:S02]  /*14550*/  PLOP3.LUT P0, PT, P0, P1, PT, 0xf8, 0x8f ;  /* 0x00000000008f781c */ /* 0x000fc40000703f70 */
[----:B------:R-:W-:Y:S02]  /*14560*/  SHF.R.U32.HI R34, RZ, 0x1, R24 ;  /* 0x00000001ff227819 */ /* 0x000fe40000011618 */
[----:B------:R-:W-:-:S04]  /*14570*/  SEL R17, RZ, 0x1, !P0 ;  /* 0x00000001ff117807 */ /* 0x000fc80004000000 */
[----:B------:R-:W-:-:S04]  /*14580*/  LOP3.LUT R17, R17, 0x1, R34, 0xf8, !PT ;  /* 0x0000000111117812 */ /* 0x000fc800078ef822 */
[----:B------:R-:W-:-:S04]  /*14590*/  LOP3.LUT R17, R17, R24, RZ, 0xc0, !PT ;  /* 0x0000001811117212 */ /* 0x000fc800078ec0ff */
[----:B------:R-:W-:-:S04]  /*145a0*/  IADD3 R34, PT, PT, R34, R17, RZ ;  /* 0x0000001122227210 */ /* 0x000fc80007ffe0ff */
[----:B------:R-:W-:Y:S01]  /*145b0*/  LOP3.LUT R35, R34, R35, RZ, 0xfc, !PT ;  /* 0x0000002322237212 */ /* 0x000fe200078efcff */
[----:B------:R-:W-:Y:S06]  /*145c0*/  BRA `(.L_x_753) ;  /* 0x0000000000107947 */ /* 0x000fec0003800000 */
.L_x_752:
[----:B------:R-:W-:-:S04]  /*145d0*/  LOP3.LUT R35, R35, 0x80000000, RZ, 0xc0, !PT ;  /* 0x8000000023237812 */ /* 0x000fc800078ec0ff */
[----:B------:R-:W-:Y:S01]  /*145e0*/  LOP3.LUT R35, R35, 0x7f800000, RZ, 0xfc, !PT ;  /* 0x7f80000023237812 */ /* 0x000fe200078efcff */
[----:B------:R-:W-:Y:S06]  /*145f0*/  BRA `(.L_x_753) ;  /* 0x0000000000047947 */ /* 0x000fec0003800000 */
.L_x_751:
[----:B------:R-:W-:-:S07]  /*14600*/  LEA R35, R24, R35, 0x17 ;  /* 0x0000002318237211 */ /* 0x000fce00078eb8ff */
.L_x_753:
[----:B------:R-:W-:Y:S05]  /*14610*/  BSYNC.RECONVERGENT B2 ;  /* 0x0000000000027941 */ /* 0x000fea0003800200 */
.L_x_750:
[----:B------:R-:W-:Y:S05]  /*14620*/  BRA `(.L_x_754) ;  /* 0x0000000000207947 */ /* 0x000fea0003800000 */
.L_x_749:
[----:B------:R-:W-:-:S04]  /*14630*/  LOP3.LUT R24, R24, 0x80000000, R57, 0x48, !PT ;  /* 0x8000000018187812 */ /* 0x000fc800078e4839 */
[----:B------:R-:W-:Y:S01]  /*14640*/  LOP3.LUT R35, R24, 0x7f800000, RZ, 0xfc, !PT ;  /* 0x7f80000018237812 */ /* 0x000fe200078efcff */
[----:B------:R-:W-:Y:S06]  /*14650*/  BRA `(.L_x_754) ;  /* 0x0000000000147947 */ /* 0x000fec0003800000 */
.L_x_748:
[----:B------:R-:W-:Y:S01]  /*14660*/  LOP3.LUT R35, R24, 0x80000000, R57, 0x48, !PT ;  /* 0x8000000018237812 */ /* 0x000fe200078e4839 */
[----:B------:R-:W-:Y:S06]  /*14670*/  BRA `(.L_x_754) ;  /* 0x00000000000c7947 */ /* 0x000fec0003800000 */
.L_x_747:
[----:B------:R-:W0:Y:S01]  /*14680*/  MUFU.RSQ R35, -QNAN ;  /* 0xffc0000000237908 */ /* 0x000e220000001400 */
[----:B------:R-:W-:Y:S05]  /*14690*/  BRA `(.L_x_754) ;  /* 0x0000000000047947 */ /* 0x000fea0003800000 */
.L_x_746:
[----:B------:R-:W-:-:S07]  /*146a0*/  FADD.FTZ R35, R57, R24 ;  /* 0x0000001839237221 */ /* 0x000fce0000010000 */
.L_x_754:
[----:B------:R-:W-:Y:S05]  /*146b0*/  BSYNC.RECONVERGENT B1 ;  /* 0x0000000000017941 */ /* 0x000fea0003800200 */
.L_x_744:
[----:B------:R-:W-:Y:S01]  /*146c0*/  HFMA2 R25, -RZ, RZ, 0, 0 ;  /* 0x00000000ff197431 */ /* 0x000fe200000001ff */
[----:B------:R-:W-:Y:S02]  /*146d0*/  MOV R24, R30 ;  /* 0x0000001e00187202 */ /* 0x000fe40000000f00 */
[----:B0-----:R-:W-:Y:S02]  /*146e0*/  MOV R17, R35 ;  /* 0x0000002300117202 */ /* 0x001fe40000000f00 */
[----:B------:R-:W-:Y:S05]  /*146f0*/  RET.REL.NODEC R24 `(_Z28moe_gate_up_optimized_kernelIfLb1EEvPKT_S2_S2_PKiS4_Pfiii) ;  /* 0xfffffeb818407950 */ /* 0x000fea0003c3ffff */
.L_x_755:
        /* <DEDUP_REMOVED lines=16> */
.L_x_3852:


//--------------------- .text._Z27moe_output_optimized_kernelI13__nv_bfloat16Lb0EEvPKfPKT_PKiS7_S2_PS3_ii --------------------------
	.section	.text._Z27moe_output_optimized_kernelI13__nv_bfloat16Lb0EEvPKfPKT_PKiS7_S2_PS3_ii,"ax",@progbits
	.align	128
        .global         _Z27moe_output_optimized_kernelI13__nv_bfloat16Lb0EEvPKfPKT_PKiS7_S2_PS3_ii
        .type           _Z27moe_output_optimized_kernelI13__nv_bfloat16Lb0EEvPKfPKT_PKiS7_S2_PS3_ii,@function
        .size           _Z27moe_output_optimized_kernelI13__nv_bfloat16Lb0EEvPKfPKT_PKiS7_S2_PS3_ii,(.L_x_3884 - _Z27moe_output_optimized_kernelI13__nv_bfloat16Lb0EEvPKfPKT_PKiS7_S2_PS3_ii)
        .other          _Z27moe_output_optimized_kernelI13__nv_bfloat16Lb0EEvPKfPKT_PKiS7_S2_PS3_ii,@"STO_CUDA_ENTRY STV_DEFAULT"
_Z27moe_output_optimized_kernelI13__nv_bfloat16Lb0EEvPKfPKT_PKiS7_S2_PS3_ii:
.text._Z27moe_output_optimized_kernelI13__nv_bfloat16Lb0EEvPKfPKT_PKiS7_S2_PS3_ii:
        /* <DEDUP_REMOVED lines=64> */
.L_x_867:
[----:B0-----:R-:W0:Y:S01]  /*0400*/  LDCU.64 UR12, c[0x0][0x3b0] ;  /* 0x00007600ff0c77ac */ /* 0x001e220008000a00 */
[----:B------:R-:W-:Y:S01]  /*0410*/  HFMA2 R16, -RZ, RZ, 0, 0 ;  /* 0x00000000ff107431 */ /* 0x000fe200000001ff */
[----:B------:R-:W-:Y:S01]  /*0420*/  CS2R R66, SRZ ;  /* 0x0000000000427805 */ /* 0x000fe2000001ff00 */
[----:B------:R-:W-:Y:S01]  /*0430*/  HFMA2 R68, -RZ, RZ, 0, 0 ;  /* 0x00000000ff447431 */ /* 0x000fe200000001ff */
[----:B------:R-:W-:Y:S01]  /*0440*/  CS2R R18, SRZ ;  /* 0x0000000000127805 */ /* 0x000fe2000001ff00 */
[----:B------:R-:W-:Y:S01]  /*0450*/  HFMA2 R20, -RZ, RZ, 0, 0 ;  /* 0x00000000ff147431 */ /* 0x000fe200000001ff */
[----:B------:R-:W-:Y:S01]  /*0460*/  MOV R70, RZ ;  /* 0x000000ff00467202 */ /* 0x000fe20000000f00 */
[----:B------:R-:W-:Y:S01]  /*0470*/  HFMA2 R72, -RZ, RZ, 0, 0 ;  /* 0x00000000ff487431 */ /* 0x000fe200000001ff */
[----:B------:R-:W-:Y:S01]  /*0480*/  CS2R R62, SRZ ;  /* 0x00000000003e7805 */ /* 0x000fe2000001ff00 */
[----:B------:R-:W-:Y:S01]  /*0490*/  HFMA2 R74, -RZ, RZ, 0, 0 ;  /* 0x00000000ff4a7431 */ /* 0x000fe200000001ff */
[----:B------:R-:W-:-:S02]  /*04a0*/  CS2R R60, SRZ ;  /* 0x00000000003c7805 */ /* 0x000fc4000001ff00 */
[----:B------:R-:W-:Y:S02]  /*04b0*/  MOV R41, RZ ;  /* 0x000000ff00297202 */ /* 0x000fe40000000f00 */
[----:B------:R-:W-:Y:S02]  /*04c0*/  CS2R R56, SRZ ;  /* 0x0000000000387805 */ /* 0x000fe4000001ff00 */
[----:B------:R-:W-:Y:S02]  /*04d0*/  CS2R R42, SRZ ;  /* 0x00000000002a7805 */ /* 0x000fe4000001ff00 */
[----:B------:R-:W-:Y:S02]  /*04e0*/  CS2R R22, SRZ ;  /* 0x0000000000167805 */ /* 0x000fe4000001ff00 */
[----:B------:R-:W-:Y:S02]  /*04f0*/  MOV R76, RZ ;  /* 0x000000ff004c7202 */ /* 0x000fe40000000f00 */
[----:B------:R-:W-:-:S02]  /*0500*/  CS2R R58, SRZ ;  /* 0x00000000003a7805 */ /* 0x000fc4000001ff00 */
[----:B------:R-:W-:Y:S01]  /*0510*/  MOV R54, RZ ;  /* 0x000000ff00367202 */ /* 0x000fe20000000f00 */
[----:B0-----:R-:W-:Y:S01]  /*0520*/  UISETP.GE.AND UP0, UPT, UR13, 0x1, UPT ;  /* 0x000000010d00788c */ /* 0x001fe2000bf06270 */
[----:B------:R-:W-:Y:S01]  /*0530*/  CS2R R52, SRZ ;  /* 0x0000000000347805 */ /* 0x000fe2000001ff00 */
[----:B------:R-:W-:Y:S01]  /*0540*/  UIADD3 UR5, UPT, UPT, -UR4, UR12, URZ ;  /* 0x0000000c04057290 */ /* 0x000fe2000fffe1ff */
[----:B------:R-:W-:Y:S02]  /*0550*/  CS2R R28, SRZ ;  /* 0x00000000001c7805 */ /* 0x000fe4000001ff00 */
[----:B------:R-:W-:Y:S02]  /*0560*/  CS2R R30, SRZ ;  /* 0x00000000001e7805 */ /* 0x000fe4000001ff00 */
[----:B------:R-:W-:Y:S01]  /*0570*/  MOV R64, RZ ;  /* 0x000000ff00407202 */ /* 0x000fe20000000f00 */
[----:B------:R-:W-:-:S04]  /*0580*/  UISETP.LT.AND UP1, UPT, UR5, 0x80, UPT ;  /* 0x000000800500788c */ /* 0x000fc8000bf21270 */
[----:B------:R-:W-:Y:S01]  /*0590*/  USEL UR9, UR5, 0x80, UP1 ;  /* 0x0000008005097887 */ /* 0x000fe20008800000 */
[----:B-1----:R-:W-:Y:S11]  /*05a0*/  BRA.U !UP0, `(.L_x_756) ;  /* 0x0000005108347547 */ /* 0x002ff6000b800000 */
[----:B------:R-:W-:Y:S01]  /*05b0*/  MOV R66, RZ ;  /* 0x000000ff00427202 */ /* 0x000fe20000000f00 */
[----:B------:R-:W-:-:S06]  /*05c0*/  UMOV UR5, URZ ;  /* 0x000000ff00057c82 */ /* 0x000fcc0008000000 */
.L_x_770:
        /* <DEDUP_REMOVED lines=13> */
.L_x_763:
        /* <DEDUP_REMOVED lines=26> */
.L_x_760:
        /* <DEDUP_REMOVED lines=11> */
.L_x_762:
        /* <DEDUP_REMOVED lines=15> */
.L_x_761:
[----:B------:R-:W-:Y:S05]  /*09e0*/  BSYNC.RECONVERGENT B1 ;  /* 0x0000000000017941 */ /* 0x000fea0003800200 */
.L_x_759:
[----:B------:R-:W-:Y:S05]  /*09f0*/  @!P4 BRA `(.L_x_763) ;  /* 0xfffffffc0028c947 */ /* 0x000fea000383ffff */
.L_x_758:
[----:B------:R-:W-:Y:S05]  /*0a00*/  BSYNC.RECONVERGENT B0 ;  /* 0x0000000000007941 */ /* 0x000fea0003800200 */
.L_x_757:
[----:B------:R-:W-:Y:S01]  /*0a10*/  BSSY.RECONVERGENT B0, `(.L_x_764) ;  /* 0x000003c000007945 */ /* 0x000fe20003800200 */
[----:B0-----:R-:W-:Y:S02]  /*0a20*/  IADD3 R4, PT, PT, R9, UR5, RZ ;  /* 0x0000000509047c10 */ /* 0x001fe4000fffe0ff */
[----:B------:R-:W-:-:S07]  /*0a30*/  MOV R5, R0 ;  /* 0x0000000000057202 */ /* 0x000fce0000000f00 */
.L_x_769:
[----:B------:R-:W-:Y:S01]  /*0a40*/  ISETP.GE.AND P0, PT, R14, UR16, PT ;  /* 0x000000100e007c0c */ /* 0x000fe2000bf06270 */
[----:B------:R-:W-:Y:S01]  /*0a50*/  BSSY.RECONVERGENT B1, `(.L_x_765) ;  /* 0x0000036000017945 */ /* 0x000fe20003800200 */
[----:B0-----:R-:W-:Y:S02]  /*0a60*/  SHF.R.U32.HI R13, RZ, 0x3, R5 ;  /* 0x00000003ff0d7819 */ /* 0x001fe40000011605 */
[----:B------:R-:W-:Y:S02]  /*0a70*/  ISETP.GE.U32.AND P4, PT, R5, 0x300, PT ;  /* 0x000003000500780c */ /* 0x000fe40003f86070 */
[----:B------:R-:W-:Y:S02]  /*0a80*/  ISETP.LT.AND P0, PT, R13, UR9, !P0 ;  /* 0x000000090d007c0c */ /* 0x000fe4000c701270 */
[----:B------:R-:W-:-:S11]  /*0a90*/  IADD3 R5, PT, PT, R5, 0x100, RZ ;  /* 0x0000010005057810 */ /* 0x000fd60007ffe0ff */
[----:B------:R-:W-:Y:S05]  /*0aa0*/  @!P0 BRA `(.L_x_766) ;  /* 0x00000000005c8947 */ /* 0x000fea0003800000 */
[----:B------:R-:W0:Y:S01]  /*0ab0*/  LDCU UR12, c[0x0][0x3b4] ;  /* 0x00007680ff0c77ac */ /* 0x000e220008000800 */
[----:B------:R-:W-:Y:S01]  /*0ac0*/  HFMA2 R2, -RZ, RZ, 0, 1.1920928955078125e-07 ;  /* 0x00000002ff027431 */ /* 0x000fe200000001ff */
[----:B------:R-:W-:-:S05]  /*0ad0*/  IADD3 R3, PT, PT, R13, UR4, RZ ;  /* 0x000000040d037c10 */ /* 0x000fca000fffe0ff */
[----:B0-----:R-:W-:-:S04]  /*0ae0*/  IMAD R3, R3, UR12, R4 ;  /* 0x0000000c03037c24 */ /* 0x001fc8000f8e0204 */
[----:B------:R-:W-:-:S06]  /*0af0*/  IMAD.WIDE.U32 R2, R3, R2, UR6 ;  /* 0x0000000603027e25 */ /* 0x000fcc000f8e0002 */
[----:B------:R-:W2:Y:S01]  /*0b00*/  LDG.E.64.CONSTANT R2, desc[UR14][R2.64] ;  /* 0x0000000e02027981 */ /* 0x000ea2000c1e9b00 */
[----:B------:R-:W-:Y:S01]  /*0b10*/  MOV R6, 0x400 ;  /* 0x0000040000067802 */ /* 0x000fe20000000f00 */
[----:B------:R-:W0:Y:S03]  /*0b20*/  S2R R7, SR_CgaCtaId ;  /* 0x0000000000077919 */ /* 0x000e260000008800 */
[----:B------:R-:W-:-:S04]  /*0b30*/  IADD3 R6, PT, PT, R6, 0x2100, RZ ;  /* 0x0000210006067810 */ /* 0x000fc80007ffe0ff */
[----:B0-----:R-:W-:-:S05]  /*0b40*/  LEA R6, R7, R6, 0x18 ;  /* 0x0000000607067211 */ /* 0x001fca00078ec0ff */
[----:B------:R-:W-:-:S05]  /*0b50*/  IMAD R6, R9, 0x204, R6 ;  /* 0x0000020409067824 */ /* 0x000fca00078e0206 */
[----:B------:R-:W-:Y:S02]  /*0b60*/  LEA R13, R13, R6, 0x2 ;  /* 0x000000060d0d7211 */ /* 0x000fe400078e10ff */
[C---:B--2---:R-:W-:Y:S02]  /*0b70*/  PRMT R6, R2.reuse, 0x7632, R6 ;  /* 0x0000763202067816 */ /* 0x044fe40000000006 */
[C---:B------:R-:W-:Y:S02]  /*0b80*/  PRMT R7, R3.reuse, 0x7632, R7 ;  /* 0x0000763203077816 */ /* 0x040fe40000000007 */
[----:B------:R-:W-:Y:S02]  /*0b90*/  SHF.L.U32 R11, R2, 0x10, RZ ;  /* 0x00000010020b7819 */ /* 0x000fe400000006ff */
[----:B------:R-:W-:Y:S02]  /*0ba0*/  SHF.L.U32 R12, R3, 0x10, RZ ;  /* 0x00000010030c7819 */ /* 0x000fe400000006ff */
[----:B------:R-:W-:Y:S01]  /*0bb0*/  SHF.L.U32 R6, R6, 0x10, RZ ;  /* 0x0000001006067819 */ /* 0x000fe200000006ff */
[----:B------:R0:W-:Y:S01]  /*0bc0*/  STS [R13], R11 ;  /* 0x0000000b0d007388 */ /* 0x0001e20000000800 */
[----:B------:R-:W-:-:S03]  /*0bd0*/  SHF.L.U32 R7, R7, 0x10, RZ ;  /* 0x0000001007077819 */ /* 0x000fc600000006ff */
[----:B------:R0:W-:Y:S04]  /*0be0*/  STS [R13+0x408], R12 ;  /* 0x0004080c0d007388 */ /* 0x0001e80000000800 */
[----:B------:R0:W-:Y:S04]  /*0bf0*/  STS [R13+0x204], R6 ;  /* 0x000204060d007388 */ /* 0x0001e80000000800 */
[----:B------:R0:W-:Y:S01]  /*0c00*/  STS [R13+0x60c], R7 ;  /* 0x00060c070d007388 */ /* 0x0001e20000000800 */
[----:B------:R-:W-:Y:S05]  /*0c10*/  BRA `(.L_x_767) ;  /* 0x0000000000647947 */ /* 0x000fea0003800000 */
.L_x_766:
[----:B------:R-:W0:Y:S01]  /*0c20*/  S2UR UR13, SR_CgaCtaId ;  /* 0x00000000000d79c3 */ /* 0x000e220000008800 */
[----:B------:R-:W1:Y:S01]  /*0c30*/  LDCU UR17, c[0x0][0x3b4] ;  /* 0x00007680ff1177ac */ /* 0x000e620008000800 */
[----:B------:R-:W-:Y:S02]  /*0c40*/  IADD3 R3, PT, PT, R13, UR4, RZ ;  /* 0x000000040d037c10 */ /* 0x000fe4000fffe0ff */
[----:B------:R-:W-:Y:S01]  /*0c50*/  MOV R6, RZ ;  /* 0x000000ff00067202 */ /* 0x000fe20000000f00 */
[----:B------:R-:W-:Y:S02]  /*0c60*/  UMOV UR12, 0x400 ;  /* 0x00000400000c7882 */ /* 0x000fe40000000000 */
[----:B------:R-:W-:Y:S01]  /*0c70*/  UIADD3 UR12, UPT, UPT, UR12, 0x2100, URZ ;  /* 0x000021000c0c7890 */ /* 0x000fe2000fffe0ff */
[----:B-1----:R-:W-:-:S03]  /*0c80*/  IMAD R17, R3, UR17, R4 ;  /* 0x0000001103117c24 */ /* 0x002fc6000f8e0204 */
[----:B0-----:R-:W-:-:S06]  /*0c90*/  ULEA UR12, UR13, UR12, 0x18 ;  /* 0x0000000c0d0c7291 */ /* 0x001fcc000f8ec0ff */
[----:B------:R-:W-:-:S07]  /*0ca0*/  LEA R11, R13, UR12, 0x2 ;  /* 0x0000000c0d0b7c11 */ /* 0x000fce000f8e10ff */
.L_x_768:
[----:B------:R-:W-:Y:S01]  /*0cb0*/  IADD3 R12, PT, PT, R9, R6, RZ ;  /* 0x00000006090c7210 */ /* 0x000fe20007ffe0ff */
[----:B------:R-:W-:-:S03]  /*0cc0*/  HFMA2 R3, -RZ, RZ, 0, 1.1920928955078125e-07 ;  /* 0x00000002ff037431 */ /* 0x000fc600000001ff */
[----:B------:R-:W-:-:S04]  /*0cd0*/  ISETP.LT.AND P0, PT, R12, UR11, PT ;  /* 0x0000000b0c007c0c */ /* 0x000fc8000bf01270 */
[----:B------:R-:W-:-:S13]  /*0ce0*/  ISETP.GE.OR P0, PT, R13, UR9, !P0 ;  /* 0x000000090d007c0c */ /* 0x000fda000c706670 */
[----:B------:R-:W-:-:S05]  /*0cf0*/  @!P0 IADD3 R2, PT, PT, R17, R6, RZ ;  /* 0x0000000611028210 */ /* 0x000fca0007ffe0ff */
[----:B------:R-:W-:-:S06]  /*0d00*/  @!P0 IMAD.WIDE R2, R2, R3, UR6 ;  /* 0x0000000602028e25 */ /* 0x000fcc000f8e0203 */
[----:B------:R-:W2:Y:S01]  /*0d10*/  @!P0 LDG.E.U16.CONSTANT R2, desc[UR14][R2.64] ;  /* 0x0000000e02028981 */ /* 0x000ea2000c1e9500 */
[----:B------:R-:W-:Y:S01]  /*0d20*/  IMAD R12, R12, 0x204, R11 ;  /* 0x000002040c0c7824 */ /* 0x000fe200078e020b */
[----:B------:R-:W-:Y:S02]  /*0d30*/  MOV R15, R6 ;  /* 0x00000006000f7202 */ /* 0x000fe40000000f00 */
[----:B------:R-:W-:Y:S02]  /*0d40*/  IADD3 R6, PT, PT, R6, 0x1, RZ ;  /* 0x0000000106067810 */ /* 0x000fe40007ffe0ff */
[----:B------:R-:W-:Y:S02]  /*0d50*/  ISETP.LT.U32.AND P5, PT, R15, 0x3, PT ;  /* 0x000000030f00780c */ /* 0x000fe40003fa1070 */
[----:B--2---:R-:W-:-:S05]  /*0d60*/  @!P0 SHF.L.U32 R7, R2, 0x10, RZ ;  /* 0x0000001002078819 */ /* 0x004fca00000006ff */
[----:B------:R1:W-:Y:S04]  /*0d70*/  @!P0 STS [R12], R7 ;  /* 0x000000070c008388 */ /* 0x0003e80000000800 */
[----:B------:R1:W-:Y:S01]  /*0d80*/  @P0 STS [R12], RZ ;  /* 0x000000ff0c000388 */ /* 0x0003e20000000800 */
[----:B------:R-:W-:-:S13]  /*0d90*/  ISETP.GE.U32.AND P0, PT, R6, R10, PT ;  /* 0x0000000a0600720c */ /* 0x000fda0003f06070 */
[----:B-1----:R-:W-:Y:S05]  /*0da0*/  @!P0 BRA P5, `(.L_x_768) ;  /* 0xfffffffc00c08947 */ /* 0x002fea000283ffff */
.L_x_767:
[----:B------:R-:W-:Y:S05]  /*0db0*/  BSYNC.RECONVERGENT B1 ;  /* 0x0000000000017941 */ /* 0x000fea0003800200 */
.L_x_765:
[----:B------:R-:W-:Y:S05]  /*0dc0*/  @!P4 BRA `(.L_x_769) ;  /* 0xfffffffc001cc947 */ /* 0x000fea000383ffff */
[----:B------:R-:W-:Y:S05]  /*0dd0*/  BSYNC.RECONVERGENT B0 ;  /* 0x0000000000007941 */ /* 0x000fea0003800200 */
.L_x_764:
[----:B------:R-:W0:Y:S01]  /*0de0*/  S2R R4, SR_CgaCtaId ;  /* 0x0000000000047919 */ /* 0x000e220000008800 */
        /* <DEDUP_REMOVED lines=42> */
[----:B-----5:R-:W-:Y:S01]  /*1090*/  FFMA R55, R6, R49, R36 ;  /* 0x0000003106377223 */ /* 0x020fe20000000024 */
[C---:B------:R-:W-:Y:S01]  /*10a0*/  FFMA R54, R48.reuse, R6, R57 ;  /* 0x0000000630367223 */ /* 0x040fe20000000039 */
[----:B------:R-:W-:Y:S01]  /*10b0*/  FFMA R4, R48, R15, R5 ;  /* 0x0000000f30047223 */ /* 0x000fe20000000005 */
[C---:B------:R-:W-:Y:S01]  /*10c0*/  FFMA R57, R15.reuse, R51, R12 ;  /* 0x000000330f397223 */ /* 0x040fe2000000000c */
[C---:B------:R-:W-:Y:S01]  /*10d0*/  FFMA R36, R44.reuse, R26, R63 ;  /* 0x0000001a2c247223 */ /* 0x040fe2000000003f */
[----:B------:R-:W-:Y:S01]  /*10e0*/  FFMA R5, R15, R49, R14 ;  /* 0x000000310f057223 */ /* 0x000fe2000000000e */
[CC--:B------:R-:W-:Y:S01]  /*10f0*/  FFMA R67, R44.reuse, R24.reuse, R67 ;  /* 0x000000182c437223 */ /* 0x0c0fe20000000043 */
[CC--:B------:R-:W-:Y:S01]  /*1100*/  FFMA R68, R44.reuse, R25.reuse, R68 ;  /* 0x000000192c447223 */ /* 0x0c0fe20000000044 */
[C---:B------:R-:W-:Y:S01]  /*1110*/  FFMA R6, R33.reuse, R24, R16 ;  /* 0x0000001821067223 */ /* 0x040fe20000000010 */
        /* <DEDUP_REMOVED lines=27> */
[C---:B------:R-:W-:Y:S01]  /*12d0*/  FFMA R23, R45.reuse, R39, R36 ;  /* 0x000000272d177223 */ /* 0x040fe20000000024 */
[----:B------:R-:W-:Y:S01]  /*12e0*/  FFMA R19, R45, R38, R68 ;  /* 0x000000262d137223 */ /* 0x000fe20000000044 */
[----:B------:R-:W-:Y:S01]  /*12f0*/  FFMA R36, R40, R45, R65 ;  /* 0x0000002d28247223 */ /* 0x000fe20000000041 */
[----:B------:R-:W1:Y:S01]  /*1300*/  LDS.128 R24, [R2+0x190] ;  /* 0x0001900002187984 */ /* 0x000e620000000c00 */
[----:B------:R-:W-:Y:S01]  /*1310*/  FFMA R60, R48, R46, R23 ;  /* 0x0000002e303c7223 */ /* 0x000fe20000000017 */
[----:B------:R-:W-:Y:S01]  /*1320*/  FFMA R23, R37, R34, R6 ;  /* 0x0000002225177223 */ /* 0x000fe20000000006 */
[C---:B------:R-:W-:Y:S01]  /*1330*/  FFMA R6, R34.reuse, R38, R63 ;  /* 0x0000002622067223 */ /* 0x040fe2000000003f */
[----:B------:R-:W-:Y:S01]  /*1340*/  FFMA R63, R34, R39, R32 ;  /* 0x00000027223f7223 */ /* 0x000fe20000000020 */
[----:B------:R-:W-:Y:S01]  /*1350*/  FFMA R34, R40, R34, R33 ;  /* 0x0000002228227223 */ /* 0x000fe20000000021 */
[-C--:B------:R-:W-:Y:S01]  /*1360*/  FFMA R45, R46, R51.reuse, R19 ;  /* 0x000000332e2d7223 */ /* 0x080fe20000000013 */
[C---:B------:R-:W-:Y:S01]  /*1370*/  FFMA R19, R35.reuse, R51, R6 ;  /* 0x0000003323137223 */ /* 0x040fe20000000006 */
[----:B------:R-:W-:Y:S01]  /*1380*/  FFMA R62, R50, R46, R67 ;  /* 0x0000002e323e7223 */ /* 0x000fe20000000043 */
[----:B------:R-:W-:Y:S01]  /*1390*/  FFMA R65, R46, R49, R36 ;  /* 0x000000312e417223 */ /* 0x000fe20000000024 */
[-C--:B------:R-:W-:Y:S01]  /*13a0*/  FFMA R6, R48, R35.reuse, R63 ;  /* 0x0000002330067223 */ /* 0x080fe2000000003f */
[----:B------:R-:W-:Y:S01]  /*13b0*/  FFMA R23, R50, R35, R23 ;  /* 0x0000002332177223 */ /* 0x000fe20000000017 */
[----:B------:R-:W-:Y:S01]  /*13c0*/  FFMA R63, R35, R49, R34 ;  /* 0x00000031233f7223 */ /* 0x000fe20000000022 */
[-C--:B------:R-:W-:Y:S01]  /*13d0*/  FFMA R46, R15, R38.reuse, R9 ;  /* 0x000000260f2e7223 */ /* 0x080fe20000000009 */
[CC--:B------:R-:W-:Y:S01]  /*13e0*/  FFMA R67, R37.reuse, R11.reuse, R44 ;  /* 0x0000000b25437223 */ /* 0x0c0fe2000000002c */
[----:B------:R-:W2:Y:S01]  /*13f0*/  LDS.128 R32, [R3+0x610] ;  /* 0x0006100003207984 */ /* 0x000ea20000000c00 */
[C---:B------:R-:W-:Y:S01]  /*1400*/  FFMA R44, R40.reuse, R11, R69 ;  /* 0x0000000b282c7223 */ /* 0x040fe20000000045 */
[----:B------:R-:W-:Y:S01]  /*1410*/  FFMA R69, R37, R15, R10 ;  /* 0x0000000f25457223 */ /* 0x000fe2000000000a */
[----:B------:R-:W-:Y:S01]  /*1420*/  FFMA R13, R15, R39, R13 ;  /* 0x000000270f0d7223 */ /* 0x000fe2000000000d */
[----:B------:R-:W3:Y:S01]  /*1430*/  LDS R9, [R3+0x60c] ;  /* 0x00060c0003097984 */ /* 0x000ee20000000800 */
        /* <DEDUP_REMOVED lines=14> */
[----:B------:R-:W-:Y:S01]  /*1520*/  FFMA R22, R25, R49, R24 ;  /* 0x0000003119167223 */ /* 0x000fe20000000018 */
[-C--:B------:R-:W-:Y:S01]  /*1530*/  FFMA R56, R50, R29.reuse, R71 ;  /* 0x0000001d32387223 */ /* 0x080fe20000000047 */
[----:B------:R-:W-:Y:S01]  /*1540*/  FFMA R71, R48, R29, R10 ;  /* 0x0000001d30477223 */ /* 0x000fe2000000000a */
[----:B------:R-:W-:Y:S01]  /*1550*/  FFMA R73, R29, R51, R58 ;  /* 0x000000331d497223 */ /* 0x000fe2000000003a */
[C---:B--2---:R-:W-:Y:S01]  /*1560*/  FFMA R10, R32.reuse, R7, R53 ;  /* 0x00000007200a7223 */ /* 0x044fe20000000035 */
[C---:B------:R-:W-:Y:S01]  /*1570*/  FFMA R11, R7.reuse, R33, R54 ;  /* 0x00000021070b7223 */ /* 0x040fe20000000036 */
[----:B------:R-:W-:Y:S01]  /*1580*/  FFMA R14, R7, R34, R55 ;  /* 0x00000022070e7223 */ /* 0x000fe20000000037 */
[-C--:B------:R-:W-:Y:S01]  /*1590*/  FFMA R24, R32, R26.reuse, R77 ;  /* 0x0000001a20187223 */ /* 0x080fe2000000004d */
[C---:B---3--:R-:W-:Y:S01]  /*15a0*/  FFMA R15, R9.reuse, R7, R52 ;  /* 0x00000007090f7223 */ /* 0x048fe20000000034 */
[----:B------:R-:W-:Y:S01]  /*15b0*/  FFMA R25, R9, R26, R18 ;  /* 0x0000001a09197223 */ /* 0x000fe20000000012 */
[C---:B------:R-:W-:Y:S01]  /*15c0*/  FFMA R7, R26.reuse, R33, R75 ;  /* 0x000000211a077223 */ /* 0x040fe2000000004b */
[-C--:B------:R-:W-:Y:S01]  /*15d0*/  FFMA R26, R26, R34.reuse, R22 ;  /* 0x000000221a1a7223 */ /* 0x080fe20000000016 */
[----:B------:R-:W-:Y:S01]  /*15e0*/  FFMA R22, R47, R34, R65 ;  /* 0x000000222f167223 */ /* 0x000fe20000000041 */
[----:B------:R-:W-:Y:S01]  /*15f0*/  FFMA R35, R29, R49, R64 ;  /* 0x000000311d237223 */ /* 0x000fe20000000040 */
[----:B------:R-:W-:Y:S01]  /*1600*/  FFMA R65, R30, R33, R71 ;  /* 0x000000211e417223 */ /* 0x000fe20000000047 */
[-C--:B------:R-:W-:Y:S01]  /*1610*/  FFMA R29, R9, R47.reuse, R62 ;  /* 0x0000002f091d7223 */ /* 0x080fe2000000003e */
[C---:B------:R-:W-:Y:S01]  /*1620*/  FFMA R18, R32.reuse, R47, R45 ;  /* 0x0000002f20127223 */ /* 0x040fe2000000002d */
[----:B------:R-:W-:Y:S01]  /*1630*/  FFMA R60, R47, R33, R60 ;  /* 0x000000212f3c7223 */ /* 0x000fe2000000003c */
[-C--:B------:R-:W-:Y:S01]  /*1640*/  FFMA R28, R32, R30.reuse, R73 ;  /* 0x0000001e201c7223 */ /* 0x080fe20000000049 */
[----:B------:R-:W2:Y:S01]  /*1650*/  LDS.128 R52, [R3+0x810] ;  /* 0x0008100003347984 */ /* 0x000ea20000000c00 */
[----:B------:R-:W-:Y:S01]  /*1660*/  FFMA R56, R9, R30, R56 ;  /* 0x0000001e09387223 */ /* 0x000fe20000000038 */
[----:B------:R-:W-:Y:S01]  /*1670*/  FFMA R30, R30, R34, R35 ;  /* 0x000000221e1e7223 */ /* 0x000fe20000000023 */
[C---:B0-----:R-:W-:Y:S01]  /*1680*/  FFMA R58, R36.reuse, R48, R61 ;  /* 0x00000030243a7223 */ /* 0x041fe2000000003d */
[C---:B------:R-:W-:Y:S01]  /*1690*/  FFMA R61, R36.reuse, R49, R44 ;  /* 0x00000031243d7223 */ /* 0x040fe2000000002c */
[CC--:B------:R-:W-:Y:S01]  /*16a0*/  FFMA R62, R36.reuse, R50.reuse, R67 ;  /* 0x00000032243e7223 */ /* 0x0c0fe20000000043 */
[-C--:B------:R-:W-:Y:S01]  /*16b0*/  FFMA R67, R36, R51.reuse, R66 ;  /* 0x0000003324437223 */ /* 0x080fe20000000042 */
[C---:B-1----:R-:W-:Y:S01]  /*16c0*/  FFMA R71, R40.reuse, R51, R46 ;  /* 0x0000003328477223 */ /* 0x042fe2000000002e */
[C---:B------:R-:W-:Y:S01]  /*16d0*/  FFMA R36, R40.reuse, R50, R69 ;  /* 0x0000003228247223 */ /* 0x040fe20000000045 */
[----:B------:R-:W0:Y:S01]  /*16e0*/  LDS.128 R44, [R2+0x90] ;  /* 0x00009000022c7984 */ /* 0x000e220000000c00 */
[C---:B------:R-:W-:Y:S01]  /*16f0*/  FFMA R64, R40.reuse, R48, R13 ;  /* 0x0000003028407223 */ /* 0x040fe2000000000d */
[----:B------:R-:W-:Y:S01]  /*1700*/  FFMA R73, R40, R49, R68 ;  /* 0x0000003128497223 */ /* 0x000fe20000000044 */
[-C--:B------:R-:W-:Y:S01]  /*1710*/  FFMA R40, R37, R34.reuse, R61 ;  /* 0x0000002225287223 */ /* 0x080fe2000000003d */
[----:B------:R-:W1:Y:S01]  /*1720*/  LDS.128 R48, [R2+0x2a0] ;  /* 0x0002a00002307984 */ /* 0x000e620000000c00 */
[-C--:B------:R-:W-:Y:S01]  /*1730*/  FFMA R69, R9, R37.reuse, R62 ;  /* 0x0000002509457223 */ /* 0x080fe2000000003e */
[C---:B------:R-:W-:Y:S01]  /*1740*/  FFMA R67, R32.reuse, R37, R67 ;  /* 0x0000002520437223 */ /* 0x040fe20000000043 */
[----:B------:R-:W-:Y:S01]  /*1750*/  FFMA R35, R37, R33, R58 ;  /* 0x0000002125237223 */ /* 0x000fe2000000003a */
[-C--:B------:R-:W-:Y:S01]  /*1760*/  FFMA R61, R9, R41.reuse, R36 ;  /* 0x00000029093d7223 */ /* 0x080fe20000000024 */
[----:B------:R-:W-:Y:S01]  /*1770*/  FFMA R37, R32, R41, R71 ;  /* 0x0000002920257223 */ /* 0x000fe20000000047 */
[C---:B------:R-:W-:Y:S01]  /*1780*/  FFMA R13, R41.reuse, R33, R64 ;  /* 0x00000021290d7223 */ /* 0x040fe20000000040 */
[----:B------:R-:W-:Y:S01]  /*1790*/  FFMA R36, R41, R34, R73 ;  /* 0x0000002229247223 */ /* 0x000fe20000000049 */
[----:B--2---:R-:W-:-:S02]  /*17a0*/  FFMA R61, R52, R42, R61 ;  /* 0x0000002a343d7223 */ /* 0x004fc4000000003d */
[-C--:B------:R-:W-:Y:S01]  /*17b0*/  FFMA R13, R42, R54.reuse, R13 ;  /* 0x000000362a0d7223 */ /* 0x080fe2000000000d */
[----:B------:R-:W-:Y:S01]  /*17c0*/  FFMA R65, R31, R54, R65 ;  /* 0x000000361f417223 */ /* 0x000fe20000000041 */
[C---:B0-----:R-:W-:Y:S01]  /*17d0*/  FFMA R59, R44.reuse, R9, R59 ;  /* 0x000000092c3b7223 */ /* 0x041fe2000000003b */
[C---:B------:R-:W-:Y:S01]  /*17e0*/  FFMA R58, R44.reuse, R32, R57 ;  /* 0x000000202c3a7223 */ /* 0x040fe20000000039 */
[C---:B------:R-:W-:Y:S01]  /*17f0*/  FFMA R41, R44.reuse, R33, R4 ;  /* 0x000000212c297223 */ /* 0x040fe20000000004 */
[-C--:B------:R-:W-:Y:S01]  /*1800*/  FFMA R68, R44, R34.reuse, R5 ;  /* 0x000000222c447223 */ /* 0x080fe20000000005 */
        /* <DEDUP_REMOVED lines=9> */
[CC--:B------:R-:W-:Y:S01]  /*18a0*/  FFMA R45, R38.reuse, R54.reuse, R35 ;  /* 0x00000036262d7223 */ /* 0x0c0fe20000000023 */
[----:B------:R-:W-:Y:S01]  /*18b0*/  FFMA R38, R38, R55, R40 ;  /* 0x0000003726267223 */ /* 0x000fe20000000028 */
[CC--:B------:R-:W-:Y:S01]  /*18c0*/  FFMA R40, R27.reuse, R54.reuse, R7 ;  /* 0x000000361b287223 */ /* 0x0c0fe20000000007 */
[----:B------:R-:W-:Y:S01]  /*18d0*/  FFMA R23, R48, R9, R23 ;  /* 0x0000000930177223 */ /* 0x000fe20000000017 */
[----:B------:R-:W0:Y:S01]  /*18e0*/  LDS.128 R4, [R2+0x10] ;  /* 0x0000100002047984 */ /* 0x000e220000000c00 */
[C---:B------:R-:W-:Y:S01]  /*18f0*/  FFMA R9, R52.reuse, R27, R25 ;  /* 0x0000001b34097223 */ /* 0x040fe20000000019 */
[C---:B------:R-:W-:Y:S01]  /*1900*/  FFMA R19, R27.reuse, R53, R24 ;  /* 0x000000351b137223 */ /* 0x040fe20000000018 */
[----:B------:R-:W-:Y:S01]  /*1910*/  FFMA R44, R27, R55, R26 ;  /* 0x000000371b2c7223 */ /* 0x000fe2000000001a */
[C---:B------:R-:W-:Y:S01]  /*1920*/  FFMA R41, R49.reuse, R53, R32 ;  /* 0x0000003531297223 */ /* 0x040fe20000000020 */
[-C--:B------:R-:W-:Y:S01]  /*1930*/  FFMA R48, R49, R54.reuse, R33 ;  /* 0x0000003631307223 */ /* 0x080fe20000000021 */
[----:B------:R-:W1:Y:S01]  /*1940*/  LDS.128 R24, [R3+0xa10] ;  /* 0x000a100003187984 */ /* 0x000e620000000c00 */
[C---:B------:R-:W-:Y:S01]  /*1950*/  FFMA R58, R52.reuse, R49, R23 ;  /* 0x00000031343a7223 */ /* 0x040fe20000000017 */
[----:B------:R-:W-:Y:S01]  /*1960*/  FFMA R67, R52, R31, R56 ;  /* 0x0000001f34437223 */ /* 0x000fe20000000038 */
[C---:B------:R-:W-:Y:S01]  /*1970*/  FFMA R69, R31.reuse, R53, R28 ;  /* 0x000000351f457223 */ /* 0x040fe2000000001c */
[----:B------:R-:W2:Y:S01]  /*1980*/  LDS.128 R32, [R2+0x220] ;  /* 0x0002200002207984 */ /* 0x000ea20000000c00 */
[-C--:B------:R-:W-:Y:S01]  /*1990*/  FFMA R56, R31, R55.reuse, R30 ;  /* 0x000000371f387223 */ /* 0x080fe2000000001e */
[----:B------:R-:W-:Y:S01]  /*19a0*/  FFMA R62, R49, R55, R62 ;  /* 0x00000037313e7223 */ /* 0x000fe2000000003e */
[C---:B------:R-:W-:Y:S01]  /*19b0*/  FFMA R49, R42.reuse, R53, R37 ;  /* 0x000000352a317223 */ /* 0x040fe20000000025 */
[----:B------:R-:W3:Y:S01]  /*19c0*/  LDS R23, [R3+0xa20] ;  /* 0x000a200003177984 */ /* 0x000ee20000000800 */
[----:B------:R-:W-:Y:S01]  /*19d0*/  FFMA R42, R42, R55, R36 ;  /* 0x000000372a2a7223 */ /* 0x000fe20000000024 */
[C---:B0-----:R-:W-:Y:S01]  /*19e0*/  FFMA R30, R4.reuse, R53, R10 ;  /* 0x00000035041e7223 */ /* 0x041fe2000000000a */
[C---:B------:R-:W-:Y:S01]  /*19f0*/  FFMA R28, R4.reuse, R54, R11 ;  /* 0x00000036041c7223 */ /* 0x040fe2000000000b */
[C---:B------:R-:W-:Y:S01]  /*1a00*/  FFMA R72, R4.reuse, R52, R15 ;  /* 0x0000003404487223 */ /* 0x040fe2000000000f */
[----:B------:R-:W0:Y:S01]  /*1a10*/  LDS.64 R10, [R3+0xc18] ;  /* 0x000c1800030a7984 */ /* 0x000e220000000a00 */
[----:B-1----:R-:W-:Y:S01]  /*1a20*/  FFMA R24, R4, R55, R14 ;  /* 0x0000003704187223 */ /* 0x002fe2000000000e */
[----:B------:R-:W-:-:S02]  /*1a30*/  FFMA R66, R25, R46, R66 ;  /* 0x0000002e19427223 */ /* 0x000fc40000000042 */
[----:B------:R-:W1:Y:S01]  /*1a40*/  LDS.64 R14, [R3+0xc20] ;  /* 0x000c2000030e7984 */ /* 0x000e620000000a00 */
[----:B------:R-:W-:Y:S01]  /*1a50*/  FFMA R63, R25, R39, R63 ;  /* 0x00000027193f7223 */ /* 0x000fe2000000003f */
[C---:B--2---:R-:W-:Y:S01]  /*1a60*/  FFMA R36, R32.reuse, R52, R29 ;  /* 0x0000003420247223 */ /* 0x044fe2000000001d */
[C---:B------:R-:W-:Y:S01]  /*1a70*/  FFMA R70, R32.reuse, R53, R18 ;  /* 0x0000003520467223 */ /* 0x040fe20000000012 */
[C---:B------:R-:W-:Y:S01]  /*1a80*/  FFMA R60, R32.reuse, R54, R60 ;  /* 0x00000036203c7223 */ /* 0x040fe2000000003c */
[----:B------:R-:W-:Y:S01]  /*1a90*/  FFMA R32, R32, R55, R22 ;  /* 0x0000003720207223 */ /* 0x000fe20000000016 */
[CC--:B------:R-:W-:Y:S01]  /*1aa0*/  FFMA R55, R5.reuse, R26.reuse, R30 ;  /* 0x0000001a05377223 */ /* 0x0c0fe2000000001e */
[----:B------:R-:W-:Y:S01]  /*1ab0*/  FFMA R53, R5, R27, R28 ;  /* 0x0000001b05357223 */ /* 0x000fe2000000001c */
[C---:B------:R-:W-:Y:S01]  /*1ac0*/  FFMA R52, R46.reuse, R26, R57 ;  /* 0x0000001a2e347223 */ /* 0x040fe20000000039 */
[----:B------:R-:W2:Y:S01]  /*1ad0*/  LDS.128 R28, [R2+0x1a0] ;  /* 0x0001a000021c7984 */ /* 0x000ea20000000c00 */
[-C--:B------:R-:W-:Y:S01]  /*1ae0*/  FFMA R18, R25, R5.reuse, R72 ;  /* 0x0000000519127223 */ /* 0x080fe20000000048 */
[C---:B---3--:R-:W-:Y:S01]  /*1af0*/  FFMA R24, R23.reuse, R5, R24 ;  /* 0x0000000517187223 */ /* 0x048fe20000000018 */
[-C--:B------:R-:W-:Y:S01]  /*1b00*/  FFMA R57, R46, R27.reuse, R64 ;  /* 0x0000001b2e397223 */ /* 0x080fe20000000040 */
[----:B------:R-:W-:Y:S01]  /*1b10*/  FFMA R68, R23, R46, R68 ;  /* 0x0000002e17447223 */ /* 0x000fe20000000044 */
[CC--:B------:R-:W-:Y:S01]  /*1b20*/  FFMA R4, R39.reuse, R26.reuse, R59 ;  /* 0x0000001a27047223 */ /* 0x0c0fe2000000003b */
[----:B------:R-:W-:Y:S01]  /*1b30*/  FFMA R5, R39, R27, R45 ;  /* 0x0000001b27057223 */ /* 0x000fe2000000002d */
[----:B------:R-:W-:Y:S01]  /*1b40*/  FFMA R22, R23, R39, R38 ;  /* 0x0000002717167223 */ /* 0x000fe20000000026 */
[----:B------:R-:W-:Y:S01]  /*1b50*/  FFMA R46, R25, R33, R36 ;  /* 0x00000021192e7223 */ /* 0x000fe20000000024 */
[-C--:B------:R-:W-:Y:S01]  /*1b60*/  FFMA R59, R33, R26.reuse, R70 ;  /* 0x0000001a213b7223 */ /* 0x080fe20000000046 */
[----:B------:R-:W3:Y:S01]  /*1b70*/  LDS.128 R36, [R2+0x3b0] ;  /* 0x0003b00002247984 */ /* 0x000ee20000000c00 */
[C---:B------:R-:W-:Y:S01]  /*1b80*/  FFMA R64, R50.reuse, R26, R41 ;  /* 0x0000001a32407223 */ /* 0x040fe20000000029 */
[-C--:B------:R-:W-:Y:S01]  /*1b90*/  FFMA R70, R25, R50.reuse, R58 ;  /* 0x0000003219467223 */ /* 0x080fe2000000003a */
[-C--:B------:R-:W-:Y:S01]  /*1ba0*/  FFMA R41, R50, R27.reuse, R48 ;  /* 0x0000001b32297223 */ /* 0x080fe20000000030 */
[----:B------:R-:W-:Y:S01]  /*1bb0*/  FFMA R72, R23, R50, R62 ;  /* 0x0000003217487223 */ /* 0x000fe2000000003e */
[----:B------:R-:W-:Y:S01]  /*1bc0*/  FFMA R45, R33, R27, R60 ;  /* 0x0000001b212d7223 */ /* 0x000fe2000000003c */
[----:B------:R-:W-:Y:S01]  /*1bd0*/  FFMA R60, R23, R33, R32 ;  /* 0x00000021173c7223 */ /* 0x000fe20000000020 */
[----:B------:R-:W-:Y:S01]  /*1be0*/  FFMA R33, R25, R43, R61 ;  /* 0x0000002b19217223 */ /* 0x000fe2000000003d */
[C---:B------:R-:W-:Y:S01]  /*1bf0*/  FFMA R32, R43.reuse, R26, R49 ;  /* 0x0000001a2b207223 */ /* 0x040fe20000000031 */
[----:B------:R-:W-:Y:S01]  /*1c00*/  FFMA R49, R43, R27, R13 ;  /* 0x0000001b2b317223 */ /* 0x000fe2000000000d */
[----:B------:R-:W-:Y:S01]  /*1c10*/  FFMA R48, R23, R43, R42 ;  /* 0x0000002b17307223 */ /* 0x000fe2000000002a */
[-C--:B0-----:R-:W-:Y:S01]  /*1c20*/  FFMA R50, R10, R6.reuse, R18 ;  /* 0x000000060a327223 */ /* 0x081fe20000000012 */
[-C--:B------:R-:W-:Y:S01]  /*1c30*/  FFMA R54, R6, R11.reuse, R55 ;  /* 0x0000000b06367223 */ /* 0x080fe20000000037 */
[----:B------:R-:W-:Y:S01]  /*1c40*/  FFMA R71, R34, R11, R59 ;  /* 0x0000000b22477223 */ /* 0x000fe2000000003b */
[C---:B------:R-:W-:Y:S01]  /*1c50*/  FFMA R59, R10.reuse, R51, R70 ;  /* 0x000000330a3b7223 */ /* 0x040fe20000000046 */
[----:B------:R-:W-:Y:S01]  /*1c60*/  FFMA R13, R10, R47, R66 ;  /* 0x0000002f0a0d7223 */ /* 0x000fe20000000042 */
[----:B-1----:R-:W-:Y:S01]  /*1c70*/  FFMA R58, R14, R6, R53 ;  /* 0x000000060e3a7223 */ /* 0x002fe20000000035 */
        /* <DEDUP_REMOVED lines=16> */
[-C--:B------:R-:W-:Y:S01]  /*1d80*/  FFMA R55, R47, R15.reuse, R68 ;  /* 0x0000000f2f377223 */ /* 0x080fe20000000044 */
[----:B------:R-:W-:Y:S01]  /*1d90*/  FFMA R29, R29, R15, R44 ;  /* 0x0000000f1d1d7223 */ /* 0x000fe2000000002c */
[C---:B---3--:R-:W-:Y:S01]  /*1da0*/  FFMA R67, R36.reuse, R25, R67 ;  /* 0x0000001924437223 */ /* 0x048fe20000000043 */
[C---:B------:R-:W-:Y:S01]  /*1db0*/  FFMA R60, R36.reuse, R26, R69 ;  /* 0x0000001a243c7223 */ /* 0x040fe20000000045 */
[C---:B------:R-:W-:Y:S01]  /*1dc0*/  FFMA R19, R36.reuse, R27, R65 ;  /* 0x0000001b24137223 */ /* 0x040fe20000000041 */
[----:B------:R-:W-:Y:S01]  /*1dd0*/  LDS.128 R40, [R2+0x330] ;  /* 0x0003300002287984 */ /* 0x000fe20000000c00 */
[----:B------:R-:W-:Y:S01]  /*1de0*/  FFMA R56, R36, R23, R56 ;  /* 0x0000001724387223 */ /* 0x000fe20000000038 */
[----:B------:R-:W-:Y:S01]  /*1df0*/  FFMA R28, R10, R37, R67 ;  /* 0x000000250a1c7223 */ /* 0x000fe20000000043 */
[C---:B------:R-:W-:Y:S01]  /*1e00*/  FFMA R23, R37.reuse, R11, R60 ;  /* 0x0000000b25177223 */ /* 0x040fe2000000003c */
[----:B------:R-:W0:Y:S01]  /*1e10*/  LDS.128 R24, [R2+0x120] ;  /* 0x0001200002187984 */ /* 0x000e220000000c00 */
[----:B------:R-:W-:Y:S01]  /*1e20*/  FFMA R19, R14, R37, R19 ;  /* 0x000000250e137223 */ /* 0x000fe20000000013 */
[----:B------:R-:W-:-:S02]  /*1e30*/  FFMA R37, R37, R15, R56 ;  /* 0x0000000f25257223 */ /* 0x000fc40000000038 */
[----:B------:R-:W1:Y:S04]  /*1e40*/  LDS.128 R44, [R3+0xe20] ;  /* 0x000e2000032c7984 */ /* 0x000e680000000c00 */
[----:B------:R-:W2:Y:S01]  /*1e50*/  LDS R9, [R3+0xe1c] ;  /* 0x000e1c0003097984 */ /* 0x000ea20000000800 */
[C---:B0-----:R-:W-:Y:S01]  /*1e60*/  FFMA R69, R24.reuse, R11, R4 ;  /* 0x0000000b18457223 */ /* 0x041fe20000000004 */
[C---:B------:R-:W-:Y:S01]  /*1e70*/  FFMA R4, R24.reuse, R14, R5 ;  /* 0x0000000e18047223 */ /* 0x040fe20000000005 */
[C---:B------:R-:W-:Y:S01]  /*1e80*/  FFMA R5, R24.reuse, R15, R22 ;  /* 0x0000000f18057223 */ /* 0x040fe20000000016 */
[-C--:B------:R-:W-:Y:S01]  /*1e90*/  FFMA R36, R24, R10.reuse, R63 ;  /* 0x0000000a18247223 */ /* 0x080fe2000000003f */
[C---:B------:R-:W-:Y:S01]  /*1ea0*/  FFMA R22, R40.reuse, R10, R33 ;  /* 0x0000000a28167223 */ /* 0x040fe20000000021 */
[C---:B-1----:R-:W-:Y:S01]  /*1eb0*/  FFMA R47, R40.reuse, R11, R32 ;  /* 0x0000000b282f7223 */ /* 0x042fe20000000020 */
[C---:B------:R-:W-:Y:S01]  /*1ec0*/  FFMA R24, R40.reuse, R14, R49 ;  /* 0x0000000e28187223 */ /* 0x040fe20000000031 */
[----:B------:R-:W-:Y:S01]  /*1ed0*/  FFMA R63, R40, R15, R48 ;  /* 0x0000000f283f7223 */ /* 0x000fe20000000030 */
[CC--:B------:R-:W-:Y:S01]  /*1ee0*/  FFMA R10, R44.reuse, R7.reuse, R54 ;  /* 0x000000072c0a7223 */ /* 0x0c0fe20000000036 */
[----:B--2---:R-:W-:Y:S01]  /*1ef0*/  FFMA R11, R9, R7, R50 ;  /* 0x00000007090b7223 */ /* 0x004fe20000000032 */
[CC--:B------:R-:W-:Y:S01]  /*1f00*/  FFMA R15, R7.reuse, R45.reuse, R58 ;  /* 0x0000002d070f7223 */ /* 0x0c0fe2000000003a */
[-C--:B------:R-:W-:Y:S01]  /*1f10*/  FFMA R14, R7, R46.reuse, R6 ;  /* 0x0000002e070e7223 */ /* 0x080fe20000000006 */
[C---:B------:R-:W-:Y:S01]  /*1f20*/  FFMA R67, R25.reuse, R45, R4 ;  /* 0x0000002d19437223 */ /* 0x040fe20000000004 */
[----:B------:R-:W-:Y:S01]  /*1f30*/  FFMA R54, R25, R46, R5 ;  /* 0x0000002e19367223 */ /* 0x000fe20000000005 */
[CC--:B------:R-:W-:Y:S01]  /*1f40*/  FFMA R77, R9.reuse, R25.reuse, R36 ;  /* 0x00000019094d7223 */ /* 0x0c0fe20000000024 */
[----:B------:R-:W0:Y:S01]  /*1f50*/  LDS.128 R4, [R2+0xa0] ;  /* 0x0000a00002047984 */ /* 0x000e220000000c00 */
[----:B------:R-:W-:Y:S01]  /*1f60*/  FFMA R69, R44, R25, R69 ;  /* 0x000000192c457223 */ /* 0x000fe20000000045 */
[C---:B------:R-:W-:Y:S01]  /*1f70*/  FFMA R56, R9.reuse, R30, R34 ;  /* 0x0000001e09387223 */ /* 0x040fe20000000022 */
[----:B------:R-:W-:Y:S01]  /*1f80*/  FFMA R60, R30, R45, R51 ;  /* 0x0000002d1e3c7223 */ /* 0x000fe20000000033 */
[-C--:B------:R-:W-:Y:S01]  /*1f90*/  FFMA R25, R9, R35.reuse, R62 ;  /* 0x0000002309197223 */ /* 0x080fe2000000003e */
[C---:B------:R-:W-:Y:S01]  /*1fa0*/  FFMA R36, R44.reuse, R35, R71 ;  /* 0x000000232c247223 */ /* 0x040fe20000000047 */
[C---:B------:R-:W-:Y:S01]  /*1fb0*/  FFMA R65, R35.reuse, R45, R66 ;  /* 0x0000002d23417223 */ /* 0x040fe20000000042 */
[----:B------:R-:W-:Y:S01]  /*1fc0*/  FFMA R40, R35, R46, R73 ;  /* 0x0000002e23287223 */ /* 0x000fe20000000049 */
[----:B------:R-:W1:Y:S01]  /*1fd0*/  LDS.128 R48, [R3+0x1020] ;  /* 0x0010200003307984 */ /* 0x000e620000000c00 */
[C---:B------:R-:W-:Y:S01]  /*1fe0*/  FFMA R58, R44.reuse, R30, R75 ;  /* 0x0000001e2c3a7223 */ /* 0x040fe2000000004b */
[-C--:B------:R-:W-:Y:S01]  /*1ff0*/  FFMA R71, R9, R41.reuse, R22 ;  /* 0x0000002909477223 */ /* 0x080fe20000000016 */
[C---:B------:R-:W-:Y:S01]  /*2000*/  FFMA R73, R44.reuse, R41, R47 ;  /* 0x000000292c497223 */ /* 0x040fe2000000002f */
[----:B------:R-:W2:Y:S01]  /*2010*/  LDS.128 R32, [R2+0x2b0] ;  /* 0x0002b00002207984 */ /* 0x000ea20000000c00 */
[CC--:B------:R-:W-:Y:S01]  /*2020*/  FFMA R75, R41.reuse, R45.reuse, R24 ;  /* 0x0000002d294b7223 */ /* 0x0c0fe20000000018 */
[----:B------:R-:W-:Y:S01]  /*2030*/  FFMA R22, R41, R46, R63 ;  /* 0x0000002e29167223 */ /* 0x000fe2000000003f */
[-C--:B------:R-:W-:Y:S01]  /*2040*/  FFMA R41, R9, R38.reuse, R28 ;  /* 0x0000002609297223 */ /* 0x080fe2000000001c */
[----:B------:R-:W-:Y:S01]  /*2050*/  FFMA R24, R44, R38, R23 ;  /* 0x000000262c187223 */ /* 0x000fe20000000017 */
[-C--:B------:R-:W-:Y:S01]  /*2060*/  FFMA R30, R30, R46.reuse, R29 ;  /* 0x0000002e1e1e7223 */ /* 0x080fe2000000001d */
        /* <DEDUP_REMOVED lines=8> */
[-C--:B------:R-:W-:Y:S01]  /*20f0*/  FFMA R4, R5, R50.reuse, R23 ;  /* 0x0000003205047223 */ /* 0x080fe20000000017 */
        /* <DEDUP_REMOVED lines=10> */
[----:B------:R-:W0:Y:S01]  /*21a0*/  LDS.128 R28, [R2+0x20] ;  /* 0x00002000021c7984 */ /* 0x000e220000000c00 */
[C---:B------:R-:W-:Y:S01]  /*21b0*/  FFMA R64, R26.reuse, R49, R69 ;  /* 0x000000311a407223 */ /* 0x040fe20000000045 */
[CC--:B------:R-:W-:Y:S01]  /*21c0*/  FFMA R70, R26.reuse, R50.reuse, R67 ;  /* 0x000000321a467223 */ /* 0x0c0fe20000000043 */
[----:B------:R-:W-:Y:S01]  /*21d0*/  FFMA R26, R26, R51, R54 ;  /* 0x000000331a1a7223 */ /* 0x000fe20000000036 */
[C---:B------:R-:W-:Y:S01]  /*21e0*/  FFMA R57, R33.reuse, R49, R44 ;  /* 0x0000003121397223 */ /* 0x040fe2000000002c */
[----:B------:R-:W1:Y:S01]  /*21f0*/  LDS.128 R52, [R2+0x230] ;  /* 0x0002300002347984 */ /* 0x000e620000000c00 */
[C---:B------:R-:W-:Y:S01]  /*2200*/  FFMA R58, R33.reuse, R50, R45 ;  /* 0x00000032213a7223 */ /* 0x040fe2000000002d */
[C---:B------:R-:W-:Y:S01]  /*2210*/  FFMA R66, R48.reuse, R33, R59 ;  /* 0x0000002130427223 */ /* 0x040fe2000000003b */
[----:B------:R-:W-:Y:S01]  /*2220*/  FFMA R68, R33, R51, R68 ;  /* 0x0000003321447223 */ /* 0x000fe20000000044 */
[----:B------:R-:W2:Y:S01]  /*2230*/  LDS.128 R44, [R3+0x1220] ;  /* 0x00122000032c7984 */ /* 0x000ea20000000c00 */
[----:B------:R-:W-:Y:S01]  /*2240*/  FFMA R72, R48, R42, R71 ;  /* 0x0000002a30487223 */ /* 0x000fe20000000047 */
[C---:B------:R-:W-:Y:S01]  /*2250*/  FFMA R74, R42.reuse, R49, R73 ;  /* 0x000000312a4a7223 */ /* 0x040fe20000000049 */
[CC--:B------:R-:W-:Y:S01]  /*2260*/  FFMA R76, R42.reuse, R50.reuse, R75 ;  /* 0x000000322a4c7223 */ /* 0x0c0fe2000000004b */
[----:B------:R-:W3:Y:S01]  /*2270*/  LDS R23, [R3+0x1230] ;  /* 0x0012300003177984 */ /* 0x000ee20000000800 */
        /* <DEDUP_REMOVED lines=9> */
[----:B------:R-:W0:Y:S01]  /*2310*/  LDS.64 R10, [R3+0x1428] ;  /* 0x00142800030a7984 */ /* 0x000e220000000a00 */
[C---:B-1----:R-:W-:Y:S01]  /*2320*/  FFMA R48, R52.reuse, R48, R25 ;  /* 0x0000003034307223 */ /* 0x042fe20000000019 */
[C---:B------:R-:W-:Y:S01]  /*2330*/  FFMA R36, R52.reuse, R49, R36 ;  /* 0x0000003134247223 */ /* 0x040fe20000000024 */
[C---:B------:R-:W-:Y:S01]  /*2340*/  FFMA R50, R52.reuse, R50, R65 ;  /* 0x0000003234327223 */ /* 0x040fe20000000041 */
[----:B------:R-:W-:Y:S01]  /*2350*/  FFMA R52, R52, R51, R40 ;  /* 0x0000003334347223 */ /* 0x000fe20000000028 */
[----:B------:R-:W1:Y:S01]  /*2360*/  LDS.64 R14, [R3+0x1430] ;  /* 0x00143000030e7984 */ /* 0x000e620000000a00 */
[----:B--2---:R-:W-:Y:S01]  /*2370*/  FFMA R61, R45, R29, R61 ;  /* 0x0000001d2d3d7223 */ /* 0x004fe2000000003d */
[C---:B------:R-:W-:Y:S01]  /*2380*/  FFMA R59, R29.reuse, R46, R38 ;  /* 0x0000002e1d3b7223 */ /* 0x040fe20000000026 */
[----:B------:R-:W-:Y:S01]  /*2390*/  FFMA R51, R29, R47, R24 ;  /* 0x0000002f1d337223 */ /* 0x000fe20000000018 */
[----:B---3--:R-:W-:Y:S01]  /*23a0*/  FFMA R28, R23, R29, R28 ;  /* 0x0000001d171c7223 */ /* 0x008fe2000000001c */
[C---:B------:R-:W-:Y:S01]  /*23b0*/  FFMA R65, R45.reuse, R6, R18 ;  /* 0x000000062d417223 */ /* 0x040fe20000000012 */
[CC--:B------:R-:W-:Y:S01]  /*23c0*/  FFMA R40, R6.reuse, R46.reuse, R13 ;  /* 0x0000002e06287223 */ /* 0x0c0fe2000000000d */
[----:B------:R-:W-:Y:S01]  /*23d0*/  FFMA R13, R45, R27, R62 ;  /* 0x0000001b2d0d7223 */ /* 0x000fe2000000003e */
[CC--:B------:R-:W-:Y:S01]  /*23e0*/  FFMA R64, R27.reuse, R46.reuse, R64 ;  /* 0x0000002e1b407223 */ /* 0x0c0fe20000000040 */
[----:B------:R-:W-:Y:S01]  /*23f0*/  FFMA R29, R27, R47, R70 ;  /* 0x0000002f1b1d7223 */ /* 0x000fe20000000046 */
[----:B------:R-:W-:Y:S01]  /*2400*/  FFMA R18, R23, R27, R26 ;  /* 0x0000001b17127223 */ /* 0x000fe2000000001a */
[C---:B------:R-:W-:Y:S01]  /*2410*/  FFMA R73, R53.reuse, R46, R36 ;  /* 0x0000002e35497223 */ /* 0x040fe20000000024 */
[----:B------:R-:W2:Y:S01]  /*2420*/  LDS.128 R24, [R2+0x1b0] ;  /* 0x0001b00002187984 */ /* 0x000ea20000000c00 */
[-C--:B------:R-:W-:Y:S01]  /*2430*/  FFMA R63, R6, R47.reuse, R4 ;  /* 0x0000002f063f7223 */ /* 0x080fe20000000004 */
[----:B------:R-:W-:Y:S01]  /*2440*/  FFMA R71, R53, R47, R50 ;  /* 0x0000002f35477223 */ /* 0x000fe20000000032 */
[C---:B------:R-:W-:Y:S01]  /*2450*/  FFMA R4, R23.reuse, R53, R52 ;  /* 0x0000003517047223 */ /* 0x040fe20000000034 */
[----:B------:R-:W3:Y:S01]  /*2460*/  LDS.128 R36, [R2+0x3c0] ;  /* 0x0003c00002247984 */ /* 0x000ee20000000c00 */
[----:B------:R-:W-:Y:S01]  /*2470*/  FFMA R32, R23, R6, R32 ;  /* 0x0000000617207223 */ /* 0x000fe20000000020 */
[C---:B------:R-:W-:Y:S01]  /*2480*/  FFMA R6, R34.reuse, R46, R57 ;  /* 0x0000002e22067223 */ /* 0x040fe20000000039 */
[----:B------:R-:W-:Y:S01]  /*2490*/  FFMA R77, R34, R47, R58 ;  /* 0x0000002f224d7223 */ /* 0x000fe2000000003a */
[----:B------:R-:W-:Y:S01]  /*24a0*/  FFMA R75, R45, R53, R48 ;  /* 0x000000352d4b7223 */ /* 0x000fe20000000030 */
[-C--:B------:R-:W-:Y:S01]  /*24b0*/  FFMA R44, R23, R43.reuse, R22 ;  /* 0x0000002b172c7223 */ /* 0x080fe20000000016 */
[-C--:B------:R-:W-:Y:S01]  /*24c0*/  FFMA R66, R45, R34.reuse, R66 ;  /* 0x000000222d427223 */ /* 0x080fe20000000042 */
[----:B------:R-:W-:Y:S01]  /*24d0*/  FFMA R68, R23, R34, R68 ;  /* 0x0000002217447223 */ /* 0x000fe20000000044 */
[----:B------:R-:W-:Y:S01]  /*24e0*/  FFMA R49, R45, R43, R72 ;  /* 0x0000002b2d317223 */ /* 0x000fe20000000048 */
[C---:B------:R-:W-:Y:S01]  /*24f0*/  FFMA R74, R43.reuse, R46, R74 ;  /* 0x0000002e2b4a7223 */ /* 0x040fe2000000004a */
[----:B------:R-:W-:Y:S01]  /*2500*/  FFMA R67, R43, R47, R76 ;  /* 0x0000002f2b437223 */ /* 0x000fe2000000004c */
[----:B0-----:R-:W-:Y:S01]  /*2510*/  FFMA R48, R10, R30, R61 ;  /* 0x0000001e0a307223 */ /* 0x001fe2000000003d */
[----:B------:R-:W-:Y:S01]  /*2520*/  FFMA R69, R30, R11, R59 ;  /* 0x0000000b1e457223 */ /* 0x000fe2000000003b */
[----:B------:R-:W-:Y:S01]  /*2530*/  FFMA R53, R10, R7, R65 ;  /* 0x000000070a357223 */ /* 0x000fe20000000041 */
[-C--:B------:R-:W-:Y:S01]  /*2540*/  FFMA R57, R7, R11.reuse, R40 ;  /* 0x0000000b07397223 */ /* 0x080fe20000000028 */
[----:B------:R-:W-:Y:S01]  /*2550*/  FFMA R61, R35, R11, R6 ;  /* 0x0000000b233d7223 */ /* 0x000fe20000000006 */
[----:B-1----:R-:W-:Y:S01]  /*2560*/  FFMA R62, R14, R54, R71 ;  /* 0x000000360e3e7223 */ /* 0x002fe20000000047 */
[-C--:B------:R-:W-:Y:S01]  /*2570*/  FFMA R71, R54, R15.reuse, R4 ;  /* 0x0000000f36477223 */ /* 0x080fe20000000004 */
[----:B------:R-:W-:Y:S01]  /*2580*/  FFMA R50, R14, R30, R51 ;  /* 0x0000001e0e327223 */ /* 0x000fe20000000033 */
        /* <DEDUP_REMOVED lines=8> */
[C---:B--2---:R-:W-:Y:S01]  /*2610*/  FFMA R5, R24.reuse, R45, R5 ;  /* 0x0000002d18057223 */ /* 0x044fe20000000005 */
[CC--:B------:R-:W-:Y:S01]  /*2620*/  FFMA R4, R24.reuse, R46.reuse, R9 ;  /* 0x0000002e18047223 */ /* 0x0c0fe20000000009 */
[----:B------:R-:W-:Y:S01]  /*2630*/  FFMA R75, R24, R47, R60 ;  /* 0x0000002f184b7223 */ /* 0x000fe2000000003c */
[----:B------:R-:W-:Y:S01]  /*2640*/  LDS R9, [R3+0x162c] ;  /* 0x00162c0003097984 */ /* 0x000fe20000000800 */
[----:B------:R-:W-:Y:S01]  /*2650*/  FFMA R28, R10, R25, R5 ;  /* 0x000000190a1c7223 */ /* 0x000fe20000000005 */
[C---:B------:R-:W-:Y:S01]  /*2660*/  FFMA R77, R25.reuse, R11, R4 ;  /* 0x0000000b194d7223 */ /* 0x040fe20000000004 */
[C---:B---3--:R-:W-:Y:S01]  /*2670*/  FFMA R45, R36.reuse, R45, R41 ;  /* 0x0000002d242d7223 */ /* 0x048fe20000000029 */
[----:B------:R-:W0:Y:S01]  /*2680*/  LDS.128 R4, [R2+0x130] ;  /* 0x0001300002047984 */ /* 0x000e220000000c00 */
[C---:B------:R-:W-:Y:S01]  /*2690*/  FFMA R46, R36.reuse, R46, R33 ;  /* 0x0000002e242e7223 */ /* 0x040fe20000000021 */
[C---:B------:R-:W-:Y:S01]  /*26a0*/  FFMA R19, R36.reuse, R47, R19 ;  /* 0x0000002f24137223 */ /* 0x040fe20000000013 */
[-C--:B------:R-:W-:Y:S01]  /*26b0*/  FFMA R36, R36, R23.reuse, R42 ;  /* 0x0000001724247223 */ /* 0x080fe2000000002a */
[----:B------:R-:W1:Y:S01]  /*26c0*/  LDS.128 R32, [R2+0x340] ;  /* 0x0003400002207984 */ /* 0x000e620000000c00 */
[----:B------:R-:W-:Y:S01]  /*26d0*/  FFMA R56, R24, R23, R56 ;  /* 0x0000001718387223 */ /* 0x000fe20000000038 */
[----:B------:R-:W-:Y:S01]  /*26e0*/  FFMA R75, R14, R25, R75 ;  /* 0x000000190e4b7223 */ /* 0x000fe2000000004b */
[----:B------:R-:W-:Y:S01]  /*26f0*/  FFMA R24, R10, R37, R45 ;  /* 0x000000250a187223 */ /* 0x000fe2000000002d */
[----:B------:R-:W2:Y:S01]  /*2700*/  LDS.128 R40, [R3+0x1630] ;  /* 0x0016300003287984 */ /* 0x000ea20000000c00 */
[----:B------:R-:W-:Y:S01]  /*2710*/  FFMA R25, R25, R15, R56 ;  /* 0x0000000f19197223 */ /* 0x000fe20000000038 */
[C---:B------:R-:W-:Y:S01]  /*2720*/  FFMA R23, R37.reuse, R11, R46 ;  /* 0x0000000b25177223 */ /* 0x040fe2000000002e */
        /* <DEDUP_REMOVED lines=9> */
[C---:B------:R-:W-:Y:S01]  /*27c0*/  FFMA R14, R32.reuse, R14, R67 ;  /* 0x0000000e200e7223 */ /* 0x040fe20000000043 */
[----:B--2---:R-:W-:Y:S01]  /*27d0*/  FFMA R43, R32, R11, R74 ;  /* 0x0000000b202b7223 */ /* 0x004fe2000000004a */
[CC--:B------:R-:W-:Y:S01]  /*27e0*/  FFMA R4, R40.reuse, R31.reuse, R69 ;  /* 0x0000001f28047223 */ /* 0x0c0fe20000000045 */
[----:B------:R-:W-:Y:S01]  /*27f0*/  FFMA R11, R9, R31, R48 ;  /* 0x0000001f090b7223 */ /* 0x000fe20000000030 */
        /* <DEDUP_REMOVED lines=8> */
[C---:B------:R-:W-:Y:S01]  /*2880*/  FFMA R77, R26.reuse, R41, R75 ;  /* 0x000000291a4d7223 */ /* 0x040fe2000000004b */
[----:B------:R-:W1:Y:S01]  /*2890*/  LDS.128 R44, [R2+0x2c0] ;  /* 0x0002c000022c7984 */ /* 0x000e620000000c00 */
[----:B------:R-:W-:Y:S01]  /*28a0*/  FFMA R5, R9, R55, R58 ;  /* 0x0000003709057223 */ /* 0x000fe2000000003a */
[-C--:B------:R-:W-:Y:S01]  /*28b0*/  FFMA R36, R55, R42.reuse, R71 ;  /* 0x0000002a37247223 */ /* 0x080fe20000000047 */
[----:B------:R-:W-:Y:S01]  /*28c0*/  FFMA R75, R33, R41, R14 ;  /* 0x00000029214b7223 */ /* 0x000fe2000000000e */
[----:B------:R-:W2:Y:S01]  /*28d0*/  LDS.128 R48, [R3+0x1830] ;  /* 0x0018300003307984 */ /* 0x000ea20000000c00 */
[----:B------:R-:W-:Y:S01]  /*28e0*/  FFMA R71, R9, R33, R18 ;  /* 0x0000002109477223 */ /* 0x000fe20000000012 */
        /* <DEDUP_REMOVED lines=8> */
[-C--:B------:R-:W-:Y:S01]  /*2970*/  FFMA R38, R38, R42.reuse, R37 ;  /* 0x0000002a26267223 */ /* 0x080fe20000000025 */
[----:B------:R-:W3:Y:S01]  /*2980*/  LDS R33, [R3+0x1a40] ;  /* 0x001a400003217984 */ /* 0x000ee20000000800 */
        /* <DEDUP_REMOVED lines=11> */
[-C--:B------:R-:W-:Y:S01]  /*2a40*/  FFMA R70, R6, R50.reuse, R69 ;  /* 0x0000003206467223 */ /* 0x080fe20000000045 */
[----:B------:R-:W-:Y:S01]  /*2a50*/  FFMA R28, R48, R29, R53 ;  /* 0x0000001d301c7223 */ /* 0x000fe20000000035 */
[C---:B------:R-:W-:Y:S01]  /*2a60*/  FFMA R23, R29.reuse, R49, R24 ;  /* 0x000000311d177223 */ /* 0x040fe20000000018 */
[-C--:B------:R-:W-:Y:S01]  /*2a70*/  FFMA R22, R29, R50.reuse, R25 ;  /* 0x000000321d167223 */ /* 0x080fe20000000019 */
[----:B------:R-:W-:Y:S01]  /*2a80*/  FFMA R6, R6, R51, R60 ;  /* 0x0000003306067223 */ /* 0x000fe2000000003c */
[C---:B------:R-:W-:Y:S01]  /*2a90*/  FFMA R9, R48.reuse, R27, R64 ;  /* 0x0000001b30097223 */ /* 0x040fe20000000040 */
[C---:B------:R-:W-:Y:S01]  /*2aa0*/  FFMA R29, R27.reuse, R49, R66 ;  /* 0x000000311b1d7223 */ /* 0x040fe20000000042 */
[CC--:B------:R-:W-:Y:S01]  /*2ab0*/  FFMA R56, R27.reuse, R50.reuse, R77 ;  /* 0x000000321b387223 */ /* 0x0c0fe2000000004d */
[----:B------:R-:W-:Y:S01]  /*2ac0*/  FFMA R60, R27, R51, R26 ;  /* 0x000000331b3c7223 */ /* 0x000fe2000000001a */
[C---:B------:R-:W-:Y:S01]  /*2ad0*/  FFMA R57, R45.reuse, R49, R40 ;  /* 0x000000312d397223 */ /* 0x040fe20000000028 */
[----:B------:R-:W0:Y:S01]  /*2ae0*/  LDS.128 R24, [R2+0x30] ;  /* 0x0000300002187984 */ /* 0x000e220000000c00 */
[CC--:B------:R-:W-:Y:S01]  /*2af0*/  FFMA R62, R45.reuse, R50.reuse, R41 ;  /* 0x000000322d3e7223 */ /* 0x0c0fe20000000029 */
[----:B------:R-:W-:Y:S01]  /*2b00*/  FFMA R66, R45, R51, R42 ;  /* 0x000000332d427223 */ /* 0x000fe2000000002a */
[----:B------:R-:W-:Y:S01]  /*2b10*/  FFMA R64, R48, R45, R63 ;  /* 0x0000002d30407223 */ /* 0x000fe2000000003f */
[----:B------:R-:W1:Y:S01]  /*2b20*/  LDS.128 R52, [R2+0x240] ;  /* 0x0002400002347984 */ /* 0x000e620000000c00 */
[-C--:B------:R-:W-:Y:S01]  /*2b30*/  FFMA R76, R34, R50.reuse, R75 ;  /* 0x00000032224c7223 */ /* 0x080fe2000000004b */
[C---:B------:R-:W-:Y:S01]  /*2b40*/  FFMA R59, R39.reuse, R49, R18 ;  /* 0x00000031273b7223 */ /* 0x040fe20000000012 */
[C---:B------:R-:W-:Y:S01]  /*2b50*/  FFMA R19, R39.reuse, R50, R19 ;  /* 0x0000003227137223 */ /* 0x040fe20000000013 */
[----:B------:R-:W2:Y:S01]  /*2b60*/  LDS.128 R40, [R3+0x1a30] ;  /* 0x001a300003287984 */ /* 0x000ea20000000c00 */
[----:B------:R-:W-:Y:S01]  /*2b70*/  FFMA R18, R39, R51, R38 ;  /* 0x0000003327127223 */ /* 0x000fe20000000026 */
[----:B------:R-:W-:Y:S01]  /*2b80*/  FFMA R72, R48, R34, R71 ;  /* 0x0000002230487223 */ /* 0x000fe20000000047 */
[----:B------:R-:W-:Y:S01]  /*2b90*/  FFMA R74, R34, R49, R73 ;  /* 0x00000031224a7223 */ /* 0x000fe20000000049 */
[----:B------:R-:W-:Y:S01]  /*2ba0*/  FFMA R45, R48, R39, R15 ;  /* 0x00000027302d7223 */ /* 0x000fe2000000000f */
[----:B------:R-:W-:Y:S01]  /*2bb0*/  FFMA R34, R34, R51, R14 ;  /* 0x0000003322227223 */ /* 0x000fe2000000000e */
[C---:B---3--:R-:W-:Y:S01]  /*2bc0*/  FFMA R66, R33.reuse, R46, R66 ;  /* 0x0000002e21427223 */ /* 0x048fe20000000042 */
[----:B------:R-:W3:Y:S01]  /*2bd0*/  LDS.64 R14, [R3+0x1c40] ;  /* 0x001c4000030e7984 */ /* 0x000ee20000000a00 */
[C---:B0-----:R-:W-:Y:S01]  /*2be0*/  FFMA R61, R24.reuse, R49, R4 ;  /* 0x00000031183d7223 */ /* 0x041fe20000000004 */
[C---:B------:R-:W-:Y:S01]  /*2bf0*/  FFMA R63, R24.reuse, R48, R11 ;  /* 0x00000030183f7223 */ /* 0x040fe2000000000b */
[CC--:B------:R-:W-:Y:S01]  /*2c00*/  FFMA R4, R24.reuse, R50.reuse, R13 ;  /* 0x0000003218047223 */ /* 0x0c0fe2000000000d */
[----:B------:R-:W-:Y:S01]  /*2c10*/  FFMA R24, R24, R51, R10 ;  /* 0x0000003318187223 */ /* 0x000fe2000000000a */
[C---:B-1----:R-:W-:Y:S01]  /*2c20*/  FFMA R50, R52.reuse, R50, R67 ;  /* 0x0000003234327223 */ /* 0x042fe20000000043 */
[C---:B------:R-:W-:Y:S01]  /*2c30*/  FFMA R38, R52.reuse, R49, R32 ;  /* 0x0000003134267223 */ /* 0x040fe20000000020 */
[----:B------:R-:W-:Y:S01]  /*2c40*/  FFMA R48, R52, R48, R5 ;  /* 0x0000003034307223 */ /* 0x000fe20000000005 */
[----:B------:R-:W-:Y:S01]  /*2c50*/  FFMA R32, R33, R25, R24 ;  /* 0x0000001921207223 */ /* 0x000fe20000000018 */
[----:B--2---:R-:W-:Y:S01]  /*2c60*/  FFMA R67, R41, R30, R28 ;  /* 0x0000001e29437223 */ /* 0x004fe2000000001c */
[-C--:B------:R-:W-:Y:S01]  /*2c70*/  FFMA R28, R30, R42.reuse, R23 ;  /* 0x0000002a1e1c7223 */ /* 0x080fe20000000017 */
[----:B------:R-:W0:Y:S01]  /*2c80*/  LDS.64 R10, [R3+0x1c38] ;  /* 0x001c3800030a7984 */ /* 0x000e220000000a00 */
[----:B------:R-:W-:Y:S01]  /*2c90*/  FFMA R49, R25, R43, R4 ;  /* 0x0000002b19317223 */ /* 0x000fe20000000004 */
[----:B------:R-:W-:Y:S01]  /*2ca0*/  FFMA R13, R41, R7, R58 ;  /* 0x00000007290d7223 */ /* 0x000fe2000000003a */
[CC--:B------:R-:W-:Y:S01]  /*2cb0*/  FFMA R68, R7.reuse, R42.reuse, R68 ;  /* 0x0000002a07447223 */ /* 0x0c0fe20000000044 */
[----:B------:R-:W-:Y:S01]  /*2cc0*/  FFMA R23, R7, R43, R70 ;  /* 0x0000002b07177223 */ /* 0x000fe20000000046 */
[----:B------:R-:W-:Y:S01]  /*2cd0*/  FFMA R24, R33, R7, R6 ;  /* 0x0000000721187223 */ /* 0x000fe20000000006 */
[----:B------:R-:W-:Y:S01]  /*2ce0*/  FFMA R36, R52, R51, R36 ;  /* 0x0000003334247223 */ /* 0x000fe20000000024 */
[----:B------:R-:W1:Y:S01]  /*2cf0*/  LDS.128 R4, [R2+0x1c0] ;  /* 0x0001c00002047984 */ /* 0x000e620000000c00 */
[-C--:B------:R-:W-:Y:S01]  /*2d00*/  FFMA R73, R53, R42.reuse, R38 ;  /* 0x0000002a35497223 */ /* 0x080fe20000000026 */
[-C--:B------:R-:W-:Y:S01]  /*2d10*/  FFMA R75, R41, R53.reuse, R48 ;  /* 0x00000035294b7223 */ /* 0x080fe20000000030 */
[----:B------:R-:W-:Y:S01]  /*2d20*/  FFMA R40, R33, R53, R36 ;  /* 0x0000003521287223 */ /* 0x000fe20000000024 */
[----:B------:R-:W-:Y:S01]  /*2d30*/  FFMA R71, R53, R43, R50 ;  /* 0x0000002b35477223 */ /* 0x000fe20000000032 */
[----:B------:R-:W2:Y:S01]  /*2d40*/  LDS.128 R36, [R2+0x3d0] ;  /* 0x0003d00002247984 */ /* 0x000ea20000000c00 */
[----:B------:R-:W-:Y:S01]  /*2d50*/  FFMA R63, R41, R25, R63 ;  /* 0x00000019293f7223 */ /* 0x000fe2000000003f */
[-C--:B------:R-:W-:Y:S01]  /*2d60*/  FFMA R65, R30, R43.reuse, R22 ;  /* 0x0000002b1e417223 */ /* 0x080fe20000000016 */
[----:B------:R-:W-:Y:S01]  /*2d70*/  FFMA R61, R25, R42, R61 ;  /* 0x0000002a193d7223 */ /* 0x000fe2000000003d */
[----:B------:R-:W-:Y:S01]  /*2d80*/  FFMA R30, R33, R30, R44 ;  /* 0x0000001e211e7223 */ /* 0x000fe2000000002c */
[C---:B------:R-:W-:Y:S01]  /*2d90*/  FFMA R52, R46.reuse, R42, R57 ;  /* 0x0000002a2e347223 */ /* 0x040fe20000000039 */
[C---:B------:R-:W-:Y:S01]  /*2da0*/  FFMA R64, R41.reuse, R46, R64 ;  /* 0x0000002e29407223 */ /* 0x040fe20000000040 */
[----:B------:R-:W-:Y:S01]  /*2db0*/  FFMA R77, R46, R43, R62 ;  /* 0x0000002b2e4d7223 */ /* 0x000fe2000000003e */
[C---:B---3--:R-:W-:Y:S01]  /*2dc0*/  FFMA R22, R14.reuse, R31, R65 ;  /* 0x0000001f0e167223 */ /* 0x048fe20000000041 */
        /* <DEDUP_REMOVED lines=8> */
[-C--:B0-----:R-:W-:Y:S01]  /*2e50*/  FFMA R53, R31, R11.reuse, R28 ;  /* 0x0000000b1f357223 */ /* 0x081fe2000000001c */
[----:B------:R-:W-:Y:S01]  /*2e60*/  FFMA R46, R10, R26, R63 ;  /* 0x0000001a0a2e7223 */ /* 0x000fe2000000003f */
[----:B------:R-:W-:Y:S01]  /*2e70*/  FFMA R69, R26, R11, R61 ;  /* 0x0000000b1a457223 */ /* 0x000fe2000000003d */
[C---:B------:R-:W-:Y:S01]  /*2e80*/  FFMA R57, R10.reuse, R31, R67 ;  /* 0x0000001f0a397223 */ /* 0x040fe20000000043 */
[----:B------:R-:W-:Y:S01]  /*2e90*/  FFMA R50, R10, R54, R75 ;  /* 0x000000360a327223 */ /* 0x000fe2000000004b */
[----:B------:R-:W-:Y:S01]  /*2ea0*/  FFMA R63, R47, R11, R52 ;  /* 0x0000000b2f3f7223 */ /* 0x000fe20000000034 */
[----:B------:R-:W-:Y:S01]  /*2eb0*/  FFMA R61, R31, R15, R30 ;  /* 0x0000000f1f3d7223 */ /* 0x000fe2000000001e */
[-C--:B-1----:R-:W-:Y:S01]  /*2ec0*/  FFMA R28, R4, R42.reuse, R29 ;  /* 0x0000002a041c7223 */ /* 0x082fe2000000001d */
[-C--:B------:R-:W-:Y:S01]  /*2ed0*/  FFMA R65, R10, R47.reuse, R64 ;  /* 0x0000002f0a417223 */ /* 0x080fe20000000040 */
[----:B------:R-:W-:Y:S01]  /*2ee0*/  FFMA R52, R14, R47, R77 ;  /* 0x0000002f0e347223 */ /* 0x000fe2000000004d */
[----:B------:R-:W-:Y:S01]  /*2ef0*/  FFMA R67, R47, R15, R66 ;  /* 0x0000000f2f437223 */ /* 0x000fe20000000042 */
[C---:B------:R-:W-:Y:S01]  /*2f00*/  FFMA R9, R4.reuse, R41, R9 ;  /* 0x0000002904097223 */ /* 0x040fe20000000009 */
[C---:B------:R-:W-:Y:S01]  /*2f10*/  FFMA R75, R5.reuse, R11, R28 ;  /* 0x0000000b054b7223 */ /* 0x040fe2000000001c */
[C---:B------:R-:W-:Y:S01]  /*2f20*/  FFMA R47, R4.reuse, R43, R56 ;  /* 0x0000002b042f7223 */ /* 0x040fe20000000038 */
[----:B------:R-:W-:Y:S01]  /*2f30*/  FFMA R60, R4, R33, R60 ;  /* 0x00000021043c7223 */ /* 0x000fe2000000003c */
[----:B------:R-:W0:Y:S01]  /*2f40*/  LDS.128 R28, [R2+0x140] ;  /* 0x00014000021c7984 */ /* 0x000e220000000c00 */
[----:B------:R-:W-:Y:S01]  /*2f50*/  FFMA R73, R54, R11, R73 ;  /* 0x0000000b36497223 */ /* 0x000fe20000000049 */
[----:B------:R-:W-:Y:S01]  /*2f60*/  FFMA R26, R10, R5, R9 ;  /* 0x000000050a1a7223 */ /* 0x000fe20000000009 */
[----:B--2---:R-:W-:Y:S01]  /*2f70*/  FFMA R18, R36, R33, R18 ;  /* 0x0000002124127223 */ /* 0x004fe20000000012 */
[----:B------:R-:W-:Y:S01]  /*2f80*/  FFMA R47, R14, R5, R47 ;  /* 0x000000050e2f7223 */ /* 0x000fe2000000002f */
[----:B------:R-:W-:Y:S01]  /*2f90*/  FFMA R77, R5, R15, R60 ;  /* 0x0000000f054d7223 */ /* 0x000fe2000000003c */
[C---:B------:R-:W-:Y:S01]  /*2fa0*/  FFMA R45, R36.reuse, R41, R45 ;  /* 0x00000029242d7223 */ /* 0x040fe2000000002d */
[C---:B------:R-:W-:Y:S01]  /*2fb0*/  FFMA R54, R36.reuse, R42, R59 ;  /* 0x0000002a24367223 */ /* 0x040fe2000000003b */
        /* <DEDUP_REMOVED lines=10> */
[CC--:B------:R-:W-:Y:S01]  /*3060*/  FFMA R45, R28.reuse, R11.reuse, R68 ;  /* 0x0000000b1c2d7223 */ /* 0x0c0fe20000000044 */
[----:B------:R-:W-:Y:S01]  /*3070*/  FFMA R36, R28, R14, R23 ;  /* 0x0000000e1c247223 */ /* 0x000fe20000000017 */
[C---:B-1----:R-:W-:Y:S01]  /*3080*/  FFMA R18, R32.reuse, R10, R25 ;  /* 0x0000000a20127223 */ /* 0x042fe20000000019 */
[C---:B------:R-:W-:Y:S01]  /*3090*/  FFMA R23, R32.reuse, R11, R74 ;  /* 0x0000000b20177223 */ /* 0x040fe2000000004a */
[----:B------:R-:W-:Y:S01]  /*30a0*/  FFMA R28, R32, R14, R51 ;  /* 0x0000000e201c7223 */ /* 0x000fe20000000033 */
[----:B--2---:R-:W-:Y:S01]  /*30b0*/  FFMA R10, R40, R27, R69 ;  /* 0x0000001b280a7223 */ /* 0x004fe20000000045 */
[C---:B------:R-:W-:Y:S01]  /*30c0*/  FFMA R13, R27.reuse, R41, R48 ;  /* 0x000000291b0d7223 */ /* 0x040fe20000000030 */
[-C--:B------:R-:W-:Y:S01]  /*30d0*/  FFMA R14, R27, R42.reuse, R49 ;  /* 0x0000002a1b0e7223 */ /* 0x080fe20000000031 */
[----:B------:R-:W-:Y:S01]  /*30e0*/  FFMA R56, R29, R42, R24 ;  /* 0x0000002a1d387223 */ /* 0x000fe20000000018 */
[C---:B---3--:R-:W-:Y:S01]  /*30f0*/  FFMA R11, R5.reuse, R27, R46 ;  /* 0x0000001b050b7223 */ /* 0x048fe2000000002e */
[CC--:B------:R-:W-:Y:S01]  /*3100*/  FFMA R60, R5.reuse, R6.reuse, R26 ;  /* 0x00000006053c7223 */ /* 0x0c0fe2000000001a */
[----:B------:R-:W-:Y:S01]  /*3110*/  FFMA R43, R32, R15, R44 ;  /* 0x0000000f202b7223 */ /* 0x000fe2000000002c */
[----:B------:R-:W0:Y:S01]  /*3120*/  LDS.128 R24, [R2+0xc0] ;  /* 0x0000c00002187984 */ /* 0x000e220000000c00 */
[C---:B------:R-:W-:Y:S01]  /*3130*/  FFMA R62, R40.reuse, R6, R75 ;  /* 0x00000006283e7223 */ /* 0x040fe2000000004b */
[----:B------:R-:W-:Y:S01]  /*3140*/  FFMA R69, R40, R29, R45 ;  /* 0x0000001d28457223 */ /* 0x000fe2000000002d */
        /* <DEDUP_REMOVED lines=40> */
[CC--:B------:R-:W-:Y:S01]  /*33d0*/  FFMA R60, R45.reuse, R50.reuse, R41 ;  /* 0x000000322d3c7223 */ /* 0x0c0fe20000000029 */
[----:B------:R-:W-:Y:S01]  /*33e0*/  FFMA R45, R45, R51, R42 ;  /* 0x000000332d2d7223 */ /* 0x000fe2000000002a */
[----:B------:R-:W1:Y:S01]  /*33f0*/  LDS.128 R52, [R2+0x250] ;  /* 0x0002500002347984 */ /* 0x000e620000000c00 */
[C---:B------:R-:W-:Y:S01]  /*3400*/  FFMA R70, R34.reuse, R49, R23 ;  /* 0x0000003122467223 */ /* 0x040fe20000000017 */
[----:B------:R-:W-:Y:S01]  /*3410*/  FFMA R23, R34, R51, R18 ;  /* 0x0000003322177223 */ /* 0x000fe20000000012 */
[CC--:B------:R-:W-:Y:S01]  /*3420*/  FFMA R65, R39.reuse, R49.reuse, R28 ;  /* 0x0000003127417223 */ /* 0x0c0fe2000000001c */
        /* <DEDUP_REMOVED lines=14> */
[C---:B------:R-:W-:Y:S01]  /*3510*/  FFMA R34, R52.reuse, R49, R32 ;  /* 0x0000003134227223 */ /* 0x040fe20000000020 */
[----:B------:R-:W-:Y:S01]  /*3520*/  FFMA R50, R52, R50, R29 ;  /* 0x0000003234327223 */ /* 0x000fe2000000001d */
[----:B------:R-:W1:Y:S01]  /*3530*/  LDS.64 R14, [R3+0x2450] ;  /* 0x00245000030e7984 */ /* 0x000e620000000a00 */
        /* <DEDUP_REMOVED lines=10> */
[----:B------:R-:W-:Y:S01]  /*35e0*/  FFMA R51, R52, R51, R36 ;  /* 0x0000003334337223 */ /* 0x000fe20000000024 */
[CC--:B------:R-:W-:Y:S01]  /*35f0*/  FFMA R22, R26.reuse, R42.reuse, R37 ;  /* 0x0000002a1a167223 */ /* 0x0c0fe20000000025 */
[----:B------:R-:W-:Y:S01]  /*3600*/  FFMA R71, R26, R43, R24 ;  /* 0x0000002b1a477223 */ /* 0x000fe20000000018 */
[----:B------:R-:W3:Y:S01]  /*3610*/  LDS.128 R36, [R2+0x3e0] ;  /* 0x0003e00002247984 */ /* 0x000ee20000000c00 */
[-C--:B------:R-:W-:Y:S01]  /*3620*/  FFMA R24, R44, R53.reuse, R51 ;  /* 0x000000352c187223 */ /* 0x080fe20000000033 */
[----:B------:R-:W-:Y:S01]  /*3630*/  FFMA R77, R41, R53, R48 ;  /* 0x00000035294d7223 */ /* 0x000fe20000000030 */
[C---:B------:R-:W-:Y:S01]  /*3640*/  FFMA R75, R53.reuse, R42, R34 ;  /* 0x0000002a354b7223 */ /* 0x040fe20000000022 */
[-C--:B------:R-:W-:Y:S01]  /*3650*/  FFMA R63, R53, R43.reuse, R50 ;  /* 0x0000002b353f7223 */ /* 0x080fe20000000032 */
[C---:B------:R-:W-:Y:S01]  /*3660*/  FFMA R62, R41.reuse, R46, R62 ;  /* 0x0000002e293e7223 */ /* 0x040fe2000000003e */
[C---:B------:R-:W-:Y:S01]  /*3670*/  FFMA R34, R46.reuse, R42, R61 ;  /* 0x0000002a2e227223 */ /* 0x040fe2000000003d */
[----:B------:R-:W-:Y:S01]  /*3680*/  FFMA R52, R46, R43, R60 ;  /* 0x0000002b2e347223 */ /* 0x000fe2000000003c */
[C---:B------:R-:W-:Y:S01]  /*3690*/  FFMA R40, R44.reuse, R46, R45 ;  /* 0x0000002e2c287223 */ /* 0x040fe2000000002d */
        /* <DEDUP_REMOVED lines=39> */
[----:B------:R-:W3:Y:S01]  /*3910*/  LDS R9, [R3+0x264c] ;  /* 0x00264c0003097984 */ /* 0x000ee20000000800 */
        /* <DEDUP_REMOVED lines=58> */
[----:B------:R-:W-:Y:S01]  /*3cc0*/  FFMA R45, R45, R51, R42 ;  /* 0x000000332d2d7223 */ /* 0x000fe2000000002a */
[----:B------:R-:W1:Y:S01]  /*3cd0*/  LDS.128 R52, [R2+0x260] ;  /* 0x0002600002347984 */ /* 0x000e620000000c00 */
[----:B------:R-:W-:Y:S01]  /*3ce0*/  FFMA R60, R48, R34, R59 ;  /* 0x00000022303c7223 */ /* 0x000fe2000000003b */
[C---:B------:R-:W-:Y:S01]  /*3cf0*/  FFMA R62, R34.reuse, R49, R71 ;  /* 0x00000031223e7223 */ /* 0x040fe20000000047 */
[CC--:B------:R-:W-:Y:S01]  /*3d00*/  FFMA R64, R34.reuse, R50.reuse, R73 ;  /* 0x0000003222407223 */ /* 0x0c0fe20000000049 */
[----:B------:R-:W2:Y:S01]  /*3d10*/  LDS.128 R40, [R3+0x2a50] ;  /* 0x002a500003287984 */ /* 0x000ea20000000c00 */
[----:B------:R-:W-:Y:S01]  /*3d20*/  FFMA R59, R34, R51, R24 ;  /* 0x00000033223b7223 */ /* 0x000fe20000000018 */
[CC--:B------:R-:W-:Y:S01]  /*3d30*/  FFMA R70, R26.reuse, R49.reuse, R77 ;  /* 0x000000311a467223 */ /* 0x0c0fe2000000004d */
[-C--:B------:R-:W-:Y:S01]  /*3d40*/  FFMA R72, R26, R50.reuse, R69 ;  /* 0x000000321a487223 */ /* 0x080fe20000000045 */
[----:B------:R-:W3:Y:S01]  /*3d50*/  LDS R58, [R3+0x2a60] ;  /* 0x002a6000033a7984 */ /* 0x000ee20000000800 */
        /* <DEDUP_REMOVED lines=13> */
[CC--:B------:R-:W-:Y:S01]  /*3e30*/  FFMA R67, R29.reuse, R42.reuse, R24 ;  /* 0x0000002a1d437223 */ /* 0x0c0fe20000000018 */
[----:B------:R-:W-:Y:S01]  /*3e40*/  FFMA R51, R29, R43, R34 ;  /* 0x0000002b1d337223 */ /* 0x000fe20000000022 */
[----:B------:R-:W-:Y:S01]  /*3e50*/  FFMA R32, R6, R42, R9 ;  /* 0x0000002a06207223 */ /* 0x000fe20000000009 */
[C---:B---3--:R-:W-:Y:S01]  /*3e60*/  FFMA R28, R58.reuse, R29, R13 ;  /* 0x0000001d3a1c7223 */ /* 0x048fe2000000000d */
[C---:B------:R-:W-:Y:S01]  /*3e70*/  FFMA R29, R41.reuse, R6, R22 ;  /* 0x00000006291d7223 */ /* 0x040fe20000000016 */
[----:B------:R-:W-:Y:S01]  /*3e80*/  FFMA R9, R41, R27, R68 ;  /* 0x0000001b29097223 */ /* 0x000fe20000000044 */
[C---:B------:R-:W-:Y:S01]  /*3e90*/  FFMA R70, R27.reuse, R42, R70 ;  /* 0x0000002a1b467223 */ /* 0x040fe20000000046 */
[----:B------:R-:W-:Y:S01]  /*3ea0*/  FFMA R13, R27, R43, R72 ;  /* 0x0000002b1b0d7223 */ /* 0x000fe20000000048 */
[----:B------:R-:W-:Y:S01]  /*3eb0*/  FFMA R22, R58, R27, R63 ;  /* 0x0000001b3a167223 */ /* 0x000fe2000000003f */
[----:B------:R-:W-:Y:S01]  /*3ec0*/  FFMA R69, R6, R43, R4 ;  /* 0x0000002b06457223 */ /* 0x000fe20000000004 */
[----:B------:R-:W0:Y:S01]  /*3ed0*/  LDS.128 R24, [R2+0x1e0] ;  /* 0x0001e00002187984 */ /* 0x000e220000000c00 */
[C---:B------:R-:W-:Y:S01]  /*3ee0*/  FFMA R6, R58.reuse, R6, R37 ;  /* 0x000000063a067223 */ /* 0x040fe20000000025 */
[-C--:B------:R-:W-:Y:S01]  /*3ef0*/  FFMA R73, R53, R42.reuse, R10 ;  /* 0x0000002a35497223 */ /* 0x080fe2000000000a */
[----:B------:R-:W-:Y:S01]  /*3f00*/  FFMA R4, R58, R53, R11 ;  /* 0x000000353a047223 */ /* 0x000fe2000000000b */
[----:B------:R-:W1:Y:S01]  /*3f10*/  LDS.128 R36, [R2+0x3f0] ;  /* 0x0003f00002247984 */ /* 0x000e620000000c00 */
[C---:B------:R-:W-:Y:S01]  /*3f20*/  FFMA R34, R46.reuse, R42, R61 ;  /* 0x0000002a2e227223 */ /* 0x040fe2000000003d */
[CC--:B------:R-:W-:Y:S01]  /*3f30*/  FFMA R63, R41.reuse, R46.reuse, R56 ;  /* 0x0000002e293f7223 */ /* 0x0c0fe20000000038 */
[----:B------:R-:W-:Y:S01]  /*3f40*/  FFMA R61, R46, R43, R44 ;  /* 0x0000002b2e3d7223 */ /* 0x000fe2000000002c */
[----:B------:R-:W2:Y:S01]  /*3f50*/  LDS.64 R10, [R3+0x2c58] ;  /* 0x002c5800030a7984 */ /* 0x000ea20000000a00 */
[----:B------:R-:W-:Y:S01]  /*3f60*/  FFMA R75, R41, R53, R48 ;  /* 0x00000035294b7223 */ /* 0x000fe20000000030 */
[----:B------:R-:W-:Y:S01]  /*3f70*/  FFMA R71, R53, R43, R50 ;  /* 0x0000002b35477223 */ /* 0x000fe20000000032 */
[C---:B------:R-:W-:Y:S01]  /*3f80*/  FFMA R46, R58.reuse, R46, R45 ;  /* 0x0000002e3a2e7223 */ /* 0x040fe2000000002d */
[----:B------:R-:W3:Y:S01]  /*3f90*/  LDS.64 R14, [R3+0x2c60] ;  /* 0x002c6000030e7984 */ /* 0x000ee20000000a00 */
        /* <DEDUP_REMOVED lines=270> */
[----:B------:R-:W2:Y:S01]  /*5080*/  LDS.64 R4, [R3+0x3c78] ;  /* 0x003c780003047984 */ /* 0x000ea20000000a00 */
[C---:B------:R-:W-:Y:S01]  /*5090*/  FFMA R73, R53.reuse, R42, R18 ;  /* 0x0000002a35497223 */ /* 0x040fe20000000012 */
[----:B------:R-:W-:Y:S01]  /*50a0*/  FFMA R75, R53, R43, R14 ;  /* 0x0000002b354b7223 */ /* 0x000fe2000000000e */
[----:B------:R-:W-:Y:S01]  /*50b0*/  FFMA R53, R68, R53, R11 ;  /* 0x0000003544357223 */ /* 0x000fe2000000000b */
[C---:B------:R-:W-:Y:S01]  /*50c0*/  FFMA R24, R41.reuse, R26, R24 ;  /* 0x0000001a29187223 */ /* 0x040fe20000000018 */
[----:B------:R-:W4:Y:S01]  /*50d0*/  LDS.64 R10, [R3+0x3c80] ;  /* 0x003c8000030a7984 */ /* 0x000f220000000a00 */
[C---:B------:R-:W-:Y:S01]  /*50e0*/  FFMA R40, R26.reuse, R42, R13 ;  /* 0x0000002a1a287223 */ /* 0x040fe2000000000d */
        /* <DEDUP_REMOVED lines=10> */
[----:B------:R-:W0:Y:S01]  /*5190*/  LDS R14, [R3+0x3e7c] ;  /* 0x003e7c00030e7984 */ /* 0x000e220000000800 */
[----:B------:R-:W-:Y:S01]  /*51a0*/  FFMA R45, R41, R35, R70 ;  /* 0x00000023292d7223 */ /* 0x000fe20000000046 */
[CC--:B------:R-:W-:Y:S01]  /*51b0*/  FFMA R61, R35.reuse, R42.reuse, R72 ;  /* 0x0000002a233d7223 */ /* 0x0c0fe20000000048 */
[----:B------:R-:W-:Y:S01]  /*51c0*/  FFMA R77, R35, R43, R74 ;  /* 0x0000002b234d7223 */ /* 0x000fe2000000004a */
[C---:B---3--:R-:W-:Y:S01]  /*51d0*/  FFMA R30, R36.reuse, R41, R33 ;  /* 0x00000029241e7223 */ /* 0x048fe20000000021 */
[C---:B------:R-:W-:Y:S01]  /*51e0*/  FFMA R28, R36.reuse, R43, R28 ;  /* 0x0000002b241c7223 */ /* 0x040fe2000000001c */
[----:B------:R3:W5:Y:S01]  /*51f0*/  LDS.128 R32, [R3+0x3e80] ;  /* 0x003e800003207984 */ /* 0x0007620000000c00 */
        /* <DEDUP_REMOVED lines=14> */
[-C--:B---3--:R-:W-:Y:S01]  /*52e0*/  FFMA R3, R47, R5.reuse, R2 ;  /* 0x000000052f037223 */ /* 0x088fe20000000002 */
[-C--:B------:R-:W-:Y:S01]  /*52f0*/  FFMA R13, R6, R5.reuse, R9 ;  /* 0x00000005060d7223 */ /* 0x080fe20000000009 */
[-C--:B------:R-:W-:Y:S01]  /*5300*/  FFMA R19, R27, R5.reuse, R40 ;  /* 0x000000051b137223 */ /* 0x080fe20000000028 */
[----:B------:R-:W-:Y:S01]  /*5310*/  FFMA R4, R16, R5, R25 ;  /* 0x0000000510047223 */ /* 0x000fe20000000019 */
[C---:B----4-:R-:W-:Y:S01]  /*5320*/  FFMA R2, R10.reuse, R6, R15 ;  /* 0x000000060a027223 */ /* 0x050fe2000000000f */
        /* <DEDUP_REMOVED lines=23> */
[----:B------:R-:W-:Y:S01]  /*54a0*/  FFMA R16, R14, R12, R29 ;  /* 0x0000000c0e107223 */ /* 0x000fe2000000001d */
[----:B-----5:R-:W-:Y:S01]  /*54b0*/  FFMA R72, R32, R8, R19 ;  /* 0x0000000820487223 */ /* 0x020fe20000000013 */
        /* <DEDUP_REMOVED lines=28> */
.L_x_756:
        /* <DEDUP_REMOVED lines=35> */
[C---:B------:R-:W-:Y:S01]  /*58b0*/  LOP3.LUT R2, R13.reuse, 0xfffffffd, RZ, 0xc0, !PT ;  /* 0xfffffffd0d027812 */ /* 0x040fe200078ec0ff */
[----:B------:R-:W-:Y:S01]  /*58c0*/  FMUL R53, R12, R53 ;  /* 0x000000350c357220 */ /* 0x000fe20000400000 */
[----:B------:R-:W-:-:S03]  /*58d0*/  LOP3.LUT R4, R13, 0x2, RZ, 0xc0, !PT ;  /* 0x000000020d047812 */ /* 0x000fc600078ec0ff */
[----:B------:R0:W5:Y:S01]  /*58e0*/  LD.E R5, desc[UR14][R2.64] ;  /* 0x0000000e02057980 */ /* 0x000162000c101900 */
[----:B------:R-:W-:Y:S01]  /*58f0*/  ISETP.EQ.U32.AND P6, PT, R4, RZ, PT ;  /* 0x000000ff0400720c */ /* 0x000fe20003fc2070 */
[----:B------:R-:W-:Y:S01]  /*5900*/  HFMA2 R4, -RZ, RZ, 0, 0.19775390625 ;  /* 0x00003254ff047431 */ /* 0x000fe200000001ff */
[----:B------:R-:W-:-:S04]  /*5910*/  F2FP.BF16.F32.PACK_AB R53, RZ, R53 ;  /* 0x00000035ff35723e */ /* 0x000fc800000010ff */
[----:B------:R-:W-:-:S07]  /*5920*/  SEL R14, R4, 0x7610, P6 ;  /* 0x00007610040e7807 */ /* 0x000fce0003000000 */
.L_x_775:
[----:B-----5:R-:W-:-:S05]  /*5930*/  HADD2.BF16_V2 R4, R5, R53.H0_H0 ;  /* 0x2000003505047230 */ /* 0x020fca0000200000 */
[----:B------:R-:W-:-:S06]  /*5940*/  PRMT R4, R5, R14, R4 ;  /* 0x0000000e05047216 */ /* 0x000fcc0000000004 */
[----:B------:R-:W2:Y:S02]  /*5950*/  ATOM.E.CAS.STRONG.GPU PT, R4, [R2], R5, R4 ;  /* 0x000000050204738b */ /* 0x000ea400001ee104 */
[----:B--2---:R-:W-:Y:S02]  /*5960*/  ISETP.NE.U32.AND P6, PT, R4, R5, PT ;  /* 0x000000050400720c */ /* 0x004fe40003fc5070 */
[----:B------:R-:W-:-:S11]  /*5970*/  MOV R5, R4 ;  /* 0x0000000400057202 */ /* 0x000fd60000000f00 */
[----:B------:R-:W-:Y:S05]  /*5980*/  @P6 BRA `(.L_x_775) ;  /* 0xfffffffc00e86947 */ /* 0x000fea000383ffff */
.L_x_774:
[----:B------:R-:W-:Y:S05]  /*5990*/  BSYNC.RECONVERGENT B1 ;  /* 0x0000000000017941 */ /* 0x000fea0003800200 */
.L_x_773:
[----:B------:R-:W-:Y:S04]  /*59a0*/  BSSY.RECONVERGENT B1, `(.L_x_776) ;  /* 0x0000012000017945 */ /* 0x000fe80003800200 */
[----:B------:R-:W-:Y:S05]  /*59b0*/  @P0 BRA `(.L_x_777) ;  /* 0x0000000000400947 */ /* 0x000fea0003800000 */
[----:B------:R-:W-:Y:S01]  /*59c0*/  IADD3 R17, P0, PT, R13, 0x2, RZ ;  /* 0x000000020d117810 */ /* 0x000fe20007f1e0ff */
[----:B------:R-:W-:Y:S01]  /*59d0*/  FMUL R52, R12, R52 ;  /* 0x000000340c347220 */ /* 0x000fe20000400000 */
[----:B------:R-:W-:Y:S02]  /*59e0*/  MOV R21, 0x3254 ;  /* 0x0000325400157802 */ /* 0x000fe40000000f00 */
[----:B------:R-:W-:Y:S02]  /*59f0*/  IADD3.X R5, PT, PT, RZ, R3, RZ, P0, !PT ;  /* 0x00000003ff057210 */ /* 0x000fe400007fe4ff */
[C---:B------:R-:W-:Y:S02]  /*5a00*/  LOP3.LUT R4, R17.reuse, 0xfffffffd, RZ, 0xc0, !PT ;  /* 0xfffffffd11047812 */ /* 0x040fe400078ec0ff */
[----:B------:R-:W-:Y:S02]  /*5a10*/  LOP3.LUT R14, R17, 0x2, RZ, 0xc0, !PT ;  /* 0x00000002110e7812 */ /* 0x000fe400078ec0ff */
[----:B------:R-:W-:Y:S01]  /*5a20*/  F2FP.BF16.F32.PACK_AB R52, RZ, R52 ;  /* 0x00000034ff34723e */ /* 0x000fe200000010ff */
[----:B------:R1:W5:Y:S01]  /*5a30*/  LD.E R15, desc[UR14][R4.64] ;  /* 0x0000000e040f7980 */ /* 0x000362000c101900 */
[----:B------:R-:W-:-:S04]  /*5a40*/  ISETP.EQ.U32.AND P0, PT, R14, RZ, PT ;  /* 0x000000ff0e00720c */ /* 0x000fc80003f02070 */
[----:B------:R-:W-:-:S09]  /*5a50*/  SEL R21, R21, 0x7610, P0 ;  /* 0x0000761015157807 */ /* 0x000fd20000000000 */
.L_x_778:
[----:B-----5:R-:W-:-:S05]  /*5a60*/  HADD2.BF16_V2 R14, R15, R52.H0_H0 ;  /* 0x200000340f0e7230 */ /* 0x020fca0000200000 */
[----:B------:R-:W-:-:S06]  /*5a70*/  PRMT R14, R15, R21, R14 ;  /* 0x000000150f0e7216 */ /* 0x000fcc000000000e */
[----:B------:R-:W2:Y:S02]  /*5a80*/  ATOM.E.CAS.STRONG.GPU PT, R14, [R4], R15, R14 ;  /* 0x0000000f040e738b */ /* 0x000ea400001ee10e */
[----:B--2---:R-:W-:Y:S02]  /*5a90*/  ISETP.NE.U32.AND P0, PT, R14, R15, PT ;  /* 0x0000000f0e00720c */ /* 0x004fe40003f05070 */
[----:B------:R-:W-:-:S11]  /*5aa0*/  MOV R15, R14 ;  /* 0x0000000e000f7202 */ /* 0x000fd60000000f00 */
[----:B------:R-:W-:Y:S05]  /*5ab0*/  @P0 BRA `(.L_x_778) ;  /* 0xfffffffc00e80947 */ /* 0x000fea000383ffff */
.L_x_777:
[----:B------:R-:W-:Y:S05]  /*5ac0*/  BSYNC.RECONVERGENT B1 ;  /* 0x0000000000017941 */ /* 0x000fea0003800200 */
.L_x_776:
[----:B------:R-:W-:Y:S04]  /*5ad0*/  BSSY.RECONVERGENT B1, `(.L_x_779) ;  /* 0x0000012000017945 */ /* 0x000fe80003800200 */
[----:B------:R-:W-:Y:S05]  /*5ae0*/  @P4 BRA `(.L_x_780) ;  /* 0x0000000000404947 */ /* 0x000fea0003800000 */
[----:B------:R-:W-:Y:S01]  /*5af0*/  IADD3 R17, P0, PT, R13, 0x4, RZ ;  /* 0x000000040d117810 */ /* 0x000fe20007f1e0ff */
[----:B------:R-:W-:Y:S02]  /*5b00*/  HFMA2 R21, -RZ, RZ, 0, 0.19775390625 ;  /* 0x00003254ff157431 */ /* 0x000fe400000001ff */
[----:B------:R-:W-:Y:S01]  /*5b10*/  FMUL R57, R12, R57 ;  /* 0x000000390c397220 */ /* 0x000fe20000400000 */
[----:B-1----:R-:W-:Y:S02]  /*5b20*/  IADD3.X R5, PT, PT, RZ, R3, RZ, P0, !PT ;  /* 0x00000003ff057210 */ /* 0x002fe400007fe4ff */
[C---:B------:R-:W-:Y:S02]  /*5b30*/  LOP3.LUT R4, R17.reuse, 0xfffffffd, RZ, 0xc0, !PT ;  /* 0xfffffffd11047812 */ /* 0x040fe400078ec0ff */
[----:B------:R-:W-:Y:S02]  /*5b40*/  LOP3.LUT R14, R17, 0x2, RZ, 0xc0, !PT ;  /* 0x00000002110e7812 */ /* 0x000fe400078ec0ff */
[----:B------:R-:W-:Y:S01]  /*5b50*/  F2FP.BF16.F32.PACK_AB R57, RZ, R57 ;  /* 0x00000039ff39723e */ /* 0x000fe200000010ff */
[----:B------:R1:W5:Y:S01]  /*5b60*/  LD.E R15, desc[UR14][R4.64] ;  /* 0x0000000e040f7980 */ /* 0x000362000c101900 */
[----:B------:R-:W-:-:S04]  /*5b70*/  ISETP.EQ.U32.AND P0, PT, R14, RZ, PT ;  /* 0x000000ff0e00720c */ /* 0x000fc80003f02070 */
[----:B------:R-:W-:-:S09]  /*5b80*/  SEL R21, R21, 0x7610, P0 ;  /* 0x0000761015157807 */ /* 0x000fd20000000000 */
.L_x_781:
[----:B-----5:R-:W-:-:S05]  /*5b90*/  HADD2.BF16_V2 R14, R15, R57.H0_H0 ;  /* 0x200000390f0e7230 */ /* 0x020fca0000200000 */
[----:B------:R-:W-:-:S06]  /*5ba0*/  PRMT R14, R15, R21, R14 ;  /* 0x000000150f0e7216 */ /* 0x000fcc000000000e */
[----:B------:R-:W2:Y:S02]  /*5bb0*/  ATOM.E.CAS.STRONG.GPU PT, R14, [R4], R15, R14 ;  /* 0x0000000f040e738b */ /* 0x000ea400001ee10e */
[----:B--2---:R-:W-:Y:S02]  /*5bc0*/  ISETP.NE.U32.AND P0, PT, R14, R15, PT ;  /* 0x0000000f0e00720c */ /* 0x004fe40003f05070 */
[----:B------:R-:W-:-:S11]  /*5bd0*/  MOV R15, R14 ;  /* 0x0000000e000f7202 */ /* 0x000fd60000000f00 */
[----:B------:R-:W-:Y:S05]  /*5be0*/  @P0 BRA `(.L_x_781) ;  /* 0xfffffffc00e80947 */ /* 0x000fea000383ffff */
.L_x_780:
[----:B------:R-:W-:Y:S05]  /*5bf0*/  BSYNC.RECONVERGENT B1 ;  /* 0x0000000000017941 */ /* 0x000fea0003800200 */
.L_x_779:
[----:B------:R-:W-:Y:S05]  /*5c00*/  @P5 BRA `(.L_x_772) ;  /* 0x0000000000405947 */ /* 0x000fea0003800000 */
[----:B------:R-:W-:Y:S01]  /*5c10*/  IADD3 R13, P0, PT, R13, 0x6, RZ ;  /* 0x000000060d0d7810 */ /* 0x000fe20007f1e0ff */
[----:B------:R-:W-:Y:S01]  /*5c20*/  FMUL R12, R12, R74 ;  /* 0x0000004a0c0c7220 */ /* 0x000fe20000400000 */
[----:B------:R-:W-:Y:S02]  /*5c30*/  MOV R14, 0x3254 ;  /* 0x00003254000e7802 */ /* 0x000fe40000000f00 */
[----:B0-----:R-:W-:Y:S02]  /*5c40*/  IADD3.X R3, PT, PT, RZ, R3, RZ, P0, !PT ;  /* 0x00000003ff037210 */ /* 0x001fe400007fe4ff */
[C---:B------:R-:W-:Y:S02]  /*5c50*/  LOP3.LUT R2, R13.reuse, 0xfffffffd, RZ, 0xc0, !PT ;  /* 0xfffffffd0d027812 */ /* 0x040fe400078ec0ff */
[----:B-1----:R-:W-:Y:S02]  /*5c60*/  LOP3.LUT R4, R13, 0x2, RZ, 0xc0, !PT ;  /* 0x000000020d047812 */ /* 0x002fe400078ec0ff */
[----:B------:R-:W-:Y:S01]  /*5c70*/  F2FP.BF16.F32.PACK_AB R12, RZ, R12 ;  /* 0x0000000cff0c723e */ /* 0x000fe200000010ff */
[----:B------:R0:W5:Y:S01]  /*5c80*/  LD.E R5, desc[UR14][R2.64] ;  /* 0x0000000e02057980 */ /* 0x000162000c101900 */
[----:B------:R-:W-:-:S04]  /*5c90*/  ISETP.EQ.U32.AND P0, PT, R4, RZ, PT ;  /* 0x000000ff0400720c */ /* 0x000fc80003f02070 */
[----:B------:R-:W-:-:S09]  /*5ca0*/  SEL R14, R14, 0x7610, P0 ;  /* 0x000076100e0e7807 */ /* 0x000fd20000000000 */
.L_x_782:
[----:B-----5:R-:W-:-:S05]  /*5cb0*/  HADD2.BF16_V2 R4, R5, R12.H0_H0 ;  /* 0x2000000c05047230 */ /* 0x020fca0000200000 */
[----:B------:R-:W-:-:S06]  /*5cc0*/  PRMT R4, R5, R14, R4 ;  /* 0x0000000e05047216 */ /* 0x000fcc0000000004 */
[----:B------:R-:W2:Y:S02]  /*5cd0*/  ATOM.E.CAS.STRONG.GPU PT, R4, [R2], R5, R4 ;  /* 0x000000050204738b */ /* 0x000ea400001ee104 */
[----:B--2---:R-:W-:Y:S02]  /*5ce0*/  ISETP.NE.U32.AND P0, PT, R4, R5, PT ;  /* 0x000000050400720c */ /* 0x004fe40003f05070 */
[----:B------:R-:W-:-:S11]  /*5cf0*/  MOV R5, R4 ;  /* 0x0000000400057202 */ /* 0x000fd60000000f00 */
[----:B------:R-:W-:Y:S05]  /*5d00*/  @P0 BRA `(.L_x_782) ;  /* 0xfffffffc00e80947 */ /* 0x000fea000383ffff */
.L_x_772:
[----:B------:R-:W-:Y:S05]  /*5d10*/  BSYNC.RECONVERGENT B0 ;  /* 0x0000000000007941 */ /* 0x000fea0003800200 */
.L_x_771:
[----:B0-----:R-:W-:Y:S01]  /*5d20*/  IADD3 R2, PT, PT, R8, 0x1, RZ ;  /* 0x0000000108027810 */ /* 0x001fe20007ffe0ff */
[----:B------:R-:W-:Y:S03]  /*5d30*/  BSSY.RECONVERGENT B0, `(.L_x_783) ;  /* 0x0000059000007945 */ /* 0x000fe60003800200 */
[----:B------:R-:W-:-:S13]  /*5d40*/  ISETP.GE.AND P0, PT, R2, UR10, PT ;  /* 0x0000000a02007c0c */ /* 0x000fda000bf06270 */
[----:B------:R-:W-:Y:S05]  /*5d50*/  @P0 BRA `(.L_x_784) ;  /* 0x0000000400580947 */ /* 0x000fea0003800000 */
[----:B------:R-:W0:Y:S01]  /*5d60*/  LDS R2, [R6+UR12+0x4] ;  /* 0x0000040c06027984 */ /* 0x000e220008000800 */
[----:B------:R-:W0:Y:S01]  /*5d70*/  LDCU UR11, c[0x0][0x3b0] ;  /* 0x00007600ff0b77ac */ /* 0x000e220008000800 */
[----:B------:R-:W-:Y:S01]  /*5d80*/  ISETP.LT.AND P6, PT, R7, UR13, PT ;  /* 0x0000000d07007c0c */ /* 0x000fe2000bfc1270 */
[----:B------:R-:W-:Y:S01]  /*5d90*/  BSSY.RECONVERGENT B1, `(.L_x_785) ;  /* 0x000001b000017945 */ /* 0x000fe20003800200 */
[----:B------:R2:W3:Y:S01]  /*5da0*/  LDS R13, [R6+UR5+0x4] ;  /* 0x00000405060d7984 */ /* 0x0004e20008000800 */
[----:B------:R-:W4:Y:S01]  /*5db0*/  LDCU.64 UR16, c[0x0][0x3a8] ;  /* 0x00007500ff1077ac */ /* 0x000f220008000a00 */
[----:B------:R-:W-:Y:S01]  /*5dc0*/  ISETP.GE.AND P5, PT, R10, UR9, PT ;  /* 0x000000090a007c0c */ /* 0x000fe2000bfa6270 */
[----:B0-----:R-:W-:-:S05]  /*5dd0*/  IMAD R2, R2, UR11, RZ ;  /* 0x0000000b02027c24 */ /* 0x001fca000f8e02ff */
[--C-:B------:R-:W-:Y:S02]  /*5de0*/  SHF.R.S32.HI R3, RZ, 0x1f, R2.reuse ;  /* 0x0000001fff037819 */ /* 0x100fe40000011402 */
[----:B------:R-:W-:-:S04]  /*5df0*/  IADD3 R2, P0, P4, R7, UR4, R2 ;  /* 0x0000000407027c10 */ /* 0x000fc8000fc1e002 */
[----:B------:R-:W-:Y:S02]  /*5e00*/  IADD3.X R3, PT, PT, RZ, R3, RZ, P0, P4 ;  /* 0x00000003ff037210 */ /* 0x000fe400007e84ff */
[C---:B----4-:R-:W-:Y:S02]  /*5e10*/  LEA R15, P0, R2.reuse, UR16, 0x1 ;  /* 0x00000010020f7c11 */ /* 0x050fe4000f8008ff */
[----:B------:R-:W-:Y:S02]  /*5e20*/  ISETP.GE.AND P4, PT, R11, UR9, PT ;  /* 0x000000090b007c0c */ /* 0x000fe4000bf86270 */
[----:B------:R-:W-:Y:S02]  /*5e30*/  LEA.HI.X R3, R2, UR17, R3, 0x1, P0 ;  /* 0x0000001102037c11 */ /* 0x000fe400080f0c03 */
[----:B------:R-:W-:Y:S01]  /*5e40*/  ISETP.GE.AND P0, PT, R9, UR9, PT ;  /* 0x0000000909007c0c */ /* 0x000fe2000bf06270 */
[----:B--23--:R-:W-:-:S12]  /*5e50*/  @!P6 BRA `(.L_x_786) ;  /* 0x000000000038e947 */ /* 0x00cfd80003800000 */
[C---:B------:R-:W-:Y:S01]  /*5e60*/  LOP3.LUT R2, R15.reuse, 0xfffffffd, RZ, 0xc0, !PT ;  /* 0xfffffffd0f027812 */ /* 0x040fe200078ec0ff */
[----:B------:R-:W-:Y:S01]  /*5e70*/  HFMA2 R12, -RZ, RZ, 0, 0.19775390625 ;  /* 0x00003254ff0c7431 */ /* 0x000fe200000001ff */
[----:B-1----:R-:W-:Y:S01]  /*5e80*/  LOP3.LUT R4, R15, 0x2, RZ, 0xc0, !PT ;  /* 0x000000020f047812 */ /* 0x002fe200078ec0ff */
[----:B------:R-:W-:Y:S02]  /*5e90*/  FMUL R54, R13, R54 ;  /* 0x000000360d367220 */ /* 0x000fe40000400000 */
[----:B------:R0:W5:Y:S01]  /*5ea0*/  LD.E R5, desc[UR14][R2.64] ;  /* 0x0000000e02057980 */ /* 0x000162000c101900 */
[----:B------:R-:W-:Y:S02]  /*5eb0*/  ISETP.EQ.U32.AND P6, PT, R4, RZ, PT ;  /* 0x000000ff0400720c */ /* 0x000fe40003fc2070 */
[----:B------:R-:W-:Y:S02]  /*5ec0*/  F2FP.BF16.F32.PACK_AB R54, RZ, R54 ;  /* 0x00000036ff36723e */ /* 0x000fe400000010ff */
[----:B------:R-:W-:-:S09]  /*5ed0*/  SEL R12, R12, 0x7610, P6 ;  /* 0x000076100c0c7807 */ /* 0x000fd20003000000 */
.L_x_787:
[----:B-----5:R-:W-:-:S05]  /*5ee0*/  HADD2.BF16_V2 R4, R5, R54.H0_H0 ;  /* 0x2000003605047230 */ /* 0x020fca0000200000 */
[----:B------:R-:W-:-:S06]  /*5ef0*/  PRMT R4, R5, R12, R4 ;  /* 0x0000000c05047216 */ /* 0x000fcc0000000004 */
[----:B------:R-:W2:Y:S02]  /*5f00*/  ATOM.E.CAS.STRONG.GPU PT, R4, [R2], R5, R4 ;  /* 0x000000050204738b */ /* 0x000ea400001ee104 */
[----:B--2---:R-:W-:Y:S02]  /*5f10*/  ISETP.NE.U32.AND P6, PT, R4, R5, PT ;  /* 0x000000050400720c */ /* 0x004fe40003fc5070 */
[----:B------:R-:W-:-:S11]  /*5f20*/  MOV R5, R4 ;  /* 0x0000000400057202 */ /* 0x000fd60000000f00 */
[----:B------:R-:W-:Y:S05]  /*5f30*/  @P6 BRA `(.L_x_787) ;  /* 0xfffffffc00e86947 */ /* 0x000fea000383ffff */
.L_x_786:
[----:B------:R-:W-:Y:S05]  /*5f40*/  BSYNC.RECONVERGENT B1 ;  /* 0x0000000000017941 */ /* 0x000fea0003800200 */
.L_x_785:
[----:B------:R-:W-:Y:S04]  /*5f50*/  BSSY.RECONVERGENT B1, `(.L_x_788) ;  /* 0x0000012000017945 */ /* 0x000fe80003800200 */
[----:B------:R-:W-:Y:S05]  /*5f60*/  @P0 BRA `(.L_x_789) ;  /* 0x0000000000400947 */ /* 0x000fea0003800000 */
[----:B------:R-:W-:Y:S01]  /*5f70*/  IADD3 R21, P0, PT, R15, 0x2, RZ ;  /* 0x000000020f157810 */ /* 0x000fe20007f1e0ff */
[----:B------:R-:W-:Y:S01]  /*5f80*/  FMUL R72, R13, R72 ;  /* 0x000000480d487220 */ /* 0x000fe20000400000 */
[----:B------:R-:W-:Y:S02]  /*5f90*/  MOV R14, 0x3254 ;  /* 0x00003254000e7802 */ /* 0x000fe40000000f00 */
[----:B-1----:R-:W-:Y:S02]  /*5fa0*/  IADD3.X R5, PT, PT, RZ, R3, RZ, P0, !PT ;  /* 0x00000003ff057210 */ /* 0x002fe400007fe4ff */
[C---:B------:R-:W-:Y:S02]  /*5fb0*/  LOP3.LUT R4, R21.reuse, 0xfffffffd, RZ, 0xc0, !PT ;  /* 0xfffffffd15047812 */ /* 0x040fe400078ec0ff */
[----:B------:R-:W-:Y:S02]  /*5fc0*/  LOP3.LUT R12, R21, 0x2, RZ, 0xc0, !PT ;  /* 0x00000002150c7812 */ /* 0x000fe400078ec0ff */
[----:B------:R-:W-:Y:S01]  /*5fd0*/  F2FP.BF16.F32.PACK_AB R72, RZ, R72 ;  /* 0x00000048ff48723e */ /* 0x000fe200000010ff */
[----:B------:R1:W5:Y:S01]  /*5fe0*/  LD.E R17, desc[UR14][R4.64] ;  /* 0x0000000e04117980 */ /* 0x000362000c101900 */
[----:B------:R-:W-:-:S04]  /*5ff0*/  ISETP.EQ.U32.AND P0, PT, R12, RZ, PT ;  /* 0x000000ff0c00720c */ /* 0x000fc80003f02070 */
[----:B------:R-:W-:-:S09]  /*6000*/  SEL R14, R14, 0x7610, P0 ;  /* 0x000076100e0e7807 */ /* 0x000fd20000000000 */
.L_x_790:
[----:B-----5:R-:W-:-:S05]  /*6010*/  HADD2.BF16_V2 R12, R17, R72.H0_H0 ;  /* 0x20000048110c7230 */ /* 0x020fca0000200000 */
[----:B------:R-:W-:-:S06]  /*6020*/  PRMT R12, R17, R14, R12 ;  /* 0x0000000e110c7216 */ /* 0x000fcc000000000c */
[----:B------:R-:W2:Y:S02]  /*6030*/  ATOM.E.CAS.STRONG.GPU PT, R12, [R4], R17, R12 ;  /* 0x00000011040c738b */ /* 0x000ea400001ee10c */
[----:B--2---:R-:W-:Y:S02]  /*6040*/  ISETP.NE.U32.AND P0, PT, R12, R17, PT ;  /* 0x000000110c00720c */ /* 0x004fe40003f05070 */
[----:B------:R-:W-:-:S11]  /*6050*/  MOV R17, R12 ;  /* 0x0000000c00117202 */ /* 0x000fd60000000f00 */
[----:B------:R-:W-:Y:S05]  /*6060*/  @P0 BRA `(.L_x_790) ;  /* 0xfffffffc00e80947 */ /* 0x000fea000383ffff */
.L_x_789:
[----:B------:R-:W-:Y:S05]  /*6070*/  BSYNC.RECONVERGENT B1 ;  /* 0x0000000000017941 */ /* 0x000fea0003800200 */
.L_x_788:
        /* <DEDUP_REMOVED lines=12> */
.L_x_793:
[----:B-----5:R-:W-:-:S05]  /*6140*/  HADD2.BF16_V2 R12, R17, R59.H0_H0 ;  /* 0x2000003b110c7230 */ /* 0x020fca0000200000 */
[----:B------:R-:W-:-:S06]  /*6150*/  PRMT R12, R17, R14, R12 ;  /* 0x0000000e110c7216 */ /* 0x000fcc000000000c */
[----:B------:R-:W2:Y:S02]  /*6160*/  ATOM.E.CAS.STRONG.GPU PT, R12, [R4], R17, R12 ;  /* 0x00000011040c738b */ /* 0x000ea400001ee10c */
[----:B--2---:R-:W-:Y:S02]  /*6170*/  ISETP.NE.U32.AND P0, PT, R12, R17, PT ;  /* 0x000000110c00720c */ /* 0x004fe40003f05070 */
[----:B------:R-:W-:-:S11]  /*6180*/  MOV R17, R12 ;  /* 0x0000000c00117202 */ /* 0x000fd60000000f00 */
[----:B------:R-:W-:Y:S05]  /*6190*/  @P0 BRA `(.L_x_793) ;  /* 0xfffffffc00e80947 */ /* 0x000fea000383ffff */
.L_x_792:
[----:B------:R-:W-:Y:S05]  /*61a0*/  BSYNC.RECONVERGENT B1 ;  /* 0x0000000000017941 */ /* 0x000fea0003800200 */
.L_x_791:
        /* <DEDUP_REMOVED lines=11> */
.L_x_794:
[----:B-----5:R-:W-:-:S05]  /*6260*/  HADD2.BF16_V2 R4, R5, R13.H0_H0 ;  /* 0x2000000d05047230 */ /* 0x020fca0000200000 */
[----:B------:R-:W-:-:S06]  /*6270*/  PRMT R4, R5, R12, R4 ;  /* 0x0000000c05047216 */ /* 0x000fcc0000000004 */
[----:B------:R-:W2:Y:S02]  /*6280*/  ATOM.E.CAS.STRONG.GPU PT, R4, [R2], R5, R4 ;  /* 0x000000050204738b */ /* 0x000ea400001ee104 */
[----:B--2---:R-:W-:Y:S02]  /*6290*/  ISETP.NE.U32.AND P0, PT, R4, R5, PT ;  /* 0x000000050400720c */ /* 0x004fe40003f05070 */
[----:B------:R-:W-:-:S11]  /*62a0*/  MOV R5, R4 ;  /* 0x0000000400057202 */ /* 0x000fd60000000f00 */
[----:B------:R-:W-:Y:S05]  /*62b0*/  @P0 BRA `(.L_x_794) ;  /* 0xfffffffc00e80947 */ /* 0x000fea000383ffff */
.L_x_784:
[----:B------:R-:W-:Y:S05]  /*62c0*/  BSYNC.RECONVERGENT B0 ;  /* 0x0000000000007941 */ /* 0x000fea0003800200 */
.L_x_783:
        /* <DEDUP_REMOVED lines=28> */
.L_x_799:
[----:B-----5:R-:W-:-:S05]  /*6490*/  HADD2.BF16_V2 R4, R5, R23.H0_H0 ;  /* 0x2000001705047230 */ /* 0x020fca0000200000 */
[----:B------:R-:W-:-:S06]  /*64a0*/  PRMT R4, R5, R14, R4 ;  /* 0x0000000e05047216 */ /* 0x000fcc0000000004 */
[----:B------:R-:W2:Y:S02]  /*64b0*/  ATOM.E.CAS.STRONG.GPU PT, R4, [R2], R5, R4 ;  /* 0x000000050204738b */ /* 0x000ea400001ee104 */
[----:B--2---:R-:W-:Y:S02]  /*64c0*/  ISETP.NE.U32.AND P6, PT, R4, R5, PT ;  /* 0x000000050400720c */ /* 0x004fe40003fc5070 */
[----:B------:R-:W-:-:S11]  /*64d0*/  MOV R5, R4 ;  /* 0x0000000400057202 */ /* 0x000fd60000000f00 */
[----:B------:R-:W-:Y:S05]  /*64e0*/  @P6 BRA `(.L_x_799) ;  /* 0xfffffffc00e86947 */ /* 0x000fea000383ffff */
.L_x_798:
[----:B------:R-:W-:Y:S05]  /*64f0*/  BSYNC.RECONVERGENT B1 ;  /* 0x0000000000017941 */ /* 0x000fea0003800200 */
.L_x_797:
        /* <DEDUP_REMOVED lines=12> */
.L_x_802:
[----:B-----5:R-:W-:-:S05]  /*65c0*/  HADD2.BF16_V2 R14, R15, R20.H0_H0 ;  /* 0x200000140f0e7230 */ /* 0x020fca0000200000 */
[----:B------:R-:W-:-:S06]  /*65d0*/  PRMT R14, R15, R21, R14 ;  /* 0x000000150f0e7216 */ /* 0x000fcc000000000e */
[----:B------:R-:W2:Y:S02]  /*65e0*/  ATOM.E.CAS.STRONG.GPU PT, R14, [R4], R15, R14 ;  /* 0x0000000f040e738b */ /* 0x000ea400001ee10e */
[----:B--2---:R-:W-:Y:S02]  /*65f0*/  ISETP.NE.U32.AND P0, PT, R14, R15, PT ;  /* 0x0000000f0e00720c */ /* 0x004fe40003f05070 */
[----:B------:R-:W-:-:S11]  /*6600*/  MOV R15, R14 ;  /* 0x0000000e000f7202 */ /* 0x000fd60000000f00 */
[----:B------:R-:W-:Y:S05]  /*6610*/  @P0 BRA `(.L_x_802) ;  /* 0xfffffffc00e80947 */ /* 0x000fea000383ffff */
.L_x_801:
[----:B------:R-:W-:Y:S05]  /*6620*/  BSYNC.RECONVERGENT B1 ;  /* 0x0000000000017941 */ /* 0x000fea0003800200 */
.L_x_800:
        /* <DEDUP_REMOVED lines=12> */
.L_x_805:
[----:B-----5:R-:W-:-:S05]  /*66f0*/  HADD2.BF16_V2 R14, R15, R61.H0_H0 ;  /* 0x2000003d0f0e7230 */ /* 0x020fca0000200000 */
[----:B------:R-:W-:-:S06]  /*6700*/  PRMT R14, R15, R20, R14 ;  /* 0x000000140f0e7216 */ /* 0x000fcc000000000e */
[----:B------:R-:W2:Y:S02]  /*6710*/  ATOM.E.CAS.STRONG.GPU PT, R14, [R4], R15, R14 ;  /* 0x0000000f040e738b */ /* 0x000ea400001ee10e */
[----:B--2---:R-:W-:Y:S02]  /*6720*/  ISETP.NE.U32.AND P0, PT, R14, R15, PT ;  /* 0x0000000f0e00720c */ /* 0x004fe40003f05070 */
[----:B------:R-:W-:-:S11]  /*6730*/  MOV R15, R14 ;  /* 0x0000000e000f7202 */ /* 0x000fd60000000f00 */
[----:B------:R-:W-:Y:S05]  /*6740*/  @P0 BRA `(.L_x_805) ;  /* 0xfffffffc00e80947 */ /* 0x000fea000383ffff */
.L_x_804:
[----:B------:R-:W-:Y:S05]  /*6750*/  BSYNC.RECONVERGENT B1 ;  /* 0x0000000000017941 */ /* 0x000fea0003800200 */
.L_x_803:
        /* <DEDUP_REMOVED lines=11> */
.L_x_806:
[----:B-----5:R-:W-:-:S05]  /*6810*/  HADD2.BF16_V2 R4, R5, R12.H0_H0 ;  /* 0x2000000c05047230 */ /* 0x020fca0000200000 */
[----:B------:R-:W-:-:S06]  /*6820*/  PRMT R4, R5, R14, R4 ;  /* 0x0000000e05047216 */ /* 0x000fcc0000000004 */
[----:B------:R-:W2:Y:S02]  /*6830*/  ATOM.E.CAS.STRONG.GPU PT, R4, [R2], R5, R4 ;  /* 0x000000050204738b */ /* 0x000ea400001ee104 */
[----:B--2---:R-:W-:Y:S02]  /*6840*/  ISETP.NE.U32.AND P0, PT, R4, R5, PT ;  /* 0x000000050400720c */ /* 0x004fe40003f05070 */
[----:B------:R-:W-:-:S11]  /*6850*/  MOV R5, R4 ;  /* 0x0000000400057202 */ /* 0x000fd60000000f00 */
[----:B------:R-:W-:Y:S05]  /*6860*/  @P0 BRA `(.L_x_806) ;  /* 0xfffffffc00e80947 */ /* 0x000fea000383ffff */
.L_x_796:
[----:B------:R-:W-:Y:S05]  /*6870*/  BSYNC.RECONVERGENT B0 ;  /* 0x0000000000007941 */ /* 0x000fea0003800200 */
.L_x_795:
        /* <DEDUP_REMOVED lines=28> */
.L_x_811:
[----:B-----5:R-:W-:-:S05]  /*6a40*/  HADD2.BF16_V2 R4, R5, R42.H0_H0 ;  /* 0x2000002a05047230 */ /* 0x020fca0000200000 */
[----:B------:R-:W-:-:S06]  /*6a50*/  PRMT R4, R5, R12, R4 ;  /* 0x0000000c05047216 */ /* 0x000fcc0000000004 */
[----:B------:R-:W2:Y:S02]  /*6a60*/  ATOM.E.CAS.STRONG.GPU PT, R4, [R2], R5, R4 ;  /* 0x000000050204738b */ /* 0x000ea400001ee104 */
[----:B--2---:R-:W-:Y:S02]  /*6a70*/  ISETP.NE.U32.AND P6, PT, R4, R5, PT ;  /* 0x000000050400720c */ /* 0x004fe40003fc5070 */
[----:B------:R-:W-:-:S11]  /*6a80*/  MOV R5, R4 ;  /* 0x0000000400057202 */ /* 0x000fd60000000f00 */
[----:B------:R-:W-:Y:S05]  /*6a90*/  @P6 BRA `(.L_x_811) ;  /* 0xfffffffc00e86947 */ /* 0x000fea000383ffff */
.L_x_810:
[----:B------:R-:W-:Y:S05]  /*6aa0*/  BSYNC.RECONVERGENT B1 ;  /* 0x0000000000017941 */ /* 0x000fea0003800200 */
.L_x_809:
        /* <DEDUP_REMOVED lines=12> */
.L_x_814:
[----:B-----5:R-:W-:-:S05]  /*6b70*/  HADD2.BF16_V2 R12, R15, R56.H0_H0 ;  /* 0x200000380f0c7230 */ /* 0x020fca0000200000 */
[----:B------:R-:W-:-:S06]  /*6b80*/  PRMT R12, R15, R14, R12 ;  /* 0x0000000e0f0c7216 */ /* 0x000fcc000000000c */
[----:B------:R-:W2:Y:S02]  /*6b90*/  ATOM.E.CAS.STRONG.GPU PT, R12, [R4], R15, R12 ;  /* 0x0000000f040c738b */ /* 0x000ea400001ee10c */
[----:B--2---:R-:W-:Y:S02]  /*6ba0*/  ISETP.NE.U32.AND P0, PT, R12, R15, PT ;  /* 0x0000000f0c00720c */ /* 0x004fe40003f05070 */
[----:B------:R-:W-:-:S11]  /*6bb0*/  MOV R15, R12 ;  /* 0x0000000c000f7202 */ /* 0x000fd60000000f00 */
[----:B------:R-:W-:Y:S05]  /*6bc0*/  @P0 BRA `(.L_x_814) ;  /* 0xfffffffc00e80947 */ /* 0x000fea000383ffff */
.L_x_813:
[----:B------:R-:W-:Y:S05]  /*6bd0*/  BSYNC.RECONVERGENT B1 ;  /* 0x0000000000017941 */ /* 0x000fea0003800200 */
.L_x_812:
        /* <DEDUP_REMOVED lines=12> */
.L_x_817:
[----:B-----5:R-:W-:-:S05]  /*6ca0*/  HADD2.BF16_V2 R12, R15, R41.H0_H0 ;  /* 0x200000290f0c7230 */ /* 0x020fca0000200000 */
[----:B------:R-:W-:-:S06]  /*6cb0*/  PRMT R12, R15, R14, R12 ;  /* 0x0000000e0f0c7216 */ /* 0x000fcc000000000c */
[----:B------:R-:W2:Y:S02]  /*6cc0*/  ATOM.E.CAS.STRONG.GPU PT, R12, [R4], R15, R12 ;  /* 0x0000000f040c738b */ /* 0x000ea400001ee10c */
[----:B--2---:R-:W-:Y:S02]  /*6cd0*/  ISETP.NE.U32.AND P0, PT, R12, R15, PT ;  /* 0x0000000f0c00720c */ /* 0x004fe40003f05070 */
[----:B------:R-:W-:-:S11]  /*6ce0*/  MOV R15, R12 ;  /* 0x0000000c000f7202 */ /* 0x000fd60000000f00 */
[----:B------:R-:W-:Y:S05]  /*6cf0*/  @P0 BRA `(.L_x_817) ;  /* 0xfffffffc00e80947 */ /* 0x000fea000383ffff */
.L_x_816:
[----:B------:R-:W-:Y:S05]  /*6d00*/  BSYNC.RECONVERGENT B1 ;  /* 0x0000000000017941 */ /* 0x000fea0003800200 */
.L_x_815:
        /* <DEDUP_REMOVED lines=11> */
.L_x_818:
[----:B-----5:R-:W-:-:S05]  /*6dc0*/  HADD2.BF16_V2 R4, R5, R13.H0_H0 ;  /* 0x2000000d05047230 */ /* 0x020fca0000200000 */
[----:B------:R-:W-:-:S06]  /*6dd0*/  PRMT R4, R5, R12, R4 ;  /* 0x0000000c05047216 */ /* 0x000fcc0000000004 */
[----:B------:R-:W2:Y:S02]  /*6de0*/  ATOM.E.CAS.STRONG.GPU PT, R4, [R2], R5, R4 ;  /* 0x000000050204738b */ /* 0x000ea400001ee104 */
[----:B--2---:R-:W-:Y:S02]  /*6df0*/  ISETP.NE.U32.AND P0, PT, R4, R5, PT ;  /* 0x000000050400720c */ /* 0x004fe40003f05070 */
[----:B------:R-:W-:-:S11]  /*6e00*/  MOV R5, R4 ;  /* 0x0000000400057202 */ /* 0x000fd60000000f00 */
[----:B------:R-:W-:Y:S05]  /*6e10*/  @P0 BRA `(.L_x_818) ;  /* 0xfffffffc00e80947 */ /* 0x000fea000383ffff */
.L_x_808:
[----:B------:R-:W-:Y:S05]  /*6e20*/  BSYNC.RECONVERGENT B0 ;  /* 0x0000000000007941 */ /* 0x000fea0003800200 */
.L_x_807:
[----:B------:R-:W-:Y:S01]  /*6e30*/  IADD3 R8, PT, PT, R8, 0x4, RZ ;  /* 0x0000000408087810 */ /* 0x000fe20007ffe0ff */
[----:B------:R-:W-:Y:S03]  /*6e40*/  BSSY.RECONVERGENT B0, `(.L_x_819) ;  /* 0x0000059000007945 */ /* 0x000fe60003800200 */
[----:B------:R-:W-:-:S13]  /*6e50*/  ISETP.GE.AND P0, PT, R8, UR10, PT ;  /* 0x0000000a08007c0c */ /* 0x000fda000bf06270 */
[----:B------:R-:W-:Y:S05]  /*6e60*/  @P0 BRA `(.L_x_820) ;  /* 0x0000000400580947 */ /* 0x000fea0003800000 */
[----:B0-----:R-:W0:Y:S01]  /*6e70*/  LDS R2, [R6+UR12+0x10] ;  /* 0x0000100c06027984 */ /* 0x001e220008000800 */
        /* <DEDUP_REMOVED lines=23> */
.L_x_823:
[----:B-----5:R-:W-:-:S05]  /*6ff0*/  HADD2.BF16_V2 R4, R5, R67.H0_H0 ;  /* 0x2000004305047230 */ /* 0x020fca0000200000 */
[----:B------:R-:W-:-:S06]  /*7000*/  PRMT R4, R5, R12, R4 ;  /* 0x0000000c05047216 */ /* 0x000fcc0000000004 */
[----:B------:R-:W2:Y:S02]  /*7010*/  ATOM.E.CAS.STRONG.GPU PT, R4, [R2], R5, R4 ;  /* 0x000000050204738b */ /* 0x000ea400001ee104 */
[----:B--2---:R-:W-:Y:S02]  /*7020*/  ISETP.NE.U32.AND P6, PT, R4, R5, PT ;  /* 0x000000050400720c */ /* 0x004fe40003fc5070 */
[----:B------:R-:W-:-:S11]  /*7030*/  MOV R5, R4 ;  /* 0x0000000400057202 */ /* 0x000fd60000000f00 */
[----:B------:R-:W-:Y:S05]  /*7040*/  @P6 BRA `(.L_x_823) ;  /* 0xfffffffc00e86947 */ /* 0x000fea000383ffff */
.L_x_822:
[----:B------:R-:W-:Y:S05]  /*7050*/  BSYNC.RECONVERGENT B1 ;  /* 0x0000000000017941 */ /* 0x000fea0003800200 */
.L_x_821:
        /* <DEDUP_REMOVED lines=12> */
.L_x_826:
[----:B-----5:R-:W-:-:S05]  /*7120*/  HADD2.BF16_V2 R12, R13, R68.H0_H0 ;  /* 0x200000440d0c7230 */ /* 0x020fca0000200000 */
[----:B------:R-:W-:-:S06]  /*7130*/  PRMT R12, R13, R14, R12 ;  /* 0x0000000e0d0c7216 */ /* 0x000fcc000000000c */
[----:B------:R-:W2:Y:S02]  /*7140*/  ATOM.E.CAS.STRONG.GPU PT, R12, [R4], R13, R12 ;  /* 0x0000000d040c738b */ /* 0x000ea400001ee10c */
[----:B--2---:R-:W-:Y:S02]  /*7150*/  ISETP.NE.U32.AND P0, PT, R12, R13, PT ;  /* 0x0000000d0c00720c */ /* 0x004fe40003f05070 */
[----:B------:R-:W-:-:S11]  /*7160*/  MOV R13, R12 ;  /* 0x0000000c000d7202 */ /* 0x000fd60000000f00 */
[----:B------:R-:W-:Y:S05]  /*7170*/  @P0 BRA `(.L_x_826) ;  /* 0xfffffffc00e80947 */ /* 0x000fea000383ffff */
.L_x_825:
[----:B------:R-:W-:Y:S05]  /*7180*/  BSYNC.RECONVERGENT B1 ;  /* 0x0000000000017941 */ /* 0x000fea0003800200 */
.L_x_824:
        /* <DEDUP_REMOVED lines=12> */
.L_x_829:
[----:B-----5:R-:W-:-:S05]  /*7250*/  HADD2.BF16_V2 R12, R13, R63.H0_H0 ;  /* 0x2000003f0d0c7230 */ /* 0x020fca0000200000 */
[----:B------:R-:W-:-:S06]  /*7260*/  PRMT R12, R13, R14, R12 ;  /* 0x0000000e0d0c7216 */ /* 0x000fcc000000000c */
[----:B------:R-:W2:Y:S02]  /*7270*/  ATOM.E.CAS.STRONG.GPU PT, R12, [R4], R13, R12 ;  /* 0x0000000d040c738b */ /* 0x000ea400001ee10c */
[----:B--2---:R-:W-:Y:S02]  /*7280*/  ISETP.NE.U32.AND P0, PT, R12, R13, PT ;  /* 0x0000000d0c00720c */ /* 0x004fe40003f05070 */
[----:B------:R-:W-:-:S11]  /*7290*/  MOV R13, R12 ;  /* 0x0000000c000d7202 */ /* 0x000fd60000000f00 */
[----:B------:R-:W-:Y:S05]  /*72a0*/  @P0 BRA `(.L_x_829) ;  /* 0xfffffffc00e80947 */ /* 0x000fea000383ffff */
.L_x_828:
[----:B------:R-:W-:Y:S05]  /*72b0*/  BSYNC.RECONVERGENT B1 ;  /* 0x0000000000017941 */ /* 0x000fea0003800200 */
.L_x_827:
        /* <DEDUP_REMOVED lines=11> */
.L_x_830:
[----:B-----5:R-:W-:-:S05]  /*7370*/  HADD2.BF16_V2 R4, R5, R8.H0_H0 ;  /* 0x2000000805047230 */ /* 0x020fca0000200000 */
[----:B------:R-:W-:-:S06]  /*7380*/  PRMT R4, R5, R12, R4 ;  /* 0x0000000c05047216 */ /* 0x000fcc0000000004 */
[----:B------:R-:W2:Y:S02]  /*7390*/  ATOM.E.CAS.STRONG.GPU PT, R4, [R2], R5, R4 ;  /* 0x000000050204738b */ /* 0x000ea400001ee104 */
[----:B--2---:R-:W-:Y:S02]  /*73a0*/  ISETP.NE.U32.AND P0, PT, R4, R5, PT ;  /* 0x000000050400720c */ /* 0x004fe40003f05070 */
[----:B------:R-:W-:-:S11]  /*73b0*/  MOV R5, R4 ;  /* 0x0000000400057202 */ /* 0x000fd60000000f00 */
[----:B------:R-:W-:Y:S05]  /*73c0*/  @P0 BRA `(.L_x_830) ;  /* 0xfffffffc00e80947 */ /* 0x000fea000383ffff */
.L_x_820:
[----:B------:R-:W-:Y:S05]  /*73d0*/  BSYNC.RECONVERGENT B0 ;  /* 0x0000000000007941 */ /* 0x000fea0003800200 */
.L_x_819:
[----:B------:R-:W-:Y:S04]  /*73e0*/  BSSY.RECONVERGENT B0, `(.L_x_831) ;  /* 0x0000058000007945 */ /* 0x000fe80003800200 */
        /* <DEDUP_REMOVED lines=25> */
.L_x_835:
[----:B-----5:R-:W-:-:S05]  /*7580*/  HADD2.BF16_V2 R4, R5, R16.H0_H0 ;  /* 0x2000001005047230 */ /* 0x020fca0000200000 */
[----:B------:R-:W-:-:S06]  /*7590*/  PRMT R4, R5, R8, R4 ;  /* 0x0000000805047216 */ /* 0x000fcc0000000004 */
[----:B------:R-:W2:Y:S02]  /*75a0*/  ATOM.E.CAS.STRONG.GPU PT, R4, [R2], R5, R4 ;  /* 0x000000050204738b */ /* 0x000ea400001ee104 */
[----:B--2---:R-:W-:Y:S02]  /*75b0*/  ISETP.NE.U32.AND P6, PT, R4, R5, PT ;  /* 0x000000050400720c */ /* 0x004fe40003fc5070 */
[----:B------:R-:W-:-:S11]  /*75c0*/  MOV R5, R4 ;  /* 0x0000000400057202 */ /* 0x000fd60000000f00 */
[----:B------:R-:W-:Y:S05]  /*75d0*/  @P6 BRA `(.L_x_835) ;  /* 0xfffffffc00e86947 */ /* 0x000fea000383ffff */
.L_x_834:
[----:B------:R-:W-:Y:S05]  /*75e0*/  BSYNC.RECONVERGENT B1 ;  /* 0x0000000000017941 */ /* 0x000fea0003800200 */
.L_x_833:
        /* <DEDUP_REMOVED lines=12> */
.L_x_838:
[----:B-----5:R-:W-:-:S05]  /*76b0*/  HADD2.BF16_V2 R8, R15, R18.H0_H0 ;  /* 0x200000120f087230 */ /* 0x020fca0000200000 */
[----:B------:R-:W-:-:S06]  /*76c0*/  PRMT R8, R15, R12, R8 ;  /* 0x0000000c0f087216 */ /* 0x000fcc0000000008 */
[----:B------:R-:W2:Y:S02]  /*76d0*/  ATOM.E.CAS.STRONG.GPU PT, R8, [R4], R15, R8 ;  /* 0x0000000f0408738b */ /* 0x000ea400001ee108 */
[----:B--2---:R-:W-:Y:S02]  /*76e0*/  ISETP.NE.U32.AND P0, PT, R8, R15, PT ;  /* 0x0000000f0800720c */ /* 0x004fe40003f05070 */
[----:B------:R-:W-:-:S11]  /*76f0*/  MOV R15, R8 ;  /* 0x00000008000f7202 */ /* 0x000fd60000000f00 */
[----:B------:R-:W-:Y:S05]  /*7700*/  @P0 BRA `(.L_x_838) ;  /* 0xfffffffc00e80947 */ /* 0x000fea000383ffff */
.L_x_837:
[----:B------:R-:W-:Y:S05]  /*7710*/  BSYNC.RECONVERGENT B1 ;  /* 0x0000000000017941 */ /* 0x000fea0003800200 */
.L_x_836:
        /* <DEDUP_REMOVED lines=12> */
.L_x_841:
[----:B-----5:R-:W-:-:S05]  /*77e0*/  HADD2.BF16_V2 R8, R15, R19.H0_H0 ;  /* 0x200000130f087230 */ /* 0x020fca0000200000 */
[----:B------:R-:W-:-:S06]  /*77f0*/  PRMT R8, R15, R12, R8 ;  /* 0x0000000c0f087216 */ /* 0x000fcc0000000008 */
[----:B------:R-:W2:Y:S02]  /*7800*/  ATOM.E.CAS.STRONG.GPU PT, R8, [R4], R15, R8 ;  /* 0x0000000f0408738b */ /* 0x000ea400001ee108 */
[----:B--2---:R-:W-:Y:S02]  /*7810*/  ISETP.NE.U32.AND P0, PT, R8, R15, PT ;  /* 0x0000000f0800720c */ /* 0x004fe40003f05070 */
[----:B------:R-:W-:-:S11]  /*7820*/  MOV R15, R8 ;  /* 0x00000008000f7202 */ /* 0x000fd60000000f00 */
[----:B------:R-:W-:Y:S05]  /*7830*/  @P0 BRA `(.L_x_841) ;  /* 0xfffffffc00e80947 */ /* 0x000fea000383ffff */
.L_x_840:
[----:B------:R-:W-:Y:S05]  /*7840*/  BSYNC.RECONVERGENT B1 ;  /* 0x0000000000017941 */ /* 0x000fea0003800200 */
.L_x_839:
        /* <DEDUP_REMOVED lines=11> */
.L_x_842:
[----:B-----5:R-:W-:-:S05]  /*7900*/  HADD2.BF16_V2 R4, R5, R13.H0_H0 ;  /* 0x2000000d05047230 */ /* 0x020fca0000200000 */
[----:B------:R-:W-:-:S06]  /*7910*/  PRMT R4, R5, R8, R4 ;  /* 0x0000000805047216 */ /* 0x000fcc0000000004 */
[----:B------:R-:W2:Y:S02]  /*7920*/  ATOM.E.CAS.STRONG.GPU PT, R4, [R2], R5, R4 ;  /* 0x000000050204738b */ /* 0x000ea400001ee104 */
[----:B--2---:R-:W-:Y:S02]  /*7930*/  ISETP.NE.U32.AND P0, PT, R4, R5, PT ;  /* 0x000000050400720c */ /* 0x004fe40003f05070 */
[----:B------:R-:W-:-:S11]  /*7940*/  MOV R5, R4 ;  /* 0x0000000400057202 */ /* 0x000fd60000000f00 */
[----:B------:R-:W-:Y:S05]  /*7950*/  @P0 BRA `(.L_x_842) ;  /* 0xfffffffc00e80947 */ /* 0x000fea000383ffff */
.L_x_832:
[----:B------:R-:W-:Y:S05]  /*7960*/  BSYNC.RECONVERGENT B0 ;  /* 0x0000000000007941 */ /* 0x000fea0003800200 */
.L_x_831:
        /* <DEDUP_REMOVED lines=26> */
.L_x_847:
[----:B-----5:R-:W-:-:S05]  /*7b10*/  HADD2.BF16_V2 R4, R5, R29.H0_H0 ;  /* 0x2000001d05047230 */ /* 0x020fca0000200000 */
[----:B------:R-:W-:-:S06]  /*7b20*/  PRMT R4, R5, R12, R4 ;  /* 0x0000000c05047216 */ /* 0x000fcc0000000004 */
[----:B------:R-:W2:Y:S02]  /*7b30*/  ATOM.E.CAS.STRONG.GPU PT, R4, [R2], R5, R4 ;  /* 0x000000050204738b */ /* 0x000ea400001ee104 */
[----:B--2---:R-:W-:Y:S02]  /*7b40*/  ISETP.NE.U32.AND P6, PT, R4, R5, PT ;  /* 0x000000050400720c */ /* 0x004fe40003fc5070 */
[----:B------:R-:W-:-:S11]  /*7b50*/  MOV R5, R4 ;  /* 0x0000000400057202 */ /* 0x000fd60000000f00 */
[----:B------:R-:W-:Y:S05]  /*7b60*/  @P6 BRA `(.L_x_847) ;  /* 0xfffffffc00e86947 */ /* 0x000fea000383ffff */
.L_x_846:
[----:B------:R-:W-:Y:S05]  /*7b70*/  BSYNC.RECONVERGENT B1 ;  /* 0x0000000000017941 */ /* 0x000fea0003800200 */
.L_x_845:
        /* <DEDUP_REMOVED lines=12> */
.L_x_850:
[----:B-----5:R-:W-:-:S05]  /*7c40*/  HADD2.BF16_V2 R12, R13, R30.H0_H0 ;  /* 0x2000001e0d0c7230 */ /* 0x020fca0000200000 */
[----:B------:R-:W-:-:S06]  /*7c50*/  PRMT R12, R13, R14, R12 ;  /* 0x0000000e0d0c7216 */ /* 0x000fcc000000000c */
[----:B------:R-:W2:Y:S02]  /*7c60*/  ATOM.E.CAS.STRONG.GPU PT, R12, [R4], R13, R12 ;  /* 0x0000000d040c738b */ /* 0x000ea400001ee10c */
[----:B--2---:R-:W-:Y:S02]  /*7c70*/  ISETP.NE.U32.AND P0, PT, R12, R13, PT ;  /* 0x0000000d0c00720c */ /* 0x004fe40003f05070 */
[----:B------:R-:W-:-:S11]  /*7c80*/  MOV R13, R12 ;  /* 0x0000000c000d7202 */ /* 0x000fd60000000f00 */
[----:B------:R-:W-:Y:S05]  /*7c90*/  @P0 BRA `(.L_x_850) ;  /* 0xfffffffc00e80947 */ /* 0x000fea000383ffff */
.L_x_849:
[----:B------:R-:W-:Y:S05]  /*7ca0*/  BSYNC.RECONVERGENT B1 ;  /* 0x0000000000017941 */ /* 0x000fea0003800200 */
.L_x_848:
        /* <DEDUP_REMOVED lines=12> */
.L_x_853:
[----:B-----5:R-:W-:-:S05]  /*7d70*/  HADD2.BF16_V2 R12, R13, R31.H0_H0 ;  /* 0x2000001f0d0c7230 */ /* 0x020fca0000200000 */
[----:B------:R-:W-:-:S06]  /*7d80*/  PRMT R12, R13, R14, R12 ;  /* 0x0000000e0d0c7216 */ /* 0x000fcc000000000c */
[----:B------:R-:W2:Y:S02]  /*7d90*/  ATOM.E.CAS.STRONG.GPU PT, R12, [R4], R13, R12 ;  /* 0x0000000d040c738b */ /* 0x000ea400001ee10c */
[----:B--2---:R-:W-:Y:S02]  /*7da0*/  ISETP.NE.U32.AND P0, PT, R12, R13, PT ;  /* 0x0000000d0c00720c */ /* 0x004fe40003f05070 */
[----:B------:R-:W-:-:S11]  /*7db0*/  MOV R13, R12 ;  /* 0x0000000c000d7202 */ /* 0x000fd60000000f00 */
[----:B------:R-:W-:Y:S05]  /*7dc0*/  @P0 BRA `(.L_x_853) ;  /* 0xfffffffc00e80947 */ /* 0x000fea000383ffff */
.L_x_852:
[----:B------:R-:W-:Y:S05]  /*7dd0*/  BSYNC.RECONVERGENT B1 ;  /* 0x0000000000017941 */ /* 0x000fea0003800200 */
.L_x_851:
        /* <DEDUP_REMOVED lines=11> */
.L_x_854:
[----:B-----5:R-:W-:-:S05]  /*7e90*/  HADD2.BF16_V2 R4, R5, R8.H0_H0 ;  /* 0x2000000805047230 */ /* 0x020fca0000200000 */
[----:B------:R-:W-:-:S06]  /*7ea0*/  PRMT R4, R5, R12, R4 ;  /* 0x0000000c05047216 */ /* 0x000fcc0000000004 */
[----:B------:R-:W2:Y:S02]  /*7eb0*/  ATOM.E.CAS.STRONG.GPU PT, R4, [R2], R5, R4 ;  /* 0x000000050204738b */ /* 0x000ea400001ee104 */
[----:B--2---:R-:W-:Y:S02]  /*7ec0*/  ISETP.NE.U32.AND P0, PT, R4, R5, PT ;  /* 0x000000050400720c */ /* 0x004fe40003f05070 */
[----:B------:R-:W-:-:S11]  /*7ed0*/  MOV R5, R4 ;  /* 0x0000000400057202 */ /* 0x000fd60000000f00 */
[----:B------:R-:W-:Y:S05]  /*7ee0*/  @P0 BRA `(.L_x_854) ;  /* 0xfffffffc00e80947 */ /* 0x000fea000383ffff */
.L_x_844:
[----:B------:R-:W-:Y:S05]  /*7ef0*/  BSYNC.RECONVERGENT B0 ;  /* 0x0000000000007941 */ /* 0x000fea0003800200 */
.L_x_843:
        /* <DEDUP_REMOVED lines=8> */
[----:B0-----:R-:W-:-:S05]  /*7f80*/  IMAD R2, R2, UR11, RZ ;  /* 0x0000000b02027c24 */ /* 0x001fca000f8e02ff */
[--C-:B------:R-:W-:Y:S02]  /*7f90*/  SHF.R.S32.HI R3, RZ, 0x1f, R2.reuse ;  /* 0x0000001fff037819 */ /* 0x100fe40000011402 */
[----:B------:R-:W-:-:S04]  /*7fa0*/  IADD3 R2, P0, P4, R7, UR4, R2 ;  /* 0x0000000407027c10 */ /* 0x000fc8000fc1e002 */
[----:B------:R-:W-:Y:S02]  /*7fb0*/  IADD3.X R3, PT, PT, RZ, R3, RZ, P0, P4 ;  /* 0x00000003ff037210 */ /* 0x000fe400007e84ff */
[C---:B----4-:R-:W-:Y:S02]  /*7fc0*/  LEA R15, P5, R2.reuse, UR16, 0x1 ;  /* 0x00000010020f7c11 */ /* 0x050fe4000f8a08ff */
[----:B------:R-:W-:Y:S02]  /*7fd0*/  ISETP.GE.AND P0, PT, R9, UR9, PT ;  /* 0x0000000909007c0c */ /* 0x000fe4000bf06270 */
[----:B------:R-:W-:Y:S02]  /*7fe0*/  LEA.HI.X R3, R2, UR17, R3, 0x1, P5 ;  /* 0x0000001102037c11 */ /* 0x000fe4000a8f0c03 */
[----:B------:R-:W-:Y:S02]  /*7ff0*/  ISETP.GE.AND P4, PT, R11, UR9, PT ;  /* 0x000000090b007c0c */ /* 0x000fe4000bf86270 */
        /* <DEDUP_REMOVED lines=10> */
.L_x_859:
[----:B-----5:R-:W-:-:S05]  /*80a0*/  HADD2.BF16_V2 R4, R5, R28.H0_H0 ;  /* 0x2000001c05047230 */ /* 0x020fca0000200000 */
[----:B------:R-:W-:-:S06]  /*80b0*/  PRMT R4, R5, R6, R4 ;  /* 0x0000000605047216 */ /* 0x000fcc0000000004 */
[----:B------:R-:W2:Y:S02]  /*80c0*/  ATOM.E.CAS.STRONG.GPU PT, R4, [R2], R5, R4 ;  /* 0x000000050204738b */ /* 0x000ea400001ee104 */
[----:B--2---:R-:W-:Y:S02]  /*80d0*/  ISETP.NE.U32.AND P6, PT, R4, R5, PT ;  /* 0x000000050400720c */ /* 0x004fe40003fc5070 */
[----:B------:R-:W-:-:S11]  /*80e0*/  MOV R5, R4 ;  /* 0x0000000400057202 */ /* 0x000fd60000000f00 */
[----:B------:R-:W-:Y:S05]  /*80f0*/  @P6 BRA `(.L_x_859) ;  /* 0xfffffffc00e86947 */ /* 0x000fea000383ffff */
.L_x_858:
[----:B------:R-:W-:Y:S05]  /*8100*/  BSYNC.RECONVERGENT B1 ;  /* 0x0000000000017941 */ /* 0x000fea0003800200 */
.L_x_857:
        /* <DEDUP_REMOVED lines=12> */
.L_x_862:
[----:B-----5:R-:W-:-:S05]  /*81d0*/  HADD2.BF16_V2 R6, R7, R58.H0_H0 ;  /* 0x2000003a07067230 */ /* 0x020fca0000200000 */
[----:B------:R-:W-:-:S06]  /*81e0*/  PRMT R6, R7, R8, R6 ;  /* 0x0000000807067216 */ /* 0x000fcc0000000006 */
[----:B------:R-:W2:Y:S02]  /*81f0*/  ATOM.E.CAS.STRONG.GPU PT, R6, [R4], R7, R6 ;  /* 0x000000070406738b */ /* 0x000ea400001ee106 */
[----:B--2---:R-:W-:Y:S02]  /*8200*/  ISETP.NE.U32.AND P0, PT, R6, R7, PT ;  /* 0x000000070600720c */ /* 0x004fe40003f05070 */
[----:B------:R-:W-:-:S11]  /*8210*/  MOV R7, R6 ;  /* 0x0000000600077202 */ /* 0x000fd60000000f00 */
[----:B------:R-:W-:Y:S05]  /*8220*/  @P0 BRA `(.L_x_862) ;  /* 0xfffffffc00e80947 */ /* 0x000fea000383ffff */
.L_x_861:
[----:B------:R-:W-:Y:S05]  /*8230*/  BSYNC.RECONVERGENT B1 ;  /* 0x0000000000017941 */ /* 0x000fea0003800200 */
.L_x_860:
        /* <DEDUP_REMOVED lines=12> */
.L_x_865:
[----:B-----5:R-:W-:-:S05]  /*8300*/  HADD2.BF16_V2 R6, R7, R43.H0_H0 ;  /* 0x2000002b07067230 */ /* 0x020fca0000200000 */
[----:B------:R-:W-:-:S06]  /*8310*/  PRMT R6, R7, R8, R6 ;  /* 0x0000000807067216 */ /* 0x000fcc0000000006 */
[----:B------:R-:W2:Y:S02]  /*8320*/  ATOM.E.CAS.STRONG.GPU PT, R6, [R4], R7, R6 ;  /* 0x000000070406738b */ /* 0x000ea400001ee106 */
[----:B--2---:R-:W-:Y:S02]  /*8330*/  ISETP.NE.U32.AND P0, PT, R6, R7, PT ;  /* 0x000000070600720c */ /* 0x004fe40003f05070 */
[----:B------:R-:W-:-:S11]  /*8340*/  MOV R7, R6 ;  /* 0x0000000600077202 */ /* 0x000fd60000000f00 */
[----:B------:R-:W-:Y:S05]  /*8350*/  @P0 BRA `(.L_x_865) ;  /* 0xfffffffc00e80947 */ /* 0x000fea000383ffff */
.L_x_864:
[----:B------:R-:W-:Y:S05]  /*8360*/  BSYNC.RECONVERGENT B1 ;  /* 0x0000000000017941 */ /* 0x000fea0003800200 */
.L_x_863:
        /* <DEDUP_REMOVED lines=11> */
.L_x_866:
[----:B-----5:R-:W-:-:S05]  /*8420*/  HADD2.BF16_V2 R4, R5, R13.H0_H0 ;  /* 0x2000000d05047230 */ /* 0x020fca0000200000 */
[----:B------:R-:W-:-:S06]  /*8430*/  PRMT R4, R5, R6, R4 ;  /* 0x0000000605047216 */ /* 0x000fcc0000000004 */
[----:B------:R-:W2:Y:S02]  /*8440*/  ATOM.E.CAS.STRONG.GPU PT, R4, [R2], R5, R4 ;  /* 0x000000050204738b */ /* 0x000ea400001ee104 */
[----:B--2---:R-:W-:Y:S02]  /*8450*/  ISETP.NE.U32.AND P0, PT, R4, R5, PT ;  /* 0x000000050400720c */ /* 0x004fe40003f05070 */
[----:B------:R-:W-:-:S11]  /*8460*/  MOV R5, R4 ;  /* 0x0000000400057202 */ /* 0x000fd60000000f00 */
[----:B------:R-:W-:Y:S05]  /*8470*/  @P0 BRA `(.L_x_866) ;  /* 0xfffffffc00e80947 */ /* 0x000fea000383ffff */
.L_x_856:
[----:B------:R-:W-:Y:S05]  /*8480*/  BSYNC.RECONVERGENT B0 ;  /* 0x0000000000007941 */ /* 0x000fea0003800200 */
.L_x_855:
[----:B------:R-:W2:Y:S01]  /*8490*/  LDCU UR5, c[0x0][0x3b0] ;  /* 0x00007600ff0577ac */ /* 0x000ea20008000800 */
[----:B------:R-:W-:-:S04]  /*84a0*/  UIADD3 UR4, UPT, UPT, UR4, 0x80, URZ ;  /* 0x0000008004047890 */ /* 0x000fc8000fffe0ff */
[----:B--2---:R-:W-:Y:S01]  /*84b0*/  UISETP.GE.AND UP0, UPT, UR4, UR5, UPT ;  /* 0x000000050400728c */ /* 0x004fe2000bf06270 */
[----:B------:R-:W-:Y:S08]  /*84c0*/  BAR.SYNC.DEFER_BLOCKING 0x0 ;  /* 0x0000000000007b1d */ /* 0x000ff00000010000 */
[----:B------:R-:W-:Y:S05]  /*84d0*/  BRA.U !UP0, `(.L_x_867) ;  /* 0xffffff7d08c87547 */ /* 0x000fea000b83ffff */
[----:B------:R-:W-:Y:S05]  /*84e0*/  EXIT ;  /* 0x000000000000794d */ /* 0x000fea0003800000 */
.L_x_868:
        /* <DEDUP_REMOVED lines=9> */
.L_x_3884:


//--------------------- .text._Z28moe_gate_up_optimized_kernelI13__nv_bfloat16Lb0EEvPKT_S3_S3_PKiS5_Pfiii --------------------------
	.section	.text._Z28moe_gate_up_optimized_kernelI13__nv_bfloat16Lb0EEvPKT_S3_S3_PKiS5_Pfiii,"ax",@progbits
	.align	128
        .global         _Z28moe_gate_up_optimized_kernelI13__nv_bfloat16Lb0EEvPKT_S3_S3_PKiS5_Pfiii
        .type           _Z28moe_gate_up_optimized_kernelI13__nv_bfloat16Lb0EEvPKT_S3_S3_PKiS5_Pfiii,@function
        .size           _Z28moe_gate_up_optimized_kernelI13__nv_bfloat16Lb0EEvPKT_S3_S3_PKiS5_Pfiii,(.L_x_3853 - _Z28moe_gate_up_optimized_kernelI13__nv_bfloat16Lb0EEvPKT_S3_S3_PKiS5_Pfiii)
        .other          _Z28moe_gate_up_optimized_kernelI13__nv_bfloat16Lb0EEvPKT_S3_S3_PKiS5_Pfiii,@"STO_CUDA_ENTRY STV_DEFAULT"
_Z28moe_gate_up_optimized_kernelI13__nv_bfloat16Lb0EEvPKT_S3_S3_PKiS5_Pfiii:
.text._Z28moe_gate_up_optimized_kernelI13__nv_bfloat16Lb0EEvPKT_S3_S3_PKiS5_Pfiii:
        /* <DEDUP_REMOVED lines=61> */
.L_x_1095:
[----:B-1----:R-:W1:Y:S01]  /*03d0*/  LDCU.64 UR10, c[0x0][0x3b0] ;  /* 0x00007600ff0a77ac */ /* 0x002e620008000a00 */
[----:B------:R-:W-:Y:S01]  /*03e0*/  HFMA2 R72, -RZ, RZ, 0, 0 ;  /* 0x00000000ff487431 */ /* 0x000fe200000001ff */
[----:B0-----:R-:W-:Y:S01]  /*03f0*/  MOV R65, RZ ;  /* 0x000000ff00417202 */ /* 0x001fe20000000f00 */
[----:B------:R-:W-:Y:S01]  /*0400*/  HFMA2 R76, -RZ, RZ, 0, 0 ;  /* 0x00000000ff4c7431 */ /* 0x000fe200000001ff */
[----:B--2---:R-:W-:Y:S01]  /*0410*/  CS2R R54, SRZ ;  /* 0x0000000000367805 */ /* 0x004fe2000001ff00 */
[----:B------:R-:W-:Y:S01]  /*0420*/  HFMA2 R90, -RZ, RZ, 0, 0 ;  /* 0x00000000ff5a7431 */ /* 0x000fe200000001ff */
[----:B----4-:R-:W-:Y:S01]  /*0430*/  CS2R R68, SRZ ;  /* 0x0000000000447805 */ /* 0x010fe2000001ff00 */
[----:B------:R-:W-:Y:S01]  /*0440*/  HFMA2 R62, -RZ, RZ, 0, 0 ;  /* 0x00000000ff3e7431 */ /* 0x000fe200000001ff */
[----:B------:R-:W-:Y:S01]  /*0450*/  CS2R R66, SRZ ;  /* 0x0000000000427805 */ /* 0x000fe2000001ff00 */
[----:B------:R-:W-:Y:S01]  /*0460*/  HFMA2 R74, -RZ, RZ, 0, 0 ;  /* 0x00000000ff4a7431 */ /* 0x000fe200000001ff */
[----:B------:R-:W-:Y:S01]  /*0470*/  MOV R78, RZ ;  /* 0x000000ff004e7202 */ /* 0x000fe20000000f00 */
[----:B------:R-:W-:Y:S01]  /*0480*/  HFMA2 R80, -RZ, RZ, 0, 0 ;  /* 0x00000000ff507431 */ /* 0x000fe200000001ff */
[----:B---3--:R-:W-:Y:S01]  /*0490*/  MOV R31, RZ ;  /* 0x000000ff001f7202 */ /* 0x008fe20000000f00 */
[----:B------:R-:W-:Y:S01]  /*04a0*/  HFMA2 R11, -RZ, RZ, 0, 0 ;  /* 0x00000000ff0b7431 */ /* 0x000fe200000001ff */
[----:B------:R-:W-:Y:S01]  /*04b0*/  MOV R86, RZ ;  /* 0x000000ff00567202 */ /* 0x000fe20000000f00 */
[----:B------:R-:W-:Y:S01]  /*04c0*/  HFMA2 R58, -RZ, RZ, 0, 0 ;  /* 0x00000000ff3a7431 */ /* 0x000fe200000001ff */
[----:B------:R-:W-:-:S02]  /*04d0*/  MOV R61, RZ ;  /* 0x000000ff003d7202 */ /* 0x000fc40000000f00 */
[----:B------:R-:W-:Y:S01]  /*04e0*/  CS2R R28, SRZ ;  /* 0x00000000001c7805 */ /* 0x000fe2000001ff00 */
[----:B-1----:R-:W-:Y:S01]  /*04f0*/  UISETP.GE.AND UP0, UPT, UR10, 0x1, UPT ;  /* 0x000000010a00788c */ /* 0x002fe2000bf06270 */
[----:B------:R-:W-:Y:S01]  /*0500*/  CS2R R70, SRZ ;  /* 0x0000000000467805 */ /* 0x000fe2000001ff00 */
[----:B------:R-:W-:Y:S01]  /*0510*/  UIADD3 UR9, UPT, UPT, -UR4, UR11, URZ ;  /* 0x0000000b04097290 */ /* 0x000fe2000fffe1ff */
[----:B------:R-:W-:Y:S02]  /*0520*/  CS2R R8, SRZ ;  /* 0x0000000000087805 */ /* 0x000fe4000001ff00 */
[----:B------:R-:W-:Y:S02]  /*0530*/  MOV R82, RZ ;  /* 0x000000ff00527202 */ /* 0x000fe40000000f00 */
[----:B------:R-:W-:Y:S01]  /*0540*/  CS2R R56, SRZ ;  /* 0x0000000000387805 */ /* 0x000fe2000001ff00 */
[----:B------:R-:W-:Y:S01]  /*0550*/  UISETP.LT.AND UP1, UPT, UR9, 0x80, UPT ;  /* 0x000000800900788c */ /* 0x000fe2000bf21270 */
[----:B------:R-:W-:-:S02]  /*0560*/  CS2R R52, SRZ ;  /* 0x0000000000347805 */ /* 0x000fc4000001ff00 */
[----:B------:R-:W-:Y:S02]  /*0570*/  MOV R92, RZ ;  /* 0x000000ff005c7202 */ /* 0x000fe40000000f00 */
[----:B------:R-:W-:Y:S01]  /*0580*/  MOV R84, RZ ;  /* 0x000000ff00547202 */ /* 0x000fe20000000f00 */
[----:B------:R-:W-:Y:S01]  /*0590*/  USEL UR16, UR9, 0x80, UP1 ;  /* 0x0000008009107887 */ /* 0x000fe20008800000 */
[----:B------:R-:W-:Y:S11]  /*05a0*/  BRA.U !UP0, `(.L_x_869) ;  /* 0x0000005108c07547 */ /* 0x000ff6000b800000 */
[----:B------:R-:W0:Y:S01]  /*05b0*/  S2R R4, SR_TID.X ;  /* 0x0000000000047919 */ /* 0x000e220000002100 */
[----:B------:R-:W-:Y:S01]  /*05c0*/  MOV R72, RZ ;  /* 0x000000ff00487202 */ /* 0x000fe20000000f00 */
[----:B------:R-:W-:Y:S01]  /*05d0*/  UMOV UR5, URZ ;  /* 0x000000ff00057c82 */ /* 0x000fe20008000000 */
[----:B0-----:R-:W-:-:S04]  /*05e0*/  SHF.L.U32 R3, R4, 0x2, RZ ;  /* 0x0000000204037819 */ /* 0x001fc800000006ff */
[----:B------:R-:W-:-:S07]  /*05f0*/  LOP3.LUT R3, R3, 0x7c, RZ, 0xc0, !PT ;  /* 0x0000007c03037812 */ /* 0x000fce00078ec0ff */
.L_x_888:
        /* <DEDUP_REMOVED lines=13> */
.L_x_881:
[----:B0-----:R-:W-:Y:S01]  /*06d0*/  SHF.R.U32.HI R17, RZ, 0x3, R10 ;  /* 0x00000003ff117819 */ /* 0x001fe2000001160a */
[----:B------:R-:W-:Y:S01]  /*06e0*/  BSSY.RECONVERGENT B2, `(.L_x_873) ;  /* 0x000004f000027945 */ /* 0x000fe20003800200 */
[C---:B------:R-:W-:Y:S02]  /*06f0*/  ISETP.GE.U32.AND P1, PT, R10.reuse, 0x100, PT ;  /* 0x000001000a00780c */ /* 0x040fe40003f26070 */
        /* <DEDUP_REMOVED lines=16> */
[----:B------:R-:W2:Y:S01]  /*0800*/  LDG.E.64.CONSTANT R12, desc[UR14][R12.64] ;  /* 0x0000000e0c0c7981 */ /* 0x000ea2000c1e9b00 */
[----:B------:R-:W-:-:S05]  /*0810*/  LEA R16, R19, R18, 0x18 ;  /* 0x0000001213107211 */ /* 0x000fca00078ec0ff */
        /* <DEDUP_REMOVED lines=13> */
.L_x_874:
        /* <DEDUP_REMOVED lines=10> */
.L_x_879:
        /* <DEDUP_REMOVED lines=8> */
.L_x_878:
[----:B------:R-:W-:Y:S05]  /*0a10*/  BSYNC.RECONVERGENT B3 ;  /* 0x0000000000037941 */ /* 0x000fea0003800200 */
.L_x_877:
[----:B------:R-:W-:Y:S05]  /*0a20*/  BRA `(.L_x_875) ;  /* 0x0000000000687947 */ /* 0x000fea0003800000 */
.L_x_876:
        /* <DEDUP_REMOVED lines=8> */
.L_x_880:
        /* <DEDUP_REMOVED lines=8> */
[----:B------:R-:W2:Y:S01]  /*0b30*/  @P2 LDG.E.U16.CONSTANT R12, desc[UR14][R12.64] ;  /* 0x0000000e0c0c2981 */ /* 0x000ea2000c1e9500 */
[----:B------:R-:W-:Y:S02]  /*0b40*/  LEA R16, R17, R18, 0x2 ;  /* 0x0000001211107211 */ /* 0x000fe400078e10ff */
[----:B------:R-:W-:Y:S02]  /*0b50*/  MOV R17, R14 ;  /* 0x0000000e00117202 */ /* 0x000fe40000000f00 */
[----:B------:R-:W-:Y:S02]  /*0b60*/  IADD3 R14, PT, PT, R14, 0x1, RZ ;  /* 0x000000010e0e7810 */ /* 0x000fe40007ffe0ff */
[----:B------:R-:W-:Y:S02]  /*0b70*/  ISETP.LT.U32.AND P3, PT, R17, 0x3, PT ;  /* 0x000000031100780c */ /* 0x000fe40003f61070 */
[----:B--2---:R-:W-:-:S05]  /*0b80*/  @P2 SHF.L.U32 R15, R12, 0x10, RZ ;  /* 0x000000100c0f2819 */ /* 0x004fca00000006ff */
[----:B------:R1:W-:Y:S04]  /*0b90*/  @P2 STS [R16], R15 ;  /* 0x0000000f10002388 */ /* 0x0003e80000000800 */
[----:B------:R1:W-:Y:S01]  /*0ba0*/  @!P2 STS [R16], RZ ;  /* 0x000000ff1000a388 */ /* 0x0003e20000000800 */
[----:B------:R-:W-:-:S13]  /*0bb0*/  ISETP.GE.U32.AND P2, PT, R14, R6, PT ;  /* 0x000000060e00720c */ /* 0x000fda0003f46070 */
[----:B-1----:R-:W-:Y:S05]  /*0bc0*/  @!P2 BRA P3, `(.L_x_880) ;  /* 0xfffffffc00b8a947 */ /* 0x002fea000183ffff */
.L_x_875:
[----:B------:R-:W-:Y:S05]  /*0bd0*/  BSYNC.RECONVERGENT B2 ;  /* 0x0000000000027941 */ /* 0x000fea0003800200 */
.L_x_873:
[----:B------:R-:W-:Y:S05]  /*0be0*/  @!P1 BRA `(.L_x_881) ;  /* 0xfffffff800b89947 */ /* 0x000fea000383ffff */
[----:B------:R-:W-:Y:S05]  /*0bf0*/  BSYNC.RECONVERGENT B1 ;  /* 0x0000000000017941 */ /* 0x000fea0003800200 */
.L_x_872:
[----:B------:R-:W-:-:S07]  /*0c00*/  MOV R2, R4 ;  /* 0x0000000400027202 */ /* 0x000fce0000000f00 */
.L_x_871:
[----:B------:R-:W-:Y:S05]  /*0c10*/  BSYNC.RECONVERGENT B0 ;  /* 0x0000000000007941 */ /* 0x000fea0003800200 */
.L_x_870:
[----:B------:R-:W-:Y:S01]  /*0c20*/  BSSY.RECONVERGENT B0, `(.L_x_882) ;  /* 0x000003c000007945 */ /* 0x000fe20003800200 */
.L_x_887:
[C---:B0-----:R-:W-:Y:S01]  /*0c30*/  LOP3.LUT R10, R3.reuse, 0x3, RZ, 0xfc, !PT ;  /* 0x00000003030a7812 */ /* 0x041fe200078efcff */
[----:B------:R-:W-:Y:S01]  /*0c40*/  BSSY.RECONVERGENT B1, `(.L_x_883) ;  /* 0x0000036000017945 */ /* 0x000fe20003800200 */
[----:B0-----:R-:W-:Y:S02]  /*0c50*/  SHF.R.U32.HI R16, RZ, 0x5, R2 ;  /* 0x00000005ff107819 */ /* 0x001fe40000011602 */
[----:B------:R-:W-:Y:S02]  /*0c60*/  ISETP.GE.AND P0, PT, R10, UR16, PT ;  /* 0x000000100a007c0c */ /* 0x000fe4000bf06270 */
[----:B------:R-:W-:Y:S02]  /*0c70*/  IADD3 R19, PT, PT, R3, UR4, RZ ;  /* 0x0000000403137c10 */ /* 0x000fe4000fffe0ff */
[----:B------:R-:W-:-:S13]  /*0c80*/  ISETP.LT.AND P0, PT, R16, UR17, !P0 ;  /* 0x0000001110007c0c */ /* 0x000fda000c701270 */
        /* <DEDUP_REMOVED lines=24> */
.L_x_884:
[----:B------:R-:W0:Y:S01]  /*0e10*/  S2R R13, SR_CgaCtaId ;  /* 0x00000000000d7919 */ /* 0x000e220000008800 */
[----:B------:R-:W1:Y:S01]  /*0e20*/  LDCU UR11, c[0x0][0x3b4] ;  /* 0x00007680ff0b77ac */ /* 0x000e620008000800 */
[----:B------:R-:W-:Y:S02]  /*0e30*/  MOV R10, 0x400 ;  /* 0x00000400000a7802 */ /* 0x000fe40000000f00 */
[----:B------:R-:W-:Y:S02]  /*0e40*/  IADD3 R12, PT, PT, R16, UR5, RZ ;  /* 0x00000005100c7c10 */ /* 0x000fe4000fffe0ff */
[----:B------:R-:W-:-:S03]  /*0e50*/  IADD3 R10, PT, PT, R10, 0x2100, RZ ;  /* 0x000021000a0a7810 */ /* 0x000fc60007ffe0ff */
[----:B-1----:R-:W-:Y:S01]  /*0e60*/  IMAD R19, R12, UR11, R19 ;  /* 0x0000000b0c137c24 */ /* 0x002fe2000f8e0213 */
[----:B0-----:R-:W-:Y:S02]  /*0e70*/  LEA R13, R13, R10, 0x18 ;  /* 0x0000000a0d0d7211 */ /* 0x001fe400078ec0ff */
[----:B------:R-:W-:-:S03]  /*0e80*/  MOV R10, RZ ;  /* 0x000000ff000a7202 */ /* 0x000fc60000000f00 */
[----:B------:R-:W-:-:S07]  /*0e90*/  IMAD R18, R16, 0x204, R13 ;  /* 0x0000020410127824 */ /* 0x000fce00078e020d */
.L_x_886:
[----:B------:R-:W-:Y:S01]  /*0ea0*/  IADD3 R15, PT, PT, R3, R10, RZ ;  /* 0x0000000a030f7210 */ /* 0x000fe20007ffe0ff */
[----:B------:R-:W-:-:S03]  /*0eb0*/  HFMA2 R13, -RZ, RZ, 0, 1.1920928955078125e-07 ;  /* 0x00000002ff0d7431 */ /* 0x000fc600000001ff */
[----:B------:R-:W-:-:S04]  /*0ec0*/  ISETP.LT.AND P0, PT, R15, UR9, PT ;  /* 0x000000090f007c0c */ /* 0x000fc8000bf01270 */
[----:B------:R-:W-:-:S13]  /*0ed0*/  ISETP.GE.OR P0, PT, R16, UR17, !P0 ;  /* 0x0000001110007c0c */ /* 0x000fda000c706670 */
[----:B------:R-:W-:-:S05]  /*0ee0*/  @!P0 IADD3 R12, PT, PT, R19, R10, RZ ;  /* 0x0000000a130c8210 */ /* 0x000fca0007ffe0ff */
[----:B------:R-:W-:-:S06]  /*0ef0*/  @!P0 IMAD.WIDE R12, R12, R13, UR6 ;  /* 0x000000060c0c8e25 */ /* 0x000fcc000f8e020d */
[----:B------:R-:W2:Y:S01]  /*0f00*/  @!P0 LDG.E.U16.CONSTANT R12, desc[UR14][R12.64] ;  /* 0x0000000e0c0c8981 */ /* 0x000ea2000c1e9500 */
[----:B------:R-:W-:Y:S02]  /*0f10*/  LEA R15, R15, R18, 0x2 ;  /* 0x000000120f0f7211 */ /* 0x000fe400078e10ff */
        /* <DEDUP_REMOVED lines=8> */
.L_x_885:
[----:B------:R-:W-:Y:S05]  /*0fa0*/  BSYNC.RECONVERGENT B1 ;  /* 0x0000000000017941 */ /* 0x000fea0003800200 */
.L_x_883:
[C---:B------:R-:W-:Y:S02]  /*0fb0*/  ISETP.GE.U32.AND P0, PT, R2.reuse, 0x300, PT ;  /* 0x000003000200780c */ /* 0x040fe40003f06070 */
[----:B------:R-:W-:-:S11]  /*0fc0*/  IADD3 R2, PT, PT, R2, 0x100, RZ ;  /* 0x0000010002027810 */ /* 0x000fd60007ffe0ff */
[----:B------:R-:W-:Y:S05]  /*0fd0*/  @!P0 BRA `(.L_x_887) ;  /* 0xfffffffc00148947 */ /* 0x000fea000383ffff */
[----:B------:R-:W-:Y:S05]  /*0fe0*/  BSYNC.RECONVERGENT B0 ;  /* 0x0000000000007941 */ /* 0x000fea0003800200 */
.L_x_882:
[----:B------:R-:W1:Y:S01]  /*0ff0*/  S2R R13, SR_CgaCtaId ;  /* 0x00000000000d7919 */ /* 0x000e620000008800 */
[----:B------:R-:W2:Y:S01]  /*1000*/  S2UR UR11, SR_CgaCtaId ;  /* 0x00000000000b79c3 */ /* 0x000ea20000008800 */
[----:B------:R-:W-:Y:S01]  /*1010*/  MOV R2, 0x400 ;  /* 0x0000040000027802 */ /* 0x000fe20000000f00 */
[----:B------:R-:W-:-:S06]  /*1020*/  UMOV UR10, 0x400 ;  /* 0x00000400000a7882 */ /* 0x000fcc0000000000 */
[----:B------:R-:W-:Y:S01]  /*1030*/  BAR.SYNC.DEFER_BLOCKING 0x0 ;  /* 0x0000000000007b1d */ /* 0x000fe20000010000 */
[----:B0-----:R-:W-:Y:S01]  /*1040*/  SHF.R.U32.HI R10, RZ, 0x2, R4 ;  /* 0x00000002ff0a7819 */ /* 0x001fe20000011604 */
[----:B------:R-:W-:Y:S02]  /*1050*/  UIADD3 UR10, UPT, UPT, UR10, 0x2100, URZ ;  /* 0x000021000a0a7890 */ /* 0x000fe4000fffe0ff */
[----:B------:R-:W-:Y:S02]  /*1060*/  UIADD3 UR5, UPT, UPT, UR5, 0x20, URZ ;  /* 0x0000002005057890 */ /* 0x000fe4000fffe0ff */
[----:B--2---:R-:W-:Y:S01]  /*1070*/  ULEA UR10, UR11, UR10, 0x18 ;  /* 0x0000000a0b0a7291 */ /* 0x004fe2000f8ec0ff */
[----:B-1----:R-:W-:Y:S02]  /*1080*/  LEA R2, R13, R2, 0x18 ;  /* 0x000000020d027211 */ /* 0x002fe400078ec0ff */
        /* <DEDUP_REMOVED lines=18> */
[----:B------:R-:W0:Y:S01]  /*11b0*/  LDS.128 R8, [R2+UR10+0x200] ;  /* 0x0002000a02087984 */ /* 0x000e220008000c00 */
[C---:B------:R-:W-:Y:S01]  /*11c0*/  FFMA R77, R21.reuse, R17, R70 ;  /* 0x00000011154d7223 */ /* 0x040fe20000000046 */
[C---:B------:R-:W-:Y:S01]  /*11d0*/  FFMA R20, R21.reuse, R18, R71 ;  /* 0x0000001215147223 */ /* 0x040fe20000000047 */
[-C--:B------:R-:W-:Y:S01]  /*11e0*/  FFMA R21, R21, R19.reuse, R28 ;  /* 0x0000001315157223 */ /* 0x080fe2000000001c */
[C---:B--2---:R-:W-:Y:S01]  /*11f0*/  FFMA R80, R12.reuse, R16, R69 ;  /* 0x000000100c507223 */ /* 0x044fe20000000045 */
[----:B------:R-:W1:Y:S01]  /*1200*/  LDS R28, [R2+UR10+0x210] ;  /* 0x0002100a021c7984 */ /* 0x000e620008000800 */
[CC--:B------:R-:W-:Y:S01]  /*1210*/  FFMA R73, R12.reuse, R19.reuse, R76 ;  /* 0x000000130c497223 */ /* 0x0c0fe2000000004c */
[C---:B---3--:R-:W-:Y:S01]  /*1220*/  FFMA R69, R25.reuse, R19, R72 ;  /* 0x0000001319457223 */ /* 0x048fe20000000048 */
[CC--:B------:R-:W-:Y:S01]  /*1230*/  FFMA R78, R12.reuse, R17.reuse, R78 ;  /* 0x000000110c4e7223 */ /* 0x0c0fe2000000004e */
[-C--:B------:R-:W-:Y:S01]  /*1240*/  FFMA R71, R25, R17.reuse, R54 ;  /* 0x0000001119477223 */ /* 0x080fe20000000036 */
[-C--:B------:R-:W-:Y:S01]  /*1250*/  FFMA R70, R12, R18.reuse, R67 ;  /* 0x000000120c467223 */ /* 0x080fe20000000043 */
[C---:B----4-:R-:W-:Y:S01]  /*1260*/  FFMA R72, R42.reuse, R18, R55 ;  /* 0x000000122a487223 */ /* 0x050fe20000000037 */
[C---:B------:R-:W-:Y:S01]  /*1270*/  FFMA R76, R42.reuse, R16, R61 ;  /* 0x000000102a4c7223 */ /* 0x040fe2000000003d */
[C---:B------:R-:W-:Y:S01]  /*1280*/  FFMA R74, R42.reuse, R17, R74 ;  /* 0x000000112a4a7223 */ /* 0x040fe2000000004a */
[----:B------:R-:W-:Y:S01]  /*1290*/  FFMA R55, R42, R19, R66 ;  /* 0x000000132a377223 */ /* 0x000fe20000000042 */
[C---:B-----5:R-:W-:Y:S01]  /*12a0*/  FFMA R52, R38.reuse, R17, R52 ;  /* 0x0000001126347223 */ /* 0x060fe20000000034 */
[C---:B------:R-:W-:Y:S01]  /*12b0*/  FFMA R42, R38.reuse, R18, R53 ;  /* 0x00000012262a7223 */ /* 0x040fe20000000035 */
[C---:B------:R-:W-:Y:S01]  /*12c0*/  FFMA R66, R38.reuse, R16, R57 ;  /* 0x0000001026427223 */ /* 0x040fe20000000039 */
[----:B------:R-:W-:Y:S01]  /*12d0*/  FFMA R67, R38, R19, R92 ;  /* 0x0000001326437223 */ /* 0x000fe2000000005c */
[-C--:B------:R-:W-:Y:S01]  /*12e0*/  FFMA R37, R51, R17.reuse, R62 ;  /* 0x0000001133257223 */ /* 0x080fe2000000003e */
[-C--:B------:R-:W-:Y:S01]  /*12f0*/  FFMA R54, R25, R18.reuse, R65 ;  /* 0x0000001219367223 */ /* 0x080fe20000000041 */
[----:B------:R-:W-:Y:S01]  /*1300*/  FFMA R30, R51, R18, R31 ;  /* 0x00000012331e7223 */ /* 0x000fe2000000001f */
[-C--:B------:R-:W-:Y:S01]  /*1310*/  FFMA R68, R25, R16.reuse, R68 ;  /* 0x0000001019447223 */ /* 0x080fe20000000044 */
[C---:B------:R-:W-:Y:S01]  /*1320*/  FFMA R89, R47.reuse, R16, R58 ;  /* 0x000000102f597223 */ /* 0x040fe2000000003a */
[C---:B------:R-:W-:Y:S01]  /*1330*/  FFMA R17, R47.reuse, R17, R56 ;  /* 0x000000112f117223 */ /* 0x040fe20000000038 */
[----:B------:R-:W-:Y:S01]  /*1340*/  FFMA R18, R47, R18, R29 ;  /* 0x000000122f127223 */ /* 0x000fe2000000001d */
[----:B------:R-:W2:Y:S01]  /*1350*/  LDS.128 R56, [R64+0x190] ;  /* 0x0001900040387984 */ /* 0x000ea20000000c00 */
[CC--:B------:R-:W-:Y:S01]  /*1360*/  FFMA R31, R51.reuse, R19.reuse, R90 ;  /* 0x00000013331f7223 */ /* 0x0c0fe2000000005a */
[----:B------:R-:W-:Y:S01]  /*1370*/  FFMA R75, R51, R16, R86 ;  /* 0x00000010334b7223 */ /* 0x000fe20000000056 */
[----:B------:R-:W-:Y:S01]  /*1380*/  FFMA R19, R47, R19, R84 ;  /* 0x000000132f137223 */ /* 0x000fe20000000054 */
[----:B------:R-:W3:Y:S01]  /*1390*/  LDS.64 R24, [R2+UR10+0x410] ;  /* 0x0004100a02187984 */ /* 0x000ee20008000a00 */
[-C--:B0-----:R-:W-:Y:S01]  /*13a0*/  FFMA R53, R33, R11.reuse, R60 ;  /* 0x0000000b21357223 */ /* 0x081fe2000000003c */
[----:B------:R-:W-:-:S02]  /*13b0*/  FFMA R41, R22, R11, R20 ;  /* 0x0000000b16297223 */ /* 0x000fc40000000014 */
[----:B------:R-:W0:Y:S01]  /*13c0*/  LDS.128 R60, [R64+0x3a0] ;  /* 0x0003a000403c7984 */ /* 0x000e220000000c00 */
[-C--:B------:R-:W-:Y:S01]  /*13d0*/  FFMA R29, R9, R33.reuse, R88 ;  /* 0x00000021091d7223 */ /* 0x080fe20000000058 */
[----:B------:R-:W-:Y:S01]  /*13e0*/  FFMA R65, R33, R10, R82 ;  /* 0x0000000a21417223 */ /* 0x000fe20000000052 */
[CC--:B-1----:R-:W-:Y:S01]  /*13f0*/  FFMA R38, R28.reuse, R22.reuse, R21 ;  /* 0x000000161c267223 */ /* 0x0c2fe20000000015 */
[----:B------:R-:W-:Y:S01]  /*1400*/  FFMA R12, R28, R33, R79 ;  /* 0x000000211c0c7223 */ /* 0x000fe2000000004f */
[----:B------:R-:W1:Y:S01]  /*1410*/  LDS.64 R20, [R2+UR10+0x408] ;  /* 0x0004080a02147984 */ /* 0x000e620008000a00 */
[----:B------:R-:W-:Y:S01]  /*1420*/  FFMA R33, R9, R22, R32 ;  /* 0x0000001609217223 */ /* 0x000fe20000000020 */
[----:B------:R-:W-:Y:S01]  /*1430*/  FFMA R32, R22, R10, R77 ;  /* 0x0000000a16207223 */ /* 0x000fe2000000004d */
[-C--:B------:R-:W-:Y:S01]  /*1440*/  FFMA R47, R13, R11.reuse, R70 ;  /* 0x0000000b0d2f7223 */ /* 0x080fe20000000046 */
[C---:B------:R-:W-:Y:S01]  /*1450*/  FFMA R77, R9.reuse, R26, R68 ;  /* 0x0000001a094d7223 */ /* 0x040fe20000000044 */
[----:B------:R-:W-:Y:S01]  /*1460*/  FFMA R51, R26, R11, R54 ;  /* 0x0000000b1a337223 */ /* 0x000fe20000000036 */
[----:B------:R-:W-:Y:S01]  /*1470*/  FFMA R70, R28, R13, R73 ;  /* 0x0000000d1c467223 */ /* 0x000fe20000000049 */
[----:B------:R-:W-:Y:S01]  /*1480*/  FFMA R68, R26, R10, R71 ;  /* 0x0000000a1a447223 */ /* 0x000fe20000000047 */
[C---:B------:R-:W-:Y:S01]  /*1490*/  FFMA R54, R28.reuse, R26, R69 ;  /* 0x0000001a1c367223 */ /* 0x040fe20000000045 */
[-C--:B------:R-:W-:Y:S01]  /*14a0*/  FFMA R73, R9, R39.reuse, R66 ;  /* 0x0000002709497223 */ /* 0x080fe20000000042 */
[-C--:B------:R-:W-:Y:S01]  /*14b0*/  FFMA R22, R39, R10.reuse, R52 ;  /* 0x0000000a27167223 */ /* 0x080fe20000000034 */
[C---:B------:R-:W-:Y:S01]  /*14c0*/  FFMA R26, R28.reuse, R39, R67 ;  /* 0x000000271c1a7223 */ /* 0x040fe20000000043 */
[----:B------:R-:W-:Y:S01]  /*14d0*/  FFMA R71, R9, R43, R76 ;  /* 0x0000002b09477223 */ /* 0x000fe2000000004c */
[CC--:B------:R-:W-:Y:S01]  /*14e0*/  FFMA R50, R43.reuse, R10.reuse, R74 ;  /* 0x0000000a2b327223 */ /* 0x0c0fe2000000004a */
[----:B------:R-:W-:Y:S01]  /*14f0*/  FFMA R69, R43, R11, R72 ;  /* 0x0000000b2b457223 */ /* 0x000fe20000000048 */
[----:B------:R-:W-:Y:S01]  /*1500*/  FFMA R46, R28, R43, R55 ;  /* 0x0000002b1c2e7223 */ /* 0x000fe20000000037 */
[----:B------:R-:W-:Y:S01]  /*1510*/  FFMA R91, R9, R13, R80 ;  /* 0x0000000d095b7223 */ /* 0x000fe20000000050 */
[-C--:B------:R-:W-:Y:S01]  /*1520*/  FFMA R87, R13, R10.reuse, R78 ;  /* 0x0000000a0d577223 */ /* 0x080fe2000000004e */
[----:B------:R-:W-:Y:S01]  /*1530*/  FFMA R55, R39, R11, R42 ;  /* 0x0000000b27377223 */ /* 0x000fe2000000002a */
[C---:B--2---:R-:W-:Y:S01]  /*1540*/  FFMA R66, R56.reuse, R10, R37 ;  /* 0x0000000a38427223 */ /* 0x044fe20000000025 */
[C---:B------:R-:W-:Y:S01]  /*1550*/  FFMA R75, R56.reuse, R9, R75 ;  /* 0x00000009384b7223 */ /* 0x040fe2000000004b */
[C---:B------:R-:W-:Y:S01]  /*1560*/  FFMA R37, R56.reuse, R11, R30 ;  /* 0x0000000b38257223 */ /* 0x040fe2000000001e */
[----:B------:R-:W-:Y:S01]  /*1570*/  FFMA R56, R56, R28, R31 ;  /* 0x0000001c38387223 */ /* 0x000fe2000000001f */
[----:B---3--:R-:W-:Y:S01]  /*1580*/  FFMA R42, R24, R34, R53 ;  /* 0x00000022182a7223 */ /* 0x008fe20000000035 */
[-C--:B------:R-:W-:Y:S01]  /*1590*/  FFMA R53, R34, R25.reuse, R12 ;  /* 0x0000001922357223 */ /* 0x080fe2000000000c */
[----:B------:R-:W-:Y:S01]  /*15a0*/  FFMA R81, R14, R25, R70 ;  /* 0x000000190e517223 */ /* 0x000fe20000000046 */
[----:B------:R-:W2:Y:S01]  /*15b0*/  LDS R12, [R2+UR10+0x60c] ;  /* 0x00060c0a020c7984 */ /* 0x000ea20008000800 */
[----:B------:R-:W-:Y:S01]  /*15c0*/  FFMA R37, R24, R57, R37 ;  /* 0x0000003918257223 */ /* 0x000fe20000000025 */
[----:B------:R-:W-:Y:S01]  /*15d0*/  FFMA R79, R27, R25, R54 ;  /* 0x000000191b4f7223 */ /* 0x000fe20000000036 */
[C---:B0-----:R-:W-:Y:S01]  /*15e0*/  FFMA R89, R60.reuse, R9, R89 ;  /* 0x000000093c597223 */ /* 0x041fe20000000059 */
[C---:B------:R-:W-:Y:S01]  /*15f0*/  FFMA R52, R60.reuse, R10, R17 ;  /* 0x0000000a3c347223 */ /* 0x040fe20000000011 */
[C---:B------:R-:W-:Y:S01]  /*1600*/  FFMA R67, R60.reuse, R11, R18 ;  /* 0x0000000b3c437223 */ /* 0x040fe20000000012 */
[----:B------:R-:W-:Y:S01]  /*1610*/  FFMA R60, R60, R28, R19 ;  /* 0x0000001c3c3c7223 */ /* 0x000fe20000000013 */
[----:B------:R-:W0:Y:S01]  /*1620*/  LDS.128 R8, [R2+UR10+0x610] ;  /* 0x0006100a02087984 */ /* 0x000e220008000c00 */
[C---:B-1----:R-:W-:Y:S01]  /*1630*/  FFMA R43, R20.reuse, R34, R29 ;  /* 0x00000022142b7223 */ /* 0x042fe2000000001d */
[----:B------:R-:W-:Y:S01]  /*1640*/  FFMA R13, R20, R23, R33 ;  /* 0x00000017140d7223 */ /* 0x000fe20000000021 */
[C---:B------:R-:W-:Y:S01]  /*1650*/  FFMA R33, R23.reuse, R21, R32 ;  /* 0x0000001517217223 */ /* 0x040fe20000000020 */
[----:B------:R-:W1:Y:S01]  /*1660*/  LDS.128 R16, [R64+0x110] ;  /* 0x0001100040107984 */ /* 0x000e620000000c00 */
[----:B------:R-:W-:Y:S01]  /*1670*/  FFMA R32, R24, R23, R41 ;  /* 0x0000001718207223 */ /* 0x000fe20000000029 */
[----:B------:R-:W-:Y:S01]  /*1680*/  FFMA R39, R34, R21, R65 ;  /* 0x0000001522277223 */ /* 0x000fe20000000041 */
[----:B------:R-:W-:Y:S01]  /*1690*/  FFMA R41, R23, R25, R38 ;  /* 0x0000001917297223 */ /* 0x000fe20000000026 */
[----:B------:R-:W3:Y:S01]  /*16a0*/  LDS.128 R28, [R64+0x320] ;  /* 0x00032000401c7984 */ /* 0x000ee20000000c00 */
        /* <DEDUP_REMOVED lines=16> */
[-C--:B0-----:R-:W-:Y:S01]  /*17b0*/  FFMA R56, R35, R10.reuse, R53 ;  /* 0x0000000a23387223 */ /* 0x081fe20000000035 */
[----:B------:R-:W-:Y:S01]  /*17c0*/  FFMA R60, R15, R10, R81 ;  /* 0x0000000a0f3c7223 */ /* 0x000fe20000000051 */
[-C--:B------:R-:W-:Y:S01]  /*17d0*/  FFMA R81, R12, R62.reuse, R89 ;  /* 0x0000003e0c517223 */ /* 0x080fe20000000059 */
[----:B------:R-:W-:Y:S01]  /*17e0*/  FFMA R80, R8, R62, R85 ;  /* 0x0000003e08507223 */ /* 0x000fe20000000055 */
[C---:B-1----:R-:W-:Y:S01]  /*17f0*/  FFMA R34, R16.reuse, R24, R69 ;  /* 0x0000001810227223 */ /* 0x042fe20000000045 */
[CC--:B------:R-:W-:Y:S01]  /*1800*/  FFMA R71, R16.reuse, R20.reuse, R71 ;  /* 0x0000001410477223 */ /* 0x0c0fe20000000047 */
[C---:B------:R-:W-:Y:S01]  /*1810*/  FFMA R65, R16.reuse, R21, R50 ;  /* 0x0000001510417223 */ /* 0x040fe20000000032 */
[----:B------:R-:W-:Y:S01]  /*1820*/  FFMA R11, R16, R25, R46 ;  /* 0x00000019100b7223 */ /* 0x000fe2000000002e */
[C---:B---3--:R-:W-:Y:S01]  /*1830*/  FFMA R73, R28.reuse, R20, R73 ;  /* 0x000000141c497223 */ /* 0x048fe20000000049 */
[C---:B------:R-:W-:Y:S01]  /*1840*/  FFMA R69, R28.reuse, R21, R22 ;  /* 0x000000151c457223 */ /* 0x040fe20000000016 */
[C---:B------:R-:W-:Y:S01]  /*1850*/  FFMA R16, R28.reuse, R24, R55 ;  /* 0x000000181c107223 */ /* 0x040fe20000000037 */
[----:B------:R-:W0:Y:S01]  /*1860*/  LDS.128 R20, [R64+0x90] ;  /* 0x0000900040147984 */ /* 0x000e220000000c00 */
[----:B------:R-:W-:Y:S01]  /*1870*/  FFMA R83, R28, R25, R26 ;  /* 0x000000191c537223 */ /* 0x000fe2000000001a */
[C---:B------:R-:W-:Y:S01]  /*1880*/  FFMA R67, R62.reuse, R9, R67 ;  /* 0x000000093e437223 */ /* 0x040fe20000000043 */
[-C--:B------:R-:W-:Y:S01]  /*1890*/  FFMA R62, R62, R10.reuse, R51 ;  /* 0x0000000a3e3e7223 */ /* 0x080fe20000000033 */
[----:B------:R-:W1:Y:S01]  /*18a0*/  LDS.128 R24, [R64+0x2a0] ;  /* 0x0002a00040187984 */ /* 0x000e620000000c00 */
[-C--:B------:R-:W-:Y:S01]  /*18b0*/  FFMA R71, R12, R17.reuse, R71 ;  /* 0x000000110c477223 */ /* 0x080fe20000000047 */
[C---:B------:R-:W-:Y:S01]  /*18c0*/  FFMA R65, R8.reuse, R17, R65 ;  /* 0x0000001108417223 */ /* 0x040fe20000000041 */
[C---:B------:R-:W-:Y:S01]  /*18d0*/  FFMA R51, R17.reuse, R9, R34 ;  /* 0x0000000911337223 */ /* 0x040fe20000000022 */
[----:B------:R-:W2:Y:S01]  /*18e0*/  LDS.128 R52, [R2+UR10+0x810] ;  /* 0x0008100a02347984 */ /* 0x000ea20008000c00 */
[----:B------:R-:W-:Y:S01]  /*18f0*/  FFMA R46, R17, R10, R11 ;  /* 0x0000000a112e7223 */ /* 0x000fe2000000000b */
[C---:B------:R-:W-:Y:S01]  /*1900*/  FFMA R78, R8.reuse, R35, R39 ;  /* 0x00000023084e7223 */ /* 0x040fe20000000027 */
[-C--:B------:R-:W-:Y:S01]  /*1910*/  FFMA R17, R29, R9.reuse, R16 ;  /* 0x000000091d117223 */ /* 0x080fe20000000010 */
[-C--:B------:R-:W-:Y:S01]  /*1920*/  FFMA R39, R35, R9.reuse, R42 ;  /* 0x0000000923277223 */ /* 0x080fe2000000002a */
[----:B------:R-:W-:Y:S01]  /*1930*/  FFMA R28, R8, R58, R93 ;  /* 0x0000003a081c7223 */ /* 0x000fe2000000005d */
[C---:B------:R-:W-:Y:S01]  /*1940*/  FFMA R37, R58.reuse, R9, R37 ;  /* 0x000000093a257223 */ /* 0x040fe20000000025 */
[-C--:B------:R-:W-:Y:S01]  /*1950*/  FFMA R42, R58, R10.reuse, R57 ;  /* 0x0000000a3a2a7223 */ /* 0x080fe20000000039 */
[-C--:B------:R-:W-:Y:S01]  /*1960*/  FFMA R73, R12, R29.reuse, R73 ;  /* 0x0000001d0c497223 */ /* 0x080fe20000000049 */
        /* <DEDUP_REMOVED lines=8> */
[----:B------:R-:W0:Y:S01]  /*19f0*/  LDS.128 R32, [R64+0x10] ;  /* 0x0000100040207984 */ /* 0x000e220000000c00 */
[C---:B-1----:R-:W-:Y:S01]  /*1a00*/  FFMA R77, R24.reuse, R12, R77 ;  /* 0x0000000c184d7223 */ /* 0x042fe2000000004d */
[C---:B------:R-:W-:Y:S01]  /*1a10*/  FFMA R29, R24.reuse, R9, R14 ;  /* 0x00000009181d7223 */ /* 0x040fe2000000000e */
[----:B------:R-:W-:Y:S01]  /*1a20*/  FFMA R20, R24, R8, R47 ;  /* 0x0000000818147223 */ /* 0x000fe2000000002f */
[----:B--2---:R-:W-:Y:S01]  /*1a30*/  FFMA R76, R52, R21, R13 ;  /* 0x00000015344c7223 */ /* 0x004fe2000000000d */
[----:B------:R-:W-:Y:S01]  /*1a40*/  FFMA R24, R24, R10, R79 ;  /* 0x0000000a18187223 */ /* 0x000fe2000000004f */
[----:B------:R-:W1:Y:S01]  /*1a50*/  LDS.128 R12, [R64+0x220] ;  /* 0x00022000400c7984 */ /* 0x000e620000000c00 */
[CC--:B------:R-:W-:Y:S01]  /*1a60*/  FFMA R72, R21.reuse, R54.reuse, R11 ;  /* 0x0000003615487223 */ /* 0x0c0fe2000000000b */
[----:B------:R-:W-:Y:S01]  /*1a70*/  FFMA R66, R18, R54, R51 ;  /* 0x0000003612427223 */ /* 0x000fe20000000033 */
[----:B------:R-:W-:Y:S01]  /*1a80*/  FFMA R47, R21, R55, R38 ;  /* 0x00000037152f7223 */ /* 0x000fe20000000026 */
[----:B------:R-:W2:Y:S01]  /*1a90*/  LDS.128 R8, [R2+UR10+0xa10] ;  /* 0x000a100a02087984 */ /* 0x000ea20008000c00 */
[-C--:B------:R-:W-:Y:S01]  /*1aa0*/  FFMA R51, R59, R53.reuse, R28 ;  /* 0x000000353b337223 */ /* 0x080fe2000000001c */
[-C--:B------:R-:W-:Y:S01]  /*1ab0*/  FFMA R41, R21, R53.reuse, R16 ;  /* 0x0000003515297223 */ /* 0x080fe20000000010 */
[----:B------:R-:W-:Y:S01]  /*1ac0*/  FFMA R74, R52, R18, R71 ;  /* 0x00000012344a7223 */ /* 0x000fe20000000047 */
[C---:B------:R-:W-:Y:S01]  /*1ad0*/  FFMA R38, R18.reuse, R53, R65 ;  /* 0x0000003512267223 */ /* 0x040fe20000000041 */
[-C--:B------:R-:W-:Y:S01]  /*1ae0*/  FFMA R28, R59, R54.reuse, R37 ;  /* 0x000000363b1c7223 */ /* 0x080fe20000000025 */
[-C--:B------:R-:W-:Y:S01]  /*1af0*/  FFMA R83, R25, R55.reuse, R24 ;  /* 0x0000003719537223 */ /* 0x080fe20000000018 */
[----:B------:R-:W3:Y:S01]  /*1b00*/  LDS R16, [R2+UR10+0xa20] ;  /* 0x000a200a02107984 */ /* 0x000ee20008000800 */
[-C--:B------:R-:W-:Y:S01]  /*1b10*/  FFMA R65, R18, R55.reuse, R46 ;  /* 0x0000003712417223 */ /* 0x080fe2000000002e */
[----:B------:R-:W-:Y:S01]  /*1b20*/  FFMA R37, R59, R55, R42 ;  /* 0x000000373b257223 */ /* 0x000fe2000000002a */
        /* <DEDUP_REMOVED lines=11> */
[----:B------:R-:W-:Y:S01]  /*1be0*/  FFMA R17, R63, R55, R62 ;  /* 0x000000373f117223 */ /* 0x000fe2000000003e */
[C---:B0-----:R-:W-:Y:S01]  /*1bf0*/  FFMA R24, R32.reuse, R52, R43 ;  /* 0x0000003420187223 */ /* 0x041fe2000000002b */
[CC--:B------:R-:W-:Y:S01]  /*1c00*/  FFMA R20, R32.reuse, R54.reuse, R39 ;  /* 0x0000003620147223 */ /* 0x0c0fe20000000027 */
[C---:B------:R-:W-:Y:S01]  /*1c10*/  FFMA R78, R32.reuse, R53, R78 ;  /* 0x00000035204e7223 */ /* 0x040fe2000000004e */
[----:B------:R-:W-:Y:S01]  /*1c20*/  FFMA R21, R32, R55, R56 ;  /* 0x0000003720157223 */ /* 0x000fe20000000038 */
[C---:B-1----:R-:W-:Y:S01]  /*1c30*/  FFMA R30, R12.reuse, R53, R58 ;  /* 0x000000350c1e7223 */ /* 0x042fe2000000003a */
[C---:B------:R-:W-:Y:S01]  /*1c40*/  FFMA R54, R12.reuse, R54, R57 ;  /* 0x000000360c367223 */ /* 0x040fe20000000039 */
[C---:B------:R-:W-:Y:S01]  /*1c50*/  FFMA R52, R12.reuse, R52, R61 ;  /* 0x000000340c347223 */ /* 0x040fe2000000003d */
[----:B------:R-:W0:Y:S01]  /*1c60*/  LDS.128 R56, [R64+0x1a0] ;  /* 0x0001a00040387984 */ /* 0x000e220000000c00 */
[----:B------:R-:W-:Y:S01]  /*1c70*/  FFMA R53, R12, R55, R60 ;  /* 0x000000370c357223 */ /* 0x000fe2000000003c */
[----:B--2---:R-:W-:Y:S01]  /*1c80*/  FFMA R43, R9, R33, R24 ;  /* 0x00000021092b7223 */ /* 0x004fe20000000018 */
[CC--:B------:R-:W-:Y:S01]  /*1c90*/  FFMA R39, R33.reuse, R10.reuse, R78 ;  /* 0x0000000a21277223 */ /* 0x0c0fe2000000004e */
[----:B------:R-:W1:Y:S01]  /*1ca0*/  LDS.128 R60, [R64+0x3b0] ;  /* 0x0003b000403c7984 */ /* 0x000e620000000c00 */
[-C--:B------:R-:W-:Y:S01]  /*1cb0*/  FFMA R29, R33, R11.reuse, R20 ;  /* 0x0000000b211d7223 */ /* 0x080fe20000000014 */
[C---:B------:R-:W-:Y:S01]  /*1cc0*/  FFMA R12, R22.reuse, R10, R41 ;  /* 0x0000000a160c7223 */ /* 0x040fe20000000029 */
[----:B------:R-:W-:Y:S01]  /*1cd0*/  FFMA R41, R22, R11, R72 ;  /* 0x0000000b16297223 */ /* 0x000fe20000000048 */
[----:B------:R-:W2:Y:S01]  /*1ce0*/  LDS.64 R24, [R2+UR10+0xc20] ;  /* 0x000c200a02187984 */ /* 0x000ea20008000a00 */
[C---:B---3--:R-:W-:Y:S01]  /*1cf0*/  FFMA R8, R16.reuse, R33, R21 ;  /* 0x0000002110087223 */ /* 0x048fe20000000015 */
[CC--:B------:R-:W-:Y:S01]  /*1d00*/  FFMA R33, R9.reuse, R22.reuse, R76 ;  /* 0x0000001609217223 */ /* 0x0c0fe2000000004c */
[C---:B------:R-:W-:Y:S01]  /*1d10*/  FFMA R32, R16.reuse, R22, R47 ;  /* 0x0000001610207223 */ /* 0x040fe2000000002f */
[C---:B------:R-:W-:Y:S01]  /*1d20*/  FFMA R69, R9.reuse, R13, R52 ;  /* 0x0000000d09457223 */ /* 0x040fe20000000034 */
[----:B------:R-:W3:Y:S01]  /*1d30*/  LDS.64 R20, [R2+UR10+0xc18] ;  /* 0x000c180a02147984 */ /* 0x000ee20008000a00 */
[----:B------:R-:W-:Y:S01]  /*1d40*/  FFMA R22, R16, R19, R65 ;  /* 0x0000001310167223 */ /* 0x000fe20000000041 */
[C---:B------:R-:W-:Y:S01]  /*1d50*/  FFMA R52, R26.reuse, R10, R71 ;  /* 0x0000000a1a347223 */ /* 0x040fe20000000047 */
[----:B------:R-:W-:Y:S01]  /*1d60*/  FFMA R89, R9, R31, R68 ;  /* 0x0000001f09597223 */ /* 0x000fe20000000044 */
[-C--:B------:R-:W-:Y:S01]  /*1d70*/  FFMA R55, R19, R11.reuse, R66 ;  /* 0x0000000b13377223 */ /* 0x080fe20000000042 */
[-C--:B------:R-:W-:Y:S01]  /*1d80*/  FFMA R65, R13, R11.reuse, R54 ;  /* 0x0000000b0d417223 */ /* 0x080fe20000000036 */
[----:B------:R-:W-:Y:S01]  /*1d90*/  FFMA R71, R26, R11, R42 ;  /* 0x0000000b1a477223 */ /* 0x000fe2000000002a */
[C---:B------:R-:W-:Y:S01]  /*1da0*/  FFMA R66, R16.reuse, R13, R53 ;  /* 0x0000000d10427223 */ /* 0x040fe20000000035 */
        /* <DEDUP_REMOVED lines=16> */
[-C--:B--2---:R-:W-:Y:S01]  /*1eb0*/  FFMA R46, R24, R34.reuse, R29 ;  /* 0x00000022182e7223 */ /* 0x084fe2000000001d */
[----:B------:R-:W0:Y:S01]  /*1ec0*/  LDS.128 R16, [R64+0x120] ;  /* 0x0001200040107984 */ /* 0x000e220000000c00 */
[-C--:B------:R-:W-:Y:S01]  /*1ed0*/  FFMA R37, R34, R25.reuse, R8 ;  /* 0x0000001922257223 */ /* 0x080fe20000000008 */
[----:B------:R-:W-:Y:S01]  /*1ee0*/  FFMA R79, R27, R25, R42 ;  /* 0x000000191b4f7223 */ /* 0x000fe2000000002a */
[----:B------:R-:W-:Y:S01]  /*1ef0*/  FFMA R51, R24, R57, R51 ;  /* 0x0000003918337223 */ /* 0x000fe20000000033 */
[----:B------:R-:W1:Y:S01]  /*1f00*/  LDS.128 R8, [R2+UR10+0xe20] ;  /* 0x000e200a02087984 */ /* 0x000e620008000c00 */
[----:B---3--:R-:W-:Y:S01]  /*1f10*/  FFMA R13, R20, R23, R33 ;  /* 0x00000017140d7223 */ /* 0x008fe20000000021 */
[C---:B------:R-:W-:Y:S01]  /*1f20*/  FFMA R33, R23.reuse, R21, R12 ;  /* 0x0000001517217223 */ /* 0x040fe2000000000c */
[----:B------:R-:W-:Y:S01]  /*1f30*/  FFMA R12, R24, R23, R41 ;  /* 0x00000017180c7223 */ /* 0x000fe20000000029 */
[----:B------:R-:W2:Y:S01]  /*1f40*/  LDS.128 R28, [R64+0x330] ;  /* 0x00033000401c7984 */ /* 0x000ea20000000c00 */
[----:B------:R-:W-:Y:S01]  /*1f50*/  FFMA R43, R20, R34, R43 ;  /* 0x00000022142b7223 */ /* 0x000fe2000000002b */
[----:B------:R-:W-:Y:S01]  /*1f60*/  FFMA R39, R34, R21, R39 ;  /* 0x0000001522277223 */ /* 0x000fe20000000027 */
[----:B------:R-:W-:Y:S01]  /*1f70*/  FFMA R41, R23, R25, R32 ;  /* 0x0000001917297223 */ /* 0x000fe20000000020 */
[----:B------:R-:W-:Y:S01]  /*1f80*/  FFMA R75, R20, R57, R75 ;  /* 0x00000039144b7223 */ /* 0x000fe2000000004b */
[----:B------:R-:W3:Y:S01]  /*1f90*/  LDS R32, [R2+UR10+0xe1c] ;  /* 0x000e1c0a02207984 */ /* 0x000ee20008000800 */
[C---:B------:R-:W-:Y:S01]  /*1fa0*/  FFMA R93, R57.reuse, R21, R68 ;  /* 0x00000015395d7223 */ /* 0x040fe20000000044 */
[----:B------:R-:W-:Y:S01]  /*1fb0*/  FFMA R73, R57, R25, R56 ;  /* 0x0000001939497223 */ /* 0x000fe20000000038 */
        /* <DEDUP_REMOVED lines=22> */
[----:B------:R-:W0:Y:S01]  /*2120*/  LDS.128 R20, [R64+0xa0] ;  /* 0x0000a00040147984 */ /* 0x000e220000000c00 */
[----:B------:R-:W-:Y:S01]  /*2130*/  FFMA R91, R28, R25, R26 ;  /* 0x000000191c5b7223 */ /* 0x000fe2000000001a */
[----:B---3--:R-:W-:Y:S01]  /*2140*/  FFMA R61, R32, R15, R69 ;  /* 0x0000000f203d7223 */ /* 0x008fe20000000045 */
[----:B------:R-:W-:Y:S01]  /*2150*/  FFMA R69, R8, R29, R11 ;  /* 0x0000001d08457223 */ /* 0x000fe2000000000b */
[----:B------:R-:W1:Y:S01]  /*2160*/  LDS.128 R24, [R64+0x2b0] ;  /* 0x0002b00040187984 */ /* 0x000e620000000c00 */
[C---:B------:R-:W-:Y:S01]  /*2170*/  FFMA R71, R32.reuse, R17, R42 ;  /* 0x0000001120477223 */ /* 0x040fe2000000002a */
[-C--:B------:R-:W-:Y:S01]  /*2180*/  FFMA R75, R32, R58.reuse, R75 ;  /* 0x0000003a204b7223 */ /* 0x080fe2000000004b */
[----:B------:R-:W-:Y:S01]  /*2190*/  FFMA R28, R8, R58, R93 ;  /* 0x0000003a081c7223 */ /* 0x000fe2000000005d */
[----:B------:R-:W2:Y:S01]  /*21a0*/  LDS.128 R52, [R2+UR10+0x1020] ;  /* 0x0010200a02347984 */ /* 0x000ea20008000c00 */
[-C--:B------:R-:W-:Y:S01]  /*21b0*/  FFMA R42, R58, R10.reuse, R73 ;  /* 0x0000000a3a2a7223 */ /* 0x080fe20000000049 */
[-C--:B------:R-:W-:Y:S01]  /*21c0*/  FFMA R60, R15, R10.reuse, R67 ;  /* 0x0000000a0f3c7223 */ /* 0x080fe20000000043 */
        /* <DEDUP_REMOVED lines=11> */
[CC--:B------:R-:W-:Y:S01]  /*2280*/  FFMA R17, R62.reuse, R9.reuse, R85 ;  /* 0x000000093e117223 */ /* 0x0c0fe20000000055 */
[----:B------:R-:W-:Y:S01]  /*2290*/  FFMA R62, R62, R10, R83 ;  /* 0x0000000a3e3e7223 */ /* 0x000fe20000000053 */
[CC--:B0-----:R-:W-:Y:S01]  /*22a0*/  FFMA R11, R20.reuse, R9.reuse, R12 ;  /* 0x00000009140b7223 */ /* 0x0c1fe2000000000c */
        /* <DEDUP_REMOVED lines=9> */
[----:B------:R-:W-:Y:S01]  /*2340*/  FFMA R24, R24, R10, R79 ;  /* 0x0000000a18187223 */ /* 0x000fe2000000004f */
[----:B------:R-:W1:Y:S01]  /*2350*/  LDS.128 R12, [R64+0x230] ;  /* 0x00023000400c7984 */ /* 0x000e620000000c00 */
[CC--:B------:R-:W-:Y:S01]  /*2360*/  FFMA R72, R21.reuse, R54.reuse, R11 ;  /* 0x0000003615487223 */ /* 0x0c0fe2000000000b */
[-C--:B------:R-:W-:Y:S01]  /*2370*/  FFMA R41, R21, R53.reuse, R16 ;  /* 0x0000003515297223 */ /* 0x080fe20000000010 */
[----:B------:R-:W-:Y:S01]  /*2380*/  FFMA R66, R18, R54, R37 ;  /* 0x0000003612427223 */ /* 0x000fe20000000025 */
[----:B------:R-:W2:Y:S01]  /*2390*/  LDS.128 R8, [R2+UR10+0x1220] ;  /* 0x0012200a02087984 */ /* 0x000ea20008000c00 */
[----:B------:R-:W-:Y:S01]  /*23a0*/  FFMA R74, R52, R18, R71 ;  /* 0x00000012344a7223 */ /* 0x000fe20000000047 */
[CC--:B------:R-:W-:Y:S01]  /*23b0*/  FFMA R37, R59.reuse, R53.reuse, R28 ;  /* 0x000000353b257223 */ /* 0x0c0fe2000000001c */
[----:B------:R-:W-:Y:S01]  /*23c0*/  FFMA R38, R18, R53, R47 ;  /* 0x0000003512267223 */ /* 0x000fe2000000002f */
[----:B------:R-:W3:Y:S01]  /*23d0*/  LDS R16, [R2+UR10+0x1230] ;  /* 0x0012300a02107984 */ /* 0x000ee20008000800 */
[-C--:B------:R-:W-:Y:S01]  /*23e0*/  FFMA R28, R59, R54.reuse, R51 ;  /* 0x000000363b1c7223 */ /* 0x080fe20000000033 */
[----:B------:R-:W-:Y:S01]  /*23f0*/  FFMA R70, R52, R25, R77 ;  /* 0x0000001934467223 */ /* 0x000fe2000000004d */
[-C--:B------:R-:W-:Y:S01]  /*2400*/  FFMA R71, R25, R55.reuse, R24 ;  /* 0x0000003719477223 */ /* 0x080fe20000000018 */
        /* <DEDUP_REMOVED lines=25> */
[----:B------:R-:W-:Y:S01]  /*25a0*/  FFMA R29, R33, R11, R20 ;  /* 0x0000000b211d7223 */ /* 0x000fe20000000014 */
[----:B---3--:R-:W-:Y:S01]  /*25b0*/  FFMA R8, R16, R33, R21 ;  /* 0x0000002110087223 */ /* 0x008fe20000000015 */
[C---:B------:R-:W-:Y:S01]  /*25c0*/  FFMA R12, R22.reuse, R10, R41 ;  /* 0x0000000a160c7223 */ /* 0x040fe20000000029 */
[----:B------:R-:W2:Y:S01]  /*25d0*/  LDS.64 R24, [R2+UR10+0x1430] ;  /* 0x0014300a02187984 */ /* 0x000ea20008000a00 */
[CC--:B------:R-:W-:Y:S01]  /*25e0*/  FFMA R33, R9.reuse, R22.reuse, R76 ;  /* 0x0000001609217223 */ /* 0x0c0fe2000000004c */
[----:B------:R-:W-:Y:S01]  /*25f0*/  FFMA R41, R22, R11, R72 ;  /* 0x0000000b16297223 */ /* 0x000fe20000000048 */
[C---:B------:R-:W-:Y:S01]  /*2600*/  FFMA R32, R16.reuse, R22, R65 ;  /* 0x0000001610207223 */ /* 0x040fe20000000041 */
[----:B------:R-:W-:Y:S01]  /*2610*/  FFMA R22, R16, R19, R47 ;  /* 0x0000001310167223 */ /* 0x000fe2000000002f */
[C---:B------:R-:W-:Y:S01]  /*2620*/  FFMA R47, R9.reuse, R13, R52 ;  /* 0x0000000d092f7223 */ /* 0x040fe20000000034 */
[C---:B------:R-:W-:Y:S01]  /*2630*/  FFMA R52, R26.reuse, R10, R77 ;  /* 0x0000000a1a347223 */ /* 0x040fe2000000004d */
[----:B------:R-:W3:Y:S01]  /*2640*/  LDS.64 R20, [R2+UR10+0x1428] ;  /* 0x0014280a02147984 */ /* 0x000ee20008000a00 */
[----:B------:R-:W-:Y:S01]  /*2650*/  FFMA R77, R26, R11, R42 ;  /* 0x0000000b1a4d7223 */ /* 0x000fe2000000002a */
[CC--:B------:R-:W-:Y:S01]  /*2660*/  FFMA R42, R16.reuse, R26.reuse, R71 ;  /* 0x0000001a102a7223 */ /* 0x0c0fe20000000047 */
[C---:B------:R-:W-:Y:S01]  /*2670*/  FFMA R73, R9.reuse, R26, R70 ;  /* 0x0000001a09497223 */ /* 0x040fe20000000046 */
[----:B------:R-:W-:Y:S01]  /*2680*/  FFMA R71, R9, R31, R68 ;  /* 0x0000001f09477223 */ /* 0x000fe20000000044 */
[-C--:B------:R-:W-:Y:S01]  /*2690*/  FFMA R55, R19, R11.reuse, R66 ;  /* 0x0000000b13377223 */ /* 0x080fe20000000042 */
[----:B------:R-:W-:Y:S01]  /*26a0*/  FFMA R65, R13, R11, R54 ;  /* 0x0000000b0d417223 */ /* 0x000fe20000000036 */
[C---:B------:R-:W-:Y:S01]  /*26b0*/  FFMA R26, R16.reuse, R31, R83 ;  /* 0x0000001f101a7223 */ /* 0x040fe20000000053 */
[----:B------:R-:W-:Y:S01]  /*26c0*/  FFMA R66, R16, R13, R53 ;  /* 0x0000000d10427223 */ /* 0x000fe20000000035 */
[----:B------:R-:W-:Y:S01]  /*26d0*/  FFMA R67, R9, R19, R74 ;  /* 0x0000001309437223 */ /* 0x000fe2000000004a */
[-C--:B------:R-:W-:Y:S01]  /*26e0*/  FFMA R38, R19, R10.reuse, R38 ;  /* 0x0000000a13267223 */ /* 0x080fe20000000026 */
        /* <DEDUP_REMOVED lines=13> */
[----:B------:R-:W-:Y:S01]  /*27c0*/  FFMA R51, R34, R25, R8 ;  /* 0x0000001922337223 */ /* 0x000fe20000000008 */
[C---:B------:R-:W-:Y:S01]  /*27d0*/  FFMA R37, R24.reuse, R57, R37 ;  /* 0x0000003918257223 */ /* 0x040fe20000000025 */
[----:B------:R-:W-:Y:S01]  /*27e0*/  FFMA R87, R57, R25, R56 ;  /* 0x0000001939577223 */ /* 0x000fe20000000038 */
[----:B------:R-:W1:Y:S01]  /*27f0*/  LDS.128 R8, [R2+UR10+0x1630] ;  /* 0x0016300a02087984 */ /* 0x000e620008000c00 */
[----:B------:R-:W-:Y:S01]  /*2800*/  FFMA R83, R24, R61, R83 ;  /* 0x0000003d18537223 */ /* 0x000fe20000000053 */
[C---:B---3--:R-:W-:Y:S01]  /*2810*/  FFMA R13, R20.reuse, R23, R33 ;  /* 0x00000017140d7223 */ /* 0x048fe20000000021 */
[-C--:B------:R-:W-:Y:S01]  /*2820*/  FFMA R33, R23, R21.reuse, R12 ;  /* 0x0000001517217223 */ /* 0x080fe2000000000c */
[----:B------:R-:W2:Y:S01]  /*2830*/  LDS.128 R28, [R64+0x340] ;  /* 0x00034000401c7984 */ /* 0x000ea20000000c00 */
[----:B------:R-:W-:Y:S01]  /*2840*/  FFMA R43, R20, R34, R43 ;  /* 0x00000022142b7223 */ /* 0x000fe2000000002b */
[----:B------:R-:W-:Y:S01]  /*2850*/  FFMA R39, R34, R21, R39 ;  /* 0x0000001522277223 */ /* 0x000fe20000000027 */
[----:B------:R-:W-:Y:S01]  /*2860*/  FFMA R12, R24, R23, R41 ;  /* 0x00000017180c7223 */ /* 0x000fe20000000029 */
[C---:B------:R-:W-:Y:S01]  /*2870*/  FFMA R75, R20.reuse, R57, R75 ;  /* 0x00000039144b7223 */ /* 0x040fe2000000004b */
[----:B------:R-:W-:Y:S01]  /*2880*/  FFMA R91, R57, R21, R68 ;  /* 0x00000015395b7223 */ /* 0x000fe20000000044 */
[----:B------:R-:W-:Y:S01]  /*2890*/  FFMA R41, R23, R25, R32 ;  /* 0x0000001917297223 */ /* 0x000fe20000000020 */
[-C--:B------:R-:W-:Y:S01]  /*28a0*/  FFMA R47, R20, R14.reuse, R47 ;  /* 0x0000000e142f7223 */ /* 0x080fe2000000002f */
[----:B------:R-:W-:Y:S01]  /*28b0*/  FFMA R69, R14, R21, R69 ;  /* 0x000000150e457223 */ /* 0x000fe20000000045 */
[----:B------:R-:W-:Y:S01]  /*28c0*/  FFMA R34, R24, R14, R65 ;  /* 0x0000000e18227223 */ /* 0x000fe20000000041 */
[----:B------:R-:W-:Y:S01]  /*28d0*/  FFMA R57, R14, R25, R66 ;  /* 0x000000190e397223 */ /* 0x000fe20000000042 */
[----:B------:R-:W3:Y:S01]  /*28e0*/  LDS R32, [R2+UR10+0x162c] ;  /* 0x00162c0a02207984 */ /* 0x000ee20008000800 */
[----:B------:R-:W-:Y:S01]  /*28f0*/  FFMA R14, R24, R27, R77 ;  /* 0x0000001b180e7223 */ /* 0x000fe2000000004d */
[----:B------:R-:W-:Y:S01]  /*2900*/  FFMA R77, R27, R25, R42 ;  /* 0x000000191b4d7223 */ /* 0x000fe2000000002a */
[C---:B------:R-:W-:Y:S01]  /*2910*/  FFMA R81, R20.reuse, R61, R81 ;  /* 0x0000003d14517223 */ /* 0x040fe20000000051 */
[C---:B------:R-:W-:Y:S01]  /*2920*/  FFMA R85, R61.reuse, R21, R54 ;  /* 0x000000153d557223 */ /* 0x040fe20000000036 */
[----:B------:R-:W-:Y:S01]  /*2930*/  FFMA R79, R61, R25, R60 ;  /* 0x000000193d4f7223 */ /* 0x000fe2000000003c */
[----:B------:R-:W-:Y:S01]  /*2940*/  FFMA R73, R20, R27, R73 ;  /* 0x0000001b14497223 */ /* 0x000fe20000000049 */
[-C--:B------:R-:W-:Y:S01]  /*2950*/  FFMA R65, R27, R21.reuse, R52 ;  /* 0x000000151b417223 */ /* 0x080fe20000000034 */
[C---:B0-----:R-:W-:Y:S01]  /*2960*/  FFMA R42, R16.reuse, R20, R67 ;  /* 0x00000014102a7223 */ /* 0x041fe20000000043 */
[C---:B------:R-:W-:Y:S01]  /*2970*/  FFMA R67, R16.reuse, R21, R38 ;  /* 0x0000001510437223 */ /* 0x040fe20000000026 */
[C---:B------:R-:W-:Y:S01]  /*2980*/  FFMA R93, R16.reuse, R25, R22 ;  /* 0x00000019105d7223 */ /* 0x040fe20000000016 */
[----:B------:R-:W-:Y:S01]  /*2990*/  FFMA R38, R16, R24, R55 ;  /* 0x0000001810267223 */ /* 0x000fe20000000037 */
[----:B-1----:R-:W-:Y:S01]  /*29a0*/  FFMA R56, R35, R10, R51 ;  /* 0x0000000a23387223 */ /* 0x002fe20000000033 */
        /* <DEDUP_REMOVED lines=8> */
[-C--:B------:R-:W-:Y:S01]  /*2a30*/  FFMA R50, R58, R10.reuse, R87 ;  /* 0x0000000a3a327223 */ /* 0x080fe20000000057 */
[CC--:B------:R-:W-:Y:S01]  /*2a40*/  FFMA R51, R17.reuse, R9.reuse, R38 ;  /* 0x0000000911337223 */ /* 0x0c0fe20000000026 */
[----:B------:R-:W1:Y:S01]  /*2a50*/  LDS.128 R24, [R64+0x2c0] ;  /* 0x0002c00040187984 */ /* 0x000e620000000c00 */
[-C--:B------:R-:W-:Y:S01]  /*2a60*/  FFMA R68, R17, R10.reuse, R93 ;  /* 0x0000000a11447223 */ /* 0x080fe2000000005d */
[----:B------:R-:W-:Y:S01]  /*2a70*/  FFMA R39, R35, R9, R46 ;  /* 0x0000000923277223 */ /* 0x000fe2000000002e */
[C---:B------:R-:W-:Y:S01]  /*2a80*/  FFMA R60, R15.reuse, R10, R57 ;  /* 0x0000000a0f3c7223 */ /* 0x040fe20000000039 */
[----:B------:R-:W2:Y:S01]  /*2a90*/  LDS.128 R52, [R2+UR10+0x1830] ;  /* 0x0018300a02347984 */ /* 0x000ea20008000c00 */
[C---:B---3--:R-:W-:Y:S01]  /*2aa0*/  FFMA R71, R32.reuse, R17, R42 ;  /* 0x0000001120477223 */ /* 0x048fe2000000002a */
[-C--:B------:R-:W-:Y:S01]  /*2ab0*/  FFMA R75, R32, R58.reuse, R75 ;  /* 0x0000003a204b7223 */ /* 0x080fe2000000004b */
[C---:B------:R-:W-:Y:S01]  /*2ac0*/  FFMA R42, R8.reuse, R58, R91 ;  /* 0x0000003a082a7223 */ /* 0x040fe2000000005b */
[----:B------:R-:W-:Y:S01]  /*2ad0*/  FFMA R58, R8, R15, R69 ;  /* 0x0000000f083a7223 */ /* 0x000fe20000000045 */
[C---:B------:R-:W-:Y:S01]  /*2ae0*/  FFMA R43, R32.reuse, R35, R43 ;  /* 0x00000023202b7223 */ /* 0x040fe2000000002b */
[----:B------:R-:W-:Y:S01]  /*2af0*/  FFMA R17, R15, R9, R34 ;  /* 0x000000090f117223 */ /* 0x000fe20000000022 */
[-C--:B------:R-:W-:Y:S01]  /*2b00*/  FFMA R69, R32, R29.reuse, R11 ;  /* 0x0000001d20457223 */ /* 0x080fe2000000000b */
[----:B------:R-:W-:Y:S01]  /*2b10*/  FFMA R61, R8, R29, R61 ;  /* 0x0000001d083d7223 */ /* 0x000fe2000000003d */
[CC--:B------:R-:W-:Y:S01]  /*2b20*/  FFMA R57, R29.reuse, R9.reuse, R16 ;  /* 0x000000091d397223 */ /* 0x0c0fe20000000010 */
[----:B------:R-:W-:Y:S01]  /*2b30*/  FFMA R80, R29, R10, R89 ;  /* 0x0000000a1d507223 */ /* 0x000fe20000000059 */
[-C--:B------:R-:W-:Y:S01]  /*2b40*/  FFMA R81, R32, R62.reuse, R81 ;  /* 0x0000003e20517223 */ /* 0x080fe20000000051 */
[----:B------:R-:W-:Y:S01]  /*2b50*/  FFMA R28, R8, R62, R85 ;  /* 0x0000003e081c7223 */ /* 0x000fe20000000055 */
[C---:B------:R-:W-:Y:S01]  /*2b60*/  FFMA R29, R62.reuse, R9, R83 ;  /* 0x000000093e1d7223 */ /* 0x040fe20000000053 */
[----:B------:R-:W-:Y:S01]  /*2b70*/  FFMA R62, R62, R10, R79 ;  /* 0x0000000a3e3e7223 */ /* 0x000fe2000000004f */
        /* <DEDUP_REMOVED lines=11> */
[C---:B------:R-:W-:Y:S01]  /*2c30*/  FFMA R41, R21.reuse, R55, R34 ;  /* 0x0000003715297223 */ /* 0x040fe20000000022 */
[----:B------:R-:W0:Y:S01]  /*2c40*/  LDS.128 R12, [R64+0x30] ;  /* 0x00003000400c7984 */ /* 0x000e220000000c00 */
[-C--:B------:R-:W-:Y:S01]  /*2c50*/  FFMA R65, R21, R53.reuse, R16 ;  /* 0x0000003515417223 */ /* 0x080fe20000000010 */
[CC--:B------:R-:W-:Y:S01]  /*2c60*/  FFMA R46, R18.reuse, R53.reuse, R67 ;  /* 0x00000035122e7223 */ /* 0x0c0fe20000000043 */
[CC--:B------:R-:W-:Y:S01]  /*2c70*/  FFMA R24, R18.reuse, R54.reuse, R51 ;  /* 0x0000003612187223 */ /* 0x0c0fe20000000033 */
[----:B------:R-:W1:Y:S01]  /*2c80*/  LDS.128 R8, [R2+UR10+0x1a30] ;  /* 0x001a300a02087984 */ /* 0x000e620008000c00 */
[C---:B------:R-:W-:Y:S01]  /*2c90*/  FFMA R67, R59.reuse, R53, R42 ;  /* 0x000000353b437223 */ /* 0x040fe2000000002a */
[----:B------:R-:W-:Y:S01]  /*2ca0*/  FFMA R51, R18, R55, R68 ;  /* 0x0000003712337223 */ /* 0x000fe20000000044 */
[C---:B------:R-:W-:Y:S01]  /*2cb0*/  FFMA R42, R59.reuse, R54, R37 ;  /* 0x000000363b2a7223 */ /* 0x040fe20000000025 */
[----:B------:R-:W2:Y:S01]  /*2cc0*/  LDS.128 R32, [R64+0x240] ;  /* 0x0002400040207984 */ /* 0x000ea20000000c00 */
[C---:B------:R-:W-:Y:S01]  /*2cd0*/  FFMA R66, R52.reuse, R18, R71 ;  /* 0x0000001234427223 */ /* 0x040fe20000000047 */
[C---:B------:R-:W-:Y:S01]  /*2ce0*/  FFMA R75, R52.reuse, R59, R75 ;  /* 0x0000003b344b7223 */ /* 0x040fe2000000004b */
[----:B------:R-:W-:Y:S01]  /*2cf0*/  FFMA R37, R59, R55, R50 ;  /* 0x000000373b257223 */ /* 0x000fe20000000032 */
[----:B------:R-:W3:Y:S01]  /*2d00*/  LDS R16, [R2+UR10+0x1a40] ;  /* 0x001a400a02107984 */ /* 0x000ee20008000800 */
[----:B------:R-:W-:Y:S01]  /*2d10*/  FFMA R72, R52, R30, R69 ;  /* 0x0000001e34487223 */ /* 0x000fe20000000045 */
[-C--:B------:R-:W-:Y:S01]  /*2d20*/  FFMA R68, R30, R54.reuse, R57 ;  /* 0x000000361e447223 */ /* 0x080fe20000000039 */
[----:B------:R-:W-:Y:S01]  /*2d30*/  FFMA R74, R52, R25, R73 ;  /* 0x00000019344a7223 */ /* 0x000fe20000000049 */
[CC--:B------:R-:W-:Y:S01]  /*2d40*/  FFMA R77, R25.reuse, R53.reuse, R20 ;  /* 0x00000035194d7223 */ /* 0x0c0fe20000000014 */
[-C--:B------:R-:W-:Y:S01]  /*2d50*/  FFMA R50, R25, R54.reuse, R79 ;  /* 0x0000003619327223 */ /* 0x080fe2000000004f */
[----:B------:R-:W-:Y:S01]  /*2d60*/  FFMA R69, R63, R53, R28 ;  /* 0x000000353f457223 */ /* 0x000fe2000000001c */
[----:B------:R-:W-:Y:S01]  /*2d70*/  FFMA R25, R25, R55, R70 ;  /* 0x0000003719197223 */ /* 0x000fe20000000046 */
[CC--:B------:R-:W-:Y:S01]  /*2d80*/  FFMA R28, R63.reuse, R54.reuse, R29 ;  /* 0x000000363f1c7223 */ /* 0x0c0fe2000000001d */
        /* <DEDUP_REMOVED lines=11> */
[C---:B------:R-:W-:Y:S01]  /*2e40*/  FFMA R39, R13.reuse, R10, R78 ;  /* 0x0000000a0d277223 */ /* 0x040fe2000000004e */
[C---:B--2---:R-:W-:Y:S01]  /*2e50*/  FFMA R8, R32.reuse, R53, R58 ;  /* 0x0000003520087223 */ /* 0x044fe2000000003a */
[C---:B------:R-:W-:Y:S01]  /*2e60*/  FFMA R73, R32.reuse, R55, R60 ;  /* 0x0000003720497223 */ /* 0x040fe2000000003c */
[----:B------:R-:W0:Y:S01]  /*2e70*/  LDS.128 R56, [R64+0x1c0] ;  /* 0x0001c00040387984 */ /* 0x000e220000000c00 */
[----:B------:R-:W-:Y:S01]  /*2e80*/  FFMA R54, R32, R54, R17 ;  /* 0x0000003620367223 */ /* 0x000fe20000000011 */
[----:B------:R-:W-:Y:S01]  /*2e90*/  FFMA R17, R13, R11, R18 ;  /* 0x0000000b0d117223 */ /* 0x000fe20000000012 */
[----:B---3--:R-:W-:Y:S01]  /*2ea0*/  FFMA R18, R16, R13, R21 ;  /* 0x0000000d10127223 */ /* 0x008fe20000000015 */
[----:B------:R-:W1:Y:S01]  /*2eb0*/  LDS.128 R60, [R64+0x3d0] ;  /* 0x0003d000403c7984 */ /* 0x000e620000000c00 */
[-C--:B------:R-:W-:Y:S01]  /*2ec0*/  FFMA R53, R22, R11.reuse, R38 ;  /* 0x0000000b16357223 */ /* 0x080fe20000000026 */
[----:B------:R-:W-:Y:S01]  /*2ed0*/  FFMA R50, R16, R26, R25 ;  /* 0x0000001a10327223 */ /* 0x000fe20000000019 */
[----:B------:R-:W-:Y:S01]  /*2ee0*/  FFMA R52, R32, R52, R47 ;  /* 0x0000003420347223 */ /* 0x000fe2000000002f */
[----:B------:R-:W2:Y:S01]  /*2ef0*/  LDS.64 R12, [R2+UR10+0x1c40] ;  /* 0x001c400a020c7984 */ /* 0x000ea20008000a00 */
[-C--:B------:R-:W-:Y:S01]  /*2f00*/  FFMA R38, R16, R22.reuse, R41 ;  /* 0x0000001610267223 */ /* 0x080fe20000000029 */
[----:B------:R-:W-:Y:S01]  /*2f10*/  FFMA R25, R31, R11, R68 ;  /* 0x0000000b1f197223 */ /* 0x000fe20000000044 */
[C---:B------:R-:W-:Y:S01]  /*2f20*/  FFMA R41, R9.reuse, R19, R66 ;  /* 0x0000001309297223 */ /* 0x040fe20000000042 */
[----:B------:R-:W3:Y:S01]  /*2f30*/  LDS.64 R20, [R2+UR10+0x1c38] ;  /* 0x001c380a02147984 */ /* 0x000ee20008000a00 */
        /* <DEDUP_REMOVED lines=8> */
[-C--:B------:R-:W-:Y:S01]  /*2fc0*/  FFMA R46, R19, R10.reuse, R46 ;  /* 0x0000000a132e7223 */ /* 0x080fe2000000002e */
[----:B------:R-:W-:Y:S01]  /*2fd0*/  FFMA R65, R9, R33, R52 ;  /* 0x0000002109417223 */ /* 0x000fe20000000034 */
[-C--:B------:R-:W-:Y:S01]  /*2fe0*/  FFMA R51, R33, R10.reuse, R8 ;  /* 0x0000000a21337223 */ /* 0x080fe20000000008 */
        /* <DEDUP_REMOVED lines=41> */
[----:B------:R-:W-:Y:S01]  /*3280*/  FFMA R91, R8, R13, R24 ;  /* 0x0000000d085b7223 */ /* 0x000fe20000000018 */
[----:B-1----:R-:W-:Y:S01]  /*3290*/  FFMA R76, R28, R15, R39 ;  /* 0x0000000f1c4c7223 */ /* 0x002fe20000000027 */
[CC--:B------:R-:W-:Y:S01]  /*32a0*/  FFMA R39, R15.reuse, R29.reuse, R52 ;  /* 0x0000001d0f277223 */ /* 0x0c0fe20000000034 */
        /* <DEDUP_REMOVED lines=8> */
[-C--:B------:R-:W-:Y:S01]  /*3330*/  FFMA R46, R58, R30.reuse, R69 ;  /* 0x0000001e3a2e7223 */ /* 0x080fe20000000045 */
[----:B------:R-:W1:Y:S01]  /*3340*/  LDS.128 R20, [R64+0x2d0] ;  /* 0x0002d00040147984 */ /* 0x000e620000000c00 */
[----:B------:R-:W-:Y:S01]  /*3350*/  FFMA R69, R28, R17, R31 ;  /* 0x000000111c457223 */ /* 0x000fe2000000001f */
[-C--:B------:R-:W-:Y:S01]  /*3360*/  FFMA R16, R35, R30.reuse, R65 ;  /* 0x0000001e23107223 */ /* 0x080fe20000000041 */
[-C--:B------:R-:W-:Y:S01]  /*3370*/  FFMA R71, R38, R9.reuse, R50 ;  /* 0x0000000926477223 */ /* 0x080fe20000000032 */
[----:B------:R-:W2:Y:S01]  /*3380*/  LDS.128 R12, [R2+UR10+0x2040] ;  /* 0x0020400a020c7984 */ /* 0x000ea20008000c00 */
[----:B------:R-:W-:Y:S01]  /*3390*/  FFMA R41, R28, R9, R41 ;  /* 0x000000091c297223 */ /* 0x000fe20000000029 */
[----:B------:R-:W-:Y:S01]  /*33a0*/  FFMA R68, R9, R30, R91 ;  /* 0x0000001e09447223 */ /* 0x000fe2000000005b */
[-C--:B------:R-:W-:Y:S01]  /*33b0*/  FFMA R75, R38, R58.reuse, R75 ;  /* 0x0000003a264b7223 */ /* 0x080fe2000000004b */
[----:B------:R-:W-:Y:S01]  /*33c0*/  FFMA R60, R28, R58, R89 ;  /* 0x0000003a1c3c7223 */ /* 0x000fe20000000059 */
[-C--:B------:R-:W-:Y:S01]  /*33d0*/  FFMA R67, R58, R29.reuse, R67 ;  /* 0x0000001d3a437223 */ /* 0x080fe20000000043 */
[C---:B------:R-:W-:Y:S01]  /*33e0*/  FFMA R65, R17.reuse, R29, R8 ;  /* 0x0000001d11417223 */ /* 0x040fe20000000008 */
[-C--:B------:R-:W-:Y:S01]  /*33f0*/  FFMA R78, R62, R30.reuse, R61 ;  /* 0x0000001e3e4e7223 */ /* 0x080fe2000000003d */
[----:B------:R-:W-:Y:S01]  /*3400*/  FFMA R58, R28, R35, R51 ;  /* 0x000000231c3a7223 */ /* 0x000fe20000000033 */
[----:B------:R-:W-:Y:S01]  /*3410*/  FFMA R77, R38, R17, R77 ;  /* 0x00000011264d7223 */ /* 0x000fe2000000004d */
[----:B------:R-:W-:Y:S01]  /*3420*/  FFMA R82, R17, R30, R87 ;  /* 0x0000001e11527223 */ /* 0x000fe20000000057 */
[-C--:B------:R-:W-:Y:S01]  /*3430*/  FFMA R9, R62, R29.reuse, R83 ;  /* 0x0000001d3e097223 */ /* 0x080fe20000000053 */
[----:B------:R-:W-:Y:S01]  /*3440*/  FFMA R51, R35, R29, R42 ;  /* 0x0000001d23337223 */ /* 0x000fe2000000002a */
[----:B------:R-:W-:Y:S01]  /*3450*/  FFMA R57, R38, R35, R57 ;  /* 0x0000002326397223 */ /* 0x000fe20000000039 */
[-C--:B------:R-:W-:Y:S01]  /*3460*/  FFMA R80, R28, R62.reuse, R85 ;  /* 0x0000003e1c507223 */ /* 0x080fe20000000055 */
[----:B------:R-:W-:Y:S01]  /*3470*/  FFMA R81, R38, R62, R81 ;  /* 0x0000003e26517223 */ /* 0x000fe20000000051 */
        /* <DEDUP_REMOVED lines=9> */
[----:B------:R-:W0:Y:S01]  /*3510*/  LDS.128 R32, [R64+0x40] ;  /* 0x0000400040207984 */ /* 0x000e220000000c00 */
[----:B------:R-:W-:Y:S01]  /*3520*/  FFMA R38, R12, R25, R61 ;  /* 0x000000190c267223 */ /* 0x000fe2000000003d */
[C---:B------:R-:W-:Y:S01]  /*3530*/  FFMA R61, R25.reuse, R13, R8 ;  /* 0x0000000d193d7223 */ /* 0x040fe20000000008 */
[----:B------:R-:W-:Y:S01]  /*3540*/  FFMA R47, R25, R15, R50 ;  /* 0x0000000f192f7223 */ /* 0x000fe20000000032 */
[----:B------:R-:W1:Y:S01]  /*3550*/  LDS.128 R28, [R2+UR10+0x2240] ;  /* 0x0022400a021c7984 */ /* 0x000e620008000c00 */
[C---:B------:R-:W-:Y:S01]  /*3560*/  FFMA R66, R10.reuse, R14, R37 ;  /* 0x0000000e0a427223 */ /* 0x040fe20000000025 */
[-C--:B------:R-:W-:Y:S01]  /*3570*/  FFMA R50, R10, R13.reuse, R41 ;  /* 0x0000000d0a327223 */ /* 0x080fe20000000029 */
[C---:B------:R-:W-:Y:S01]  /*3580*/  FFMA R37, R59.reuse, R13, R60 ;  /* 0x0000000d3b257223 */ /* 0x040fe2000000003c */
[----:B------:R-:W2:Y:S01]  /*3590*/  LDS.128 R52, [R64+0x250] ;  /* 0x0002500040347984 */ /* 0x000ea20000000c00 */
[----:B------:R-:W-:Y:S01]  /*35a0*/  FFMA R74, R12, R10, R71 ;  /* 0x0000000a0c4a7223 */ /* 0x000fe20000000047 */
[-C--:B------:R-:W-:Y:S01]  /*35b0*/  FFMA R41, R10, R15.reuse, R68 ;  /* 0x0000000f0a297223 */ /* 0x080fe20000000044 */
[CC--:B------:R-:W-:Y:S01]  /*35c0*/  FFMA R62, R59.reuse, R14.reuse, R67 ;  /* 0x0000000e3b3e7223 */ /* 0x0c0fe20000000043 */
[----:B------:R-:W3:Y:S01]  /*35d0*/  LDS R8, [R2+UR10+0x2250] ;  /* 0x0022500a02087984 */ /* 0x000ee20008000800 */
[----:B------:R-:W-:Y:S01]  /*35e0*/  FFMA R73, R59, R15, R46 ;  /* 0x0000000f3b497223 */ /* 0x000fe2000000002e */
        /* <DEDUP_REMOVED lines=9> */
[CC--:B------:R-:W-:Y:S01]  /*3680*/  FFMA R10, R63.reuse, R14.reuse, R9 ;  /* 0x0000000e3f0a7223 */ /* 0x0c0fe20000000009 */
[----:B------:R-:W-:Y:S01]  /*3690*/  FFMA R81, R12, R63, R81 ;  /* 0x0000003f0c517223 */ /* 0x000fe20000000051 */
[C---:B------:R-:W-:Y:S01]  /*36a0*/  FFMA R79, R63.reuse, R13, R80 ;  /* 0x0000000d3f4f7223 */ /* 0x040fe20000000050 */
[-C--:B------:R-:W-:Y:S01]  /*36b0*/  FFMA R9, R63, R15.reuse, R78 ;  /* 0x0000000f3f097223 */ /* 0x080fe2000000004e */
[C---:B0-----:R-:W-:Y:S01]  /*36c0*/  FFMA R20, R32.reuse, R14, R39 ;  /* 0x0000000e20147223 */ /* 0x041fe20000000027 */
[C---:B------:R-:W-:Y:S01]  /*36d0*/  FFMA R21, R32.reuse, R15, R56 ;  /* 0x0000000f20157223 */ /* 0x040fe20000000038 */
[CC--:B------:R-:W-:Y:S01]  /*36e0*/  FFMA R24, R32.reuse, R12.reuse, R43 ;  /* 0x0000000c20187223 */ /* 0x0c0fe2000000002b */
[----:B------:R-:W-:Y:S01]  /*36f0*/  FFMA R76, R32, R13, R76 ;  /* 0x0000000d204c7223 */ /* 0x000fe2000000004c */
[-C--:B-1----:R-:W-:Y:S01]  /*3700*/  FFMA R17, R33, R31.reuse, R20 ;  /* 0x0000001f21117223 */ /* 0x082fe20000000014 */
[----:B------:R-:W-:Y:S01]  /*3710*/  FFMA R77, R11, R31, R66 ;  /* 0x0000001f0b4d7223 */ /* 0x000fe20000000042 */
[C---:B------:R-:W-:Y:S01]  /*3720*/  FFMA R39, R29.reuse, R33, R24 ;  /* 0x000000211d277223 */ /* 0x040fe20000000018 */
[C---:B------:R-:W-:Y:S01]  /*3730*/  FFMA R65, R29.reuse, R11, R74 ;  /* 0x0000000b1d417223 */ /* 0x040fe2000000004a */
[C---:B--2---:R-:W-:Y:S01]  /*3740*/  FFMA R18, R52.reuse, R12, R57 ;  /* 0x0000000c34127223 */ /* 0x044fe20000000039 */
[C---:B------:R-:W-:Y:S01]  /*3750*/  FFMA R28, R52.reuse, R13, R58 ;  /* 0x0000000d341c7223 */ /* 0x040fe2000000003a */
[C---:B------:R-:W-:Y:S01]  /*3760*/  FFMA R32, R52.reuse, R14, R51 ;  /* 0x0000000e34207223 */ /* 0x040fe20000000033 */
[----:B------:R-:W0:Y:S01]  /*3770*/  LDS.128 R56, [R64+0x1d0] ;  /* 0x0001d00040387984 */ /* 0x000e220000000c00 */
[----:B------:R-:W-:Y:S01]  /*3780*/  FFMA R63, R52, R15, R16 ;  /* 0x0000000f343f7223 */ /* 0x000fe20000000010 */
[C---:B---3--:R-:W-:Y:S01]  /*3790*/  FFMA R16, R8.reuse, R33, R21 ;  /* 0x0000002108107223 */ /* 0x048fe20000000015 */
[C---:B------:R-:W-:Y:S01]  /*37a0*/  FFMA R51, R29.reuse, R26, R38 ;  /* 0x0000001a1d337223 */ /* 0x040fe20000000026 */
[----:B------:R-:W1:Y:S01]  /*37b0*/  LDS.128 R12, [R64+0x3e0] ;  /* 0x0003e000400c7984 */ /* 0x000e620000000c00 */
[----:B------:R-:W-:Y:S01]  /*37c0*/  FFMA R66, R8, R53, R63 ;  /* 0x0000003508427223 */ /* 0x000fe2000000003f */
[----:B------:R-:W-:Y:S01]  /*37d0*/  FFMA R63, R29, R22, R46 ;  /* 0x000000161d3f7223 */ /* 0x000fe2000000002e */
[C---:B------:R-:W-:Y:S01]  /*37e0*/  FFMA R46, R22.reuse, R30, R71 ;  /* 0x0000001e162e7223 */ /* 0x040fe20000000047 */
[----:B------:R-:W2:Y:S01]  /*37f0*/  LDS.64 R20, [R2+UR10+0x2450] ;  /* 0x0024500a02147984 */ /* 0x000ea20008000a00 */
[-C--:B------:R-:W-:Y:S01]  /*3800*/  FFMA R71, R22, R31.reuse, R60 ;  /* 0x0000001f16477223 */ /* 0x080fe2000000003c */
[----:B------:R-:W-:Y:S01]  /*3810*/  FFMA R60, R8, R22, R67 ;  /* 0x00000016083c7223 */ /* 0x000fe20000000043 */
[C---:B------:R-:W-:Y:S01]  /*3820*/  FFMA R38, R26.reuse, R30, R61 ;  /* 0x0000001e1a267223 */ /* 0x040fe2000000003d */
[----:B------:R-:W3:Y:S01]  /*3830*/  LDS.64 R24, [R2+UR10+0x2448] ;  /* 0x0024480a02187984 */ /* 0x000ee20008000a00 */
[-C--:B------:R-:W-:Y:S01]  /*3840*/  FFMA R67, R19, R31.reuse, R68 ;  /* 0x0000001f13437223 */ /* 0x080fe20000000044 */
        /* <DEDUP_REMOVED lines=8> */
[-C--:B------:R-:W-:Y:S01]  /*38d0*/  FFMA R41, R53, R30.reuse, R28 ;  /* 0x0000001e35297223 */ /* 0x080fe2000000001c */
[----:B------:R-:W-:Y:S01]  /*38e0*/  FFMA R87, R29, R19, R72 ;  /* 0x000000131d577223 */ /* 0x000fe20000000048 */
[-C--:B------:R-:W-:Y:S01]  /*38f0*/  FFMA R32, R19, R30.reuse, R70 ;  /* 0x0000001e13207223 */ /* 0x080fe20000000046 */
[C---:B0-----:R-:W-:Y:S01]  /*3900*/  FFMA R68, R56.reuse, R30, R37 ;  /* 0x0000001e38447223 */ /* 0x041fe20000000025 */
[C---:B------:R-:W-:Y:S01]  /*3910*/  FFMA R75, R56.reuse, R29, R75 ;  /* 0x0000001d384b7223 */ /* 0x040fe2000000004b */
[CC--:B------:R-:W-:Y:S01]  /*3920*/  FFMA R37, R56.reuse, R31.reuse, R62 ;  /* 0x0000001f38257223 */ /* 0x0c0fe2000000003e */
[-C--:B------:R-:W-:Y:S01]  /*3930*/  FFMA R52, R56, R8.reuse, R73 ;  /* 0x0000000838347223 */ /* 0x080fe20000000049 */
[C---:B-1----:R-:W-:Y:S01]  /*3940*/  FFMA R83, R12.reuse, R31, R10 ;  /* 0x0000001f0c537223 */ /* 0x042fe2000000000a */
[C---:B------:R-:W-:Y:S01]  /*3950*/  FFMA R56, R12.reuse, R8, R9 ;  /* 0x000000080c387223 */ /* 0x040fe20000000009 */
[C---:B------:R-:W-:Y:S01]  /*3960*/  FFMA R81, R12.reuse, R29, R81 ;  /* 0x0000001d0c517223 */ /* 0x040fe20000000051 */
[----:B------:R-:W0:Y:S01]  /*3970*/  LDS.128 R8, [R64+0x150] ;  /* 0x0001500040087984 */ /* 0x000e220000000c00 */
[----:B------:R-:W-:Y:S01]  /*3980*/  FFMA R62, R12, R30, R79 ;  /* 0x0000001e0c3e7223 */ /* 0x000fe2000000004f */
[----:B--2---:R-:W-:Y:S01]  /*3990*/  FFMA R12, R20, R34, R17 ;  /* 0x00000022140c7223 */ /* 0x004fe20000000011 */
[----:B------:R-:W-:Y:S01]  /*39a0*/  FFMA R33, R34, R21, R16 ;  /* 0x0000001522217223 */ /* 0x000fe20000000010 */
[----:B------:R-:W1:Y:S01]  /*39b0*/  LDS.128 R28, [R64+0x360] ;  /* 0x00036000401c7984 */ /* 0x000e620000000c00 */
[C---:B---3--:R-:W-:Y:S01]  /*39c0*/  FFMA R53, R27.reuse, R25, R38 ;  /* 0x000000191b357223 */ /* 0x048fe20000000026 */
[C---:B------:R-:W-:Y:S01]  /*39d0*/  FFMA R38, R20.reuse, R27, R61 ;  /* 0x0000001b14267223 */ /* 0x040fe2000000003d */
[-C--:B------:R-:W-:Y:S01]  /*39e0*/  FFMA R61, R27, R21.reuse, R42 ;  /* 0x000000151b3d7223 */ /* 0x080fe2000000002a */
[----:B------:R-:W2:Y:S01]  /*39f0*/  LDS.128 R16, [R2+UR10+0x2650] ;  /* 0x0026500a02107984 */ /* 0x000ea20008000c00 */
[C---:B------:R-:W-:Y:S01]  /*3a00*/  FFMA R73, R57.reuse, R21, R52 ;  /* 0x0000001539497223 */ /* 0x040fe20000000034 */
[-C--:B------:R-:W-:Y:S01]  /*3a10*/  FFMA R52, R20, R54.reuse, R47 ;  /* 0x0000003614347223 */ /* 0x080fe2000000002f */
[----:B------:R-:W-:Y:S01]  /*3a20*/  FFMA R69, R24, R54, R69 ;  /* 0x0000003618457223 */ /* 0x000fe20000000045 */
[----:B------:R-:W3:Y:S01]  /*3a30*/  LDS R42, [R2+UR10+0x264c] ;  /* 0x00264c0a022a7984 */ /* 0x000ee20008000800 */
        /* <DEDUP_REMOVED lines=25> */
[----:B------:R-:W0:Y:S01]  /*3bd0*/  LDS.128 R24, [R64+0xd0] ;  /* 0x0000d00040187984 */ /* 0x000e220000000c00 */
[-C--:B------:R-:W-:Y:S01]  /*3be0*/  FFMA R74, R16, R35.reuse, R43 ;  /* 0x00000023104a7223 */ /* 0x080fe2000000002b */
[-C--:B------:R-:W-:Y:S01]  /*3bf0*/  FFMA R12, R35, R18.reuse, R33 ;  /* 0x00000012230c7223 */ /* 0x080fe20000000021 */
[----:B---3--:R-:W-:Y:S01]  /*3c00*/  FFMA R39, R42, R35, R39 ;  /* 0x000000232a277223 */ /* 0x008fe20000000027 */
[----:B------:R-:W1:Y:S01]  /*3c10*/  LDS.128 R20, [R64+0x2e0] ;  /* 0x0002e00040147984 */ /* 0x000e620000000c00 */
[-C--:B------:R-:W-:Y:S01]  /*3c20*/  FFMA R76, R16, R55.reuse, R41 ;  /* 0x00000037104c7223 */ /* 0x080fe20000000029 */
[C---:B------:R-:W-:Y:S01]  /*3c30*/  FFMA R69, R42.reuse, R55, R69 ;  /* 0x000000372a457223 */ /* 0x040fe20000000045 */
[C---:B------:R-:W-:Y:S01]  /*3c40*/  FFMA R41, R55.reuse, R17, R52 ;  /* 0x0000001137297223 */ /* 0x040fe20000000034 */
[----:B------:R-:W2:Y:S01]  /*3c50*/  LDS.128 R32, [R2+UR10+0x2850] ;  /* 0x0028500a02207984 */ /* 0x000ea20008000c00 */
[-C--:B------:R-:W-:Y:S01]  /*3c60*/  FFMA R28, R55, R18.reuse, R47 ;  /* 0x00000012371c7223 */ /* 0x080fe2000000002f */
[-C--:B------:R-:W-:Y:S01]  /*3c70*/  FFMA R67, R42, R9.reuse, R54 ;  /* 0x000000092a437223 */ /* 0x080fe20000000036 */
[----:B------:R-:W-:Y:S01]  /*3c80*/  FFMA R65, R16, R9, R65 ;  /* 0x0000000910417223 */ /* 0x000fe20000000041 */
[CC--:B------:R-:W-:Y:S01]  /*3c90*/  FFMA R43, R9.reuse, R17.reuse, R50 ;  /* 0x00000011092b7223 */ /* 0x0c0fe20000000032 */
[-C--:B------:R-:W-:Y:S01]  /*3ca0*/  FFMA R68, R9, R18.reuse, R91 ;  /* 0x0000001209447223 */ /* 0x080fe2000000005b */
[CC--:B------:R-:W-:Y:S01]  /*3cb0*/  FFMA R47, R29.reuse, R17.reuse, R8 ;  /* 0x000000111d2f7223 */ /* 0x0c0fe20000000008 */
[----:B------:R-:W-:Y:S01]  /*3cc0*/  FFMA R50, R58, R18, R73 ;  /* 0x000000123a327223 */ /* 0x000fe20000000049 */
[-C--:B------:R-:W-:Y:S01]  /*3cd0*/  FFMA R71, R42, R14.reuse, R71 ;  /* 0x0000000e2a477223 */ /* 0x080fe20000000047 */
        /* <DEDUP_REMOVED lines=8> */
[----:B------:R-:W-:-:S02]  /*3d60*/  FFMA R75, R42, R58, R75 ;  /* 0x0000003a2a4b7223 */ /* 0x000fc4000000004b */
[----:B------:R-:W-:Y:S01]  /*3d70*/  LDS R58, [R2+UR10+0x2a60] ;  /* 0x002a600a023a7984 */ /* 0x000fe20008000800 */
        /* <DEDUP_REMOVED lines=11> */
[CC--:B------:R-:W-:Y:S01]  /*3e30*/  FFMA R46, R25.reuse, R34.reuse, R51 ;  /* 0x00000022192e7223 */ /* 0x0c0fe20000000033 */
[----:B------:R-:W-:Y:S01]  /*3e40*/  FFMA R51, R25, R35, R24 ;  /* 0x0000002319337223 */ /* 0x000fe20000000018 */
[----:B------:R-:W1:Y:S01]  /*3e50*/  LDS.128 R52, [R2+UR10+0x2a50] ;  /* 0x002a500a02347984 */ /* 0x000e620008000c00 */
[----:B------:R-:W-:Y:S01]  /*3e60*/  FFMA R24, R10, R34, R43 ;  /* 0x000000220a187223 */ /* 0x000fe2000000002b */
[----:B------:R-:W-:Y:S01]  /*3e70*/  FFMA R66, R32, R10, R67 ;  /* 0x0000000a20427223 */ /* 0x000fe20000000043 */
[C---:B------:R-:W-:Y:S01]  /*3e80*/  FFMA R42, R10.reuse, R33, R65 ;  /* 0x000000210a2a7223 */ /* 0x040fe20000000041 */
[----:B------:R-:W2:Y:S01]  /*3e90*/  LDS.128 R60, [R64+0x260] ;  /* 0x00026000403c7984 */ /* 0x000ea20000000c00 */
[----:B------:R-:W-:Y:S01]  /*3ea0*/  FFMA R43, R10, R35, R68 ;  /* 0x000000230a2b7223 */ /* 0x000fe20000000044 */
[CC--:B------:R-:W-:Y:S01]  /*3eb0*/  FFMA R10, R59.reuse, R34.reuse, R37 ;  /* 0x000000223b0a7223 */ /* 0x0c0fe20000000025 */
[----:B------:R-:W-:Y:S01]  /*3ec0*/  FFMA R68, R30, R34, R47 ;  /* 0x000000221e447223 */ /* 0x000fe2000000002f */
[C---:B------:R-:W-:Y:S01]  /*3ed0*/  FFMA R67, R59.reuse, R33, R56 ;  /* 0x000000213b437223 */ /* 0x040fe20000000038 */
[----:B------:R-:W-:Y:S01]  /*3ee0*/  FFMA R37, R59, R35, R50 ;  /* 0x000000233b257223 */ /* 0x000fe20000000032 */
[C---:B------:R-:W-:Y:S01]  /*3ef0*/  FFMA R72, R32.reuse, R30, R77 ;  /* 0x0000001e20487223 */ /* 0x040fe2000000004d */
[----:B------:R-:W-:Y:S01]  /*3f00*/  FFMA R47, R15, R33, R8 ;  /* 0x000000210f2f7223 */ /* 0x000fe20000000008 */
[----:B------:R-:W-:Y:S01]  /*3f10*/  FFMA R56, R32, R21, R29 ;  /* 0x0000001520387223 */ /* 0x000fe2000000001d */
[C---:B------:R-:W-:Y:S01]  /*3f20*/  FFMA R65, R21.reuse, R33, R70 ;  /* 0x0000002115417223 */ /* 0x040fe20000000046 */
[CC--:B------:R-:W-:Y:S01]  /*3f30*/  FFMA R50, R21.reuse, R34.reuse, R81 ;  /* 0x0000002215327223 */ /* 0x0c0fe20000000051 */
[-C--:B------:R-:W-:Y:S01]  /*3f40*/  FFMA R25, R21, R35.reuse, R20 ;  /* 0x0000002315197223 */ /* 0x080fe20000000014 */
        /* <DEDUP_REMOVED lines=11> */
[----:B------:R-:W0:Y:S01]  /*4000*/  LDS.128 R12, [R64+0x1e0] ;  /* 0x0001e000400c7984 */ /* 0x000e220000000c00 */
[-C--:B------:R-:W-:Y:S01]  /*4010*/  FFMA R29, R17, R55.reuse, R20 ;  /* 0x00000037111d7223 */ /* 0x080fe20000000014 */
[----:B------:R-:W-:Y:S01]  /*4020*/  FFMA R87, R11, R55, R24 ;  /* 0x000000370b577223 */ /* 0x000fe20000000018 */
[C---:B--2---:R-:W-:Y:S01]  /*4030*/  FFMA R30, R60.reuse, R32, R69 ;  /* 0x000000203c1e7223 */ /* 0x044fe20000000045 */
[C---:B------:R-:W-:Y:S01]  /*4040*/  FFMA R76, R60.reuse, R33, R76 ;  /* 0x000000213c4c7223 */ /* 0x040fe2000000004c */
[C---:B------:R-:W-:Y:S01]  /*4050*/  FFMA R52, R60.reuse, R34, R41 ;  /* 0x000000223c347223 */ /* 0x040fe20000000029 */
[----:B------:R-:W-:Y:S01]  /*4060*/  FFMA R79, R60, R35, R28 ;  /* 0x000000233c4f7223 */ /* 0x000fe2000000001c */
[----:B------:R-:W-:Y:S01]  /*4070*/  FFMA R69, R17, R54, R74 ;  /* 0x0000003611457223 */ /* 0x000fe2000000004a */
[----:B------:R-:W1:Y:S01]  /*4080*/  LDS.128 R32, [R64+0x3f0] ;  /* 0x0003f00040207984 */ /* 0x000e620000000c00 */
[----:B------:R-:W-:Y:S01]  /*4090*/  FFMA R28, R58, R17, R21 ;  /* 0x000000113a1c7223 */ /* 0x000fe20000000015 */
[C---:B------:R-:W-:Y:S01]  /*40a0*/  FFMA R41, R53.reuse, R26, R38 ;  /* 0x0000001a35297223 */ /* 0x040fe20000000026 */
[C---:B------:R-:W-:Y:S01]  /*40b0*/  FFMA R38, R26.reuse, R54, R57 ;  /* 0x000000361a267223 */ /* 0x040fe20000000039 */
[----:B------:R-:W2:Y:S01]  /*40c0*/  LDS.64 R16, [R2+UR10+0x2c60] ;  /* 0x002c600a02107984 */ /* 0x000ea20008000a00 */
[----:B------:R-:W-:Y:S01]  /*40d0*/  FFMA R57, R26, R55, R46 ;  /* 0x000000371a397223 */ /* 0x000fe2000000002e */
[C---:B------:R-:W-:Y:S01]  /*40e0*/  FFMA R46, R58.reuse, R26, R51 ;  /* 0x0000001a3a2e7223 */ /* 0x040fe20000000033 */
[CC--:B------:R-:W-:Y:S01]  /*40f0*/  FFMA R51, R53.reuse, R11.reuse, R66 ;  /* 0x0000000b35337223 */ /* 0x0c0fe20000000042 */
[----:B------:R-:W3:Y:S01]  /*4100*/  LDS.64 R20, [R2+UR10+0x2c58] ;  /* 0x002c580a02147984 */ /* 0x000ee20008000a00 */
[C---:B------:R-:W-:Y:S01]  /*4110*/  FFMA R24, R58.reuse, R11, R43 ;  /* 0x0000000b3a187223 */ /* 0x040fe2000000002b */
[----:B------:R-:W-:Y:S01]  /*4120*/  FFMA R43, R53, R61, R30 ;  /* 0x0000003d352b7223 */ /* 0x000fe2000000001e */
[C---:B------:R-:W-:Y:S01]  /*4130*/  FFMA R73, R61.reuse, R54, R76 ;  /* 0x000000363d497223 */ /* 0x040fe2000000004c */
[----:B------:R-:W-:Y:S01]  /*4140*/  FFMA R59, R61, R55, R52 ;  /* 0x000000373d3b7223 */ /* 0x000fe20000000034 */
[----:B------:R-:W-:Y:S01]  /*4150*/  FFMA R66, R58, R61, R79 ;  /* 0x0000003d3a427223 */ /* 0x000fe2000000004f */
[----:B------:R-:W-:Y:S01]  /*4160*/  FFMA R61, R53, R22, R56 ;  /* 0x00000016353d7223 */ /* 0x000fe20000000038 */
[C---:B------:R-:W-:Y:S01]  /*4170*/  FFMA R56, R22.reuse, R54, R65 ;  /* 0x0000003616387223 */ /* 0x040fe20000000041 */
[-C--:B------:R-:W-:Y:S01]  /*4180*/  FFMA R65, R22, R55.reuse, R50 ;  /* 0x0000003716417223 */ /* 0x080fe20000000032 */
[C---:B------:R-:W-:Y:S01]  /*4190*/  FFMA R50, R58.reuse, R22, R25 ;  /* 0x000000163a327223 */ /* 0x040fe20000000019 */
[----:B------:R-:W-:Y:S01]  /*41a0*/  FFMA R25, R31, R55, R68 ;  /* 0x000000371f197223 */ /* 0x000fe20000000044 */
[-C--:B------:R-:W-:Y:S01]  /*41b0*/  FFMA R22, R58, R31.reuse, R77 ;  /* 0x0000001f3a167223 */ /* 0x080fe2000000004d */
[-C--:B------:R-:W-:Y:S01]  /*41c0*/  FFMA R42, R11, R54.reuse, R42 ;  /* 0x000000360b2a7223 */ /* 0x080fe2000000002a */
        /* <DEDUP_REMOVED lines=16> */
[----:B------:R-:W-:Y:S01]  /*42d0*/  FFMA R57, R27, R17, R46 ;  /* 0x000000111b397223 */ /* 0x000fe2000000002e */
[----:B------:R-:W2:Y:S01]  /*42e0*/  LDS.128 R28, [R2+UR10+0x2e60] ;  /* 0x002e600a021c7984 */ /* 0x000ea20008000c00 */
[C---:B------:R-:W-:Y:S01]  /*42f0*/  FFMA R32, R16.reuse, R62, R59 ;  /* 0x0000003e10207223 */ /* 0x040fe2000000003b */
[C---:B------:R-:W-:Y:S01]  /*4300*/  FFMA R59, R23.reuse, R21, R56 ;  /* 0x00000015173b7223 */ /* 0x040fe20000000038 */
[C---:B------:R-:W-:Y:S01]  /*4310*/  FFMA R56, R16.reuse, R23, R65 ;  /* 0x0000001710387223 */ /* 0x040fe20000000041 */
[----:B------:R-:W3:Y:S01]  /*4320*/  LDS R46, [R2+UR10+0x2e5c] ;  /* 0x002e5c0a022e7984 */ /* 0x000ee20008000800 */
        /* <DEDUP_REMOVED lines=28> */
[C---:B---3--:R-:W-:Y:S01]  /*44f0*/  FFMA R39, R46.reuse, R19, R39 ;  /* 0x000000132e277223 */ /* 0x048fe20000000027 */
[----:B------:R-:W1:Y:S01]  /*4500*/  LDS.128 R20, [R64+0x2f0] ;  /* 0x0002f00040147984 */ /* 0x000e620000000c00 */
[----:B------:R-:W-:Y:S01]  /*4510*/  FFMA R69, R46, R9, R50 ;  /* 0x000000092e457223 */ /* 0x000fe20000000032 */
[C---:B------:R-:W-:Y:S01]  /*4520*/  FFMA R37, R9.reuse, R29, R42 ;  /* 0x0000001d09257223 */ /* 0x040fe2000000002a */
[----:B------:R-:W-:Y:S01]  /*4530*/  FFMA R52, R9, R30, R33 ;  /* 0x0000001e09347223 */ /* 0x000fe20000000021 */
[----:B------:R-:W2:Y:S01]  /*4540*/  LDS.128 R16, [R2+UR10+0x3060] ;  /* 0x0030600a02107984 */ /* 0x000ea20008000c00 */
[----:B------:R-:W-:Y:S01]  /*4550*/  FFMA R51, R28, R9, R51 ;  /* 0x000000091c337223 */ /* 0x000fe20000000033 */
[-C--:B------:R-:W-:Y:S01]  /*4560*/  FFMA R75, R46, R14.reuse, R75 ;  /* 0x0000000e2e4b7223 */ /* 0x080fe2000000004b */
[----:B------:R-:W-:Y:S01]  /*4570*/  FFMA R50, R28, R14, R91 ;  /* 0x0000000e1c327223 */ /* 0x000fe2000000005b */
[C---:B------:R-:W-:Y:S01]  /*4580*/  FFMA R33, R14.reuse, R29, R85 ;  /* 0x0000001d0e217223 */ /* 0x040fe20000000055 */
[-C--:B------:R-:W-:Y:S01]  /*4590*/  FFMA R42, R14, R30.reuse, R77 ;  /* 0x0000001e0e2a7223 */ /* 0x080fe2000000004d */
[-C--:B------:R-:W-:Y:S01]  /*45a0*/  FFMA R43, R46, R63.reuse, R43 ;  /* 0x0000003f2e2b7223 */ /* 0x080fe2000000002b */
[----:B------:R-:W-:Y:S01]  /*45b0*/  FFMA R14, R28, R63, R73 ;  /* 0x0000003f1c0e7223 */ /* 0x000fe20000000049 */
[CC--:B------:R-:W-:Y:S01]  /*45c0*/  FFMA R9, R63.reuse, R29.reuse, R32 ;  /* 0x0000001d3f097223 */ /* 0x0c0fe20000000020 */
[----:B------:R-:W-:Y:S01]  /*45d0*/  FFMA R70, R63, R30, R67 ;  /* 0x0000001e3f467223 */ /* 0x000fe20000000043 */
[CC--:B------:R-:W-:Y:S01]  /*45e0*/  FFMA R67, R53.reuse, R29.reuse, R8 ;  /* 0x0000001d35437223 */ /* 0x0c0fe20000000008 */
[-C--:B------:R-:W-:Y:S01]  /*45f0*/  FFMA R71, R46, R34.reuse, R71 ;  /* 0x000000222e477223 */ /* 0x080fe20000000047 */
        /* <DEDUP_REMOVED lines=17> */
[-C--:B------:R-:W-:Y:S01]  /*4710*/  FFMA R76, R10, R17.reuse, R51 ;  /* 0x000000110a4c7223 */ /* 0x080fe20000000033 */
[----:B------:R-:W-:Y:S01]  /*4720*/  FFMA R38, R25, R18, R41 ;  /* 0x0000001219267223 */ /* 0x000fe20000000029 */
[----:B------:R-:W1:Y:S01]  /*4730*/  LDS.128 R56, [R2+UR10+0x3260] ;  /* 0x0032600a02387984 */ /* 0x000e620008000c00 */
[----:B------:R-:W-:Y:S01]  /*4740*/  FFMA R66, R16, R10, R69 ;  /* 0x0000000a10427223 */ /* 0x000fe20000000045 */
[CC--:B------:R-:W-:Y:S01]  /*4750*/  FFMA R72, R10.reuse, R18.reuse, R37 ;  /* 0x000000120a487223 */ /* 0x0c0fe20000000025 */
[----:B------:R-:W-:Y:S01]  /*4760*/  FFMA R51, R15, R17, R50 ;  /* 0x000000110f337223 */ /* 0x000fe20000000032 */
[----:B------:R-:W2:Y:S01]  /*4770*/  LDS.128 R60, [R64+0x270] ;  /* 0x00027000403c7984 */ /* 0x000ea20000000c00 */
[-C--:B------:R-:W-:Y:S01]  /*4780*/  FFMA R41, R25, R19.reuse, R34 ;  /* 0x0000001319297223 */ /* 0x080fe20000000022 */
[----:B------:R-:W-:Y:S01]  /*4790*/  FFMA R37, R10, R19, R52 ;  /* 0x000000130a257223 */ /* 0x000fe20000000034 */
[C---:B------:R-:W-:Y:S01]  /*47a0*/  FFMA R69, R21.reuse, R17, R24 ;  /* 0x0000001115457223 */ /* 0x040fe20000000018 */
[----:B------:R-:W3:Y:S01]  /*47b0*/  LDS R8, [R2+UR10+0x3270] ;  /* 0x0032700a02087984 */ /* 0x000ee20008000800 */
[-C--:B------:R-:W-:Y:S01]  /*47c0*/  FFMA R50, R21, R18.reuse, R81 ;  /* 0x0000001215327223 */ /* 0x080fe20000000051 */
[----:B------:R-:W-:Y:S01]  /*47d0*/  FFMA R34, R15, R18, R33 ;  /* 0x000000120f227223 */ /* 0x000fe20000000021 */
[C---:B------:R-:W-:Y:S01]  /*47e0*/  FFMA R52, R16.reuse, R21, R53 ;  /* 0x0000001510347223 */ /* 0x040fe20000000035 */
[----:B------:R-:W-:Y:S01]  /*47f0*/  FFMA R81, R21, R19, R20 ;  /* 0x0000001315517223 */ /* 0x000fe20000000014 */
[C---:B------:R-:W-:Y:S01]  /*4800*/  FFMA R75, R16.reuse, R15, R75 ;  /* 0x0000000f104b7223 */ /* 0x040fe2000000004b */
[----:B------:R-:W-:Y:S01]  /*4810*/  FFMA R33, R15, R19, R42 ;  /* 0x000000130f217223 */ /* 0x000fe2000000002a */
[----:B------:R-:W-:Y:S01]  /*4820*/  FFMA R78, R16, R54, R77 ;  /* 0x00000036104e7223 */ /* 0x000fe2000000004d */
[CC--:B------:R-:W-:Y:S01]  /*4830*/  FFMA R53, R35.reuse, R17.reuse, R32 ;  /* 0x0000001123357223 */ /* 0x0c0fe20000000020 */
[C---:B------:R-:W-:Y:S01]  /*4840*/  FFMA R42, R54.reuse, R17, R73 ;  /* 0x00000011362a7223 */ /* 0x040fe20000000049 */
[CC--:B------:R-:W-:Y:S01]  /*4850*/  FFMA R68, R54.reuse, R18.reuse, R67 ;  /* 0x0000001236447223 */ /* 0x0c0fe20000000043 */
[----:B------:R-:W-:Y:S01]  /*4860*/  FFMA R77, R54, R19, R82 ;  /* 0x00000013364d7223 */ /* 0x000fe20000000052 */
[----:B------:R-:W-:Y:S01]  /*4870*/  FFMA R71, R16, R35, R71 ;  /* 0x0000002310477223 */ /* 0x000fe20000000047 */
[C---:B------:R-:W-:Y:S01]  /*4880*/  FFMA R32, R35.reuse, R18, R65 ;  /* 0x0000001223207223 */ /* 0x040fe20000000041 */
[-C--:B------:R-:W-:Y:S01]  /*4890*/  FFMA R35, R35, R19.reuse, R80 ;  /* 0x0000001323237223 */ /* 0x080fe20000000050 */
[C---:B0-----:R-:W-:Y:S01]  /*48a0*/  FFMA R24, R28.reuse, R16, R39 ;  /* 0x000000101c187223 */ /* 0x041fe20000000027 */
[C---:B------:R-:W-:Y:S01]  /*48b0*/  FFMA R10, R28.reuse, R18, R13 ;  /* 0x000000121c0a7223 */ /* 0x040fe2000000000d */
[C---:B------:R-:W-:Y:S01]  /*48c0*/  FFMA R21, R28.reuse, R19, R12 ;  /* 0x000000131c157223 */ /* 0x040fe2000000000c */
[----:B------:R-:W-:Y:S01]  /*48d0*/  FFMA R20, R28, R17, R74 ;  /* 0x000000111c147223 */ /* 0x000fe2000000004a */
[C---:B-1----:R-:W-:Y:S01]  /*48e0*/  FFMA R39, R57.reuse, R29, R24 ;  /* 0x0000001d39277223 */ /* 0x042fe20000000018 */
[----:B------:R-:W-:Y:S01]  /*48f0*/  FFMA R79, R57, R26, R46 ;  /* 0x0000001a394f7223 */ /* 0x000fe2000000002e */
[----:B------:R-:W0:Y:S01]  /*4900*/  LDS.64 R24, [R2+UR10+0x3470] ;  /* 0x0034700a02187984 */ /* 0x000e220008000a00 */
[----:B------:R-:W-:Y:S01]  /*4910*/  FFMA R46, R26, R58, R47 ;  /* 0x0000003a1a2e7223 */ /* 0x000fe2000000002f */
[C---:B--2---:R-:W-:Y:S01]  /*4920*/  FFMA R56, R60.reuse, R17, R14 ;  /* 0x000000113c387223 */ /* 0x044fe2000000000e */
[C---:B------:R-:W-:Y:S01]  /*4930*/  FFMA R54, R60.reuse, R16, R43 ;  /* 0x000000103c367223 */ /* 0x040fe2000000002b */
[----:B------:R-:W1:Y:S01]  /*4940*/  LDS.128 R12, [R64+0x1f0] ;  /* 0x0001f000400c7984 */ /* 0x000e620000000c00 */
[C---:B------:R-:W-:Y:S01]  /*4950*/  FFMA R74, R60.reuse, R18, R9 ;  /* 0x000000123c4a7223 */ /* 0x040fe20000000009 */
[----:B------:R-:W-:Y:S01]  /*4960*/  FFMA R65, R60, R19, R70 ;  /* 0x000000133c417223 */ /* 0x000fe20000000046 */
[C---:B---3--:R-:W-:Y:S01]  /*4970*/  FFMA R28, R8.reuse, R11, R37 ;  /* 0x0000000b081c7223 */ /* 0x048fe20000000025 */
[----:B------:R-:W2:Y:S01]  /*4980*/  LDS.128 R16, [R64+0x400] ;  /* 0x0004000040107984 */ /* 0x000ea20000000c00 */
[CC--:B------:R-:W-:Y:S01]  /*4990*/  FFMA R37, R61.reuse, R58.reuse, R56 ;  /* 0x0000003a3d257223 */ /* 0x0c0fe20000000038 */
        /* <DEDUP_REMOVED lines=10> */
[----:B------:R-:W-:Y:S01]  /*4a40*/  FFMA R47, R26, R59, R38 ;  /* 0x0000003b1a2f7223 */ /* 0x000fe20000000026 */
[----:B------:R-:W3:Y:S01]  /*4a50*/  LDS.64 R20, [R2+UR10+0x3468] ;  /* 0x0034680a02147984 */ /* 0x000ee20008000a00 */
        /* <DEDUP_REMOVED lines=8> */
[----:B------:R-:W4:Y:S01]  /*4ae0*/  LDS R50, [R2+UR10+0x366c] ;  /* 0x00366c0a02327984 */ /* 0x000f220008000800 */
[----:B0-----:R-:W-:Y:S01]  /*4af0*/  FFMA R26, R24, R30, R9 ;  /* 0x0000001e181a7223 */ /* 0x001fe20000000009 */
[-C--:B------:R-:W-:Y:S01]  /*4b00*/  FFMA R29, R30, R25.reuse, R10 ;  /* 0x000000191e1d7223 */ /* 0x080fe2000000000a */
[----:B------:R-:W-:Y:S01]  /*4b10*/  FFMA R61, R27, R25, R38 ;  /* 0x000000191b3d7223 */ /* 0x000fe20000000026 */
[----:B------:R-:W-:Y:S01]  /*4b20*/  FFMA R38, R24, R62, R67 ;  /* 0x0000003e18267223 */ /* 0x000fe20000000043 */
[C---:B-1----:R-:W-:Y:S01]  /*4b30*/  FFMA R42, R12.reuse, R58, R51 ;  /* 0x0000003a0c2a7223 */ /* 0x042fe20000000033 */
[C---:B------:R-:W-:Y:S01]  /*4b40*/  FFMA R75, R12.reuse, R57, R75 ;  /* 0x000000390c4b7223 */ /* 0x040fe2000000004b */
[CC--:B------:R-:W-:Y:S01]  /*4b50*/  FFMA R51, R12.reuse, R59.reuse, R34 ;  /* 0x0000003b0c337223 */ /* 0x0c0fe20000000022 */
[----:B------:R-:W-:Y:S01]  /*4b60*/  FFMA R60, R12, R8, R33 ;  /* 0x000000080c3c7223 */ /* 0x000fe20000000021 */
[C---:B--2---:R-:W-:Y:S01]  /*4b70*/  FFMA R12, R16.reuse, R58, R53 ;  /* 0x0000003a100c7223 */ /* 0x044fe20000000035 */
[C---:B------:R-:W-:Y:S01]  /*4b80*/  FFMA R77, R16.reuse, R59, R32 ;  /* 0x0000003b104d7223 */ /* 0x040fe20000000020 */
[C---:B------:R-:W-:Y:S01]  /*4b90*/  FFMA R58, R16.reuse, R8, R35 ;  /* 0x00000008103a7223 */ /* 0x040fe20000000023 */
[----:B------:R-:W0:Y:S01]  /*4ba0*/  LDS.128 R52, [R2+UR10+0x3670] ;  /* 0x0036700a02347984 */ /* 0x000e220008000c00 */
[----:B------:R-:W-:Y:S01]  /*4bb0*/  FFMA R71, R16, R57, R71 ;  /* 0x0000003910477223 */ /* 0x000fe20000000047 */
[C---:B------:R-:W-:Y:S01]  /*4bc0*/  FFMA R77, R24.reuse, R17, R77 ;  /* 0x00000011184d7223 */ /* 0x040fe2000000004d */
[----:B------:R-:W-:Y:S01]  /*4bd0*/  FFMA R58, R17, R25, R58 ;  /* 0x00000019113a7223 */ /* 0x000fe2000000003a */
[----:B------:R-:W1:Y:S01]  /*4be0*/  LDS.128 R32, [R64+0x170] ;  /* 0x0001700040207984 */ /* 0x000e620000000c00 */
[----:B------:R-:W-:Y:S01]  /*4bf0*/  FFMA R51, R24, R13, R51 ;  /* 0x0000000d18337223 */ /* 0x000fe20000000033 */
[----:B------:R-:W-:-:S02]  /*4c00*/  FFMA R60, R13, R25, R60 ;  /* 0x000000190d3c7223 */ /* 0x000fc4000000003c */
[----:B------:R-:W2:Y:S01]  /*4c10*/  LDS.128 R8, [R64+0x380] ;  /* 0x0003800040087984 */ /* 0x000ea20000000c00 */
[----:B---3--:R-:W-:Y:S01]  /*4c20*/  FFMA R59, R27, R21, R46 ;  /* 0x000000151b3b7223 */ /* 0x008fe2000000002e */
        /* <DEDUP_REMOVED lines=15> */
[C---:B----4-:R-:W-:Y:S01]  /*4d20*/  FFMA R39, R50.reuse, R31, R39 ;  /* 0x0000001f32277223 */ /* 0x050fe20000000027 */
[C---:B------:R-:W-:Y:S01]  /*4d30*/  FFMA R47, R50.reuse, R14, R47 ;  /* 0x0000000e322f7223 */ /* 0x040fe2000000002f */
[----:B------:R-:W-:Y:S01]  /*4d40*/  FFMA R71, R50, R18, R71 ;  /* 0x0000001232477223 */ /* 0x000fe20000000047 */
[C---:B0-----:R-:W-:Y:S01]  /*4d50*/  FFMA R17, R31.reuse, R53, R26 ;  /* 0x000000351f117223 */ /* 0x041fe2000000001a */
[----:B------:R-:W-:Y:S01]  /*4d60*/  FFMA R16, R52, R31, R43 ;  /* 0x0000001f34107223 */ /* 0x000fe2000000002b */
[----:B------:R-:W-:Y:S01]  /*4d70*/  FFMA R77, R18, R53, R77 ;  /* 0x00000035124d7223 */ /* 0x000fe2000000004d */
        /* <DEDUP_REMOVED lines=11> */
[-C--:B------:R-:W-:Y:S01]  /*4e30*/  FFMA R13, R50, R33.reuse, R74 ;  /* 0x00000021320d7223 */ /* 0x080fe2000000004a */
[----:B------:R-:W1:Y:S01]  /*4e40*/  LDS.128 R24, [R64+0x300] ;  /* 0x0003000040187984 */ /* 0x000e620000000c00 */
[----:B------:R-:W-:Y:S01]  /*4e50*/  FFMA R41, R52, R33, R41 ;  /* 0x0000002134297223 */ /* 0x000fe20000000029 */
[C---:B------:R-:W-:Y:S01]  /*4e60*/  FFMA R43, R33.reuse, R53, R72 ;  /* 0x00000035212b7223 */ /* 0x040fe20000000048 */
[----:B------:R-:W-:Y:S01]  /*4e70*/  FFMA R12, R33, R54, R12 ;  /* 0x00000036210c7223 */ /* 0x000fe2000000000c */
[----:B------:R-:W2:Y:S01]  /*4e80*/  LDS.128 R28, [R2+UR10+0x3870] ;  /* 0x0038700a021c7984 */ /* 0x000ea20008000c00 */
[-C--:B------:R-:W-:Y:S01]  /*4e90*/  FFMA R33, R50, R63.reuse, R66 ;  /* 0x0000003f32217223 */ /* 0x080fe20000000042 */
[C---:B------:R-:W-:Y:S01]  /*4ea0*/  FFMA R8, R52.reuse, R63, R37 ;  /* 0x0000003f34087223 */ /* 0x040fe20000000025 */
[----:B------:R-:W-:Y:S01]  /*4eb0*/  FFMA R66, R52, R18, R69 ;  /* 0x0000001234427223 */ /* 0x000fe20000000045 */
[C---:B------:R-:W-:Y:S01]  /*4ec0*/  FFMA R37, R63.reuse, R53, R38 ;  /* 0x000000353f257223 */ /* 0x040fe20000000026 */
[-C--:B------:R-:W-:Y:S01]  /*4ed0*/  FFMA R18, R18, R54.reuse, R58 ;  /* 0x0000003612127223 */ /* 0x080fe2000000003a */
[-C--:B------:R-:W-:Y:S01]  /*4ee0*/  FFMA R38, R63, R54.reuse, R75 ;  /* 0x000000363f267223 */ /* 0x080fe2000000004b */
[----:B------:R-:W-:Y:S01]  /*4ef0*/  FFMA R75, R50, R9, R55 ;  /* 0x00000009324b7223 */ /* 0x000fe20000000037 */
[C---:B------:R-:W-:Y:S01]  /*4f00*/  FFMA R51, R14.reuse, R53, R51 ;  /* 0x000000350e337223 */ /* 0x040fe20000000033 */
[-C--:B------:R-:W-:Y:S01]  /*4f10*/  FFMA R14, R14, R54.reuse, R60 ;  /* 0x000000360e0e7223 */ /* 0x080fe2000000003c */
[----:B------:R-:W-:Y:S01]  /*4f20*/  FFMA R79, R52, R9, R62 ;  /* 0x00000009344f7223 */ /* 0x000fe2000000003e */
[CC--:B------:R-:W-:Y:S01]  /*4f30*/  FFMA R81, R9.reuse, R53.reuse, R68 ;  /* 0x0000003509517223 */ /* 0x0c0fe20000000044 */
[----:B------:R-:W-:Y:S01]  /*4f40*/  FFMA R70, R9, R54, R70 ;  /* 0x0000003609467223 */ /* 0x000fe20000000046 */
[C---:B0-----:R-:W-:Y:S01]  /*4f50*/  FFMA R57, R20.reuse, R50, R57 ;  /* 0x0000003214397223 */ /* 0x041fe20000000039 */
[C---:B------:R-:W-:Y:S01]  /*4f60*/  FFMA R58, R20.reuse, R52, R59 ;  /* 0x00000034143a7223 */ /* 0x040fe2000000003b */
[CC--:B------:R-:W-:Y:S01]  /*4f70*/  FFMA R55, R20.reuse, R53.reuse, R46 ;  /* 0x0000003514377223 */ /* 0x0c0fe2000000002e */
[----:B------:R-:W-:Y:S01]  /*4f80*/  FFMA R46, R20, R54, R61 ;  /* 0x00000036142e7223 */ /* 0x000fe2000000003d */
[C---:B-1----:R-:W-:Y:S01]  /*4f90*/  FFMA R68, R24.reuse, R52, R67 ;  /* 0x0000003418447223 */ /* 0x042fe20000000043 */
[----:B------:R-:W0:Y:S01]  /*4fa0*/  LDS.128 R60, [R64+0x70] ;  /* 0x00007000403c7984 */ /* 0x000e220000000c00 */
[C---:B------:R-:W-:Y:S01]  /*4fb0*/  FFMA R67, R24.reuse, R53, R56 ;  /* 0x0000003518437223 */ /* 0x040fe20000000038 */
[----:B------:R-:W-:Y:S01]  /*4fc0*/  FFMA R65, R24, R50, R65 ;  /* 0x0000003218417223 */ /* 0x000fe20000000041 */
[----:B--2---:R-:W-:Y:S01]  /*4fd0*/  FFMA R20, R28, R21, R57 ;  /* 0x000000151c147223 */ /* 0x004fe20000000039 */
[C---:B------:R-:W-:Y:S01]  /*4fe0*/  FFMA R9, R21.reuse, R29, R58 ;  /* 0x0000001d15097223 */ /* 0x040fe2000000003a */
[----:B------:R-:W-:Y:S01]  /*4ff0*/  FFMA R76, R24, R54, R73 ;  /* 0x00000036184c7223 */ /* 0x000fe20000000049 */
[----:B------:R-:W1:Y:S01]  /*5000*/  LDS.128 R56, [R64+0x280] ;  /* 0x0002800040387984 */ /* 0x000e620000000c00 */
[CC--:B------:R-:W-:Y:S01]  /*5010*/  FFMA R24, R21.reuse, R30.reuse, R55 ;  /* 0x0000001e15187223 */ /* 0x0c0fe20000000037 */
[----:B------:R-:W-:Y:S01]  /*5020*/  FFMA R21, R21, R31, R46 ;  /* 0x0000001f15157223 */ /* 0x000fe2000000002e */
[-C--:B------:R-:W-:Y:S01]  /*5030*/  FFMA R74, R34, R30.reuse, R43 ;  /* 0x0000001e224a7223 */ /* 0x080fe2000000002b */
[----:B------:R-:W2:Y:S01]  /*5040*/  LDS.128 R52, [R2+UR10+0x3a70] ;  /* 0x003a700a02347984 */ /* 0x000ea20008000c00 */
[----:B------:R-:W-:Y:S01]  /*5050*/  FFMA R43, R15, R29, R42 ;  /* 0x0000001d0f2b7223 */ /* 0x000fe2000000002a */
[----:B------:R-:W-:Y:S01]  /*5060*/  FFMA R42, R28, R25, R65 ;  /* 0x000000191c2a7223 */ /* 0x000fe20000000041 */
[CC--:B------:R-:W-:Y:S01]  /*5070*/  FFMA R65, R25.reuse, R29.reuse, R68 ;  /* 0x0000001d19417223 */ /* 0x0c0fe20000000044 */
[----:B------:R-:W3:Y:S01]  /*5080*/  LDS R46, [R2+UR10+0x3a80] ;  /* 0x003a800a022e7984 */ /* 0x000ee20008000800 */
[----:B------:R-:W-:Y:S01]  /*5090*/  FFMA R72, R34, R29, R41 ;  /* 0x0000001d22487223 */ /* 0x000fe20000000029 */
[C---:B------:R-:W-:Y:S01]  /*50a0*/  FFMA R68, R25.reuse, R30, R67 ;  /* 0x0000001e19447223 */ /* 0x040fe20000000043 */
[----:B------:R-:W-:Y:S01]  /*50b0*/  FFMA R50, R28, R34, R13 ;  /* 0x000000221c327223 */ /* 0x000fe2000000000d */
[-C--:B------:R-:W-:Y:S01]  /*50c0*/  FFMA R41, R34, R31.reuse, R12 ;  /* 0x0000001f22297223 */ /* 0x080fe2000000000c */
[----:B------:R-:W-:Y:S01]  /*50d0*/  FFMA R25, R25, R31, R76 ;  /* 0x0000001f19197223 */ /* 0x000fe2000000004c */
[C---:B------:R-:W-:Y:S01]  /*50e0*/  FFMA R34, R15.reuse, R30, R51 ;  /* 0x0000001e0f227223 */ /* 0x040fe20000000033 */
[----:B------:R-:W-:Y:S01]  /*50f0*/  FFMA R76, R28, R10, R75 ;  /* 0x0000000a1c4c7223 */ /* 0x000fe2000000004b */
[C---:B------:R-:W-:Y:S01]  /*5100*/  FFMA R78, R10.reuse, R29, R79 ;  /* 0x0000001d0a4e7223 */ /* 0x040fe2000000004f */
[CC--:B------:R-:W-:Y:S01]  /*5110*/  FFMA R80, R10.reuse, R30.reuse, R81 ;  /* 0x0000001e0a507223 */ /* 0x0c0fe20000000051 */
[----:B------:R-:W-:Y:S01]  /*5120*/  FFMA R67, R10, R31, R70 ;  /* 0x0000001f0a437223 */ /* 0x000fe20000000046 */
[C---:B------:R-:W-:Y:S01]  /*5130*/  FFMA R47, R28.reuse, R15, R47 ;  /* 0x0000000f1c2f7223 */ /* 0x040fe2000000002f */
[----:B------:R-:W-:Y:S01]  /*5140*/  FFMA R51, R15, R31, R14 ;  /* 0x0000001f0f337223 */ /* 0x000fe2000000000e */
[----:B------:R-:W-:Y:S01]  /*5150*/  FFMA R71, R28, R19, R71 ;  /* 0x000000131c477223 */ /* 0x000fe20000000047 */
[C---:B------:R-:W-:Y:S01]  /*5160*/  FFMA R69, R19.reuse, R29, R66 ;  /* 0x0000001d13457223 */ /* 0x040fe20000000042 */
[CC--:B------:R-:W-:Y:S01]  /*5170*/  FFMA R10, R19.reuse, R30.reuse, R77 ;  /* 0x0000001e130a7223 */ /* 0x0c0fe2000000004d */
[----:B------:R-:W-:Y:S01]  /*5180*/  FFMA R73, R19, R31, R18 ;  /* 0x0000001f13497223 */ /* 0x000fe20000000012 */
[----:B------:R-:W4:Y:S04]  /*5190*/  LDS.128 R12, [R64+0x410] ;  /* 0x00041000400c7984 */ /* 0x000f280000000c00 */
[----:B------:R-:W-:Y:S01]  /*51a0*/  LDS R15, [R2+UR10+0x3e7c] ;  /* 0x003e7c0a020f7984 */ /* 0x000fe20008000800 */
[C---:B0-----:R-:W-:Y:S01]  /*51b0*/  FFMA R70, R60.reuse, R29, R16 ;  /* 0x0000001d3c467223 */ /* 0x041fe20000000010 */
[C---:B------:R-:W-:Y:S01]  /*51c0*/  FFMA R82, R60.reuse, R30, R17 ;  /* 0x0000001e3c527223 */ /* 0x040fe20000000011 */
[CC--:B------:R-:W-:Y:S01]  /*51d0*/  FFMA R66, R60.reuse, R28.reuse, R39 ;  /* 0x0000001c3c427223 */ /* 0x0c0fe20000000027 */
[----:B------:R-:W0:Y:S01]  /*51e0*/  LDS.128 R16, [R64+0x200] ;  /* 0x0002000040107984 */ /* 0x000e220000000c00 */
[-C--:B------:R-:W-:Y:S01]  /*51f0*/  FFMA R39, R60, R31.reuse, R32 ;  /* 0x0000001f3c277223 */ /* 0x080fe20000000020 */
[C---:B-1----:R-:W-:Y:S01]  /*5200*/  FFMA R28, R56.reuse, R28, R33 ;  /* 0x0000001c381c7223 */ /* 0x042fe20000000021 */
[C---:B------:R-:W-:Y:S01]  /*5210*/  FFMA R31, R56.reuse, R31, R38 ;  /* 0x0000001f381f7223 */ /* 0x040fe20000000026 */
[----:B------:R-:W1:Y:S01]  /*5220*/  LDS.64 R32, [R2+UR10+0x3c78] ;  /* 0x003c780a02207984 */ /* 0x000e620008000a00 */
[C---:B------:R-:W-:Y:S01]  /*5230*/  FFMA R30, R56.reuse, R30, R37 ;  /* 0x0000001e381e7223 */ /* 0x040fe20000000025 */
[----:B--2---:R-:W-:Y:S01]  /*5240*/  FFMA R52, R56, R29, R8 ;  /* 0x0000001d38347223 */ /* 0x004fe20000000008 */
[C---:B------:R-:W-:Y:S01]  /*5250*/  FFMA R38, R22.reuse, R54, R9 ;  /* 0x0000003616267223 */ /* 0x040fe20000000009 */
[C---:B------:R-:W-:Y:S01]  /*5260*/  FFMA R20, R53.reuse, R22, R20 ;  /* 0x0000001635147223 */ /* 0x040fe20000000014 */
[----:B------:R-:W-:Y:S01]  /*5270*/  FFMA R24, R22, R55, R24 ;  /* 0x0000003716187223 */ /* 0x000fe20000000018 */
[----:B------:R-:W2:Y:S01]  /*5280*/  LDS.64 R8, [R2+UR10+0x3c80] ;  /* 0x003c800a02087984 */ /* 0x000ea20008000a00 */
[----:B------:R-:W-:Y:S01]  /*5290*/  FFMA R37, R53, R61, R66 ;  /* 0x0000003d35257223 */ /* 0x000fe20000000042 */
[C---:B------:R-:W-:Y:S01]  /*52a0*/  FFMA R75, R61.reuse, R54, R70 ;  /* 0x000000363d4b7223 */ /* 0x040fe20000000046 */
[----:B------:R-:W-:Y:S01]  /*52b0*/  FFMA R77, R61, R55, R82 ;  /* 0x000000373d4d7223 */ /* 0x000fe20000000052 */
[C---:B---3--:R-:W-:Y:S01]  /*52c0*/  FFMA R39, R46.reuse, R61, R39 ;  /* 0x0000003d2e277223 */ /* 0x048fe20000000027 */
[C---:B------:R-:W-:Y:S01]  /*52d0*/  FFMA R22, R46.reuse, R22, R21 ;  /* 0x000000162e167223 */ /* 0x040fe20000000015 */
        /* <DEDUP_REMOVED lines=9> */
[----:B------:R3:W5:Y:S01]  /*5370*/  LDS.128 R28, [R2+UR10+0x3e80] ;  /* 0x003e800a021c7984 */ /* 0x0007620008000c00 */
[----:B------:R-:W3:Y:S01]  /*5380*/  LDCU UR10, c[0x0][0x3b0] ;  /* 0x00007600ff0a77ac */ /* 0x000ee20008000800 */
[C---:B------:R-:W-:Y:S01]  /*5390*/  FFMA R50, R26.reuse, R54, R65 ;  /* 0x000000361a327223 */ /* 0x040fe20000000041 */
[----:B------:R-:W-:Y:S01]  /*53a0*/  FFMA R68, R26, R55, R68 ;  /* 0x000000371a447223 */ /* 0x000fe20000000044 */
[----:B------:R-:W-:Y:S01]  /*53b0*/  FFMA R26, R46, R26, R25 ;  /* 0x0000001a2e1a7223 */ /* 0x000fe20000000019 */
[----:B------:R-:W-:Y:S01]  /*53c0*/  FFMA R25, R53, R11, R76 ;  /* 0x0000000b35197223 */ /* 0x000fe2000000004c */
[CC--:B------:R-:W-:Y:S01]  /*53d0*/  FFMA R65, R11.reuse, R54.reuse, R78 ;  /* 0x000000360b417223 */ /* 0x0c0fe2000000004e */
[C---:B----4-:R-:W-:Y:S01]  /*53e0*/  FFMA R60, R12.reuse, R53, R71 ;  /* 0x000000350c3c7223 */ /* 0x050fe20000000047 */
        /* <DEDUP_REMOVED lines=9> */
[----:B---3--:R-:W-:Y:S01]  /*5480*/  UISETP.GE.AND UP0, UPT, UR5, UR10, UPT ;  /* 0x0000000a0500728c */ /* 0x008fe2000bf06270 */
        /* <DEDUP_REMOVED lines=33> */
[CC--:B------:R-:W-:Y:S01]  /*56a0*/  FFMA R80, R15.reuse, R40.reuse, R53 ;  /* 0x000000280f507223 */ /* 0x0c0fe20000000035 */
[----:B------:R-:W-:Y:S01]  /*56b0*/  FFMA R61, R15, R49, R54 ;  /* 0x000000310f3d7223 */ /* 0x000fe20000000036 */
[C---:B-----5:R-:W-:Y:S01]  /*56c0*/  FFMA R82, R28.reuse, R63, R75 ;  /* 0x0000003f1c527223 */ /* 0x060fe2000000004b */
        /* <DEDUP_REMOVED lines=30> */
.L_x_869:
        /* <DEDUP_REMOVED lines=12> */
[----:B-1----:R-:W-:Y:S02]  /*5970*/  SHF.R.U32.HI R17, RZ, 0x2, R10 ;  /* 0x00000002ff117819 */ /* 0x002fe4000001160a */
[----:B------:R-:W-:Y:S02]  /*5980*/  SHF.L.U32 R18, R10, 0x2, RZ ;  /* 0x000000020a127819 */ /* 0x000fe400000006ff */
        /* <DEDUP_REMOVED lines=36> */
[----:B------:R-:W-:Y:S05]  /*5bd0*/  CALL.REL.NOINC `($__internal_2_$__cuda_sm3x_div_rn_noftz_f32_slowpath) ;  /* 0x0000008000c87944 */ /* 0x000fea0003c00000 */
.L_x_897:
[----:B------:R-:W-:Y:S05]  /*5be0*/  BSYNC.RECONVERGENT B5 ;  /* 0x0000000000057941 */ /* 0x000fea0003800200 */
.L_x_896:
[----:B------:R-:W0:Y:S01]  /*5bf0*/  LDC.64 R10, c[0x0][0x3a8] ;  /* 0x0000ea00ff0a7b82 */ /* 0x000e220000000a00 */
[----:B------:R-:W-:-:S05]  /*5c00*/  IADD3 R13, PT, PT, R18, R35, RZ ;  /* 0x00000023120d7210 */ /* 0x000fca0007ffe0ff */
[----:B0-----:R-:W-:-:S05]  /*5c10*/  IMAD.WIDE R10, R13, 0x4, R10 ;  /* 0x000000040d0a7825 */ /* 0x001fca00078e020a */
[----:B------:R0:W-:Y:S02]  /*5c20*/  STG.E desc[UR14][R10.64], R27 ;  /* 0x0000001b0a007986 */ /* 0x0001e4000c10190e */
.L_x_895:
[----:B------:R-:W-:Y:S05]  /*5c30*/  BSYNC.RECONVERGENT B4 ;  /* 0x0000000000047941 */ /* 0x000fea0003800200 */
.L_x_894:
        /* <DEDUP_REMOVED lines=26> */
[----:B------:R-:W-:Y:S05]  /*5de0*/  CALL.REL.NOINC `($__internal_2_$__cuda_sm3x_div_rn_noftz_f32_slowpath) ;  /* 0x0000008000447944 */ /* 0x000fea0003c00000 */
.L_x_901:
[----:B------:R-:W-:Y:S05]  /*5df0*/  BSYNC.RECONVERGENT B5 ;  /* 0x0000000000057941 */ /* 0x000fea0003800200 */
.L_x_900:
[----:B------:R0:W-:Y:S02]  /*5e00*/  STG.E desc[UR14][R10.64+0x4], R27 ;  /* 0x0000041b0a007986 */ /* 0x0001e4000c10190e */
.L_x_899:
[----:B------:R-:W-:Y:S05]  /*5e10*/  BSYNC.RECONVERGENT B4 ;  /* 0x0000000000047941 */ /* 0x000fea0003800200 */
.L_x_898:
        /* <DEDUP_REMOVED lines=21> */
[----:B------:R-:W-:Y:S05]  /*5f70*/  CALL.REL.NOINC `($__internal_2_$__cuda_sm3x_div_rn_noftz_f32_slowpath) ;  /* 0x0000007c00e07944 */ /* 0x000fea0003c00000 */
.L_x_905:
[----:B------:R-:W-:Y:S05]  /*5f80*/  BSYNC.RECONVERGENT B5 ;  /* 0x0000000000057941 */ /* 0x000fea0003800200 */
.L_x_904:
[----:B------:R1:W-:Y:S02]  /*5f90*/  STG.E desc[UR14][R10.64+0x8], R27 ;  /* 0x0000081b0a007986 */ /* 0x0003e4000c10190e */
.L_x_903:
[----:B------:R-:W-:Y:S05]  /*5fa0*/  BSYNC.RECONVERGENT B4 ;  /* 0x0000000000047941 */ /* 0x000fea0003800200 */
.L_x_902:
        /* <DEDUP_REMOVED lines=20> */
[----:B------:R-:W-:Y:S05]  /*60f0*/  CALL.REL.NOINC `($__internal_2_$__cuda_sm3x_div_rn_noftz_f32_slowpath) ;  /* 0x0000007c00807944 */ /* 0x000fea0003c00000 */
.L_x_907:
[----:B------:R-:W-:Y:S05]  /*6100*/  BSYNC.RECONVERGENT B4 ;  /* 0x0000000000047941 */ /* 0x000fea0003800200 */
.L_x_906:
[----:B------:R2:W-:Y:S02]  /*6110*/  STG.E desc[UR14][R10.64+0xc], R27 ;  /* 0x00000c1b0a007986 */ /* 0x0005e4000c10190e */
.L_x_893:
[----:B------:R-:W-:Y:S05]  /*6120*/  BSYNC.RECONVERGENT B3 ;  /* 0x0000000000037941 */ /* 0x000fea0003800200 */
.L_x_892:
[----:B------:R-:W-:Y:S01]  /*6130*/  ISETP.GE.AND P0, PT, R26, UR8, PT ;  /* 0x000000081a007c0c */ /* 0x000fe2000bf06270 */
[----:B------:R-:W-:-:S12]  /*6140*/  BSSY.RECONVERGENT B3, `(.L_x_908) ;  /* 0x000006c000037945 */ /* 0x000fd80003800200 */
[----:B------:R-:W-:Y:S05]  /*6150*/  @P0 BRA `(.L_x_909) ;  /* 0x0000000400a80947 */ /* 0x000fea0003800000 */
[----:B------:R-:W-:Y:S01]  /*6160*/  ISETP.LT.AND P0, PT, R18, UR9, PT ;  /* 0x0000000912007c0c */ /* 0x000fe2000bf01270 */
[----:B------:R-:W-:Y:S01]  /*6170*/  BSSY.RECONVERGENT B4, `(.L_x_910) ;  /* 0x000001a000047945 */ /* 0x000fe20003800200 */
[----:B012---:R-:W-:-:S11]  /*6180*/  IADD3 R11, PT, PT, R24, UR4, RZ ;  /* 0x00000004180b7c10 */ /* 0x007fd6000fffe0ff */
        /* <DEDUP_REMOVED lines=19> */
.L_x_913:
[----:B------:R-:W-:Y:S05]  /*62c0*/  BSYNC.RECONVERGENT B5 ;  /* 0x0000000000057941 */ /* 0x000fea0003800200 */
.L_x_912:
[----:B------:R-:W0:Y:S01]  /*62d0*/  LDC.64 R8, c[0x0][0x3a8] ;  /* 0x0000ea00ff087b82 */ /* 0x000e220000000a00 */
[----:B------:R-:W-:-:S05]  /*62e0*/  IADD3 R13, PT, PT, R18, R11, RZ ;  /* 0x0000000b120d7210 */ /* 0x000fca0007ffe0ff */
[----:B0-----:R-:W-:-:S05]  /*62f0*/  IMAD.WIDE R8, R13, 0x4, R8 ;  /* 0x000000040d087825 */ /* 0x001fca00078e0208 */
[----:B------:R0:W-:Y:S02]  /*6300*/  STG.E desc[UR14][R8.64], R27 ;  /* 0x0000001b08007986 */ /* 0x0001e4000c10190e */
.L_x_911:
[----:B------:R-:W-:Y:S05]  /*6310*/  BSYNC.RECONVERGENT B4 ;  /* 0x0000000000047941 */ /* 0x000fea0003800200 */
.L_x_910:
[----:B------:R-:W1:Y:S01]  /*6320*/  LDCU.64 UR10, c[0x0][0x3a8] ;  /* 0x00007500ff0a77ac */ /* 0x000e620008000a00 */
[----:B------:R-:W-:Y:S01]  /*6330*/  ISETP.GE.AND P1, PT, R21, UR16, PT ;  /* 0x0000001015007c0c */ /* 0x000fe2000bf26270 */
[----:B------:R-:W-:Y:S01]  /*6340*/  BSSY.RECONVERGENT B4, `(.L_x_914) ;  /* 0x000001b000047945 */ /* 0x000fe20003800200 */
[----:B0-----:R-:W-:-:S04]  /*6350*/  IADD3 R9, P0, PT, R18, R11, RZ ;  /* 0x0000000b12097210 */ /* 0x001fc80007f1e0ff */
[----:B------:R-:W-:Y:S02]  /*6360*/  LEA.HI.X.SX32 R10, R11, RZ, 0x1, P0 ;  /* 0x000000ff0b0a7211 */ /* 0x000fe400000f0eff */
        /* <DEDUP_REMOVED lines=22> */
.L_x_917:
[----:B------:R-:W-:Y:S05]  /*64d0*/  BSYNC.RECONVERGENT B5 ;  /* 0x0000000000057941 */ /* 0x000fea0003800200 */
.L_x_916:
[----:B------:R0:W-:Y:S02]  /*64e0*/  STG.E desc[UR14][R8.64+0x4], R27 ;  /* 0x0000041b08007986 */ /* 0x0001e4000c10190e */
.L_x_915:
[----:B------:R-:W-:Y:S05]  /*64f0*/  BSYNC.RECONVERGENT B4 ;  /* 0x0000000000047941 */ /* 0x000fea0003800200 */
.L_x_914:
        /* <DEDUP_REMOVED lines=22> */
.L_x_921:
[----:B------:R-:W-:Y:S05]  /*6660*/  BSYNC.RECONVERGENT B5 ;  /* 0x0000000000057941 */ /* 0x000fea0003800200 */
.L_x_920:
[----:B------:R1:W-:Y:S02]  /*6670*/  STG.E desc[UR14][R8.64+0x8], R27 ;  /* 0x0000081b08007986 */ /* 0x0003e4000c10190e */
.L_x_919:
[----:B------:R-:W-:Y:S05]  /*6680*/  BSYNC.RECONVERGENT B4 ;  /* 0x0000000000047941 */ /* 0x000fea0003800200 */
.L_x_918:
        /* <DEDUP_REMOVED lines=21> */
.L_x_923:
[----:B------:R-:W-:Y:S05]  /*67e0*/  BSYNC.RECONVERGENT B4 ;  /* 0x0000000000047941 */ /* 0x000fea0003800200 */
.L_x_922:
[----:B------:R3:W-:Y:S02]  /*67f0*/  STG.E desc[UR14][R8.64+0xc], R27 ;  /* 0x00000c1b08007986 */ /* 0x0007e4000c10190e */
.L_x_909:
[----:B------:R-:W-:Y:S05]  /*6800*/  BSYNC.RECONVERGENT B3 ;  /* 0x0000000000037941 */ /* 0x000fea0003800200 */
.L_x_908:
[----:B01-3--:R-:W-:Y:S01]  /*6810*/  IADD3 R8, PT, PT, R17, 0x2, RZ ;  /* 0x0000000211087810 */ /* 0x00bfe20007ffe0ff */
[----:B------:R-:W-:Y:S03]  /*6820*/  BSSY.RECONVERGENT B3, `(.L_x_924) ;  /* 0x000006e000037945 */ /* 0x000fe60003800200 */
[----:B------:R-:W-:-:S13]  /*6830*/  ISETP.GE.AND P0, PT, R8, UR8, PT ;  /* 0x0000000808007c0c */ /* 0x000fda000bf06270 */
[----:B------:R-:W-:Y:S05]  /*6840*/  @P0 BRA `(.L_x_925) ;  /* 0x0000000400ac0947 */ /* 0x000fea0003800000 */
[----:B--2---:R-:W0:Y:S01]  /*6850*/  LDC R11, c[0x0][0x3b4] ;  /* 0x0000ed00ff0b7b82 */ /* 0x004e220000000800 */
        /* <DEDUP_REMOVED lines=22> */
.L_x_929:
[----:B------:R-:W-:Y:S05]  /*69c0*/  BSYNC.RECONVERGENT B5 ;  /* 0x0000000000057941 */ /* 0x000fea0003800200 */
.L_x_928:
[----:B------:R-:W0:Y:S01]  /*69d0*/  LDC.64 R8, c[0x0][0x3a8] ;  /* 0x0000ea00ff087b82 */ /* 0x000e220000000a00 */
[----:B------:R-:W-:-:S05]  /*69e0*/  IADD3 R13, PT, PT, R18, R11, RZ ;  /* 0x0000000b120d7210 */ /* 0x000fca0007ffe0ff */
[----:B0-----:R-:W-:-:S05]  /*69f0*/  IMAD.WIDE R8, R13, 0x4, R8 ;  /* 0x000000040d087825 */ /* 0x001fca00078e0208 */
[----:B------:R0:W-:Y:S02]  /*6a00*/  STG.E desc[UR14][R8.64], R27 ;  /* 0x0000001b08007986 */ /* 0x0001e4000c10190e */
.L_x_927:
[----:B------:R-:W-:Y:S05]  /*6a10*/  BSYNC.RECONVERGENT B4 ;  /* 0x0000000000047941 */ /* 0x000fea0003800200 */
.L_x_926:
        /* <DEDUP_REMOVED lines=27> */
.L_x_933:
[----:B------:R-:W-:Y:S05]  /*6bd0*/  BSYNC.RECONVERGENT B5 ;  /* 0x0000000000057941 */ /* 0x000fea0003800200 */
.L_x_932:
[----:B------:R0:W-:Y:S02]  /*6be0*/  STG.E desc[UR14][R8.64+0x4], R27 ;  /* 0x0000041b08007986 */ /* 0x0001e4000c10190e */
.L_x_931:
[----:B------:R-:W-:Y:S05]  /*6bf0*/  BSYNC.RECONVERGENT B4 ;  /* 0x0000000000047941 */ /* 0x000fea0003800200 */
.L_x_930:
        /* <DEDUP_REMOVED lines=22> */
.L_x_937:
[----:B------:R-:W-:Y:S05]  /*6d60*/  BSYNC.RECONVERGENT B5 ;  /* 0x0000000000057941 */ /* 0x000fea0003800200 */
.L_x_936:
[----:B------:R1:W-:Y:S02]  /*6d70*/  STG.E desc[UR14][R8.64+0x8], R27 ;  /* 0x0000081b08007986 */ /* 0x0003e4000c10190e */
.L_x_935:
[----:B------:R-:W-:Y:S05]  /*6d80*/  BSYNC.RECONVERGENT B4 ;  /* 0x0000000000047941 */ /* 0x000fea0003800200 */
.L_x_934:
        /* <DEDUP_REMOVED lines=21> */
.L_x_939:
[----:B------:R-:W-:Y:S05]  /*6ee0*/  BSYNC.RECONVERGENT B4 ;  /* 0x0000000000047941 */ /* 0x000fea0003800200 */
.L_x_938:
[----:B------:R3:W-:Y:S02]  /*6ef0*/  STG.E desc[UR14][R8.64+0xc], R27 ;  /* 0x00000c1b08007986 */ /* 0x0007e4000c10190e */
.L_x_925:
[----:B------:R-:W-:Y:S05]  /*6f00*/  BSYNC.RECONVERGENT B3 ;  /* 0x0000000000037941 */ /* 0x000fea0003800200 */
.L_x_924:
        /* <DEDUP_REMOVED lines=25> */
[----:B------:R-:W-:Y:S05]  /*70a0*/  CALL.REL.NOINC `($__internal_2_$__cuda_sm3x_div_rn_noftz_f32_slowpath) ;  /* 0x0000006c00947944 */ /* 0x000fea0003c00000 */
.L_x_945:
[----:B------:R-:W-:Y:S05]  /*70b0*/  BSYNC.RECONVERGENT B5 ;  /* 0x0000000000057941 */ /* 0x000fea0003800200 */
.L_x_944:
[----:B------:R-:W0:Y:S01]  /*70c0*/  LDC.64 R8, c[0x0][0x3a8] ;  /* 0x0000ea00ff087b82 */ /* 0x000e220000000a00 */
[----:B------:R-:W-:-:S05]  /*70d0*/  IADD3 R11, PT, PT, R18, R15, RZ ;  /* 0x0000000f120b7210 */ /* 0x000fca0007ffe0ff */
[----:B0-----:R-:W-:-:S05]  /*70e0*/  IMAD.WIDE R8, R11, 0x4, R8 ;  /* 0x000000040b087825 */ /* 0x001fca00078e0208 */
[----:B------:R0:W-:Y:S02]  /*70f0*/  STG.E desc[UR14][R8.64], R27 ;  /* 0x0000001b08007986 */ /* 0x0001e4000c10190e */
.L_x_943:
[----:B------:R-:W-:Y:S05]  /*7100*/  BSYNC.RECONVERGENT B4 ;  /* 0x0000000000047941 */ /* 0x000fea0003800200 */
.L_x_942:
[----:B------:R-:W1:Y:S01]  /*7110*/  LDCU.64 UR10, c[0x0][0x3a8] ;  /* 0x00007500ff0a77ac */ /* 0x000e620008000a00 */
[----:B------:R-:W-:Y:S01]  /*7120*/  ISETP.GE.AND P1, PT, R21, UR16, PT ;  /* 0x0000001015007c0c */ /* 0x000fe2000bf26270 */
[----:B------:R-:W-:Y:S01]  /*7130*/  BSSY.RECONVERGENT B4, `(.L_x_946) ;  /* 0x000001b000047945 */ /* 0x000fe20003800200 */
[----:B0-----:R-:W-:-:S04]  /*7140*/  IADD3 R9, P0, PT, R18, R15, RZ ;  /* 0x0000000f12097210 */ /* 0x001fc80007f1e0ff */
[----:B--2---:R-:W-:Y:S02]  /*7150*/  LEA.HI.X.SX32 R10, R15, RZ, 0x1, P0 ;  /* 0x000000ff0f0a7211 */ /* 0x004fe400000f0eff */
        /* <DEDUP_REMOVED lines=22> */
.L_x_949:
[----:B------:R-:W-:Y:S05]  /*72c0*/  BSYNC.RECONVERGENT B5 ;  /* 0x0000000000057941 */ /* 0x000fea0003800200 */
.L_x_948:
[----:B------:R0:W-:Y:S02]  /*72d0*/  STG.E desc[UR14][R8.64+0x4], R27 ;  /* 0x0000041b08007986 */ /* 0x0001e4000c10190e */
.L_x_947:
[----:B------:R-:W-:Y:S05]  /*72e0*/  BSYNC.RECONVERGENT B4 ;  /* 0x0000000000047941 */ /* 0x000fea0003800200 */
.L_x_946:
        /* <DEDUP_REMOVED lines=22> */
.L_x_953:
[----:B------:R-:W-:Y:S05]  /*7450*/  BSYNC.RECONVERGENT B5 ;  /* 0x0000000000057941 */ /* 0x000fea0003800200 */
.L_x_952:
[----:B------:R1:W-:Y:S02]  /*7460*/  STG.E desc[UR14][R8.64+0x8], R27 ;  /* 0x0000081b08007986 */ /* 0x0003e4000c10190e */
.L_x_951:
[----:B------:R-:W-:Y:S05]  /*7470*/  BSYNC.RECONVERGENT B4 ;  /* 0x0000000000047941 */ /* 0x000fea0003800200 */
.L_x_950:
        /* <DEDUP_REMOVED lines=21> */
.L_x_955:
[----:B------:R-:W-:Y:S05]  /*75d0*/  BSYNC.RECONVERGENT B4 ;  /* 0x0000000000047941 */ /* 0x000fea0003800200 */
.L_x_954:
[----:B------:R4:W-:Y:S02]  /*75e0*/  STG.E desc[UR14][R8.64+0xc], R27 ;  /* 0x00000c1b08007986 */ /* 0x0009e4000c10190e */
.L_x_941:
[----:B------:R-:W-:Y:S05]  /*75f0*/  BSYNC.RECONVERGENT B3 ;  /* 0x0000000000037941 */ /* 0x000fea0003800200 */
.L_x_940:
[----:B------:R-:W-:Y:S01]  /*7600*/  ISETP.GE.AND P0, PT, R23, UR8, PT ;  /* 0x0000000817007c0c */ /* 0x000fe2000bf06270 */
[----:B------:R-:W-:-:S12]  /*7610*/  BSSY.RECONVERGENT B3, `(.L_x_956) ;  /* 0x000006d000037945 */ /* 0x000fd80003800200 */
[----:B------:R-:W-:Y:S05]  /*7620*/  @P0 BRA `(.L_x_957) ;  /* 0x0000000400ac0947 */ /* 0x000fea0003800000 */
[----:B01-34-:R-:W0:Y:S01]  /*7630*/  LDC R8, c[0x0][0x3b4] ;  /* 0x0000ed00ff087b82 */ /* 0x01be220000000800 */
        /* <DEDUP_REMOVED lines=22> */
.L_x_961:
[----:B------:R-:W-:Y:S05]  /*77a0*/  BSYNC.RECONVERGENT B5 ;  /* 0x0000000000057941 */ /* 0x000fea0003800200 */
.L_x_960:
[----:B------:R-:W0:Y:S01]  /*77b0*/  LDC.64 R8, c[0x0][0x3a8] ;  /* 0x0000ea00ff087b82 */ /* 0x000e220000000a00 */
[----:B------:R-:W-:-:S05]  /*77c0*/  IADD3 R11, PT, PT, R18, R3, RZ ;  /* 0x00000003120b7210 */ /* 0x000fca0007ffe0ff */
[----:B0-----:R-:W-:-:S05]  /*77d0*/  IMAD.WIDE R8, R11, 0x4, R8 ;  /* 0x000000040b087825 */ /* 0x001fca00078e0208 */
[----:B------:R0:W-:Y:S02]  /*77e0*/  STG.E desc[UR14][R8.64], R27 ;  /* 0x0000001b08007986 */ /* 0x0001e4000c10190e */
.L_x_959:
[----:B------:R-:W-:Y:S05]  /*77f0*/  BSYNC.RECONVERGENT B4 ;  /* 0x0000000000047941 */ /* 0x000fea0003800200 */
.L_x_958:
        /* <DEDUP_REMOVED lines=27> */
.L_x_965:
[----:B------:R-:W-:Y:S05]  /*79b0*/  BSYNC.RECONVERGENT B5 ;  /* 0x0000000000057941 */ /* 0x000fea0003800200 */
.L_x_964:
[----:B------:R0:W-:Y:S02]  /*79c0*/  STG.E desc[UR14][R10.64+0x4], R27 ;  /* 0x0000041b0a007986 */ /* 0x0001e4000c10190e */
.L_x_963:
[----:B------:R-:W-:Y:S05]  /*79d0*/  BSYNC.RECONVERGENT B4 ;  /* 0x0000000000047941 */ /* 0x000fea0003800200 */
.L_x_962:
        /* <DEDUP_REMOVED lines=22> */
.L_x_969:
[----:B------:R-:W-:Y:S05]  /*7b40*/  BSYNC.RECONVERGENT B5 ;  /* 0x0000000000057941 */ /* 0x000fea0003800200 */
.L_x_968:
[----:B------:R1:W-:Y:S02]  /*7b50*/  STG.E desc[UR14][R10.64+0x8], R27 ;  /* 0x0000081b0a007986 */ /* 0x0003e4000c10190e */
.L_x_967:
[----:B------:R-:W-:Y:S05]  /*7b60*/  BSYNC.RECONVERGENT B4 ;  /* 0x0000000000047941 */ /* 0x000fea0003800200 */
.L_x_966:
        /* <DEDUP_REMOVED lines=21> */
.L_x_971:
[----:B------:R-:W-:Y:S05]  /*7cc0*/  BSYNC.RECONVERGENT B4 ;  /* 0x0000000000047941 */ /* 0x000fea0003800200 */
.L_x_970:
[----:B------:R0:W-:Y:S02]  /*7cd0*/  STG.E desc[UR14][R10.64+0xc], R27 ;  /* 0x00000c1b0a007986 */ /* 0x0001e4000c10190e */
.L_x_957:
[----:B------:R-:W-:Y:S05]  /*7ce0*/  BSYNC.RECONVERGENT B3 ;  /* 0x0000000000037941 */ /* 0x000fea0003800200 */
.L_x_956:
[----:B------:R-:W-:Y:S01]  /*7cf0*/  IADD3 R3, PT, PT, R17, 0x5, RZ ;  /* 0x0000000511037810 */ /* 0x000fe20007ffe0ff */
[----:B------:R-:W-:Y:S03]  /*7d00*/  BSSY.RECONVERGENT B3, `(.L_x_972) ;  /* 0x000006b000037945 */ /* 0x000fe60003800200 */
[----:B------:R-:W-:-:S13]  /*7d10*/  ISETP.GE.AND P0, PT, R3, UR8, PT ;  /* 0x0000000803007c0c */ /* 0x000fda000bf06270 */
        /* <DEDUP_REMOVED lines=18> */
[----:B--2---:R-:W-:-:S04]  /*7e40*/  FFMA R11, -R12, R8, R68 ;  /* 0x000000080c0b7223 */ /* 0x004fc80000000144 */
[----:B------:R-:W-:Y:S01]  /*7e50*/  FFMA R27, R3, R11, R8 ;  /* 0x0000000b031b7223 */ /* 0x000fe20000000008 */
[----:B-1----:R-:W-:Y:S06]  /*7e60*/  @!P0 BRA `(.L_x_977) ;  /* 0x00000000000c8947 */ /* 0x002fec0003800000 */
[----:B------:R-:W-:Y:S02]  /*7e70*/  MOV R13, R68 ;  /* 0x00000044000d7202 */ /* 0x000fe40000000f00 */
[----:B------:R-:W-:-:S07]  /*7e80*/  MOV R25, 0x7ea0 ;  /* 0x00007ea000197802 */ /* 0x000fce0000000f00 */
[----:B------:R-:W-:Y:S05]  /*7e90*/  CALL.REL.NOINC `($__internal_2_$__cuda_sm3x_div_rn_noftz_f32_slowpath) ;  /* 0x0000006000187944 */ /* 0x000fea0003c00000 */
.L_x_977:
[----:B------:R-:W-:Y:S05]  /*7ea0*/  BSYNC.RECONVERGENT B5 ;  /* 0x0000000000057941 */ /* 0x000fea0003800200 */
.L_x_976:
[----:B------:R-:W0:Y:S01]  /*7eb0*/  LDC.64 R10, c[0x0][0x3a8] ;  /* 0x0000ea00ff0a7b82 */ /* 0x000e220000000a00 */
[----:B------:R-:W-:-:S05]  /*7ec0*/  IADD3 R3, PT, PT, R18, R9, RZ ;  /* 0x0000000912037210 */ /* 0x000fca0007ffe0ff */
[----:B0-----:R-:W-:-:S05]  /*7ed0*/  IMAD.WIDE R10, R3, 0x4, R10 ;  /* 0x00000004030a7825 */ /* 0x001fca00078e020a */
[----:B------:R0:W-:Y:S02]  /*7ee0*/  STG.E desc[UR14][R10.64], R27 ;  /* 0x0000001b0a007986 */ /* 0x0001e4000c10190e */
.L_x_975:
[----:B------:R-:W-:Y:S05]  /*7ef0*/  BSYNC.RECONVERGENT B4 ;  /* 0x0000000000047941 */ /* 0x000fea0003800200 */
.L_x_974:
[----:B------:R-:W1:Y:S01]  /*7f00*/  LDCU.64 UR10, c[0x0][0x3a8] ;  /* 0x00007500ff0a77ac */ /* 0x000e620008000a00 */
[----:B------:R-:W-:Y:S01]  /*7f10*/  ISETP.GE.AND P1, PT, R21, UR16, PT ;  /* 0x0000001015007c0c */ /* 0x000fe2000bf26270 */
[----:B------:R-:W-:Y:S01]  /*7f20*/  BSSY.RECONVERGENT B4, `(.L_x_978) ;  /* 0x000001a000047945 */ /* 0x000fe20003800200 */
[----:B------:R-:W-:-:S04]  /*7f30*/  IADD3 R3, P0, PT, R18, R9, RZ ;  /* 0x0000000912037210 */ /* 0x000fc80007f1e0ff */
        /* <DEDUP_REMOVED lines=13> */
[----:B0-2---:R-:W-:-:S04]  /*8010*/  FFMA R10, -R12, R3, 1 ;  /* 0x3f8000000c0a7423 */ /* 0x005fc80000000103 */
        /* <DEDUP_REMOVED lines=8> */
.L_x_981:
[----:B------:R-:W-:Y:S05]  /*80a0*/  BSYNC.RECONVERGENT B5 ;  /* 0x0000000000057941 */ /* 0x000fea0003800200 */
.L_x_980:
[----:B------:R1:W-:Y:S02]  /*80b0*/  STG.E desc[UR14][R8.64+0x4], R27 ;  /* 0x0000041b08007986 */ /* 0x0003e4000c10190e */
.L_x_979:
[----:B------:R-:W-:Y:S05]  /*80c0*/  BSYNC.RECONVERGENT B4 ;  /* 0x0000000000047941 */ /* 0x000fea0003800200 */
.L_x_978:
[----:B------:R-:W-:Y:S01]  /*80d0*/  ISETP.GE.AND P0, PT, R20, UR16, PT ;  /* 0x0000001014007c0c */ /* 0x000fe2000bf06270 */
[----:B------:R-:W-:-:S12]  /*80e0*/  BSSY.RECONVERGENT B4, `(.L_x_982) ;  /* 0x0000016000047945 */ /* 0x000fd80003800200 */
[----:B------:R-:W-:Y:S05]  /*80f0*/  @P0 BRA `(.L_x_983) ;  /* 0x0000000000500947 */ /* 0x000fea0003800000 */
[----:B------:R-:W-:Y:S01]  /*8100*/  FMUL R3, R65, -1.4426950216293334961 ;  /* 0xbfb8aa3b41037820 */ /* 0x000fe20000400000 */
[----:B------:R-:W-:Y:S04]  /*8110*/  BSSY.RECONVERGENT B5, `(.L_x_984) ;  /* 0x0000011000057945 */ /* 0x000fe80003800200 */
[----:B------:R-:W-:-:S13]  /*8120*/  FSETP.GEU.AND P0, PT, R3, -126, PT ;  /* 0xc2fc00000300780b */ /* 0x000fda0003f0e000 */
[----:B------:R-:W-:-:S04]  /*8130*/  @!P0 FMUL R3, R3, 0.5 ;  /* 0x3f00000003038820 */ /* 0x000fc80000400000 */
[----:B------:R-:W3:Y:S02]  /*8140*/  MUFU.EX2 R4, R3 ;  /* 0x0000000300047308 */ /* 0x000ee40000000800 */
[----:B---3--:R-:W-:-:S04]  /*8150*/  @!P0 FMUL R4, R4, R4 ;  /* 0x0000000404048220 */ /* 0x008fc80000400000 */
[----:B------:R-:W-:-:S04]  /*8160*/  FADD R12, R4, 1 ;  /* 0x3f800000040c7421 */ /* 0x000fc80000000000 */
[----:B------:R-:W0:Y:S08]  /*8170*/  MUFU.RCP R4, R12 ;  /* 0x0000000c00047308 */ /* 0x000e300000001000 */
[----:B------:R-:W3:Y:S01]  /*8180*/  FCHK P0, R65, R12 ;  /* 0x0000000c41007302 */ /* 0x000ee20000000000 */
[----:B0-2---:R-:W-:-:S04]  /*8190*/  FFMA R11, -R12, R4, 1 ;  /* 0x3f8000000c0b7423 */ /* 0x005fc80000000104 */
[----:B------:R-:W-:-:S04]  /*81a0*/  FFMA R4, R4, R11, R4 ;  /* 0x0000000b04047223 */ /* 0x000fc80000000004 */
[----:B------:R-:W-:-:S04]  /*81b0*/  FFMA R10, R4, R65, RZ ;  /* 0x00000041040a7223 */ /* 0x000fc800000000ff */
[----:B------:R-:W-:-:S04]  /*81c0*/  FFMA R11, -R12, R10, R65 ;  /* 0x0000000a0c0b7223 */ /* 0x000fc80000000141 */
[----:B-1----:R-:W-:Y:S01]  /*81d0*/  FFMA R27, R4, R11, R10 ;  /* 0x0000000b041b7223 */ /* 0x002fe2000000000a */
[----:B---3--:R-:W-:Y:S06]  /*81e0*/  @!P0 BRA `(.L_x_985) ;  /* 0x00000000000c8947 */ /* 0x008fec0003800000 */
[----:B------:R-:W-:Y:S02]  /*81f0*/  MOV R13, R65 ;  /* 0x00000041000d7202 */ /* 0x000fe40000000f00 */
[----:B------:R-:W-:-:S07]  /*8200*/  MOV R25, 0x8220 ;  /* 0x0000822000197802 */ /* 0x000fce0000000f00 */
[----:B------:R-:W-:Y:S05]  /*8210*/  CALL.REL.NOINC `($__internal_2_$__cuda_sm3x_div_rn_noftz_f32_slowpath) ;  /* 0x0000005c00387944 */ /* 0x000fea0003c00000 */
.L_x_985:
[----:B------:R-:W-:Y:S05]  /*8220*/  BSYNC.RECONVERGENT B5 ;  /* 0x0000000000057941 */ /* 0x000fea0003800200 */
.L_x_984:
[----:B------:R3:W-:Y:S02]  /*8230*/  STG.E desc[UR14][R8.64+0x8], R27 ;  /* 0x0000081b08007986 */ /* 0x0007e4000c10190e */
.L_x_983:
[----:B------:R-:W-:Y:S05]  /*8240*/  BSYNC.RECONVERGENT B4 ;  /* 0x0000000000047941 */ /* 0x000fea0003800200 */
.L_x_982:
[----:B------:R-:W-:-:S13]  /*8250*/  ISETP.GE.AND P0, PT, R19, UR16, PT ;  /* 0x0000001013007c0c */ /* 0x000fda000bf06270 */
[----:B------:R-:W-:Y:S05]  /*8260*/  @P0 BRA `(.L_x_973) ;  /* 0x0000000000500947 */ /* 0x000fea0003800000 */
[----:B------:R-:W-:Y:S01]  /*8270*/  FMUL R4, R72, -1.4426950216293334961 ;  /* 0xbfb8aa3b48047820 */ /* 0x000fe20000400000 */
[----:B------:R-:W-:Y:S04]  /*8280*/  BSSY.RECONVERGENT B4, `(.L_x_986) ;  /* 0x0000011000047945 */ /* 0x000fe80003800200 */
[----:B------:R-:W-:-:S13]  /*8290*/  FSETP.GEU.AND P0, PT, R4, -126, PT ;  /* 0xc2fc00000400780b */ /* 0x000fda0003f0e000 */
[----:B------:R-:W-:-:S04]  /*82a0*/  @!P0 FMUL R4, R4, 0.5 ;  /* 0x3f00000004048820 */ /* 0x000fc80000400000 */
[----:B------:R-:W4:Y:S02]  /*82b0*/  MUFU.EX2 R3, R4 ;  /* 0x0000000400037308 */ /* 0x000f240000000800 */
[----:B----4-:R-:W-:-:S04]  /*82c0*/  @!P0 FMUL R3, R3, R3 ;  /* 0x0000000303038220 */ /* 0x010fc80000400000 */
[----:B------:R-:W-:-:S04]  /*82d0*/  FADD R12, R3, 1 ;  /* 0x3f800000030c7421 */ /* 0x000fc80000000000 */
[----:B------:R-:W0:Y:S08]  /*82e0*/  MUFU.RCP R3, R12 ;  /* 0x0000000c00037308 */ /* 0x000e300000001000 */
[----:B------:R-:W4:Y:S01]  /*82f0*/  FCHK P0, R72, R12 ;  /* 0x0000000c48007302 */ /* 0x000f220000000000 */
[----:B0-2---:R-:W-:-:S04]  /*8300*/  FFMA R10, -R12, R3, 1 ;  /* 0x3f8000000c0a7423 */ /* 0x005fc80000000103 */
[----:B------:R-:W-:-:S04]  /*8310*/  FFMA R3, R3, R10, R3 ;  /* 0x0000000a03037223 */ /* 0x000fc80000000003 */
[----:B------:R-:W-:-:S04]  /*8320*/  FFMA R10, R3, R72, RZ ;  /* 0x00000048030a7223 */ /* 0x000fc800000000ff */
[----:B------:R-:W-:-:S04]  /*8330*/  FFMA R11, -R12, R10, R72 ;  /* 0x0000000a0c0b7223 */ /* 0x000fc80000000148 */
[----:B-1-3--:R-:W-:Y:S01]  /*8340*/  FFMA R27, R3, R11, R10 ;  /* 0x0000000b031b7223 */ /* 0x00afe2000000000a */
[----:B----4-:R-:W-:Y:S06]  /*8350*/  @!P0 BRA `(.L_x_987) ;  /* 0x00000000000c8947 */ /* 0x010fec0003800000 */
[----:B------:R-:W-:Y:S02]  /*8360*/  MOV R13, R72 ;  /* 0x00000048000d7202 */ /* 0x000fe40000000f00 */
[----:B------:R-:W-:-:S07]  /*8370*/  MOV R25, 0x8390 ;  /* 0x0000839000197802 */ /* 0x000fce0000000f00 */
[----:B------:R-:W-:Y:S05]  /*8380*/  CALL.REL.NOINC `($__internal_2_$__cuda_sm3x_div_rn_noftz_f32_slowpath) ;  /* 0x0000005800dc7944 */ /* 0x000fea0003c00000 */
.L_x_987:
[----:B------:R-:W-:Y:S05]  /*8390*/  BSYNC.RECONVERGENT B4 ;  /* 0x0000000000047941 */ /* 0x000fea0003800200 */
.L_x_986:
[----:B------:R0:W-:Y:S02]  /*83a0*/  STG.E desc[UR14][R8.64+0xc], R27 ;  /* 0x00000c1b08007986 */ /* 0x0001e4000c10190e */
.L_x_973:
[----:B------:R-:W-:Y:S05]  /*83b0*/  BSYNC.RECONVERGENT B3 ;  /* 0x0000000000037941 */ /* 0x000fea0003800200 */
.L_x_972:
        /* <DEDUP_REMOVED lines=9> */
[----:B01-34-:R-:W-:Y:S01]  /*8450*/  FMUL R8, R57, -1.4426950216293334961 ;  /* 0xbfb8aa3b39087820 */ /* 0x01bfe20000400000 */
        /* <DEDUP_REMOVED lines=17> */
.L_x_993:
[----:B------:R-:W-:Y:S05]  /*8570*/  BSYNC.RECONVERGENT B5 ;  /* 0x0000000000057941 */ /* 0x000fea0003800200 */
.L_x_992:
[----:B------:R-:W0:Y:S01]  /*8580*/  LDC.64 R8, c[0x0][0x3a8] ;  /* 0x0000ea00ff087b82 */ /* 0x000e220000000a00 */
[----:B------:R-:W-:-:S05]  /*8590*/  IADD3 R11, PT, PT, R18, R3, RZ ;  /* 0x00000003120b7210 */ /* 0x000fca0007ffe0ff */
[----:B0-----:R-:W-:-:S05]  /*85a0*/  IMAD.WIDE R8, R11, 0x4, R8 ;  /* 0x000000040b087825 */ /* 0x001fca00078e0208 */
[----:B------:R0:W-:Y:S02]  /*85b0*/  STG.E desc[UR14][R8.64], R27 ;  /* 0x0000001b08007986 */ /* 0x0001e4000c10190e */
.L_x_991:
[----:B------:R-:W-:Y:S05]  /*85c0*/  BSYNC.RECONVERGENT B4 ;  /* 0x0000000000047941 */ /* 0x000fea0003800200 */
.L_x_990:
[----:B------:R-:W0:Y:S01]  /*85d0*/  LDCU.64 UR10, c[0x0][0x3a8] ;  /* 0x00007500ff0a77ac */ /* 0x000e220008000a00 */
[----:B------:R-:W-:Y:S01]  /*85e0*/  ISETP.GE.AND P1, PT, R21, UR16, PT ;  /* 0x0000001015007c0c */ /* 0x000fe2000bf26270 */
[----:B------:R-:W-:Y:S01]  /*85f0*/  BSSY.RECONVERGENT B4, `(.L_x_994) ;  /* 0x000001a000047945 */ /* 0x000fe20003800200 */
[----:B------:R-:W-:-:S04]  /*8600*/  IADD3 R4, P0, PT, R18, R3, RZ ;  /* 0x0000000312047210 */ /* 0x000fc80007f1e0ff */
[----:B------:R-:W-:Y:S02]  /*8610*/  LEA.HI.X.SX32 R3, R3, RZ, 0x1, P0 ;  /* 0x000000ff03037211 */ /* 0x000fe400000f0eff */
[----:B01-34-:R-:W-:-:S04]  /*8620*/  LEA R8, P0, R4, UR10, 0x2 ;  /* 0x0000000a04087c11 */ /* 0x01bfc8000f8010ff */
        /* <DEDUP_REMOVED lines=20> */
.L_x_997:
[----:B------:R-:W-:Y:S05]  /*8770*/  BSYNC.RECONVERGENT B5 ;  /* 0x0000000000057941 */ /* 0x000fea0003800200 */
.L_x_996:
[----:B------:R0:W-:Y:S02]  /*8780*/  STG.E desc[UR14][R8.64+0x4], R27 ;  /* 0x0000041b08007986 */ /* 0x0001e4000c10190e */
.L_x_995:
[----:B------:R-:W-:Y:S05]  /*8790*/  BSYNC.RECONVERGENT B4 ;  /* 0x0000000000047941 */ /* 0x000fea0003800200 */
.L_x_994:
        /* <DEDUP_REMOVED lines=10> */
[----:B------:R-:W2:Y:S08]  /*8840*/  MUFU.RCP R4, R12 ;  /* 0x0000000c00047308 */ /* 0x000eb00000001000 */
[----:B------:R-:W1:Y:S01]  /*8850*/  FCHK P0, R53, R12 ;  /* 0x0000000c35007302 */ /* 0x000e620000000000 */
[----:B--2---:R-:W-:-:S04]  /*8860*/  FFMA R11, -R12, R4, 1 ;  /* 0x3f8000000c0b7423 */ /* 0x004fc80000000104 */
[----:B------:R-:W-:-:S04]  /*8870*/  FFMA R4, R4, R11, R4 ;  /* 0x0000000b04047223 */ /* 0x000fc80000000004 */
[----:B------:R-:W-:-:S04]  /*8880*/  FFMA R10, R4, R53, RZ ;  /* 0x00000035040a7223 */ /* 0x000fc800000000ff */
[----:B------:R-:W-:-:S04]  /*8890*/  FFMA R11, -R12, R10, R53 ;  /* 0x0000000a0c0b7223 */ /* 0x000fc80000000135 */
[----:B0-----:R-:W-:Y:S01]  /*88a0*/  FFMA R27, R4, R11, R10 ;  /* 0x0000000b041b7223 */ /* 0x001fe2000000000a */
[----:B-1----:R-:W-:Y:S06]  /*88b0*/  @!P0 BRA `(.L_x_1001) ;  /* 0x00000000000c8947 */ /* 0x002fec0003800000 */
[----:B------:R-:W-:Y:S02]  /*88c0*/  MOV R13, R53 ;  /* 0x00000035000d7202 */ /* 0x000fe40000000f00 */
[----:B------:R-:W-:-:S07]  /*88d0*/  MOV R25, 0x88f0 ;  /* 0x000088f000197802 */ /* 0x000fce0000000f00 */
[----:B------:R-:W-:Y:S05]  /*88e0*/  CALL.REL.NOINC `($__internal_2_$__cuda_sm3x_div_rn_noftz_f32_slowpath) ;  /* 0x0000005400847944 */ /* 0x000fea0003c00000 */
.L_x_1001:
[----:B------:R-:W-:Y:S05]  /*88f0*/  BSYNC.RECONVERGENT B5 ;  /* 0x0000000000057941 */ /* 0x000fea0003800200 */
.L_x_1000:
[----:B------:R1:W-:Y:S02]  /*8900*/  STG.E desc[UR14][R8.64+0x8], R27 ;  /* 0x0000081b08007986 */ /* 0x0003e4000c10190e */
.L_x_999:
[----:B------:R-:W-:Y:S05]  /*8910*/  BSYNC.RECONVERGENT B4 ;  /* 0x0000000000047941 */ /* 0x000fea0003800200 */
.L_x_998:
[----:B------:R-:W-:-:S13]  /*8920*/  ISETP.GE.AND P0, PT, R19, UR16, PT ;  /* 0x0000001013007c0c */ /* 0x000fda000bf06270 */
        /* <DEDUP_REMOVED lines=18> */
[----:B------:R-:W-:Y:S05]  /*8a50*/  CALL.REL.NOINC `($__internal_2_$__cuda_sm3x_div_rn_noftz_f32_slowpath) ;  /* 0x0000005400287944 */ /* 0x000fea0003c00000 */
.L_x_1003:
[----:B------:R-:W-:Y:S05]  /*8a60*/  BSYNC.RECONVERGENT B4 ;  /* 0x0000000000047941 */ /* 0x000fea0003800200 */
.L_x_1002:
[----:B------:R0:W-:Y:S02]  /*8a70*/  STG.E desc[UR14][R8.64+0xc], R27 ;  /* 0x00000c1b08007986 */ /* 0x0001e4000c10190e */
.L_x_989:
[----:B------:R-:W-:Y:S05]  /*8a80*/  BSYNC.RECONVERGENT B3 ;  /* 0x0000000000037941 */ /* 0x000fea0003800200 */
.L_x_988:
[----:B------:R-:W-:-:S04]  /*8a90*/  IADD3 R17, PT, PT, R17, 0x7, RZ ;  /* 0x0000000711117810 */ /* 0x000fc80007ffe0ff */
        /* <DEDUP_REMOVED lines=25> */
.L_x_1008:
[----:B------:R-:W-:Y:S05]  /*8c30*/  BSYNC.RECONVERGENT B4 ;  /* 0x0000000000047941 */ /* 0x000fea0003800200 */
.L_x_1007:
[----:B------:R-:W0:Y:S01]  /*8c40*/  LDC.64 R2, c[0x0][0x3a8] ;  /* 0x0000ea00ff027b82 */ /* 0x000e220000000a00 */
[----:B------:R-:W-:-:S05]  /*8c50*/  IADD3 R11, PT, PT, R18, R9, RZ ;  /* 0x00000009120b7210 */ /* 0x000fca0007ffe0ff */
[----:B0-----:R-:W-:-:S05]  /*8c60*/  IMAD.WIDE R2, R11, 0x4, R2 ;  /* 0x000000040b027825 */ /* 0x001fca00078e0202 */
[----:B------:R0:W-:Y:S02]  /*8c70*/  STG.E desc[UR14][R2.64], R27 ;  /* 0x0000001b02007986 */ /* 0x0001e4000c10190e */
.L_x_1006:
[----:B------:R-:W-:Y:S05]  /*8c80*/  BSYNC.RECONVERGENT B3 ;  /* 0x0000000000037941 */ /* 0x000fea0003800200 */
.L_x_1005:
        /* <DEDUP_REMOVED lines=26> */
.L_x_1012:
[----:B------:R-:W-:Y:S05]  /*8e30*/  BSYNC.RECONVERGENT B4 ;  /* 0x0000000000047941 */ /* 0x000fea0003800200 */
.L_x_1011:
[----:B------:R1:W-:Y:S02]  /*8e40*/  STG.E desc[UR14][R8.64+0x4], R27 ;  /* 0x0000041b08007986 */ /* 0x0003e4000c10190e */
.L_x_1010:
[----:B------:R-:W-:Y:S05]  /*8e50*/  BSYNC.RECONVERGENT B3 ;  /* 0x0000000000037941 */ /* 0x000fea0003800200 */
.L_x_1009:
        /* <DEDUP_REMOVED lines=16> */
[----:B-1----:R-:W-:Y:S01]  /*8f60*/  FFMA R27, R2, R11, R4 ;  /* 0x0000000b021b7223 */ /* 0x002fe20000000004 */
[----:B0-----:R-:W-:Y:S06]  /*8f70*/  @!P0 BRA `(.L_x_1016) ;  /* 0x00000000000c8947 */ /* 0x001fec0003800000 */
[----:B------:R-:W-:Y:S02]  /*8f80*/  MOV R13, R29 ;  /* 0x0000001d000d7202 */ /* 0x000fe40000000f00 */
[----:B------:R-:W-:-:S07]  /*8f90*/  MOV R25, 0x8fb0 ;  /* 0x00008fb000197802 */ /* 0x000fce0000000f00 */
[----:B------:R-:W-:Y:S05]  /*8fa0*/  CALL.REL.NOINC `($__internal_2_$__cuda_sm3x_div_rn_noftz_f32_slowpath) ;  /* 0x0000004c00d47944 */ /* 0x000fea0003c00000 */
.L_x_1016:
[----:B------:R-:W-:Y:S05]  /*8fb0*/  BSYNC.RECONVERGENT B4 ;  /* 0x0000000000047941 */ /* 0x000fea0003800200 */
.L_x_1015:
[----:B------:R3:W-:Y:S02]  /*8fc0*/  STG.E desc[UR14][R8.64+0x8], R27 ;  /* 0x0000081b08007986 */ /* 0x0007e4000c10190e */
.L_x_1014:
[----:B------:R-:W-:Y:S05]  /*8fd0*/  BSYNC.RECONVERGENT B3 ;  /* 0x0000000000037941 */ /* 0x000fea0003800200 */
.L_x_1013:
        /* <DEDUP_REMOVED lines=10> */
[----:B------:R-:W4:Y:S01]  /*9080*/  FCHK P0, R84, R12 ;  /* 0x0000000c54007302 */ /* 0x000f220000000000 */
[----:B0-----:R-:W-:-:S04]  /*9090*/  FFMA R4, -R12, R3, 1 ;  /* 0x3f8000000c047423 */ /* 0x001fc80000000103 */
[----:B------:R-:W-:-:S04]  /*90a0*/  FFMA R3, R3, R4, R3 ;  /* 0x0000000403037223 */ /* 0x000fc80000000003 */
[----:B------:R-:W-:-:S04]  /*90b0*/  FFMA R4, R3, R84, RZ ;  /* 0x0000005403047223 */ /* 0x000fc800000000ff */
[----:B--2---:R-:W-:-:S04]  /*90c0*/  FFMA R11, -R12, R4, R84 ;  /* 0x000000040c0b7223 */ /* 0x004fc80000000154 */
[----:B-1-3--:R-:W-:Y:S01]  /*90d0*/  FFMA R27, R3, R11, R4 ;  /* 0x0000000b031b7223 */ /* 0x00afe20000000004 */
[----:B----4-:R-:W-:Y:S06]  /*90e0*/  @!P0 BRA `(.L_x_1018) ;  /* 0x00000000000c8947 */ /* 0x010fec0003800000 */
[----:B------:R-:W-:Y:S02]  /*90f0*/  MOV R13, R84 ;  /* 0x00000054000d7202 */ /* 0x000fe40000000f00 */
[----:B------:R-:W-:-:S07]  /*9100*/  MOV R25, 0x9120 ;  /* 0x0000912000197802 */ /* 0x000fce0000000f00 */
[----:B------:R-:W-:Y:S05]  /*9110*/  CALL.REL.NOINC `($__internal_2_$__cuda_sm3x_div_rn_noftz_f32_slowpath) ;  /* 0x0000004c00787944 */ /* 0x000fea0003c00000 */
.L_x_1018:
[----:B------:R-:W-:Y:S05]  /*9120*/  BSYNC.RECONVERGENT B3 ;  /* 0x0000000000037941 */ /* 0x000fea0003800200 */
.L_x_1017:
[----:B------:R0:W-:Y:S01]  /*9130*/  STG.E desc[UR14][R8.64+0xc], R27 ;  /* 0x00000c1b08007986 */ /* 0x0001e2000c10190e */
[----:B------:R-:W-:Y:S05]  /*9140*/  BRA `(.L_x_1004) ;  /* 0x0000004c00507947 */ /* 0x000fea0003800000 */
.L_x_891:
        /* <DEDUP_REMOVED lines=13> */
[----:B------:R-:W2:Y:S05]  /*9220*/  @P3 LDC.64 R12, c[0x0][0x3a8] ;  /* 0x0000ea00ff0c3b82 */ /* 0x000eaa0000000a00 */
[----:B------:R-:W-:Y:S01]  /*9230*/  @!P4 FMNMX R9, RZ, R9, !PT ;  /* 0x00000009ff09c209 */ /* 0x000fe20007800000 */
[----:B0-----:R-:W-:Y:S01]  /*9240*/  IMAD R27, R0, R23, UR4 ;  /* 0x00000004001b7e24 */ /* 0x001fe2000f8e0217 */
[----:B------:R-:W-:-:S04]  /*9250*/  @P3 FMNMX R23, RZ, R11, !PT ;  /* 0x0000000bff173209 */ /* 0x000fc80007800000 */
[CC--:B------:R-:W-:Y:S02]  /*9260*/  @P3 IADD3 R25, PT, PT, R18.reuse, R27.reuse, RZ ;  /* 0x0000001b12193210 */ /* 0x0c0fe40007ffe0ff */
[----:B------:R-:W-:-:S04]  /*9270*/  IADD3 R11, P6, PT, R18, R27, RZ ;  /* 0x0000001b120b7210 */ /* 0x000fc80007fde0ff */
[----:B------:R-:W-:Y:S01]  /*9280*/  LEA.HI.X.SX32 R22, R27, RZ, 0x1, P6 ;  /* 0x000000ff1b167211 */ /* 0x000fe200030f0eff */
[----:B--2---:R-:W-:Y:S01]  /*9290*/  @P3 IMAD.WIDE R12, R25, 0x4, R12 ;  /* 0x00000004190c3825 */ /* 0x004fe200078e020c */
[----:B-1----:R-:W-:Y:S02]  /*92a0*/  LEA R10, P6, R11, UR10, 0x2 ;  /* 0x0000000a0b0a7c11 */ /* 0x002fe4000f8c10ff */
[----:B------:R-:W-:Y:S02]  /*92b0*/  @!P5 FMNMX R25, RZ, R82, !PT ;  /* 0x00000052ff19d209 */ /* 0x000fe40007800000 */
[----:B------:R0:W-:Y:S01]  /*92c0*/  @P3 STG.E desc[UR14][R12.64], R23 ;  /* 0x000000170c003986 */ /* 0x0001e2000c10190e */
[----:B------:R-:W-:Y:S02]  /*92d0*/  ISETP.GE.AND P3, PT, R19, UR16, PT ;  /* 0x0000001013007c0c */ /* 0x000fe4000bf66270 */
[----:B------:R-:W-:-:S05]  /*92e0*/  LEA.HI.X R11, R11, UR11, R22, 0x2, P6 ;  /* 0x0000000b0b0b7c11 */ /* 0x000fca000b0f1416 */
[----:B------:R0:W-:Y:S04]  /*92f0*/  @!P5 STG.E desc[UR14][R10.64+0x4], R25 ;  /* 0x000004190a00d986 */ /* 0x0001e8000c10190e */
[----:B------:R0:W-:Y:S02]  /*9300*/  @!P4 STG.E desc[UR14][R10.64+0x8], R9 ;  /* 0x000008090a00c986 */ /* 0x0001e4000c10190e */
[----:B------:R-:W-:-:S05]  /*9310*/  @!P3 FMNMX R27, RZ, R8, !PT ;  /* 0x00000008ff1bb209 */ /* 0x000fca0007800000 */
[----:B------:R0:W-:Y:S02]  /*9320*/  @!P3 STG.E desc[UR14][R10.64+0xc], R27 ;  /* 0x00000c1b0a00b986 */ /* 0x0001e4000c10190e */
.L_x_1020:
[----:B------:R-:W-:Y:S05]  /*9330*/  BSYNC.RECONVERGENT B1 ;  /* 0x0000000000017941 */ /* 0x000fea0003800200 */
.L_x_1019:
[----:B------:R-:W-:Y:S01]  /*9340*/  BSSY.RECONVERGENT B1, `(.L_x_1021) ;  /* 0x000001a000017945 */ /* 0x000fe20003800200 */
[----:B------:R-:W-:Y:S02]  /*9350*/  ISETP.GE.AND P4, PT, R26, UR8, PT ;  /* 0x000000081a007c0c */ /* 0x000fe4000bf86270 */
[----:B------:R-:W-:Y:S02]  /*9360*/  ISETP.GE.AND P3, PT, R30, UR8, PT ;  /* 0x000000081e007c0c */ /* 0x000fe4000bf66270 */
[----:B------:R-:W-:Y:S01]  /*9370*/  IADD3 R22, PT, PT, R17, 0x6, RZ ;  /* 0x0000000611167810 */ /* 0x000fe20007ffe0ff */
[----:B------:R-:W-:Y:S10]  /*9380*/  @P2 BRA `(.L_x_1022) ;  /* 0x0000000000542947 */ /* 0x000ff40003800000 */
[----:B------:R-:W-:Y:S01]  /*9390*/  ISETP.LT.AND P2, PT, R18, UR9, PT ;  /* 0x0000000912007c0c */ /* 0x000fe2000bf41270 */
[----:B------:R-:W1:Y:S01]  /*93a0*/  LDCU.64 UR10, c[0x0][0x3a8] ;  /* 0x00007500ff0a77ac */ /* 0x000e620008000a00 */
[----:B0-----:R-:W-:Y:S02]  /*93b0*/  IADD3 R13, PT, PT, R24, UR4, RZ ;  /* 0x00000004180d7c10 */ /* 0x001fe4000fffe0ff */
[----:B------:R-:W-:Y:S02]  /*93c0*/  ISETP.GE.AND P6, PT, R19, UR16, PT ;  /* 0x0000001013007c0c */ /* 0x000fe4000bfc6270 */
[----:B------:R-:W-:-:S07]  /*93d0*/  IADD3 R12, P5, PT, R18, R13, RZ ;  /* 0x0000000d120c7210 */ /* 0x000fce0007fbe0ff */
[----:B------:R-:W0:Y:S01]  /*93e0*/  @P2 LDC.64 R8, c[0x0][0x3a8] ;  /* 0x0000ea00ff082b82 */ /* 0x000e220000000a00 */
[----:B------:R-:W-:-:S03]  /*93f0*/  @P2 IADD3 R11, PT, PT, R18, R13, RZ ;  /* 0x0000000d120b2210 */ /* 0x000fc60007ffe0ff */
[----:B------:R-:W-:Y:S02]  /*9400*/  @!P6 FMNMX R25, RZ, R28, !PT ;  /* 0x0000001cff19e209 */ /* 0x000fe40007800000 */
[----:B0-----:R-:W-:Y:S01]  /*9410*/  @P2 IMAD.WIDE R8, R11, 0x4, R8 ;  /* 0x000000040b082825 */ /* 0x001fe200078e0208 */
[----:B------:R-:W-:Y:S02]  /*9420*/  LEA.HI.X.SX32 R11, R13, RZ, 0x1, P5 ;  /* 0x000000ff0d0b7211 */ /* 0x000fe400028f0eff */
[----:B------:R-:W-:Y:S02]  /*9430*/  @P2 FMNMX R13, RZ, R80, !PT ;  /* 0x00000050ff0d2209 */ /* 0x000fe40007800000 */
[----:B-1----:R-:W-:-:S03]  /*9440*/  LEA R10, P5, R12, UR10, 0x2 ;  /* 0x0000000a0c0a7c11 */ /* 0x002fc6000f8a10ff */
[----:B------:R1:W-:Y:S01]  /*9450*/  @P2 STG.E desc[UR14][R8.64], R13 ;  /* 0x0000000d08002986 */ /* 0x0003e2000c10190e */
[----:B------:R-:W-:Y:S02]  /*9460*/  LEA.HI.X R11, R12, UR11, R11, 0x2, P5 ;  /* 0x0000000b0c0b7c11 */ /* 0x000fe4000a8f140b */
[----:B------:R-:W-:Y:S02]  /*9470*/  ISETP.GE.AND P5, PT, R21, UR16, PT ;  /* 0x0000001015007c0c */ /* 0x000fe4000bfa6270 */
[----:B------:R-:W-:Y:S01]  /*9480*/  ISETP.GE.AND P2, PT, R20, UR16, PT ;  /* 0x0000001014007c0c */ /* 0x000fe2000bf46270 */
[----:B------:R1:W-:Y:S10]  /*9490*/  @!P6 STG.E desc[UR14][R10.64+0xc], R25 ;  /* 0x00000c190a00e986 */ /* 0x0003f4000c10190e */
[----:B------:R-:W-:-:S02]  /*94a0*/  @!P5 FMNMX R23, RZ, R70, !PT ;  /* 0x00000046ff17d209 */ /* 0x000fc40007800000 */
[----:B------:R-:W-:-:S03]  /*94b0*/  @!P2 FMNMX R71, RZ, R71, !PT ;  /* 0x00000047ff47a209 */ /* 0x000fc60007800000 */
[----:B------:R1:W-:Y:S04]  /*94c0*/  @!P5 STG.E desc[UR14][R10.64+0x4], R23 ;  /* 0x000004170a00d986 */ /* 0x0003e8000c10190e */
[----:B------:R1:W-:Y:S02]  /*94d0*/  @!P2 STG.E desc[UR14][R10.64+0x8], R71 ;  /* 0x000008470a00a986 */ /* 0x0003e4000c10190e */
.L_x_1022:
[----:B------:R-:W-:Y:S05]  /*94e0*/  BSYNC.RECONVERGENT B1 ;  /* 0x0000000000017941 */ /* 0x000fea0003800200 */
.L_x_1021:
        /* <DEDUP_REMOVED lines=26> */
.L_x_1024:
[----:B------:R-:W-:Y:S05]  /*9690*/  BSYNC.RECONVERGENT B1 ;  /* 0x0000000000017941 */ /* 0x000fea0003800200 */
.L_x_1023:
[----:B------:R-:W-:Y:S01]  /*96a0*/  BSSY.RECONVERGENT B1, `(.L_x_1025) ;  /* 0x0000019000017945 */ /* 0x000fe20003800200 */
[----:B------:R-:W-:-:S03]  /*96b0*/  ISETP.GE.AND P4, PT, R22, UR8, PT ;  /* 0x0000000816007c0c */ /* 0x000fc6000bf86270 */
[----:B------:R-:W-:Y:S10]  /*96c0*/  @P0 BRA `(.L_x_1026) ;  /* 0x0000000000580947 */ /* 0x000ff40003800000 */
[----:B------:R-:W-:Y:S01]  /*96d0*/  ISETP.LT.AND P0, PT, R18, UR9, PT ;  /* 0x0000000912007c0c */ /* 0x000fe2000bf01270 */
[----:B-12---:R-:W1:Y:S01]  /*96e0*/  LDC R8, c[0x0][0x3b4] ;  /* 0x0000ed00ff087b82 */ /* 0x006e620000000800 */
[----:B------:R-:W2:Y:S01]  /*96f0*/  LDCU.64 UR10, c[0x0][0x3a8] ;  /* 0x00007500ff0a77ac */ /* 0x000ea20008000a00 */
[----:B------:R-:W-:-:S10]  /*9700*/  ISETP.GE.AND P6, PT, R19, UR16, PT ;  /* 0x0000001013007c0c */ /* 0x000fd4000bfc6270 */
[----:B0-----:R-:W0:Y:S01]  /*9710*/  @P0 LDC.64 R10, c[0x0][0x3a8] ;  /* 0x0000ea00ff0a0b82 */ /* 0x001e220000000a00 */
[----:B------:R-:W-:Y:S02]  /*9720*/  @P0 FMNMX R13, RZ, R86, !PT ;  /* 0x00000056ff0d0209 */ /* 0x000fe40007800000 */
[----:B------:R-:W-:Y:S01]  /*9730*/  @!P6 FMNMX R17, RZ, R90, !PT ;  /* 0x0000005aff11e209 */ /* 0x000fe20007800000 */
[----:B-1----:R-:W-:-:S05]  /*9740*/  IMAD R15, R15, R8, UR4 ;  /* 0x000000040f0f7e24 */ /* 0x002fca000f8e0208 */
[CC--:B------:R-:W-:Y:S02]  /*9750*/  @P0 IADD3 R9, PT, PT, R18.reuse, R15.reuse, RZ ;  /* 0x0000000f12090210 */ /* 0x0c0fe40007ffe0ff */
[----:B------:R-:W-:-:S03]  /*9760*/  IADD3 R12, P5, PT, R18, R15, RZ ;  /* 0x0000000f120c7210 */ /* 0x000fc60007fbe0ff */
[----:B0-----:R-:W-:Y:S01]  /*9770*/  @P0 IMAD.WIDE R10, R9, 0x4, R10 ;  /* 0x00000004090a0825 */ /* 0x001fe200078e020a */
[----:B------:R-:W-:Y:S02]  /*9780*/  LEA.HI.X.SX32 R9, R15, RZ, 0x1, P5 ;  /* 0x000000ff0f097211 */ /* 0x000fe400028f0eff */
[----:B--2---:R-:W-:Y:S02]  /*9790*/  LEA R8, P5, R12, UR10, 0x2 ;  /* 0x0000000a0c087c11 */ /* 0x004fe4000f8a10ff */
        /* <DEDUP_REMOVED lines=9> */
.L_x_1026:
[----:B------:R-:W-:Y:S05]  /*9830*/  BSYNC.RECONVERGENT B1 ;  /* 0x0000000000017941 */ /* 0x000fea0003800200 */
.L_x_1025:
        /* <DEDUP_REMOVED lines=8> */
[----:B------:R-:W-:-:S04]  /*98c0*/  @P0 FMNMX R69, RZ, R69, !PT ;  /* 0x00000045ff450209 */ /* 0x000fc80007800000 */
        /* <DEDUP_REMOVED lines=9> */
[----:B------:R-:W-:Y:S02]  /*9960*/  LEA.HI.X R11, R3, UR11, R12, 0x2, P6 ;  /* 0x0000000b030b7c11 */ /* 0x000fe4000b0f140c */
[----:B------:R-:W-:-:S03]  /*9970*/  @!P5 FMNMX R3, RZ, R78, !PT ;  /* 0x0000004eff03d209 */ /* 0x000fc60007800000 */
[----:B------:R-:W-:Y:S01]  /*9980*/  @!P0 FMNMX R13, RZ, R76, !PT ;  /* 0x0000004cff0d8209 */ /* 0x000fe20007800000 */
[----:B------:R4:W-:Y:S04]  /*9990*/  @!P1 STG.E desc[UR14][R10.64+0x8], R67 ;  /* 0x000008430a009986 */ /* 0x0009e8000c10190e */
[----:B------:R4:W-:Y:S04]  /*99a0*/  @!P5 STG.E desc[UR14][R10.64+0x4], R3 ;  /* 0x000004030a00d986 */ /* 0x0009e8000c10190e */
[----:B------:R4:W-:Y:S02]  /*99b0*/  @!P0 STG.E desc[UR14][R10.64+0xc], R13 ;  /* 0x00000c0d0a008986 */ /* 0x0009e4000c10190e */
.L_x_1028:
[----:B------:R-:W-:Y:S05]  /*99c0*/  BSYNC.RECONVERGENT B1 ;  /* 0x0000000000017941 */ /* 0x000fea0003800200 */
.L_x_1027:
[----:B------:R-:W-:Y:S04]  /*99d0*/  BSSY.RECONVERGENT B1, `(.L_x_1029) ;  /* 0x0000018000017945 */ /* 0x000fe80003800200 */
[----:B------:R-:W-:Y:S05]  /*99e0*/  @P3 BRA `(.L_x_1030) ;  /* 0x0000000000583947 */ /* 0x000fea0003800000 */
[----:B------:R-:W-:Y:S01]  /*99f0*/  ISETP.LT.AND P5, PT, R18, UR9, PT ;  /* 0x0000000912007c0c */ /* 0x000fe2000bfa1270 */
[----:B----4-:R-:W4:Y:S01]  /*9a00*/  LDC R3, c[0x0][0x3b4] ;  /* 0x0000ed00ff037b82 */ /* 0x010f220000000800 */
[----:B------:R-:W5:Y:S01]  /*9a10*/  LDCU.64 UR10, c[0x0][0x3a8] ;  /* 0x00007500ff0a77ac */ /* 0x000f620008000a00 */
[----:B------:R-:W-:Y:S02]  /*9a20*/  ISETP.GE.AND P3, PT, R21, UR16, PT ;  /* 0x0000001015007c0c */ /* 0x000fe4000bf66270 */
[----:B------:R-:W-:Y:S02]  /*9a30*/  ISETP.GE.AND P1, PT, R20, UR16, PT ;  /* 0x0000001014007c0c */ /* 0x000fe4000bf26270 */
[----:B------:R-:W-:-:S06]  /*9a40*/  ISETP.GE.AND P0, PT, R19, UR16, PT ;  /* 0x0000001013007c0c */ /* 0x000fcc000bf06270 */
[----:B0123--:R-:W0:Y:S03]  /*9a50*/  @P5 LDC.64 R8, c[0x0][0x3a8] ;  /* 0x0000ea00ff085b82 */ /* 0x00fe260000000a00 */
[----:B------:R-:W-:Y:S02]  /*9a60*/  @!P3 FMNMX R13, RZ, R54, !PT ;  /* 0x00000036ff0db209 */ /* 0x000fe40007800000 */
[----:B------:R-:W-:Y:S02]  /*9a70*/  @!P1 FMNMX R65, RZ, R65, !PT ;  /* 0x00000041ff419209 */ /* 0x000fe40007800000 */
[----:B------:R-:W-:Y:S01]  /*9a80*/  @!P0 FMNMX R15, RZ, R72, !PT ;  /* 0x00000048ff0f8209 */ /* 0x000fe20007800000 */
[----:B----4-:R-:W-:-:S05]  /*9a90*/  IMAD R11, R4, R3, UR4 ;  /* 0x00000004040b7e24 */ /* 0x010fca000f8e0203 */
[CC--:B------:R-:W-:Y:S02]  /*9aa0*/  IADD3 R4, P6, PT, R18.reuse, R11.reuse, RZ ;  /* 0x0000000b12047210 */ /* 0x0c0fe40007fde0ff */
[----:B------:R-:W-:Y:S02]  /*9ab0*/  @P5 IADD3 R3, PT, PT, R18, R11, RZ ;  /* 0x0000000b12035210 */ /* 0x000fe40007ffe0ff */
[----:B------:R-:W-:Y:S02]  /*9ac0*/  LEA.HI.X.SX32 R11, R11, RZ, 0x1, P6 ;  /* 0x000000ff0b0b7211 */ /* 0x000fe400030f0eff */
[C---:B-----5:R-:W-:Y:S01]  /*9ad0*/  LEA R10, P6, R4.reuse, UR10, 0x2 ;  /* 0x0000000a040a7c11 */ /* 0x060fe2000f8c10ff */
[----:B0-----:R-:W-:Y:S01]  /*9ae0*/  @P5 IMAD.WIDE R8, R3, 0x4, R8 ;  /* 0x0000000403085825 */ /* 0x001fe200078e0208 */
[----:B------:R-:W-:Y:S02]  /*9af0*/  @P5 FMNMX R3, RZ, R68, !PT ;  /* 0x00000044ff035209 */ /* 0x000fe40007800000 */
[----:B------:R-:W-:-:S03]  /*9b00*/  LEA.HI.X R11, R4, UR11, R11, 0x2, P6 ;  /* 0x0000000b040b7c11 */ /* 0x000fc6000b0f140b */
[----:B------:R0:W-:Y:S04]  /*9b10*/  @P5 STG.E desc[UR14][R8.64], R3 ;  /* 0x0000000308005986 */ /* 0x0001e8000c10190e */
[----:B------:R0:W-:Y:S04]  /*9b20*/  @!P3 STG.E desc[UR14][R10.64+0x4], R13 ;  /* 0x0000040d0a00b986 */ /* 0x0001e8000c10190e */
[----:B------:R0:W-:Y:S04]  /*9b30*/  @!P1 STG.E desc[UR14][R10.64+0x8], R65 ;  /* 0x000008410a009986 */ /* 0x0001e8000c10190e */
[----:B------:R0:W-:Y:S02]  /*9b40*/  @!P0 STG.E desc[UR14][R10.64+0xc], R15 ;  /* 0x00000c0f0a008986 */ /* 0x0001e4000c10190e */
.L_x_1030:
[----:B------:R-:W-:Y:S05]  /*9b50*/  BSYNC.RECONVERGENT B1 ;  /* 0x0000000000017941 */ /* 0x000fea0003800200 */
.L_x_1029:
[----:B------:R-:W-:Y:S04]  /*9b60*/  BSSY.RECONVERGENT B1, `(.L_x_1031) ;  /* 0x0000018000017945 */ /* 0x000fe80003800200 */
[----:B------:R-:W-:Y:S05]  /*9b70*/  @P2 BRA `(.L_x_1032) ;  /* 0x0000000000582947 */ /* 0x000fea0003800000 */
[----:B------:R-:W-:Y:S01]  /*9b80*/  ISETP.LT.AND P1, PT, R18, UR9, PT ;  /* 0x0000000912007c0c */ /* 0x000fe2000bf21270 */
[----:B0---4-:R-:W0:Y:S01]  /*9b90*/  LDC R3, c[0x0][0x3b4] ;  /* 0x0000ed00ff037b82 */ /* 0x011e220000000800 */
[----:B------:R-:W4:Y:S01]  /*9ba0*/  LDCU.64 UR10, c[0x0][0x3a8] ;  /* 0x00007500ff0a77ac */ /* 0x000f220008000a00 */
[----:B------:R-:W-:Y:S02]  /*9bb0*/  ISETP.GE.AND P2, PT, R21, UR16, PT ;  /* 0x0000001015007c0c */ /* 0x000fe4000bf46270 */
[----:B------:R-:W-:Y:S02]  /*9bc0*/  ISETP.GE.AND P3, PT, R20, UR16, PT ;  /* 0x0000001014007c0c */ /* 0x000fe4000bf66270 */
[----:B------:R-:W-:-:S06]  /*9bd0*/  ISETP.GE.AND P5, PT, R19, UR16, PT ;  /* 0x0000001013007c0c */ /* 0x000fcc000bfa6270 */
[----:B-123--:R-:W1:Y:S01]  /*9be0*/  @P1 LDC.64 R8, c[0x0][0x3a8] ;  /* 0x0000ea00ff081b82 */ /* 0x00ee620000000a00 */
[----:B------:R-:W-:-:S04]  /*9bf0*/  @P1 FMNMX R57, RZ, R57, !PT ;  /* 0x00000039ff391209 */ /* 0x000fc80007800000 */
[----:B------:R-:W-:Y:S02]  /*9c00*/  @!P3 FMNMX R53, RZ, R53, !PT ;  /* 0x00000035ff35b209 */ /* 0x000fe40007800000 */
[----:B------:R-:W-:Y:S01]  /*9c10*/  @!P5 FMNMX R13, RZ, R92, !PT ;  /* 0x0000005cff0dd209 */ /* 0x000fe20007800000 */
[----:B0-----:R-:W-:-:S05]  /*9c20*/  IMAD R11, R14, R3, UR4 ;  /* 0x000000040e0b7e24 */ /* 0x001fca000f8e0203 */
[CC--:B------:R-:W-:Y:S02]  /*9c30*/  IADD3 R4, P0, PT, R18.reuse, R11.reuse, RZ ;  /* 0x0000000b12047210 */ /* 0x0c0fe40007f1e0ff */
[----:B------:R-:W-:Y:S02]  /*9c40*/  @P1 IADD3 R3, PT, PT, R18, R11, RZ ;  /* 0x0000000b12031210 */ /* 0x000fe40007ffe0ff */
[----:B------:R-:W-:Y:S02]  /*9c50*/  LEA.HI.X.SX32 R11, R11, RZ, 0x1, P0 ;  /* 0x000000ff0b0b7211 */ /* 0x000fe400000f0eff */
[C---:B----4-:R-:W-:Y:S01]  /*9c60*/  LEA R10, P0, R4.reuse, UR10, 0x2 ;  /* 0x0000000a040a7c11 */ /* 0x050fe2000f8010ff */
[----:B-1----:R-:W-:Y:S01]  /*9c70*/  @P1 IMAD.WIDE R8, R3, 0x4, R8 ;  /* 0x0000000403081825 */ /* 0x002fe200078e0208 */
[----:B------:R-:W-:Y:S02]  /*9c80*/  @!P2 FMNMX R3, RZ, R52, !PT ;  /* 0x00000034ff03a209 */ /* 0x000fe40007800000 */
[----:B------:R-:W-:-:S02]  /*9c90*/  LEA.HI.X R11, R4, UR11, R11, 0x2, P0 ;  /* 0x0000000b040b7c11 */ /* 0x000fc400080f140b */
[----:B------:R0:W-:Y:S04]  /*9ca0*/  @P1 STG.E desc[UR14][R8.64], R57 ;  /* 0x0000003908001986 */ /* 0x0001e8000c10190e */
[----:B------:R0:W-:Y:S04]  /*9cb0*/  @!P2 STG.E desc[UR14][R10.64+0x4], R3 ;  /* 0x000004030a00a986 */ /* 0x0001e8000c10190e */
[----:B------:R0:W-:Y:S04]  /*9cc0*/  @!P3 STG.E desc[UR14][R10.64+0x8], R53 ;  /* 0x000008350a00b986 */ /* 0x0001e8000c10190e */
[----:B------:R0:W-:Y:S02]  /*9cd0*/  @!P5 STG.E desc[UR14][R10.64+0xc], R13 ;  /* 0x00000c0d0a00d986 */ /* 0x0001e4000c10190e */
.L_x_1032:
[----:B------:R-:W-:Y:S05]  /*9ce0*/  BSYNC.RECONVERGENT B1 ;  /* 0x0000000000017941 */ /* 0x000fea0003800200 */
.L_x_1031:
[----:B------:R-:W-:Y:S05]  /*9cf0*/  @P4 BRA `(.L_x_1004) ;  /* 0x0000004000644947 */ /* 0x000fea0003800000 */
[----:B------:R-:W-:Y:S01]  /*9d00*/  ISETP.LT.AND P1, PT, R18, UR9, PT ;  /* 0x0000000912007c0c */ /* 0x000fe2000bf21270 */
[----:B0---4-:R-:W0:Y:S01]  /*9d10*/  LDC R3, c[0x0][0x3b4] ;  /* 0x0000ed00ff037b82 */ /* 0x011e220000000800 */
[----:B------:R-:W4:Y:S01]  /*9d20*/  LDCU.64 UR10, c[0x0][0x3a8] ;  /* 0x00007500ff0a77ac */ /* 0x000f220008000a00 */
[----:B------:R-:W-:Y:S02]  /*9d30*/  ISETP.GE.AND P2, PT, R21, UR16, PT ;  /* 0x0000001015007c0c */ /* 0x000fe4000bf46270 */
[----:B------:R-:W-:-:S08]  /*9d40*/  ISETP.GE.AND P3, PT, R20, UR16, PT ;  /* 0x0000001014007c0c */ /* 0x000fd0000bf66270 */
[----:B-123--:R-:W1:Y:S03]  /*9d50*/  @P1 LDC.64 R10, c[0x0][0x3a8] ;  /* 0x0000ea00ff0a1b82 */ /* 0x00ee660000000a00 */
        /* <DEDUP_REMOVED lines=8> */
[----:B------:R-:W-:Y:S02]  /*9de0*/  @P1 FMNMX R11, RZ, R58, !PT ;  /* 0x0000003aff0b1209 */ /* 0x000fe40007800000 */
[----:B------:R-:W-:-:S02]  /*9df0*/  LEA.HI.X R9, R4, UR11, R9, 0x2, P0 ;  /* 0x0000000b04097c11 */ /* 0x000fc400080f1409 */
[----:B------:R-:W-:Y:S01]  /*9e00*/  ISETP.GE.AND P0, PT, R19, UR16, PT ;  /* 0x0000001013007c0c */ /* 0x000fe2000bf06270 */
[----:B------:R0:W-:Y:S04]  /*9e10*/  @P1 STG.E desc[UR14][R2.64], R11 ;  /* 0x0000000b02001986 */ /* 0x0001e8000c10190e */
[----:B------:R0:W-:Y:S04]  /*9e20*/  @!P2 STG.E desc[UR14][R8.64+0x4], R13 ;  /* 0x0000040d0800a986 */ /* 0x0001e8000c10190e */
[----:B------:R0:W-:Y:S04]  /*9e30*/  @!P3 STG.E desc[UR14][R8.64+0x8], R29 ;  /* 0x0000081d0800b986 */ /* 0x0001e8000c10190e */
[----:B------:R-:W-:Y:S05]  /*9e40*/  @P0 BRA `(.L_x_1004) ;  /* 0x0000004000100947 */ /* 0x000fea0003800000 */
[----:B0-----:R-:W-:-:S05]  /*9e50*/  FMNMX R3, RZ, R84, !PT ;  /* 0x00000054ff037209 */ /* 0x001fca0007800000 */
[----:B------:R0:W-:Y:S01]  /*9e60*/  STG.E desc[UR14][R8.64+0xc], R3 ;  /* 0x00000c0308007986 */ /* 0x0001e2000c10190e */
[----:B------:R-:W-:Y:S05]  /*9e70*/  BRA `(.L_x_1004) ;  /* 0x0000004000047947 */ /* 0x000fea0003800000 */
.L_x_890:
        /* <DEDUP_REMOVED lines=36> */
.L_x_1036:
[----:B------:R-:W-:Y:S05]  /*a0c0*/  BSYNC.RECONVERGENT B2 ;  /* 0x0000000000027941 */ /* 0x000fea0003800200 */
.L_x_1035:
        /* <DEDUP_REMOVED lines=35> */
.L_x_1038:
[----:B------:R-:W-:Y:S05]  /*a300*/  BSYNC.RECONVERGENT B2 ;  /* 0x0000000000027941 */ /* 0x000fea0003800200 */
.L_x_1037:
        /* <DEDUP_REMOVED lines=27> */
.L_x_1040:
[----:B------:R-:W-:Y:S05]  /*a4c0*/  BSYNC.RECONVERGENT B2 ;  /* 0x0000000000027941 */ /* 0x000fea0003800200 */
.L_x_1039:
[----:B------:R-:W-:Y:S05]  /*a4d0*/  @P0 BRA `(.L_x_1034) ;  /* 0x0000000000640947 */ /* 0x000fea0003800000 */
[----:B-1----:R-:W-:Y:S01]  /*a4e0*/  FMUL R9, R8, 0.044714998453855514526 ;  /* 0x3d37271308097820 */ /* 0x002fe20000400000 */
        /* <DEDUP_REMOVED lines=24> */
.L_x_1034:
[----:B------:R-:W-:Y:S05]  /*a670*/  BSYNC.RECONVERGENT B1 ;  /* 0x0000000000017941 */ /* 0x000fea0003800200 */
.L_x_1033:
[----:B------:R-:W-:Y:S01]  /*a680*/  ISETP.GE.AND P0, PT, R26, UR8, PT ;  /* 0x000000081a007c0c */ /* 0x000fe2000bf06270 */
[----:B------:R-:W-:-:S12]  /*a690*/  BSSY.RECONVERGENT B1, `(.L_x_1041) ;  /* 0x000007d000017945 */ /* 0x000fd80003800200 */
[----:B------:R-:W-:Y:S05]  /*a6a0*/  @P0 BRA `(.L_x_1042) ;  /* 0x0000000400ec0947 */ /* 0x000fea0003800000 */
[----:B------:R-:W-:Y:S01]  /*a6b0*/  ISETP.LT.AND P0, PT, R18, UR9, PT ;  /* 0x0000000912007c0c */ /* 0x000fe2000bf01270 */
[----:B------:R-:W-:Y:S01]  /*a6c0*/  BSSY.RECONVERGENT B2, `(.L_x_1043) ;  /* 0x000001f000027945 */ /* 0x000fe20003800200 */
[----:B------:R-:W-:-:S11]  /*a6d0*/  IADD3 R27, PT, PT, R24, UR4, RZ ;  /* 0x00000004181b7c10 */ /* 0x000fd6000fffe0ff */
[----:B------:R-:W-:Y:S05]  /*a6e0*/  @!P0 BRA `(.L_x_1044) ;  /* 0x0000000000708947 */ /* 0x000fea0003800000 */
[----:B-1----:R-:W-:Y:S01]  /*a6f0*/  FMUL R9, R80, 0.044714998453855514526 ;  /* 0x3d37271350097820 */ /* 0x002fe20000400000 */
[----:B------:R-:W-:Y:S01]  /*a700*/  MOV R24, 0x3c80f082 ;  /* 0x3c80f08200187802 */ /* 0x000fe20000000f00 */
[----:B0-----:R-:W-:Y:S02]  /*a710*/  HFMA2 R13, -RZ, RZ, 1.875, 0 ;  /* 0x3f800000ff0d7431 */ /* 0x001fe400000001ff */
[----:B------:R-:W-:-:S04]  /*a720*/  FMUL R9, R9, R80 ;  /* 0x0000005009097220 */ /* 0x000fc80000400000 */
[----:B------:R-:W-:Y:S01]  /*a730*/  FFMA R9, R9, R80, R80 ;  /* 0x0000005009097223 */ /* 0x000fe20000000050 */
[----:B------:R-:W-:-:S03]  /*a740*/  FMUL R80, R80, 0.5 ;  /* 0x3f00000050507820 */ /* 0x000fc60000400000 */
[----:B--2---:R-:W-:Y:S02]  /*a750*/  FMUL R11, R9, 0.79788458347320556641 ;  /* 0x3f4c422a090b7820 */ /* 0x004fe40000400000 */
        /* <DEDUP_REMOVED lines=21> */
.L_x_1044:
[----:B------:R-:W-:Y:S05]  /*a8b0*/  BSYNC.RECONVERGENT B2 ;  /* 0x0000000000027941 */ /* 0x000fea0003800200 */
.L_x_1043:
[----:B------:R-:W4:Y:S01]  /*a8c0*/  LDCU.64 UR10, c[0x0][0x3a8] ;  /* 0x00007500ff0a77ac */ /* 0x000f220008000a00 */
[----:B------:R-:W-:Y:S01]  /*a8d0*/  ISETP.GE.AND P2, PT, R21, UR16, PT ;  /* 0x0000001015007c0c */ /* 0x000fe2000bf46270 */
[----:B------:R-:W-:Y:S01]  /*a8e0*/  BSSY.RECONVERGENT B2, `(.L_x_1045) ;  /* 0x0000021000027945 */ /* 0x000fe20003800200 */
[----:B-1-3--:R-:W-:Y:S02]  /*a8f0*/  IADD3 R9, P0, PT, R18, R27, RZ ;  /* 0x0000001b12097210 */ /* 0x00afe40007f1e0ff */
[----:B------:R-:W-:Y:S02]  /*a900*/  ISETP.GE.AND P3, PT, R20, UR16, PT ;  /* 0x0000001014007c0c */ /* 0x000fe4000bf66270 */
[----:B0-2---:R-:W-:Y:S02]  /*a910*/  LEA.HI.X.SX32 R10, R27, RZ, 0x1, P0 ;  /* 0x000000ff1b0a7211 */ /* 0x005fe400000f0eff */
        /* <DEDUP_REMOVED lines=29> */
.L_x_1046:
[----:B------:R-:W-:Y:S05]  /*aaf0*/  BSYNC.RECONVERGENT B2 ;  /* 0x0000000000027941 */ /* 0x000fea0003800200 */
.L_x_1045:
        /* <DEDUP_REMOVED lines=27> */
.L_x_1048:
[----:B------:R-:W-:Y:S05]  /*acb0*/  BSYNC.RECONVERGENT B2 ;  /* 0x0000000000027941 */ /* 0x000fea0003800200 */
.L_x_1047:
        /* <DEDUP_REMOVED lines=26> */
.L_x_1042:
[----:B------:R-:W-:Y:S05]  /*ae60*/  BSYNC.RECONVERGENT B1 ;  /* 0x0000000000017941 */ /* 0x000fea0003800200 */
.L_x_1041:
        /* <DEDUP_REMOVED lines=37> */
.L_x_1052:
[----:B------:R-:W-:Y:S05]  /*b0c0*/  BSYNC.RECONVERGENT B2 ;  /* 0x0000000000027941 */ /* 0x000fea0003800200 */
.L_x_1051:
[----:B------:R-:W1:Y:S01]  /*b0d0*/  LDCU.64 UR10, c[0x0][0x3a8] ;  /* 0x00007500ff0a77ac */ /* 0x000e620008000a00 */
[----:B------:R-:W-:Y:S01]  /*b0e0*/  ISETP.GE.AND P2, PT, R21, UR16, PT ;  /* 0x0000001015007c0c */ /* 0x000fe2000bf46270 */
[----:B------:R-:W-:Y:S01]  /*b0f0*/  BSSY.RECONVERGENT B2, `(.L_x_1053) ;  /* 0x0000021000027945 */ /* 0x000fe20003800200 */
[----:B0-----:R-:W-:Y:S02]  /*b100*/  IADD3 R9, P0, PT, R18, R27, RZ ;  /* 0x0000001b12097210 */ /* 0x001fe40007f1e0ff */
[----:B------:R-:W-:Y:S02]  /*b110*/  ISETP.GE.AND P3, PT, R20, UR16, PT ;  /* 0x0000001014007c0c */ /* 0x000fe4000bf66270 */
[----:B--2---:R-:W-:Y:S02]  /*b120*/  LEA.HI.X.SX32 R10, R27, RZ, 0x1, P0 ;  /* 0x000000ff1b0a7211 */ /* 0x004fe400000f0eff */
        /* <DEDUP_REMOVED lines=29> */
.L_x_1054:
[----:B------:R-:W-:Y:S05]  /*b300*/  BSYNC.RECONVERGENT B2 ;  /* 0x0000000000027941 */ /* 0x000fea0003800200 */
.L_x_1053:
        /* <DEDUP_REMOVED lines=27> */
.L_x_1056:
[----:B------:R-:W-:Y:S05]  /*b4c0*/  BSYNC.RECONVERGENT B2 ;  /* 0x0000000000027941 */ /* 0x000fea0003800200 */
.L_x_1055:
        /* <DEDUP_REMOVED lines=26> */
.L_x_1050:
[----:B------:R-:W-:Y:S05]  /*b670*/  BSYNC.RECONVERGENT B1 ;  /* 0x0000000000017941 */ /* 0x000fea0003800200 */
.L_x_1049:
[----:B------:R-:W-:Y:S01]  /*b680*/  ISETP.GE.AND P0, PT, R22, UR8, PT ;  /* 0x0000000816007c0c */ /* 0x000fe2000bf06270 */
[----:B------:R-:W-:-:S12]  /*b690*/  BSSY.RECONVERGENT B1, `(.L_x_1057) ;  /* 0x000007e000017945 */ /* 0x000fd80003800200 */
[----:B------:R-:W-:Y:S05]  /*b6a0*/  @P0 BRA `(.L_x_1058) ;  /* 0x0000000400f00947 */ /* 0x000fea0003800000 */
[----:B01-3--:R-:W2:Y:S01]  /*b6b0*/  LDC R8, c[0x0][0x3b4] ;  /* 0x0000ed00ff087b82 */ /* 0x00bea20000000800 */
[----:B------:R-:W-:Y:S01]  /*b6c0*/  ISETP.LT.AND P0, PT, R18, UR9, PT ;  /* 0x0000000912007c0c */ /* 0x000fe2000bf01270 */
[----:B------:R-:W-:Y:S01]  /*b6d0*/  BSSY.RECONVERGENT B2, `(.L_x_1059) ;  /* 0x000001f000027945 */ /* 0x000fe20003800200 */
[----:B--2---:R-:W-:-:S11]  /*b6e0*/  IMAD R25, R15, R8, UR4 ;  /* 0x000000040f197e24 */ /* 0x004fd6000f8e0208 */
        /* <DEDUP_REMOVED lines=29> */
.L_x_1060:
[----:B------:R-:W-:Y:S05]  /*b8c0*/  BSYNC.RECONVERGENT B2 ;  /* 0x0000000000027941 */ /* 0x000fea0003800200 */
.L_x_1059:
        /* <DEDUP_REMOVED lines=35> */
.L_x_1062:
[----:B------:R-:W-:Y:S05]  /*bb00*/  BSYNC.RECONVERGENT B2 ;  /* 0x0000000000027941 */ /* 0x000fea0003800200 */
.L_x_1061:
        /* <DEDUP_REMOVED lines=27> */
.L_x_1064:
[----:B------:R-:W-:Y:S05]  /*bcc0*/  BSYNC.RECONVERGENT B2 ;  /* 0x0000000000027941 */ /* 0x000fea0003800200 */
.L_x_1063:
        /* <DEDUP_REMOVED lines=26> */
.L_x_1058:
[----:B------:R-:W-:Y:S05]  /*be70*/  BSYNC.RECONVERGENT B1 ;  /* 0x0000000000017941 */ /* 0x000fea0003800200 */
.L_x_1057:
        /* <DEDUP_REMOVED lines=14> */
[----:B--2-4-:R-:W-:Y:S02]  /*bf60*/  FMUL R10, R8, 0.79788458347320556641 ;  /* 0x3f4c422a080a7820 */ /* 0x014fe40000400000 */
        /* <DEDUP_REMOVED lines=21> */
.L_x_1068:
[----:B------:R-:W-:Y:S05]  /*c0c0*/  BSYNC.RECONVERGENT B2 ;  /* 0x0000000000027941 */ /* 0x000fea0003800200 */
.L_x_1067:
[----:B------:R-:W0:Y:S01]  /*c0d0*/  LDCU.64 UR10, c[0x0][0x3a8] ;  /* 0x00007500ff0a77ac */ /* 0x000e220008000a00 */
[----:B------:R-:W-:Y:S01]  /*c0e0*/  ISETP.GE.AND P2, PT, R21, UR16, PT ;  /* 0x0000001015007c0c */ /* 0x000fe2000bf46270 */
[----:B------:R-:W-:Y:S01]  /*c0f0*/  BSSY.RECONVERGENT B2, `(.L_x_1069) ;  /* 0x0000021000027945 */ /* 0x000fe20003800200 */
[----:B------:R-:W-:Y:S02]  /*c100*/  IADD3 R3, P0, PT, R18, R15, RZ ;  /* 0x0000000f12037210 */ /* 0x000fe40007f1e0ff */
[----:B------:R-:W-:Y:S02]  /*c110*/  ISETP.GE.AND P3, PT, R20, UR16, PT ;  /* 0x0000001014007c0c */ /* 0x000fe4000bf66270 */
[----:B--2-4-:R-:W-:Y:S02]  /*c120*/  LEA.HI.X.SX32 R10, R15, RZ, 0x1, P0 ;  /* 0x000000ff0f0a7211 */ /* 0x014fe400000f0eff */
        /* <DEDUP_REMOVED lines=29> */
.L_x_1070:
[----:B------:R-:W-:Y:S05]  /*c300*/  BSYNC.RECONVERGENT B2 ;  /* 0x0000000000027941 */ /* 0x000fea0003800200 */
.L_x_1069:
        /* <DEDUP_REMOVED lines=27> */
.L_x_1072:
[----:B------:R-:W-:Y:S05]  /*c4c0*/  BSYNC.RECONVERGENT B2 ;  /* 0x0000000000027941 */ /* 0x000fea0003800200 */
.L_x_1071:
        /* <DEDUP_REMOVED lines=26> */
.L_x_1066:
[----:B------:R-:W-:Y:S05]  /*c670*/  BSYNC.RECONVERGENT B1 ;  /* 0x0000000000017941 */ /* 0x000fea0003800200 */
.L_x_1065:
        /* <DEDUP_REMOVED lines=10> */
[----:B0-----:R-:W-:Y:S01]  /*c720*/  MOV R13, 0x3c80f082 ;  /* 0x3c80f082000d7802 */ /* 0x001fe20000000f00 */
[----:B-1234-:R-:W-:Y:S01]  /*c730*/  HFMA2 R11, -RZ, RZ, 1.875, 0 ;  /* 0x3f800000ff0b7431 */ /* 0x01efe200000001ff */
        /* <DEDUP_REMOVED lines=25> */
.L_x_1076:
[----:B------:R-:W-:Y:S05]  /*c8d0*/  BSYNC.RECONVERGENT B2 ;  /* 0x0000000000027941 */ /* 0x000fea0003800200 */
.L_x_1075:
[----:B------:R-:W0:Y:S01]  /*c8e0*/  LDCU.64 UR10, c[0x0][0x3a8] ;  /* 0x00007500ff0a77ac */ /* 0x000e220008000a00 */
[----:B------:R-:W-:Y:S01]  /*c8f0*/  ISETP.GE.AND P2, PT, R21, UR16, PT ;  /* 0x0000001015007c0c */ /* 0x000fe2000bf46270 */
[----:B------:R-:W-:Y:S01]  /*c900*/  BSSY.RECONVERGENT B2, `(.L_x_1077) ;  /* 0x0000021000027945 */ /* 0x000fe20003800200 */
[----:B------:R-:W-:Y:S02]  /*c910*/  IADD3 R3, P0, PT, R18, R15, RZ ;  /* 0x0000000f12037210 */ /* 0x000fe40007f1e0ff */
[----:B------:R-:W-:Y:S02]  /*c920*/  ISETP.GE.AND P3, PT, R20, UR16, PT ;  /* 0x0000001014007c0c */ /* 0x000fe4000bf66270 */
[----:B------:R-:W-:Y:S02]  /*c930*/  LEA.HI.X.SX32 R4, R15, RZ, 0x1, P0 ;  /* 0x000000ff0f047211 */ /* 0x000fe400000f0eff */
[----:B------:R-:W-:Y:S02]  /*c940*/  ISETP.GE.AND P0, PT, R19, UR16, PT ;  /* 0x0000001013007c0c */ /* 0x000fe4000bf06270 */
[----:B01-3--:R-:W-:-:S04]  /*c950*/  LEA R8, P1, R3, UR10, 0x2 ;  /* 0x0000000a03087c11 */ /* 0x00bfc8000f8210ff */
[----:B----4-:R-:W-:Y:S01]  /*c960*/  LEA.HI.X R9, R3, UR11, R4, 0x2, P1 ;  /* 0x0000000b03097c11 */ /* 0x010fe200088f1404 */
[----:B------:R-:W-:Y:S08]  /*c970*/  @P2 BRA `(.L_x_1078) ;  /* 0x0000000000642947 */ /* 0x000ff00003800000 */
[----:B------:R-:W-:Y:S01]  /*c980*/  FMUL R3, R54, 0.044714998453855514526 ;  /* 0x3d37271336037820 */ /* 0x000fe20000400000 */
[----:B------:R-:W-:Y:S01]  /*c990*/  HFMA2 R13, -RZ, RZ, 1.125, -9232 ;  /* 0x3c80f082ff0d7431 */ /* 0x000fe200000001ff */
[----:B--2---:R-:W-:Y:S02]  /*c9a0*/  MOV R11, 0x3f800000 ;  /* 0x3f800000000b7802 */ /* 0x004fe40000000f00 */
        /* <DEDUP_REMOVED lines=22> */
.L_x_1078:
[----:B------:R-:W-:Y:S05]  /*cb10*/  BSYNC.RECONVERGENT B2 ;  /* 0x0000000000027941 */ /* 0x000fea0003800200 */
.L_x_1077:
[----:B------:R-:W-:Y:S04]  /*cb20*/  BSSY.RECONVERGENT B2, `(.L_x_1079) ;  /* 0x000001b000027945 */ /* 0x000fe80003800200 */
[----:B------:R-:W-:Y:S05]  /*cb30*/  @P3 BRA `(.L_x_1080) ;  /* 0x0000000000643947 */ /* 0x000fea0003800000 */
[----:B------:R-:W-:Y:S01]  /*cb40*/  FMUL R4, R65, 0.044714998453855514526 ;  /* 0x3d37271341047820 */ /* 0x000fe20000400000 */
[----:B------:R-:W-:Y:S01]  /*cb50*/  HFMA2 R13, -RZ, RZ, 1.125, -9232 ;  /* 0x3c80f082ff0d7431 */ /* 0x000fe200000001ff */
[----:B0-2---:R-:W-:Y:S02]  /*cb60*/  MOV R11, 0x3f800000 ;  /* 0x3f800000000b7802 */ /* 0x005fe40000000f00 */
        /* <DEDUP_REMOVED lines=22> */
.L_x_1080:
[----:B------:R-:W-:Y:S05]  /*ccd0*/  BSYNC.RECONVERGENT B2 ;  /* 0x0000000000027941 */ /* 0x000fea0003800200 */
.L_x_1079:
        /* <DEDUP_REMOVED lines=26> */
.L_x_1074:
[----:B------:R-:W-:Y:S05]  /*ce80*/  BSYNC.RECONVERGENT B1 ;  /* 0x0000000000017941 */ /* 0x000fea0003800200 */
.L_x_1073:
        /* <DEDUP_REMOVED lines=37> */
.L_x_1084:
[----:B------:R-:W-:Y:S05]  /*d0e0*/  BSYNC.RECONVERGENT B2 ;  /* 0x0000000000027941 */ /* 0x000fea0003800200 */
.L_x_1083:
        /* <DEDUP_REMOVED lines=35> */
.L_x_1086:
[----:B------:R-:W-:Y:S05]  /*d320*/  BSYNC.RECONVERGENT B2 ;  /* 0x0000000000027941 */ /* 0x000fea0003800200 */
.L_x_1085:
        /* <DEDUP_REMOVED lines=27> */
.L_x_1088:
[----:B------:R-:W-:Y:S05]  /*d4e0*/  BSYNC.RECONVERGENT B2 ;  /* 0x0000000000027941 */ /* 0x000fea0003800200 */
.L_x_1087:
        /* <DEDUP_REMOVED lines=26> */
.L_x_1082:
[----:B------:R-:W-:Y:S05]  /*d690*/  BSYNC.RECONVERGENT B1 ;  /* 0x0000000000017941 */ /* 0x000fea0003800200 */
.L_x_1081:
[----:B------:R-:W-:-:S04]  /*d6a0*/  IADD3 R17, PT, PT, R17, 0x7, RZ ;  /* 0x0000000711117810 */ /* 0x000fc80007ffe0ff */
        /* <DEDUP_REMOVED lines=10> */
[----:B-1-34-:R-:W0:Y:S01]  /*d750*/  LDC.64 R8, c[0x0][0x3a8] ;  /* 0x0000ea00ff087b82 */ /* 0x01ae220000000a00 */
[----:B------:R-:W-:-:S04]  /*d760*/  FMUL R3, R3, R58 ;  /* 0x0000003a03037220 */ /* 0x000fc80000400000 */
[----:B------:R-:W-:Y:S01]  /*d770*/  FFMA R3, R3, R58, R58 ;  /* 0x0000003a03037223 */ /* 0x000fe2000000003a */
[----:B------:R-:W-:-:S03]  /*d780*/  FMUL R58, R58, 0.5 ;  /* 0x3f0000003a3a7820 */ /* 0x000fc60000400000 */
[----:B------:R-:W-:-:S04]  /*d790*/  FMUL R3, R3, 0.79788458347320556641 ;  /* 0x3f4c422a03037820 */ /* 0x000fc80000400000 */
[C---:B------:R-:W-:Y:S01]  /*d7a0*/  FMUL R2, |R3|.reuse, 2.8853900432586669922 ;  /* 0x4038aa3b03027820 */ /* 0x040fe20000400200 */
[C---:B--2---:R-:W-:Y:S01]  /*d7b0*/  FMUL R11, R3.reuse, R3 ;  /* 0x00000003030b7220 */ /* 0x044fe20000400000 */
        /* <DEDUP_REMOVED lines=18> */
.L_x_1090:
[----:B------:R-:W-:Y:S05]  /*d8e0*/  BSYNC.RECONVERGENT B1 ;  /* 0x0000000000017941 */ /* 0x000fea0003800200 */
.L_x_1089:
[----:B------:R-:W1:Y:S01]  /*d8f0*/  LDCU.64 UR10, c[0x0][0x3a8] ;  /* 0x00007500ff0a77ac */ /* 0x000e620008000a00 */
[----:B------:R-:W-:Y:S01]  /*d900*/  ISETP.GE.AND P2, PT, R21, UR16, PT ;  /* 0x0000001015007c0c */ /* 0x000fe2000bf46270 */
[----:B------:R-:W-:Y:S01]  /*d910*/  BSSY.RECONVERGENT B1, `(.L_x_1091) ;  /* 0x0000021000017945 */ /* 0x000fe20003800200 */
[----:B------:R-:W-:Y:S02]  /*d920*/  IADD3 R18, P0, PT, R18, R13, RZ ;  /* 0x0000000d12127210 */ /* 0x000fe40007f1e0ff */
[----:B------:R-:W-:Y:S02]  /*d930*/  ISETP.GE.AND P3, PT, R20, UR16, PT ;  /* 0x0000001014007c0c */ /* 0x000fe4000bf66270 */
[----:B0-----:R-:W-:Y:S02]  /*d940*/  LEA.HI.X.SX32 R3, R13, RZ, 0x1, P0 ;  /* 0x000000ff0d037211 */ /* 0x001fe400000f0eff */
[----:B------:R-:W-:Y:S02]  /*d950*/  ISETP.GE.AND P0, PT, R19, UR16, PT ;  /* 0x0000001013007c0c */ /* 0x000fe4000bf06270 */
[----:B-1-3--:R-:W-:-:S04]  /*d960*/  LEA R8, P1, R18, UR10, 0x2 ;  /* 0x0000000a12087c11 */ /* 0x00afc8000f8210ff */
[----:B----4-:R-:W-:Y:S01]  /*d970*/  LEA.HI.X R9, R18, UR11, R3, 0x2, P1 ;  /* 0x0000000b12097c11 */ /* 0x010fe200088f1403 */
        /* <DEDUP_REMOVED lines=26> */
.L_x_1092:
[----:B------:R-:W-:Y:S05]  /*db20*/  BSYNC.RECONVERGENT B1 ;  /* 0x0000000000017941 */ /* 0x000fea0003800200 */
.L_x_1091:
        /* <DEDUP_REMOVED lines=27> */
.L_x_1094:
[----:B------:R-:W-:Y:S05]  /*dce0*/  BSYNC.RECONVERGENT B1 ;  /* 0x0000000000017941 */ /* 0x000fea0003800200 */
.L_x_1093:
        /* <DEDUP_REMOVED lines=26> */
.L_x_1004:
[----:B------:R-:W-:Y:S05]  /*de90*/  BSYNC.RECONVERGENT B0 ;  /* 0x0000000000007941 */ /* 0x000fea0003800200 */
.L_x_889:
[----:B------:R-:W5:Y:S01]  /*dea0*/  LDCU UR5, c[0x0][0x3b4] ;  /* 0x00007680ff0577ac */ /* 0x000f620008000800 */
[----:B------:R-:W-:-:S04]  /*deb0*/  UIADD3 UR4, UPT, UPT, UR4, 0x80, URZ ;  /* 0x0000008004047890 */ /* 0x000fc8000fffe0ff */
[----:B-----5:R-:W-:Y:S01]  /*dec0*/  UISETP.GE.AND UP0, UPT, UR4, UR5, UPT ;  /* 0x000000050400728c */ /* 0x020fe2000bf06270 */
[----:B------:R-:W-:Y:S08]  /*ded0*/  BAR.SYNC.DEFER_BLOCKING 0x0 ;  /* 0x0000000000007b1d */ /* 0x000ff00000010000 */
[----:B------:R-:W-:Y:S05]  /*dee0*/  BRA.U !UP0, `(.L_x_1095) ;  /* 0xffffff2508387547 */ /* 0x000fea000b83ffff */
[----:B------:R-:W-:Y:S05]  /*def0*/  EXIT ;  /* 0x000000000000794d */ /* 0x000fea0003800000 */
        .weak           $__internal_2_$__cuda_sm3x_div_rn_noftz_f32_slowpath
        .type           $__internal_2_$__cuda_sm3x_div_rn_noftz_f32_slowpath,@function
        .size           $__internal_2_$__cuda_sm3x_div_rn_noftz_f32_slowpath,(.L_x_3853 - $__internal_2_$__cuda_sm3x_div_rn_noftz_f32_slowpath)
$__internal_2_$__cuda_sm3x_div_rn_noftz_f32_slowpath:
[----:B------:R-:W-:Y:S01]  /*df00*/  SHF.R.U32.HI R27, RZ, 0x17, R12 ;  /* 0x00000017ff1b7819 */ /* 0x000fe2000001160c */
[----:B------:R-:W-:Y:S01]  /*df10*/  BSSY.RECONVERGENT B1, `(.L_x_1096) ;  /* 0x0000063000017945 */ /* 0x000fe20003800200 */
[----:B------:R-:W-:Y:S02]  /*df20*/  SHF.R.U32.HI R32, RZ, 0x17, R13 ;  /* 0x00000017ff207819 */ /* 0x000fe4000001160d */
[----:B------:R-:W-:Y:S02]  /*df30*/  LOP3.LUT R27, R27, 0xff, RZ, 0xc0, !PT ;  /* 0x000000ff1b1b7812 */ /* 0x000fe400078ec0ff */
[----:B------:R-:W-:Y:S02]  /*df40*/  LOP3.LUT R32, R32, 0xff, RZ, 0xc0, !PT ;  /* 0x000000ff20207812 */ /* 0x000fe400078ec0ff */
[----:B------:R-:W-:Y:S02]  /*df50*/  IADD3 R34, PT, PT, R27, -0x1, RZ ;  /* 0xffffffff1b227810 */ /* 0x000fe40007ffe0ff */
[----:B------:R-:W-:-:S02]  /*df60*/  IADD3 R36, PT, PT, R32, -0x1, RZ ;  /* 0xffffffff20247810 */ /* 0x000fc40007ffe0ff */
[----:B------:R-:W-:Y:S02]  /*df70*/  ISETP.GT.U32.AND P0, PT, R34, 0xfd, PT ;  /* 0x000000fd2200780c */ /* 0x000fe40003f04070 */
[----:B------:R-:W-:Y:S02]  /*df80*/  MOV R33, R13 ;  /* 0x0000000d00217202 */ /* 0x000fe40000000f00 */
        /* <DEDUP_REMOVED lines=26> */
.L_x_1097:
[----:B------:R-:W-:Y:S01]  /*e130*/  LEA R13, R27, 0xc0800000, 0x17 ;  /* 0xc08000001b0d7811 */ /* 0x000fe200078eb8ff */
[----:B------:R-:W-:Y:S01]  /*e140*/  BSSY.RECONVERGENT B2, `(.L_x_1102) ;  /* 0x0000036000027945 */ /* 0x000fe20003800200 */
[----:B------:R-:W-:Y:S02]  /*e150*/  IADD3 R32, PT, PT, R32, -0x7f, RZ ;  /* 0xffffff8120207810 */ /* 0x000fe40007ffe0ff */
[----:B------:R-:W-:-:S03]  /*e160*/  IADD3 R38, PT, PT, -R13, R12, RZ ;  /* 0x0000000c0d267210 */ /* 0x000fc60007ffe1ff */
[----:B------:R-:W-:Y:S01]  /*e170*/  IMAD R12, R32, -0x800000, R33 ;  /* 0xff800000200c7824 */ /* 0x000fe200078e0221 */
[----:B------:R-:W0:Y:S01]  /*e180*/  MUFU.RCP R34, R38 ;  /* 0x0000002600227308 */ /* 0x000e220000001000 */
[----:B------:R-:W-:-:S04]  /*e190*/  FADD.FTZ R13, -R38, -RZ ;  /* 0x800000ff260d7221 */ /* 0x000fc80000010100 */
[----:B0-----:R-:W-:-:S04]  /*e1a0*/  FFMA R37, R34, R13, 1 ;  /* 0x3f80000022257423 */ /* 0x001fc8000000000d */
[----:B------:R-:W-:Y:S01]  /*e1b0*/  FFMA R33, R34, R37, R34 ;  /* 0x0000002522217223 */ /* 0x000fe20000000022 */
[----:B------:R-:W-:-:S03]  /*e1c0*/  IADD3 R37, PT, PT, R32, 0x7f, -R27 ;  /* 0x0000007f20257810 */ /* 0x000fc60007ffe81b */
[----:B------:R-:W-:Y:S01]  /*e1d0*/  FFMA R34, R12, R33, RZ ;  /* 0x000000210c227223 */ /* 0x000fe200000000ff */
[----:B------:R-:W-:-:S03]  /*e1e0*/  IADD3 R37, PT, PT, R37, R30, RZ ;  /* 0x0000001e25257210 */ /* 0x000fc60007ffe0ff */
        /* <DEDUP_REMOVED lines=20> */
[C---:B------:R-:W-:Y:S02]  /*e330*/  IADD3 R33, PT, PT, R27.reuse, 0x20, RZ ;  /* 0x000000201b217810 */ /* 0x040fe40007ffe0ff */
[----:B------:R-:W-:Y:S02]  /*e340*/  LOP3.LUT R30, R30, 0x7fffff, RZ, 0xc0, !PT ;  /* 0x007fffff1e1e7812 */ /* 0x000fe400078ec0ff */
[C---:B------:R-:W-:Y:S02]  /*e350*/  ISETP.NE.AND P2, PT, R27.reuse, RZ, PT ;  /* 0x000000ff1b00720c */ /* 0x040fe40003f45270 */
        /* <DEDUP_REMOVED lines=16> */
.L_x_1104:
[----:B------:R-:W-:-:S04]  /*e460*/  LOP3.LUT R12, R12, 0x80000000, RZ, 0xc0, !PT ;  /* 0x800000000c0c7812 */ /* 0x000fc800078ec0ff */
[----:B------:R-:W-:Y:S01]  /*e470*/  LOP3.LUT R12, R12, 0x7f800000, RZ, 0xfc, !PT ;  /* 0x7f8000000c0c7812 */ /* 0x000fe200078efcff */
[----:B------:R-:W-:Y:S06]  /*e480*/  BRA `(.L_x_1105) ;  /* 0x0000000000047947 */ /* 0x000fec0003800000 */
.L_x_1103:
[----:B------:R-:W-:-:S07]  /*e490*/  LEA R12, R37, R12, 0x17 ;  /* 0x0000000c250c7211 */ /* 0x000fce00078eb8ff */
.L_x_1105:
[----:B------:R-:W-:Y:S05]  /*e4a0*/  BSYNC.RECONVERGENT B2 ;  /* 0x0000000000027941 */ /* 0x000fea0003800200 */
.L_x_1102:
[----:B------:R-:W-:Y:S05]  /*e4b0*/  BRA `(.L_x_1106) ;  /* 0x0000000000207947 */ /* 0x000fea0003800000 */
.L_x_1101:
[----:B------:R-:W-:-:S04]  /*e4c0*/  LOP3.LUT R12, R12, 0x80000000, R33, 0x48, !PT ;  /* 0x800000000c0c7812 */ /* 0x000fc800078e4821 */
[----:B------:R-:W-:Y:S01]  /*e4d0*/  LOP3.LUT R12, R12, 0x7f800000, RZ, 0xfc, !PT ;  /* 0x7f8000000c0c7812 */ /* 0x000fe200078efcff */
[----:B------:R-:W-:Y:S06]  /*e4e0*/  BRA `(.L_x_1106) ;  /* 0x0000000000147947 */ /* 0x000fec0003800000 */
.L_x_1100:
[----:B------:R-:W-:Y:S01]  /*e4f0*/  LOP3.LUT R12, R12, 0x80000000, R33, 0x48, !PT ;  /* 0x800000000c0c7812 */ /* 0x000fe200078e4821 */
[----:B------:R-:W-:Y:S06]  /*e500*/  BRA `(.L_x_1106) ;  /* 0x00000000000c7947 */ /* 0x000fec0003800000 */
.L_x_1099:
[----:B------:R-:W0:Y:S01]  /*e510*/  MUFU.RSQ R12, -QNAN ;  /* 0xffc00000000c7908 */ /* 0x000e220000001400 */
[----:B------:R-:W-:Y:S05]  /*e520*/  BRA `(.L_x_1106) ;  /* 0x0000000000047947 */ /* 0x000fea0003800000 */
.L_x_1098:
[----:B------:R-:W-:-:S07]  /*e530*/  FADD.FTZ R12, R13, R12 ;  /* 0x0000000c0d0c7221 */ /* 0x000fce0000010000 */
.L_x_1106:
[----:B------:R-:W-:Y:S05]  /*e540*/  BSYNC.RECONVERGENT B1 ;  /* 0x0000000000017941 */ /* 0x000fea0003800200 */
.L_x_1096:
[----:B------:R-:W-:Y:S01]  /*e550*/  HFMA2 R13, -RZ, RZ, 0, 0 ;  /* 0x00000000ff0d7431 */ /* 0x000fe200000001ff */
[----:B0-----:R-:W-:Y:S02]  /*e560*/  MOV R27, R12 ;  /* 0x0000000c001b7202 */ /* 0x001fe40000000f00 */
[----:B------:R-:W-:-:S04]  /*e570*/  MOV R12, R25 ;  /* 0x00000019000c7202 */ /* 0x000fc80000000f00 */
[----:B------:R-:W-:Y:S05]  /*e580*/  RET.REL.NODEC R12 `(_Z28moe_gate_up_optimized_kernelI13__nv_bfloat16Lb0EEvPKT_S3_S3_PKiS5_Pfiii) ;  /* 0xffffff180c9c7950 */ /* 0x000fea0003c3ffff */
.L_x_1107:
        /* <DEDUP_REMOVED lines=15> */
.L_x_3853:


//--------------------- .text._Z27moe_output_optimized_kernelI13__nv_bfloat16Lb1EEvPKfPKT_PKiS7_S2_PS3_ii --------------------------
	.section	.text._Z27moe_output_optimized_kernelI13__nv_bfloat16Lb1EEvPKfPKT_PKiS7_S2_PS3_ii,"ax",@progbits
	.align	128
        .global         _Z27moe_output_optimized_kernelI13__nv_bfloat16Lb1EEvPKfPKT_PKiS7_S2_PS3_ii
        .type           _Z27moe_output_optimized_kernelI13__nv_bfloat16Lb1EEvPKfPKT_PKiS7_S2_PS3_ii,@function
        .size           _Z27moe_output_optimized_kernelI13__nv_bfloat16Lb1EEvPKfPKT_PKiS7_S2_PS3_ii,(.L_x_3886 - _Z27moe_output_optimized_kernelI13__nv_bfloat16Lb1EEvPKfPKT_PKiS7_S2_PS3_ii)
        .other          _Z27moe_output_optimized_kernelI13__nv_bfloat16Lb1EEvPKfPKT_PKiS7_S2_PS3_ii,@"STO_CUDA_ENTRY STV_DEFAULT"
_Z27moe_output_optimized_kernelI13__nv_bfloat16Lb1EEvPKfPKT_PKiS7_S2_PS3_ii:
.text._Z27moe_output_optimized_kernelI13__nv_bfloat16Lb1EEvPKfPKT_PKiS7_S2_PS3_ii:
        /* <DEDUP_REMOVED lines=67> */
.L_x_1220:
        /* <DEDUP_REMOVED lines=10> */
[----:B------:R-:W-:Y:S01]  /*04d0*/  CS2R R62, SRZ ;  /* 0x00000000003e7805 */ /* 0x000fe2000001ff00 */
[----:B------:R-:W-:Y:S01]  /*04e0*/  HFMA2 R66, -RZ, RZ, 0, 0 ;  /* 0x00000000ff427431 */ /* 0x000fe200000001ff */
[----:B------:R-:W-:-:S02]  /*04f0*/  CS2R R42, SRZ ;  /* 0x00000000002a7805 */ /* 0x000fc4000001ff00 */
[----:B------:R-:W-:Y:S02]  /*0500*/  CS2R R44, SRZ ;  /* 0x00000000002c7805 */ /* 0x000fe4000001ff00 */
        /* <DEDUP_REMOVED lines=8> */
[----:B------:R-:W-:Y:S02]  /*0590*/  MOV R40, RZ ;  /* 0x000000ff00287202 */ /* 0x000fe40000000f00 */
[----:B------:R-:W-:Y:S01]  /*05a0*/  CS2R R28, SRZ ;  /* 0x00000000001c7805 */ /* 0x000fe2000001ff00 */
[----:B------:R-:W-:Y:S01]  /*05b0*/  UISETP.LT.AND UP1, UPT, UR9, 0x80, UPT ;  /* 0x000000800900788c */ /* 0x000fe2000bf21270 */
[----:B------:R-:W-:-:S03]  /*05c0*/  MOV R60, RZ ;  /* 0x000000ff003c7202 */ /* 0x000fc60000000f00 */
[----:B------:R-:W-:Y:S01]  /*05d0*/  USEL UR18, UR9, 0x80, UP1 ;  /* 0x0000008009127887 */ /* 0x000fe20008800000 */
[----:B-1----:R-:W-:Y:S11]  /*05e0*/  BRA.U !UP0, `(.L_x_1108) ;  /* 0x0000005108447547 */ /* 0x002ff6000b800000 */
[----:B------:R-:W0:Y:S01]  /*05f0*/  S2R R56, SR_TID.X ;  /* 0x0000000000387919 */ /* 0x000e220000002100 */
[----:B------:R-:W-:Y:S01]  /*0600*/  MOV R32, RZ ;  /* 0x000000ff00207202 */ /* 0x000fe20000000f00 */
[----:B------:R-:W-:Y:S01]  /*0610*/  UMOV UR5, URZ ;  /* 0x000000ff00057c82 */ /* 0x000fe20008000000 */
[----:B0-----:R-:W-:-:S04]  /*0620*/  SHF.L.U32 R3, R56, 0x2, RZ ;  /* 0x0000000238037819 */ /* 0x001fc800000006ff */
[----:B------:R-:W-:-:S07]  /*0630*/  LOP3.LUT R2, R3, 0x7c, RZ, 0xc0, !PT ;  /* 0x0000007c03027812 */ /* 0x000fce00078ec0ff */
.L_x_1123:
        /* <DEDUP_REMOVED lines=14> */
.L_x_1116:
        /* <DEDUP_REMOVED lines=25> */
.L_x_1113:
        /* <DEDUP_REMOVED lines=11> */
.L_x_1115:
        /* <DEDUP_REMOVED lines=15> */
.L_x_1114:
[----:B------:R-:W-:Y:S05]  /*0a50*/  BSYNC.RECONVERGENT B2 ;  /* 0x0000000000027941 */ /* 0x000fea0003800200 */
.L_x_1112:
[----:B------:R-:W-:Y:S05]  /*0a60*/  @!P4 BRA `(.L_x_1116) ;  /* 0xfffffffc002cc947 */ /* 0x000fea000383ffff */
[----:B------:R-:W-:Y:S05]  /*0a70*/  BSYNC.RECONVERGENT B1 ;  /* 0x0000000000017941 */ /* 0x000fea0003800200 */
.L_x_1111:
[----:B------:R-:W-:-:S07]  /*0a80*/  MOV R0, R56 ;  /* 0x0000003800007202 */ /* 0x000fce0000000f00 */
.L_x_1110:
[----:B------:R-:W-:Y:S05]  /*0a90*/  BSYNC.RECONVERGENT B0 ;  /* 0x0000000000007941 */ /* 0x000fea0003800200 */
.L_x_1109:
[----:B------:R-:W-:Y:S01]  /*0aa0*/  BSSY.RECONVERGENT B0, `(.L_x_1117) ;  /* 0x000003c000007945 */ /* 0x000fe20003800200 */
.L_x_1122:
        /* <DEDUP_REMOVED lines=30> */
.L_x_1119:
        /* <DEDUP_REMOVED lines=9> */
.L_x_1121:
        /* <DEDUP_REMOVED lines=16> */
.L_x_1120:
[----:B------:R-:W-:Y:S05]  /*0e20*/  BSYNC.RECONVERGENT B1 ;  /* 0x0000000000017941 */ /* 0x000fea0003800200 */
.L_x_1118:
[C---:B------:R-:W-:Y:S02]  /*0e30*/  ISETP.GE.U32.AND P0, PT, R0.reuse, 0x300, PT ;  /* 0x000003000000780c */ /* 0x040fe40003f06070 */
[----:B------:R-:W-:-:S11]  /*0e40*/  IADD3 R0, PT, PT, R0, 0x100, RZ ;  /* 0x0000010000007810 */ /* 0x000fd60007ffe0ff */
[----:B------:R-:W-:Y:S05]  /*0e50*/  @!P0 BRA `(.L_x_1122) ;  /* 0xfffffffc00148947 */ /* 0x000fea000383ffff */
[----:B------:R-:W-:Y:S05]  /*0e60*/  BSYNC.RECONVERGENT B0 ;  /* 0x0000000000007941 */ /* 0x000fea0003800200 */
.L_x_1117:
[----:B------:R-:W1:Y:S01]  /*0e70*/  S2R R5, SR_CgaCtaId ;  /* 0x0000000000057919 */ /* 0x000e620000008800 */
[----:B------:R-:W-:Y:S01]  /*0e80*/  MOV R0, 0x400 ;  /* 0x0000040000007802 */ /* 0x000fe20000000f00 */
[----:B------:R-:W2:Y:S01]  /*0e90*/  LDCU UR11, c[0x0][0x3b4] ;  /* 0x00007680ff0b77ac */ /* 0x000ea20008000800 */
[----:B0-----:R-:W-:Y:S02]  /*0ea0*/  SHF.R.U32.HI R6, RZ, 0x2, R56 ;  /* 0x00000002ff067819 */ /* 0x001fe40000011638 */
[----:B------:R-:W-:Y:S01]  /*0eb0*/  IADD3 R4, PT, PT, R0, 0x2100, RZ ;  /* 0x0000210000047810 */ /* 0x000fe20007ffe0ff */
[----:B------:R-:W-:Y:S01]  /*0ec0*/  UIADD3 UR5, UPT, UPT, UR5, 0x20, URZ ;  /* 0x0000002005057890 */ /* 0x000fe2000fffe0ff */
[----:B------:R-:W-:-:S03]  /*0ed0*/  LOP3.LUT R6, R6, 0xf8, RZ, 0xc0, !PT ;  /* 0x000000f806067812 */ /* 0x000fc600078ec0ff */
[----:B--2---:R-:W-:Y:S01]  /*0ee0*/  UISETP.GE.AND UP0, UPT, UR5, UR11, UPT ;  /* 0x0000000b0500728c */ /* 0x004fe2000bf06270 */
[C---:B-1----:R-:W-:Y:S02]  /*0ef0*/  LEA R59, R5.reuse, R0, 0x18 ;  /* 0x00000000053b7211 */ /* 0x042fe400078ec0ff */
        /* <DEDUP_REMOVED lines=21> */
[C---:B--2---:R-:W-:Y:S01]  /*1050*/  FFMA R9, R49.reuse, R10, R38 ;  /* 0x0000000a31097223 */ /* 0x044fe20000000026 */
[-C--:B------:R-:W-:Y:S01]  /*1060*/  FFMA R8, R10, R50.reuse, R39 ;  /* 0x000000320a087223 */ /* 0x080fe20000000027 */
[-C--:B---3--:R-:W-:Y:S01]  /*1070*/  FFMA R48, R52, R13.reuse, R37 ;  /* 0x0000000d34307223 */ /* 0x088fe20000000025 */
[----:B------:R-:W-:Y:S01]  /*1080*/  FFMA R61, R49, R13, R76 ;  /* 0x0000000d313d7223 */ /* 0x000fe2000000004c */
[----:B------:R-:W2:Y:S01]  /*1090*/  LDS.128 R36, [R59+0x100] ;  /* 0x000100003b247984 */ /* 0x000ea20000000c00 */
[C---:B------:R-:W-:Y:S01]  /*10a0*/  FFMA R53, R13.reuse, R50, R74 ;  /* 0x000000320d357223 */ /* 0x040fe2000000004a */
[-C--:B------:R-:W-:Y:S01]  /*10b0*/  FFMA R41, R13, R51.reuse, R54 ;  /* 0x000000330d297223 */ /* 0x080fe20000000036 */
[----:B------:R-:W-:Y:S01]  /*10c0*/  FFMA R13, R10, R51, R12 ;  /* 0x000000330a0d7223 */ /* 0x000fe2000000000c */
[-C--:B----4-:R-:W-:Y:S01]  /*10d0*/  FFMA R12, R6, R14.reuse, R61 ;  /* 0x0000000e060c7223 */ /* 0x090fe2000000003d */
[----:B------:R-:W-:Y:S01]  /*10e0*/  FFMA R53, R14, R7, R53 ;  /* 0x000000070e357223 */ /* 0x000fe20000000035 */
[----:B-----5:R-:W-:Y:S01]  /*10f0*/  FFMA R54, R4, R14, R41 ;  /* 0x0000000e04367223 */ /* 0x020fe20000000029 */
[----:B------:R-:W-:Y:S01]  /*1100*/  FFMA R61, R14, R5, R48 ;  /* 0x000000050e3d7223 */ /* 0x000fe20000000030 */
        /* <DEDUP_REMOVED lines=16> */
[----:B--2---:R-:W-:Y:S01]  /*1210*/  FFMA R37, R52, R18, R17 ;  /* 0x0000001234257223 */ /* 0x004fe20000000011 */
[C---:B------:R-:W-:Y:S01]  /*1220*/  FFMA R16, R38.reuse, R24, R47 ;  /* 0x0000001826107223 */ /* 0x040fe2000000002f */
        /* <DEDUP_REMOVED lines=16> */
[----:B------:R-:W0:Y:S01]  /*1330*/  LDS.128 R40, [R59+0x390] ;  /* 0x000390003b287984 */ /* 0x000e220000000c00 */
[C---:B------:R-:W-:Y:S01]  /*1340*/  FFMA R46, R47.reuse, R26, R55 ;  /* 0x0000001a2f2e7223 */ /* 0x040fe20000000037 */
[----:B------:R-:W-:Y:S01]  /*1350*/  FFMA R77, R47, R27, R64 ;  /* 0x0000001b2f4d7223 */ /* 0x000fe20000000040 */
[----:B------:R-:W-:Y:S01]  /*1360*/  FFMA R33, R35, R51, R38 ;  /* 0x0000003323217223 */ /* 0x000fe20000000026 */
[-C--:B------:R-:W-:Y:S01]  /*1370*/  FFMA R38, R52, R35.reuse, R71 ;  /* 0x0000002334267223 */ /* 0x080fe20000000047 */
[----:B------:R-:W-:Y:S01]  /*1380*/  FFMA R39, R49, R35, R70 ;  /* 0x0000002331277223 */ /* 0x000fe20000000046 */
[----:B------:R-:W-:Y:S01]  /*1390*/  FFMA R34, R35, R50, R48 ;  /* 0x0000003223227223 */ /* 0x000fe20000000030 */
[C---:B------:R-:W-:Y:S01]  /*13a0*/  FFMA R66, R4.reuse, R19, R69 ;  /* 0x0000001304427223 */ /* 0x040fe20000000045 */
[----:B------:R-:W-:Y:S01]  /*13b0*/  LDS R35, [R0+0x60c] ;  /* 0x00060c0000237984 */ /* 0x000fe20000000800 */
[----:B------:R-:W-:Y:S01]  /*13c0*/  FFMA R70, R4, R22, R63 ;  /* 0x0000001604467223 */ /* 0x000fe2000000003f */
[C---:B0-----:R-:W-:Y:S01]  /*13d0*/  FFMA R55, R43.reuse, R24, R28 ;  /* 0x000000182b377223 */ /* 0x041fe2000000001c */
[C---:B------:R-:W-:Y:S01]  /*13e0*/  FFMA R47, R43.reuse, R25, R30 ;  /* 0x000000192b2f7223 */ /* 0x040fe2000000001e */
[C---:B------:R-:W-:Y:S01]  /*13f0*/  FFMA R42, R43.reuse, R26, R29 ;  /* 0x0000001a2b2a7223 */ /* 0x040fe2000000001d */
[----:B------:R-:W-:Y:S01]  /*1400*/  FFMA R43, R43, R27, R60 ;  /* 0x0000001b2b2b7223 */ /* 0x000fe2000000003c */
[----:B------:R-:W0:Y:S04]  /*1410*/  LDS.128 R28, [R59+0x190] ;  /* 0x000190003b1c7984 */ /* 0x000e280000000c00 */
[----:B------:R-:W1:Y:S01]  /*1420*/  LDS.128 R24, [R59+0x3a0] ;  /* 0x0003a0003b187984 */ /* 0x000e620000000c00 */
        /* <DEDUP_REMOVED lines=20> */
[-C--:B------:R-:W-:Y:S01]  /*1570*/  FFMA R67, R19, R5.reuse, R37 ;  /* 0x0000000513437223 */ /* 0x080fe20000000025 */
[----:B------:R-:W-:Y:S01]  /*1580*/  FFMA R75, R22, R5, R14 ;  /* 0x00000005164b7223 */ /* 0x000fe2000000000e */
[----:B------:R-:W-:Y:S01]  /*1590*/  FFMA R37, R35, R15, R12 ;  /* 0x0000000f23257223 */ /* 0x000fe2000000000c */
[----:B------:R-:W-:Y:S01]  /*15a0*/  FFMA R65, R19, R7, R20 ;  /* 0x0000000713417223 */ /* 0x000fe20000000014 */
[----:B------:R-:W-:Y:S01]  /*15b0*/  FFMA R20, R6, R25, R55 ;  /* 0x0000001906147223 */ /* 0x000fe20000000037 */
[----:B------:R-:W-:Y:S01]  /*15c0*/  FFMA R73, R25, R5, R62 ;  /* 0x0000000519497223 */ /* 0x000fe2000000003e */
[----:B0-----:R-:W-:Y:S01]  /*15d0*/  FFMA R51, R48, R30, R9 ;  /* 0x0000001e30337223 */ /* 0x001fe20000000009 */
[C---:B------:R-:W-:Y:S01]  /*15e0*/  FFMA R29, R30.reuse, R49, R71 ;  /* 0x000000311e1d7223 */ /* 0x040fe20000000047 */
[-C--:B------:R-:W-:Y:S01]  /*15f0*/  FFMA R30, R30, R50.reuse, R11 ;  /* 0x000000321e1e7223 */ /* 0x080fe2000000000b */
[-C--:B------:R-:W-:Y:S01]  /*1600*/  FFMA R64, R15, R50.reuse, R61 ;  /* 0x000000320f407223 */ /* 0x080fe2000000003d */
[----:B------:R-:W0:Y:S01]  /*1610*/  LDS.128 R8, [R59+0x110] ;  /* 0x000110003b087984 */ /* 0x000e220000000c00 */
[----:B------:R-:W-:Y:S01]  /*1620*/  FFMA R61, R35, R23, R52 ;  /* 0x00000017233d7223 */ /* 0x000fe20000000034 */
[C---:B------:R-:W-:Y:S01]  /*1630*/  FFMA R60, R48.reuse, R15, R53 ;  /* 0x0000000f303c7223 */ /* 0x040fe20000000035 */
[----:B------:R-:W-:Y:S01]  /*1640*/  FFMA R63, R15, R49, R54 ;  /* 0x000000310f3f7223 */ /* 0x000fe20000000036 */
[----:B------:R-:W-:Y:S01]  /*1650*/  FFMA R52, R48, R23, R13 ;  /* 0x0000001730347223 */ /* 0x000fe2000000000d */
[C---:B------:R-:W-:Y:S01]  /*1660*/  FFMA R53, R23.reuse, R49, R70 ;  /* 0x0000003117357223 */ /* 0x040fe20000000046 */
[----:B------:R-:W1:Y:S01]  /*1670*/  LDS.128 R12, [R59+0x320] ;  /* 0x000320003b0c7984 */ /* 0x000e620000000c00 */
[----:B------:R-:W-:Y:S01]  /*1680*/  FFMA R54, R23, R50, R75 ;  /* 0x0000003217367223 */ /* 0x000fe2000000004b */
[----:B------:R-:W-:Y:S01]  /*1690*/  FFMA R71, R25, R7, R28 ;  /* 0x0000000719477223 */ /* 0x000fe2000000001c */
        /* <DEDUP_REMOVED lines=12> */
[----:B------:R-:W0:Y:S01]  /*1760*/  LDS.128 R4, [R59+0x90] ;  /* 0x000090003b047984 */ /* 0x000e220000000c00 */
[----:B------:R-:W-:Y:S01]  /*1770*/  FFMA R28, R9, R50, R17 ;  /* 0x00000032091c7223 */ /* 0x000fe20000000011 */
[C---:B------:R-:W-:Y:S01]  /*1780*/  FFMA R33, R35.reuse, R26, R20 ;  /* 0x0000001a23217223 */ /* 0x040fe20000000014 */
        /* <DEDUP_REMOVED lines=29> */
[C---:B------:R-:W-:Y:S01]  /*1960*/  FFMA R65, R20.reuse, R17, R35 ;  /* 0x0000001114417223 */ /* 0x040fe20000000023 */
        /* <DEDUP_REMOVED lines=9> */
[----:B------:R-:W-:Y:S01]  /*1a00*/  FFMA R70, R20, R14, R38 ;  /* 0x0000000e14467223 */ /* 0x000fe20000000026 */
[----:B------:R-:W2:Y:S01]  /*1a10*/  LDS.128 R24, [R0+0xa10] ;  /* 0x000a100000187984 */ /* 0x000ea20000000c00 */
[C---:B------:R-:W-:Y:S01]  /*1a20*/  FFMA R72, R14.reuse, R21, R34 ;  /* 0x000000150e487223 */ /* 0x040fe20000000022 */
[C---:B------:R-:W-:Y:S01]  /*1a30*/  FFMA R74, R14.reuse, R22, R39 ;  /* 0x000000160e4a7223 */ /* 0x040fe20000000027 */
[----:B------:R-:W-:Y:S01]  /*1a40*/  FFMA R46, R14, R23, R46 ;  /* 0x000000170e2e7223 */ /* 0x000fe2000000002e */
[----:B------:R-:W-:Y:S04]  /*1a50*/  LDS.64 R38, [R0+0xc20] ;  /* 0x000c200000267984 */ /* 0x000fe80000000a00 */
[----:B------:R-:W3:Y:S04]  /*1a60*/  LDS R14, [R0+0xa20] ;  /* 0x000a2000000e7984 */ /* 0x000ee80000000800 */
[----:B------:R-:W4:Y:S01]  /*1a70*/  LDS.64 R34, [R0+0xc18] ;  /* 0x000c180000227984 */ /* 0x000f220000000a00 */
        /* <DEDUP_REMOVED lines=10> */
[CC--:B------:R-:W-:Y:S01]  /*1b20*/  FFMA R54, R6.reuse, R26.reuse, R43 ;  /* 0x0000001a06367223 */ /* 0x0c0fe2000000002b */
[----:B------:R-:W-:Y:S01]  /*1b30*/  FFMA R9, R6, R27, R4 ;  /* 0x0000001b06097223 */ /* 0x000fe20000000004 */
[----:B------:R-:W-:Y:S01]  /*1b40*/  FFMA R28, R25, R29, R37 ;  /* 0x0000001d191c7223 */ /* 0x000fe20000000025 */
[-C--:B------:R-:W-:Y:S01]  /*1b50*/  FFMA R53, R29, R27.reuse, R76 ;  /* 0x0000001b1d357223 */ /* 0x080fe2000000004c */
[----:B------:R-:W-:Y:S01]  /*1b60*/  FFMA R37, R49, R27, R22 ;  /* 0x0000001b31257223 */ /* 0x000fe20000000016 */
[----:B------:R-:W-:Y:S01]  /*1b70*/  FFMA R22, R18, R26, R55 ;  /* 0x0000001a12167223 */ /* 0x000fe20000000037 */
[C---:B---3--:R-:W-:Y:S01]  /*1b80*/  FFMA R48, R14.reuse, R29, R73 ;  /* 0x0000001d0e307223 */ /* 0x048fe20000000049 */
[C---:B------:R-:W-:Y:S01]  /*1b90*/  FFMA R6, R14.reuse, R6, R5 ;  /* 0x000000060e067223 */ /* 0x040fe20000000005 */
[----:B------:R-:W-:Y:S01]  /*1ba0*/  FFMA R16, R14, R49, R61 ;  /* 0x000000310e107223 */ /* 0x000fe2000000003d */
[CC--:B------:R-:W-:Y:S01]  /*1bb0*/  FFMA R61, R25.reuse, R18.reuse, R65 ;  /* 0x00000012193d7223 */ /* 0x0c0fe20000000041 */
[----:B------:R-:W-:Y:S01]  /*1bc0*/  FFMA R43, R18, R27, R68 ;  /* 0x0000001b122b7223 */ /* 0x000fe20000000044 */
[----:B------:R-:W-:Y:S01]  /*1bd0*/  FFMA R18, R14, R18, R67 ;  /* 0x000000120e127223 */ /* 0x000fe20000000043 */
[----:B------:R-:W-:Y:S01]  /*1be0*/  FFMA R75, R25, R49, R60 ;  /* 0x00000031194b7223 */ /* 0x000fe2000000003c */
[----:B------:R-:W-:Y:S01]  /*1bf0*/  FFMA R73, R49, R26, R52 ;  /* 0x0000001a31497223 */ /* 0x000fe20000000034 */
[----:B------:R-:W-:Y:S01]  /*1c00*/  FFMA R24, R38, R30, R53 ;  /* 0x0000001e26187223 */ /* 0x000fe20000000035 */
[----:B------:R-:W-:Y:S01]  /*1c10*/  FFMA R67, R30, R39, R48 ;  /* 0x000000271e437223 */ /* 0x000fe20000000030 */
[----:B----4-:R-:W-:Y:S01]  /*1c20*/  FFMA R53, R34, R7, R77 ;  /* 0x0000000722357223 */ /* 0x010fe2000000004d */
[C---:B------:R-:W-:Y:S01]  /*1c30*/  FFMA R49, R7.reuse, R35, R54 ;  /* 0x0000002307317223 */ /* 0x040fe20000000036 */
[----:B------:R-:W-:Y:S01]  /*1c40*/  FFMA R48, R38, R7, R9 ;  /* 0x0000000726307223 */ /* 0x000fe20000000009 */
[----:B------:R-:W-:Y:S01]  /*1c50*/  FFMA R55, R7, R39, R6 ;  /* 0x0000002707377223 */ /* 0x000fe20000000006 */
[----:B------:R-:W-:Y:S01]  /*1c60*/  FFMA R21, R25, R11, R8 ;  /* 0x0000000b19157223 */ /* 0x000fe20000000008 */
[C---:B------:R-:W-:Y:S01]  /*1c70*/  FFMA R62, R11.reuse, R26, R62 ;  /* 0x0000001a0b3e7223 */ /* 0x040fe2000000003e */
[----:B------:R-:W-:Y:S01]  /*1c80*/  FFMA R23, R11, R27, R66 ;  /* 0x0000001b0b177223 */ /* 0x000fe20000000042 */
[----:B------:R-:W-:Y:S01]  /*1c90*/  FFMA R20, R14, R11, R10 ;  /* 0x0000000b0e147223 */ /* 0x000fe2000000000a */
[----:B------:R-:W0:Y:S01]  /*1ca0*/  LDS.128 R4, [R59+0x1a0] ;  /* 0x0001a0003b047984 */ /* 0x000e220000000c00 */
[----:B------:R-:W-:Y:S01]  /*1cb0*/  FFMA R28, R34, R30, R28 ;  /* 0x0000001e221c7223 */ /* 0x000fe2000000001c */
[----:B------:R-:W-:Y:S01]  /*1cc0*/  FFMA R63, R30, R35, R63 ;  /* 0x000000231e3f7223 */ /* 0x000fe2000000003f */
[----:B------:R-:W-:Y:S01]  /*1cd0*/  FFMA R30, R38, R50, R37 ;  /* 0x00000032261e7223 */ /* 0x000fe20000000025 */
[----:B------:R-:W1:Y:S01]  /*1ce0*/  LDS.128 R8, [R59+0x3b0] ;  /* 0x0003b0003b087984 */ /* 0x000e620000000c00 */
        /* <DEDUP_REMOVED lines=20> */
[C---:B------:R-:W-:Y:S01]  /*1e30*/  FFMA R47, R34.reuse, R9, R33 ;  /* 0x00000009222f7223 */ /* 0x040fe20000000021 */
[----:B------:R-:W1:Y:S01]  /*1e40*/  LDS.128 R12, [R59+0x330] ;  /* 0x000330003b0c7984 */ /* 0x000e620000000c00 */
[----:B------:R-:W-:Y:S01]  /*1e50*/  FFMA R71, R5, R39, R4 ;  /* 0x0000002705477223 */ /* 0x000fe20000000004 */
[-C--:B------:R-:W-:Y:S01]  /*1e60*/  FFMA R33, R9, R35.reuse, R26 ;  /* 0x0000002309217223 */ /* 0x080fe2000000001a */
[----:B------:R-:W-:Y:S01]  /*1e70*/  FFMA R27, R5, R35, R22 ;  /* 0x00000023051b7223 */ /* 0x000fe20000000016 */
[-C--:B------:R-:W-:Y:S01]  /*1e80*/  FFMA R69, R34, R5.reuse, R69 ;  /* 0x0000000522457223 */ /* 0x080fe20000000045 */
[C---:B------:R-:W-:Y:S01]  /*1e90*/  FFMA R25, R38.reuse, R5, R77 ;  /* 0x0000000526197223 */ /* 0x040fe2000000004d */
[----:B------:R-:W-:Y:S01]  /*1ea0*/  FFMA R5, R38, R9, R42 ;  /* 0x0000000926057223 */ /* 0x000fe2000000002a */
[-C--:B------:R-:W-:Y:S01]  /*1eb0*/  FFMA R9, R9, R39.reuse, R8 ;  /* 0x0000002709097223 */ /* 0x080fe20000000008 */
[C---:B0-----:R-:W-:Y:S01]  /*1ec0*/  FFMA R4, R16.reuse, R34, R21 ;  /* 0x0000002210047223 */ /* 0x041fe20000000015 */
[C---:B------:R-:W-:Y:S01]  /*1ed0*/  FFMA R26, R16.reuse, R38, R23 ;  /* 0x00000026101a7223 */ /* 0x040fe20000000017 */
[C---:B------:R-:W-:Y:S01]  /*1ee0*/  FFMA R60, R16.reuse, R39, R20 ;  /* 0x00000027103c7223 */ /* 0x040fe20000000014 */
[-C--:B------:R-:W-:Y:S01]  /*1ef0*/  FFMA R62, R16, R35.reuse, R62 ;  /* 0x00000023103e7223 */ /* 0x080fe2000000003e */
[----:B------:R-:W0:Y:S01]  /*1f00*/  LDS.128 R20, [R0+0xe20] ;  /* 0x000e200000147984 */ /* 0x000e220000000c00 */
[C---:B-1----:R-:W-:Y:S01]  /*1f10*/  FFMA R34, R12.reuse, R34, R65 ;  /* 0x000000220c227223 */ /* 0x042fe20000000041 */
[C---:B------:R-:W-:Y:S01]  /*1f20*/  FFMA R77, R12.reuse, R35, R72 ;  /* 0x000000230c4d7223 */ /* 0x040fe20000000048 */
[C---:B------:R-:W-:Y:S01]  /*1f30*/  FFMA R38, R12.reuse, R38, R29 ;  /* 0x000000260c267223 */ /* 0x040fe2000000001d */
[----:B------:R-:W1:Y:S01]  /*1f40*/  LDS R65, [R0+0xe1c] ;  /* 0x000e1c0000417984 */ /* 0x000e620000000800 */
[----:B------:R-:W-:Y:S01]  /*1f50*/  FFMA R52, R12, R39, R52 ;  /* 0x000000270c347223 */ /* 0x000fe20000000034 */
[C---:B0-----:R-:W-:Y:S01]  /*1f60*/  FFMA R12, R31.reuse, R22, R67 ;  /* 0x000000161f0c7223 */ /* 0x041fe20000000043 */
[C---:B------:R-:W-:Y:S01]  /*1f70*/  FFMA R67, R20.reuse, R17, R62 ;  /* 0x0000001114437223 */ /* 0x040fe2000000003e */
[-C--:B------:R-:W-:Y:S01]  /*1f80*/  FFMA R35, R31, R21.reuse, R24 ;  /* 0x000000151f237223 */ /* 0x080fe20000000018 */
[-C--:B------:R-:W-:Y:S01]  /*1f90*/  FFMA R23, R17, R21.reuse, R26 ;  /* 0x0000001511177223 */ /* 0x080fe2000000001a */
[-C--:B------:R-:W-:Y:S01]  /*1fa0*/  FFMA R62, R20, R6.reuse, R27 ;  /* 0x00000006143e7223 */ /* 0x080fe2000000001b */
[C---:B------:R-:W-:Y:S01]  /*1fb0*/  FFMA R64, R6.reuse, R21, R25 ;  /* 0x0000001506407223 */ /* 0x040fe20000000019 */
[C---:B-1----:R-:W-:Y:S01]  /*1fc0*/  FFMA R69, R65.reuse, R6, R69 ;  /* 0x0000000641457223 */ /* 0x042fe20000000045 */
[----:B------:R-:W0:Y:S01]  /*1fd0*/  LDS.128 R24, [R59+0xa0] ;  /* 0x0000a0003b187984 */ /* 0x000e220000000c00 */
[-C--:B------:R-:W-:Y:S01]  /*1fe0*/  FFMA R6, R6, R22.reuse, R71 ;  /* 0x0000001606067223 */ /* 0x080fe20000000047 */
[C---:B------:R-:W-:Y:S01]  /*1ff0*/  FFMA R16, R20.reuse, R51, R73 ;  /* 0x0000003314107223 */ /* 0x040fe20000000049 */
[----:B------:R-:W-:Y:S01]  /*2000*/  FFMA R4, R65, R17, R4 ;  /* 0x0000001141047223 */ /* 0x000fe20000000004 */
[-C--:B------:R-:W-:Y:S01]  /*2010*/  FFMA R60, R17, R22.reuse, R60 ;  /* 0x00000016113c7223 */ /* 0x080fe2000000003c */
[-C--:B------:R-:W-:Y:S01]  /*2020*/  FFMA R71, R65, R13.reuse, R34 ;  /* 0x0000000d41477223 */ /* 0x080fe20000000022 */
[C---:B------:R-:W-:Y:S01]  /*2030*/  FFMA R77, R20.reuse, R13, R77 ;  /* 0x0000000d144d7223 */ /* 0x040fe2000000004d */
[C---:B------:R-:W-:Y:S01]  /*2040*/  FFMA R73, R13.reuse, R21, R38 ;  /* 0x000000150d497223 */ /* 0x040fe20000000026 */
[-C--:B------:R-:W-:Y:S01]  /*2050*/  FFMA R52, R13, R22.reuse, R52 ;  /* 0x000000160d347223 */ /* 0x080fe20000000034 */
        /* <DEDUP_REMOVED lines=23> */
[C---:B------:R-:W-:Y:S01]  /*21d0*/  FFMA R46, R48.reuse, R18, R4 ;  /* 0x00000012302e7223 */ /* 0x040fe20000000004 */
[----:B------:R-:W-:Y:S01]  /*21e0*/  FFMA R69, R48, R7, R69 ;  /* 0x0000000730457223 */ /* 0x000fe20000000045 */
[C---:B------:R-:W-:Y:S01]  /*21f0*/  FFMA R25, R7.reuse, R49, R62 ;  /* 0x0000003107197223 */ /* 0x040fe2000000003e */
[CC--:B------:R-:W-:Y:S01]  /*2200*/  FFMA R64, R7.reuse, R50.reuse, R64 ;  /* 0x0000003207407223 */ /* 0x0c0fe20000000040 */
[----:B------:R-:W-:Y:S01]  /*2210*/  FFMA R43, R7, R51, R6 ;  /* 0x00000033072b7223 */ /* 0x000fe20000000006 */
[C---:B------:R-:W-:Y:S01]  /*2220*/  FFMA R54, R18.reuse, R49, R67 ;  /* 0x0000003112367223 */ /* 0x040fe20000000043 */
[----:B------:R-:W0:Y:S01]  /*2230*/  LDS.128 R4, [R59+0x20] ;  /* 0x000020003b047984 */ /* 0x000e220000000c00 */
[C---:B------:R-:W-:Y:S01]  /*2240*/  FFMA R66, R18.reuse, R50, R23 ;  /* 0x0000003212427223 */ /* 0x040fe20000000017 */
[----:B------:R-:W-:Y:S01]  /*2250*/  FFMA R60, R18, R51, R60 ;  /* 0x00000033123c7223 */ /* 0x000fe2000000003c */
[----:B------:R-:W-:Y:S01]  /*2260*/  FFMA R68, R48, R14, R71 ;  /* 0x0000000e30447223 */ /* 0x000fe20000000047 */
        /* <DEDUP_REMOVED lines=18> */
[----:B-1----:R-:W-:-:S03]  /*2390*/  FFMA R74, R20, R49, R16 ;  /* 0x00000031144a7223 */ /* 0x002fc60000000010 */
[----:B------:R-:W1:Y:S01]  /*23a0*/  LDS.64 R34, [R0+0x1428] ;  /* 0x0014280000227984 */ /* 0x000e620000000a00 */
[C---:B------:R-:W-:Y:S01]  /*23b0*/  FFMA R48, R20.reuse, R48, R63 ;  /* 0x0000003014307223 */ /* 0x040fe2000000003f */
[C---:B------:R-:W-:Y:S01]  /*23c0*/  FFMA R50, R20.reuse, R50, R17 ;  /* 0x0000003214327223 */ /* 0x040fe20000000011 */
[----:B------:R-:W-:Y:S01]  /*23d0*/  FFMA R63, R20, R51, R42 ;  /* 0x00000033143f7223 */ /* 0x000fe2000000002a */
[----:B------:R-:W3:Y:S01]  /*23e0*/  LDS.64 R38, [R0+0x1430] ;  /* 0x0014300000267984 */ /* 0x000ee20000000a00 */
[----:B0-----:R-:W-:Y:S01]  /*23f0*/  FFMA R49, R9, R5, R13 ;  /* 0x0000000509317223 */ /* 0x001fe2000000000d */
[-C--:B------:R-:W-:Y:S01]  /*2400*/  FFMA R17, R5, R11.reuse, R76 ;  /* 0x0000000b05117223 */ /* 0x080fe2000000004c */
[C---:B------:R-:W-:Y:S01]  /*2410*/  FFMA R16, R26.reuse, R10, R33 ;  /* 0x0000000a1a107223 */ /* 0x040fe20000000021 */
[----:B------:R-:W-:Y:S01]  /*2420*/  FFMA R13, R26, R11, R24 ;  /* 0x0000000b1a0d7223 */ /* 0x000fe20000000018 */
[C---:B--2---:R-:W-:Y:S01]  /*2430*/  FFMA R12, R4.reuse, R5, R67 ;  /* 0x00000005040c7223 */ /* 0x044fe20000000043 */
[----:B------:R-:W-:Y:S01]  /*2440*/  FFMA R51, R9, R26, R28 ;  /* 0x0000001a09337223 */ /* 0x000fe2000000001c */
        /* <DEDUP_REMOVED lines=8> */
[----:B-1----:R-:W-:Y:S01]  /*24d0*/  FFMA R48, R34, R6, R49 ;  /* 0x0000000622307223 */ /* 0x002fe20000000031 */
        /* <DEDUP_REMOVED lines=8> */
[----:B---3--:R-:W-:Y:S01]  /*2560*/  FFMA R20, R38, R6, R17 ;  /* 0x0000000626147223 */ /* 0x008fe20000000011 */
[----:B------:R-:W-:Y:S01]  /*2570*/  FFMA R71, R6, R39, R12 ;  /* 0x0000002706477223 */ /* 0x000fe2000000000c */
[----:B------:R-:W-:Y:S01]  /*2580*/  FFMA R49, R27, R35, R16 ;  /* 0x000000231b317223 */ /* 0x000fe20000000010 */
[----:B------:R-:W-:Y:S01]  /*2590*/  FFMA R46, R38, R27, R13 ;  /* 0x0000001b262e7223 */ /* 0x000fe2000000000d */
[----:B------:R-:W0:Y:S01]  /*25a0*/  LDS.128 R16, [R59+0x3c0] ;  /* 0x0003c0003b107984 */ /* 0x000e220000000c00 */
[-C--:B------:R-:W-:Y:S01]  /*25b0*/  FFMA R63, R9, R30.reuse, R62 ;  /* 0x0000001e093f7223 */ /* 0x080fe2000000003e */
[----:B------:R-:W-:Y:S01]  /*25c0*/  FFMA R30, R4, R30, R55 ;  /* 0x0000001e041e7223 */ /* 0x000fe20000000037 */
[-C--:B------:R-:W-:Y:S01]  /*25d0*/  FFMA R65, R6, R35.reuse, R65 ;  /* 0x0000002306417223 */ /* 0x080fe20000000041 */
[----:B------:R-:W1:Y:S01]  /*25e0*/  LDS.128 R12, [R59+0x1b0] ;  /* 0x0001b0003b0c7984 */ /* 0x000e620000000c00 */
        /* <DEDUP_REMOVED lines=19> */
[----:B------:R-:W-:Y:S01]  /*2720*/  FFMA R77, R34, R13, R69 ;  /* 0x0000000d224d7223 */ /* 0x000fe20000000045 */
[C---:B------:R-:W-:Y:S01]  /*2730*/  FFMA R69, R13.reuse, R35, R22 ;  /* 0x000000230d457223 */ /* 0x040fe20000000016 */
[----:B------:R-:W1:Y:S01]  /*2740*/  LDS.128 R8, [R59+0x340] ;  /* 0x000340003b087984 */ /* 0x000e620000000c00 */
[----:B------:R-:W-:Y:S01]  /*2750*/  FFMA R61, R38, R13, R31 ;  /* 0x0000000d263d7223 */ /* 0x000fe2000000001f */
[----:B------:R-:W-:Y:S01]  /*2760*/  FFMA R4, R13, R39, R12 ;  /* 0x000000270d047223 */ /* 0x000fe2000000000c */
[----:B------:R-:W-:Y:S01]  /*2770*/  FFMA R47, R34, R17, R47 ;  /* 0x00000011222f7223 */ /* 0x000fe2000000002f */
[C---:B------:R-:W-:Y:S01]  /*2780*/  FFMA R43, R17.reuse, R35, R28 ;  /* 0x00000023112b7223 */ /* 0x040fe2000000001c */
[----:B------:R-:W-:Y:S01]  /*2790*/  FFMA R13, R38, R17, R29 ;  /* 0x00000011260d7223 */ /* 0x000fe2000000001d */
[----:B------:R-:W-:Y:S01]  /*27a0*/  FFMA R17, R17, R39, R16 ;  /* 0x0000002711117223 */ /* 0x000fe20000000010 */
[----:B------:R-:W2:Y:S01]  /*27b0*/  LDS.128 R28, [R0+0x1630] ;  /* 0x00163000001c7984 */ /* 0x000ea20000000c00 */
[C---:B0-----:R-:W-:Y:S01]  /*27c0*/  FFMA R22, R24.reuse, R34, R5 ;  /* 0x0000002218167223 */ /* 0x041fe20000000005 */
[C---:B------:R-:W-:Y:S01]  /*27d0*/  FFMA R12, R24.reuse, R38, R33 ;  /* 0x00000026180c7223 */ /* 0x040fe20000000021 */
[C---:B------:R-:W-:Y:S01]  /*27e0*/  FFMA R5, R24.reuse, R35, R54 ;  /* 0x0000002318057223 */ /* 0x040fe20000000036 */
[----:B------:R-:W-:Y:S01]  /*27f0*/  FFMA R60, R24, R39, R60 ;  /* 0x00000027183c7223 */ /* 0x000fe2000000003c */
[C---:B-1----:R-:W-:Y:S01]  /*2800*/  FFMA R34, R8.reuse, R34, R67 ;  /* 0x0000002208227223 */ /* 0x042fe20000000043 */
[C---:B------:R-:W-:Y:S01]  /*2810*/  FFMA R70, R8.reuse, R35, R70 ;  /* 0x0000002308467223 */ /* 0x040fe20000000046 */
[----:B------:R-:W0:Y:S01]  /*2820*/  LDS R67, [R0+0x162c] ;  /* 0x00162c0000437984 */ /* 0x000e220000000800 */
[C---:B------:R-:W-:Y:S01]  /*2830*/  FFMA R38, R8.reuse, R38, R21 ;  /* 0x0000002608267223 */ /* 0x040fe20000000015 */
[----:B------:R-:W-:Y:S01]  /*2840*/  FFMA R50, R8, R39, R50 ;  /* 0x0000002708327223 */ /* 0x000fe20000000032 */
[C---:B--2---:R-:W-:Y:S01]  /*2850*/  FFMA R8, R28.reuse, R7, R65 ;  /* 0x000000071c087223 */ /* 0x044fe20000000041 */
[-C--:B------:R-:W-:Y:S01]  /*2860*/  FFMA R16, R7, R30.reuse, R71 ;  /* 0x0000001e07107223 */ /* 0x080fe20000000047 */
[C---:B------:R-:W-:Y:S01]  /*2870*/  FFMA R31, R25.reuse, R29, R12 ;  /* 0x0000001d191f7223 */ /* 0x040fe2000000000c */
[C---:B------:R-:W-:Y:S01]  /*2880*/  FFMA R65, R28.reuse, R25, R5 ;  /* 0x000000191c417223 */ /* 0x040fe20000000005 */
[----:B------:R-:W-:Y:S01]  /*2890*/  FFMA R12, R25, R30, R60 ;  /* 0x0000001e190c7223 */ /* 0x000fe2000000003c */
[----:B------:R-:W-:Y:S01]  /*28a0*/  FFMA R54, R28, R14, R69 ;  /* 0x0000000e1c367223 */ /* 0x000fe20000000045 */
        /* <DEDUP_REMOVED lines=9> */
[----:B------:R-:W-:Y:S01]  /*2940*/  FFMA R35, R67, R7, R48 ;  /* 0x0000000743237223 */ /* 0x000fe20000000030 */
[-C--:B------:R-:W-:Y:S01]  /*2950*/  FFMA R14, R14, R30.reuse, R4 ;  /* 0x0000001e0e0e7223 */ /* 0x080fe20000000004 */
[----:B------:R-:W-:Y:S01]  /*2960*/  FFMA R25, R23, R29, R6 ;  /* 0x0000001d17197223 */ /* 0x000fe20000000006 */
[----:B------:R-:W-:Y:S01]  /*2970*/  FFMA R69, R67, R9, R34 ;  /* 0x0000000943457223 */ /* 0x000fe20000000022 */
[----:B------:R-:W0:Y:S01]  /*2980*/  LDS.128 R4, [R59+0xb0] ;  /* 0x0000b0003b047984 */ /* 0x000e220000000c00 */
[----:B------:R-:W-:Y:S01]  /*2990*/  FFMA R34, R9, R30, R50 ;  /* 0x0000001e09227223 */ /* 0x000fe20000000032 */
[C---:B------:R-:W-:Y:S01]  /*29a0*/  FFMA R47, R67.reuse, R18, R47 ;  /* 0x00000012432f7223 */ /* 0x040fe2000000002f */
        /* <DEDUP_REMOVED lines=29> */
[C---:B------:R-:W-:Y:S01]  /*2b80*/  FFMA R64, R48.reuse, R21, R63 ;  /* 0x0000001530407223 */ /* 0x040fe2000000003f */
[----:B------:R-:W1:Y:S01]  /*2b90*/  LDS.128 R28, [R59+0x240] ;  /* 0x000240003b1c7984 */ /* 0x000e620000000c00 */
[C---:B------:R-:W-:Y:S01]  /*2ba0*/  FFMA R66, R19.reuse, R50, R9 ;  /* 0x0000003213427223 */ /* 0x040fe20000000009 */
[C---:B------:R-:W-:Y:S01]  /*2bb0*/  FFMA R47, R48.reuse, R19, R47 ;  /* 0x00000013302f7223 */ /* 0x040fe2000000002f */
[C---:B------:R-:W-:Y:S01]  /*2bc0*/  FFMA R21, R19.reuse, R49, R38 ;  /* 0x0000003113157223 */ /* 0x040fe20000000026 */
[----:B------:R-:W-:Y:S01]  /*2bd0*/  FFMA R63, R19, R51, R18 ;  /* 0x00000033133f7223 */ /* 0x000fe20000000012 */
        /* <DEDUP_REMOVED lines=12> */
[----:B------:R-:W1:Y:S01]  /*2ca0*/  LDS R12, [R0+0x1a40] ;  /* 0x001a4000000c7984 */ /* 0x000e620000000800 */
[----:B------:R-:W-:-:S03]  /*2cb0*/  FFMA R50, R28, R50, R25 ;  /* 0x000000321c327223 */ /* 0x000fc60000000019 */
[----:B------:R-:W2:Y:S04]  /*2cc0*/  LDS.64 R38, [R0+0x1c40] ;  /* 0x001c400000267984 */ /* 0x000ea80000000a00 */
[----:B------:R-:W3:Y:S01]  /*2cd0*/  LDS.64 R34, [R0+0x1c38] ;  /* 0x001c380000227984 */ /* 0x000ee20000000a00 */
[----:B0-----:R-:W-:Y:S01]  /*2ce0*/  FFMA R49, R13, R19, R8 ;  /* 0x000000130d317223 */ /* 0x001fe20000000008 */
[C---:B------:R-:W-:Y:S01]  /*2cf0*/  FFMA R51, R17.reuse, R6, R20 ;  /* 0x0000000611337223 */ /* 0x040fe20000000014 */
[----:B------:R-:W-:Y:S01]  /*2d00*/  FFMA R24, R6, R18, R43 ;  /* 0x0000001206187223 */ /* 0x000fe2000000002b */
[CC--:B------:R-:W-:Y:S01]  /*2d10*/  FFMA R67, R17.reuse, R13.reuse, R67 ;  /* 0x0000000d11437223 */ /* 0x0c0fe20000000043 */
[----:B-1----:R-:W-:Y:S01]  /*2d20*/  FFMA R8, R12, R13, R9 ;  /* 0x0000000d0c087223 */ /* 0x002fe20000000009 */
[----:B------:R-:W-:Y:S01]  /*2d30*/  FFMA R9, R6, R19, R4 ;  /* 0x0000001306097223 */ /* 0x000fe20000000004 */
[----:B------:R-:W-:Y:S01]  /*2d40*/  FFMA R6, R12, R6, R5 ;  /* 0x000000060c067223 */ /* 0x000fe20000000005 */
[----:B------:R-:W-:Y:S01]  /*2d50*/  FFMA R71, R17, R29, R48 ;  /* 0x0000001d11477223 */ /* 0x000fe20000000030 */
[----:B------:R-:W-:Y:S01]  /*2d60*/  FFMA R20, R22, R18, R55 ;  /* 0x0000001216147223 */ /* 0x000fe20000000037 */
[----:B--2---:R-:W-:Y:S01]  /*2d70*/  FFMA R28, R38, R14, R49 ;  /* 0x0000000e261c7223 */ /* 0x004fe20000000031 */
[-C--:B------:R-:W-:Y:S01]  /*2d80*/  FFMA R65, R13, R18.reuse, R76 ;  /* 0x000000120d417223 */ /* 0x080fe2000000004c */
[----:B------:R-:W-:Y:S01]  /*2d90*/  FFMA R33, R29, R19, R50 ;  /* 0x000000131d217223 */ /* 0x000fe20000000032 */
[----:B---3--:R-:W-:Y:S01]  /*2da0*/  FFMA R51, R34, R7, R51 ;  /* 0x0000000722337223 */ /* 0x008fe20000000033 */
[C---:B------:R-:W-:Y:S01]  /*2db0*/  FFMA R49, R7.reuse, R35, R24 ;  /* 0x0000002307317223 */ /* 0x040fe20000000018 */
[----:B------:R-:W-:Y:S01]  /*2dc0*/  FFMA R48, R38, R7, R9 ;  /* 0x0000000726307223 */ /* 0x000fe20000000009 */
[----:B------:R-:W-:Y:S01]  /*2dd0*/  FFMA R55, R7, R39, R6 ;  /* 0x0000002707377223 */ /* 0x000fe20000000006 */
[----:B------:R-:W-:Y:S01]  /*2de0*/  FFMA R13, R17, R27, R42 ;  /* 0x0000001b110d7223 */ /* 0x000fe2000000002a */
[CC--:B------:R-:W-:Y:S01]  /*2df0*/  FFMA R46, R27.reuse, R18.reuse, R46 ;  /* 0x000000121b2e7223 */ /* 0x0c0fe2000000002e */
[----:B------:R-:W-:Y:S01]  /*2e00*/  FFMA R25, R27, R19, R60 ;  /* 0x000000131b197223 */ /* 0x000fe2000000003c */
[C---:B------:R-:W-:Y:S01]  /*2e10*/  FFMA R62, R12.reuse, R27, R62 ;  /* 0x0000001b0c3e7223 */ /* 0x040fe2000000003e */
[----:B------:R-:W-:Y:S01]  /*2e20*/  FFMA R69, R29, R18, R74 ;  /* 0x000000121d457223 */ /* 0x000fe2000000004a */
[----:B------:R-:W-:Y:S01]  /*2e30*/  FFMA R16, R12, R29, R73 ;  /* 0x0000001d0c107223 */ /* 0x000fe20000000049 */
[----:B------:R-:W-:Y:S01]  /*2e40*/  FFMA R50, R34, R14, R67 ;  /* 0x0000000e22327223 */ /* 0x000fe20000000043 */
[----:B------:R-:W0:Y:S01]  /*2e50*/  LDS.128 R4, [R59+0x1c0] ;  /* 0x0001c0003b047984 */ /* 0x000e220000000c00 */
        /* <DEDUP_REMOVED lines=98> */
[----:B------:R-:W-:Y:S01]  /*3480*/  FFMA R18, R18, R51, R52 ;  /* 0x0000003312127223 */ /* 0x000fe20000000034 */
[C---:B------:R-:W-:Y:S01]  /*3490*/  FFMA R55, R29.reuse, R49, R24 ;  /* 0x000000311d377223 */ /* 0x040fe20000000018 */
[CC--:B------:R-:W-:Y:S01]  /*34a0*/  FFMA R60, R29.reuse, R50.reuse, R25 ;  /* 0x000000321d3c7223 */ /* 0x0c0fe20000000019 */
[----:B------:R-:W-:Y:S01]  /*34b0*/  FFMA R61, R29, R51, R26 ;  /* 0x000000331d3d7223 */ /* 0x000fe2000000001a */
[C---:B------:R-:W-:Y:S01]  /*34c0*/  FFMA R52, R11.reuse, R50, R17 ;  /* 0x000000320b347223 */ /* 0x040fe20000000011 */
[----:B------:R-:W1:Y:S01]  /*34d0*/  LDS.128 R24, [R59+0x250] ;  /* 0x000250003b187984 */ /* 0x000e620000000c00 */
[----:B------:R-:W-:Y:S01]  /*34e0*/  FFMA R47, R48, R11, R47 ;  /* 0x0000000b302f7223 */ /* 0x000fe2000000002f */
        /* <DEDUP_REMOVED lines=103> */
[----:B------:R-:W-:Y:S01]  /*3b60*/  FFMA R75, R49, R9, R34 ;  /* 0x00000009314b7223 */ /* 0x000fe20000000022 */
[----:B------:R-:W0:Y:S01]  /*3b70*/  LDS.128 R24, [R59+0xd0] ;  /* 0x0000d0003b187984 */ /* 0x000e220000000c00 */
        /* <DEDUP_REMOVED lines=195> */
[----:B------:R-:W-:Y:S01]  /*47b0*/  FFMA R31, R4, R31, R42 ;  /* 0x0000001f041f7223 */ /* 0x000fe2000000002a */
        /* <DEDUP_REMOVED lines=26> */
[CC--:B------:R-:W-:Y:S01]  /*4960*/  FFMA R77, R8.reuse, R49.reuse, R77 ;  /* 0x00000031084d7223 */ /* 0x0c0fe2000000004d */
        /* <DEDUP_REMOVED lines=9> */
[-C--:B------:R-:W-:Y:S01]  /*4a00*/  FFMA R28, R4, R22.reuse, R61 ;  /* 0x00000016041c7223 */ /* 0x080fe2000000003d */
[C---:B---3--:R-:W-:Y:S01]  /*4a10*/  FFMA R8, R34.reuse, R27, R17 ;  /* 0x0000001b22087223 */ /* 0x048fe20000000011 */
[C---:B------:R-:W-:Y:S01]  /*4a20*/  FFMA R53, R34.reuse, R9, R19 ;  /* 0x0000000922357223 */ /* 0x040fe20000000013 */
[-C--:B------:R-:W-:Y:S01]  /*4a30*/  FFMA R37, R27, R35.reuse, R26 ;  /* 0x000000231b257223 */ /* 0x080fe2000000001a */
        /* <DEDUP_REMOVED lines=32> */
[-C--:B-1----:R-:W-:Y:S01]  /*4c40*/  FFMA R24, R23, R14.reuse, R47 ;  /* 0x0000000e17187223 */ /* 0x082fe2000000002f */
[----:B------:R-:W-:Y:S01]  /*4c50*/  FFMA R52, R17, R14, R54 ;  /* 0x0000000e11347223 */ /* 0x000fe20000000036 */
        /* <DEDUP_REMOVED lines=59> */
[C---:B------:R-:W-:Y:S02]  /*5010*/  FFMA R47, R8.reuse, R48, R47 ;  /* 0x00000030082f7223 */ /* 0x040fe4000000002f */
[----:B------:R-:W0:Y:S01]  /*5020*/  LDS R16, [R0+0x3a80] ;  /* 0x003a800000107984 */ /* 0x000e220000000800 */
        /* <DEDUP_REMOVED lines=20> */
[CC--:B------:R-:W-:Y:S01]  /*5170*/  FFMA R77, R13.reuse, R30.reuse, R34 ;  /* 0x0000001e0d4d7223 */ /* 0x0c0fe20000000022 */
[----:B------:R-:W-:Y:S01]  /*5180*/  FFMA R62, R13, R31, R62 ;  /* 0x0000001f0d3e7223 */ /* 0x000fe2000000003e */
[----:B--2---:R-:W-:Y:S01]  /*5190*/  FFMA R59, R29, R27, R72 ;  /* 0x0000001b1d3b7223 */ /* 0x004fe20000000048 */
        /* <DEDUP_REMOVED lines=86> */
.L_x_1108:
        /* <DEDUP_REMOVED lines=24> */
[----:B------:R-:W-:Y:S02]  /*5880*/  ISETP.GE.AND P4, PT, R10, UR18, PT ;  /* 0x000000120a007c0c */ /* 0x000fe4000bf86270 */
[----:B------:R-:W-:Y:S01]  /*5890*/  ISETP.GE.AND P0, PT, R11, UR18, PT ;  /* 0x000000120b007c0c */ /* 0x000fe2000bf06270 */
[----:B0-----:R-:W-:-:S05]  /*58a0*/  IMAD R3, R2, UR11, RZ ;  /* 0x0000000b02037c24 */ /* 0x001fca000f8e02ff */
[--C-:B------:R-:W-:Y:S02]  /*58b0*/  SHF.R.S32.HI R2, RZ, 0x1f, R3.reuse ;  /* 0x0000001fff027819 */ /* 0x100fe40000011403 */
[----:B------:R-:W-:-:S04]  /*58c0*/  IADD3 R3, P3, P6, R6, UR4, R3 ;  /* 0x0000000406037c10 */ /* 0x000fc8000fe7e003 */
[----:B------:R-:W-:Y:S02]  /*58d0*/  IADD3.X R2, PT, PT, RZ, R2, RZ, P3, P6 ;  /* 0x00000002ff027210 */ /* 0x000fe40001fec4ff */
[----:B---3--:R-:W-:Y:S02]  /*58e0*/  LEA R13, P6, R3, UR16, 0x1 ;  /* 0x00000010030d7c11 */ /* 0x008fe4000f8c08ff */
[----:B------:R-:W-:Y:S02]  /*58f0*/  ISETP.GE.AND P3, PT, R9, UR18, PT ;  /* 0x0000001209007c0c */ /* 0x000fe4000bf66270 */
[----:B------:R-:W-:Y:S01]  /*5900*/  LEA.HI.X R3, R3, UR17, R2, 0x1, P6 ;  /* 0x0000001103037c11 */ /* 0x000fe2000b0f0c02 */
[----:B-12---:R-:W-:Y:S10]  /*5910*/  @!P5 BRA `(.L_x_1127) ;  /* 0x000000000038d947 */ /* 0x006ff40003800000 */
        /* <DEDUP_REMOVED lines=8> */
.L_x_1128:
[----:B-----5:R-:W-:-:S05]  /*59a0*/  HADD2.BF16_V2 R4, R5, R21.H0_H0 ;  /* 0x2000001505047230 */ /* 0x020fca0000200000 */
[----:B------:R-:W-:-:S06]  /*59b0*/  PRMT R4, R5, R12, R4 ;  /* 0x0000000c05047216 */ /* 0x000fcc0000000004 */
[----:B------:R-:W2:Y:S02]  /*59c0*/  ATOM.E.CAS.STRONG.GPU PT, R4, [R2], R5, R4 ;  /* 0x000000050204738b */ /* 0x000ea400001ee104 */
[----:B--2---:R-:W-:Y:S02]  /*59d0*/  ISETP.NE.U32.AND P5, PT, R4, R5, PT ;  /* 0x000000050400720c */ /* 0x004fe40003fa5070 */
[----:B------:R-:W-:-:S11]  /*59e0*/  MOV R5, R4 ;  /* 0x0000000400057202 */ /* 0x000fd60000000f00 */
[----:B------:R-:W-:Y:S05]  /*59f0*/  @P5 BRA `(.L_x_1128) ;  /* 0xfffffffc00e85947 */ /* 0x000fea000383ffff */
.L_x_1127:
[----:B------:R-:W-:Y:S05]  /*5a00*/  BSYNC.RECONVERGENT B1 ;  /* 0x0000000000017941 */ /* 0x000fea0003800200 */
.L_x_1126:
        /* <DEDUP_REMOVED lines=12> */
.L_x_1131:
[----:B-----5:R-:W-:-:S05]  /*5ad0*/  HADD2.BF16_V2 R12, R15, R20.H0_H0 ;  /* 0x200000140f0c7230 */ /* 0x020fca0000200000 */
[----:B------:R-:W-:-:S06]  /*5ae0*/  PRMT R12, R15, R14, R12 ;  /* 0x0000000e0f0c7216 */ /* 0x000fcc000000000c */
[----:B------:R-:W2:Y:S02]  /*5af0*/  ATOM.E.CAS.STRONG.GPU PT, R12, [R4], R15, R12 ;  /* 0x0000000f040c738b */ /* 0x000ea400001ee10c */
[----:B--2---:R-:W-:Y:S02]  /*5b00*/  ISETP.NE.U32.AND P4, PT, R12, R15, PT ;  /* 0x0000000f0c00720c */ /* 0x004fe40003f85070 */
[----:B------:R-:W-:-:S11]  /*5b10*/  MOV R15, R12 ;  /* 0x0000000c000f7202 */ /* 0x000fd60000000f00 */
[----:B------:R-:W-:Y:S05]  /*5b20*/  @P4 BRA `(.L_x_1131) ;  /* 0xfffffffc00e84947 */ /* 0x000fea000383ffff */
.L_x_1130:
[----:B------:R-:W-:Y:S05]  /*5b30*/  BSYNC.RECONVERGENT B1 ;  /* 0x0000000000017941 */ /* 0x000fea0003800200 */
.L_x_1129:
        /* <DEDUP_REMOVED lines=12> */
.L_x_1134:
[----:B-----5:R-:W-:-:S05]  /*5c00*/  HADD2.BF16_V2 R12, R15, R23.H0_H0 ;  /* 0x200000170f0c7230 */ /* 0x020fca0000200000 */
[----:B------:R-:W-:-:S06]  /*5c10*/  PRMT R12, R15, R14, R12 ;  /* 0x0000000e0f0c7216 */ /* 0x000fcc000000000c */
[----:B------:R-:W2:Y:S02]  /*5c20*/  ATOM.E.CAS.STRONG.GPU PT, R12, [R4], R15, R12 ;  /* 0x0000000f040c738b */ /* 0x000ea400001ee10c */
[----:B--2---:R-:W-:Y:S02]  /*5c30*/  ISETP.NE.U32.AND P0, PT, R12, R15, PT ;  /* 0x0000000f0c00720c */ /* 0x004fe40003f05070 */
[----:B------:R-:W-:-:S11]  /*5c40*/  MOV R15, R12 ;  /* 0x0000000c000f7202 */ /* 0x000fd60000000f00 */
[----:B------:R-:W-:Y:S05]  /*5c50*/  @P0 BRA `(.L_x_1134) ;  /* 0xfffffffc00e80947 */ /* 0x000fea000383ffff */
.L_x_1133:
[----:B------:R-:W-:Y:S05]  /*5c60*/  BSYNC.RECONVERGENT B1 ;  /* 0x0000000000017941 */ /* 0x000fea0003800200 */
.L_x_1132:
        /* <DEDUP_REMOVED lines=11> */
.L_x_1135:
[----:B-----5:R-:W-:-:S05]  /*5d20*/  HADD2.BF16_V2 R4, R5, R8.H0_H0 ;  /* 0x2000000805047230 */ /* 0x020fca0000200000 */
[----:B------:R-:W-:-:S06]  /*5d30*/  PRMT R4, R5, R12, R4 ;  /* 0x0000000c05047216 */ /* 0x000fcc0000000004 */
[----:B------:R-:W2:Y:S02]  /*5d40*/  ATOM.E.CAS.STRONG.GPU PT, R4, [R2], R5, R4 ;  /* 0x000000050204738b */ /* 0x000ea400001ee104 */
[----:B--2---:R-:W-:Y:S02]  /*5d50*/  ISETP.NE.U32.AND P0, PT, R4, R5, PT ;  /* 0x000000050400720c */ /* 0x004fe40003f05070 */
[----:B------:R-:W-:-:S11]  /*5d60*/  MOV R5, R4 ;  /* 0x0000000400057202 */ /* 0x000fd60000000f00 */
[----:B------:R-:W-:Y:S05]  /*5d70*/  @P0 BRA `(.L_x_1135) ;  /* 0xfffffffc00e80947 */ /* 0x000fea000383ffff */
.L_x_1125:
[----:B------:R-:W-:Y:S05]  /*5d80*/  BSYNC.RECONVERGENT B0 ;  /* 0x0000000000007941 */ /* 0x000fea0003800200 */
.L_x_1124:
        /* <DEDUP_REMOVED lines=10> */
[----:B------:R-:W-:Y:S02]  /*5e30*/  ISETP.GE.AND P4, PT, R10, UR18, PT ;  /* 0x000000120a007c0c */ /* 0x000fe4000bf86270 */
[----:B------:R-:W-:Y:S01]  /*5e40*/  ISETP.GE.AND P0, PT, R11, UR18, PT ;  /* 0x000000120b007c0c */ /* 0x000fe2000bf06270 */
[----:B0-----:R-:W-:-:S05]  /*5e50*/  IMAD R3, R2, UR11, RZ ;  /* 0x0000000b02037c24 */ /* 0x001fca000f8e02ff */
[--C-:B------:R-:W-:Y:S02]  /*5e60*/  SHF.R.S32.HI R2, RZ, 0x1f, R3.reuse ;  /* 0x0000001fff027819 */ /* 0x100fe40000011403 */
[----:B------:R-:W-:-:S04]  /*5e70*/  IADD3 R3, P3, P6, R6, UR4, R3 ;  /* 0x0000000406037c10 */ /* 0x000fc8000fe7e003 */
[----:B------:R-:W-:Y:S02]  /*5e80*/  IADD3.X R2, PT, PT, RZ, R2, RZ, P3, P6 ;  /* 0x00000002ff027210 */ /* 0x000fe40001fec4ff */
[----:B----4-:R-:W-:Y:S02]  /*5e90*/  LEA R15, P6, R3, UR16, 0x1 ;  /* 0x00000010030f7c11 */ /* 0x010fe4000f8c08ff */
[----:B------:R-:W-:Y:S02]  /*5ea0*/  ISETP.GE.AND P3, PT, R9, UR18, PT ;  /* 0x0000001209007c0c */ /* 0x000fe4000bf66270 */
[----:B------:R-:W-:Y:S01]  /*5eb0*/  LEA.HI.X R3, R3, UR17, R2, 0x1, P6 ;  /* 0x0000001103037c11 */ /* 0x000fe2000b0f0c02 */
[----:B--23--:R-:W-:Y:S10]  /*5ec0*/  @!P5 BRA `(.L_x_1139) ;  /* 0x000000000038d947 */ /* 0x00cff40003800000 */
        /* <DEDUP_REMOVED lines=8> */
.L_x_1140:
[----:B-----5:R-:W-:-:S05]  /*5f50*/  HADD2.BF16_V2 R4, R5, R38.H0_H0 ;  /* 0x2000002605047230 */ /* 0x020fca0000200000 */
[----:B------:R-:W-:-:S06]  /*5f60*/  PRMT R4, R5, R8, R4 ;  /* 0x0000000805047216 */ /* 0x000fcc0000000004 */
[----:B------:R-:W2:Y:S02]  /*5f70*/  ATOM.E.CAS.STRONG.GPU PT, R4, [R2], R5, R4 ;  /* 0x000000050204738b */ /* 0x000ea400001ee104 */
[----:B--2---:R-:W-:Y:S02]  /*5f80*/  ISETP.NE.U32.AND P5, PT, R4, R5, PT ;  /* 0x000000050400720c */ /* 0x004fe40003fa5070 */
[----:B------:R-:W-:-:S11]  /*5f90*/  MOV R5, R4 ;  /* 0x0000000400057202 */ /* 0x000fd60000000f00 */
[----:B------:R-:W-:Y:S05]  /*5fa0*/  @P5 BRA `(.L_x_1140) ;  /* 0xfffffffc00e85947 */ /* 0x000fea000383ffff */
.L_x_1139:
[----:B------:R-:W-:Y:S05]  /*5fb0*/  BSYNC.RECONVERGENT B1 ;  /* 0x0000000000017941 */ /* 0x000fea0003800200 */
.L_x_1138:
        /* <DEDUP_REMOVED lines=12> */
.L_x_1143:
[----:B-----5:R-:W-:-:S05]  /*6080*/  HADD2.BF16_V2 R8, R17, R72.H0_H0 ;  /* 0x2000004811087230 */ /* 0x020fca0000200000 */
[----:B------:R-:W-:-:S06]  /*6090*/  PRMT R8, R17, R12, R8 ;  /* 0x0000000c11087216 */ /* 0x000fcc0000000008 */
[----:B------:R-:W2:Y:S02]  /*60a0*/  ATOM.E.CAS.STRONG.GPU PT, R8, [R4], R17, R8 ;  /* 0x000000110408738b */ /* 0x000ea400001ee108 */
[----:B--2---:R-:W-:Y:S02]  /*60b0*/  ISETP.NE.U32.AND P4, PT, R8, R17, PT ;  /* 0x000000110800720c */ /* 0x004fe40003f85070 */
[----:B------:R-:W-:-:S11]  /*60c0*/  MOV R17, R8 ;  /* 0x0000000800117202 */ /* 0x000fd60000000f00 */
[----:B------:R-:W-:Y:S05]  /*60d0*/  @P4 BRA `(.L_x_1143) ;  /* 0xfffffffc00e84947 */ /* 0x000fea000383ffff */
.L_x_1142:
[----:B------:R-:W-:Y:S05]  /*60e0*/  BSYNC.RECONVERGENT B1 ;  /* 0x0000000000017941 */ /* 0x000fea0003800200 */
.L_x_1141:
        /* <DEDUP_REMOVED lines=12> */
.L_x_1146:
[----:B-----5:R-:W-:-:S05]  /*61b0*/  HADD2.BF16_V2 R8, R17, R19.H0_H0 ;  /* 0x2000001311087230 */ /* 0x020fca0000200000 */
[----:B------:R-:W-:-:S06]  /*61c0*/  PRMT R8, R17, R12, R8 ;  /* 0x0000000c11087216 */ /* 0x000fcc0000000008 */
[----:B------:R-:W2:Y:S02]  /*61d0*/  ATOM.E.CAS.STRONG.GPU PT, R8, [R4], R17, R8 ;  /* 0x000000110408738b */ /* 0x000ea400001ee108 */
[----:B--2---:R-:W-:Y:S02]  /*61e0*/  ISETP.NE.U32.AND P0, PT, R8, R17, PT ;  /* 0x000000110800720c */ /* 0x004fe40003f05070 */
[----:B------:R-:W-:-:S11]  /*61f0*/  MOV R17, R8 ;  /* 0x0000000800117202 */ /* 0x000fd60000000f00 */
[----:B------:R-:W-:Y:S05]  /*6200*/  @P0 BRA `(.L_x_1146) ;  /* 0xfffffffc00e80947 */ /* 0x000fea000383ffff */
.L_x_1145:
[----:B------:R-:W-:Y:S05]  /*6210*/  BSYNC.RECONVERGENT B1 ;  /* 0x0000000000017941 */ /* 0x000fea0003800200 */
.L_x_1144:
        /* <DEDUP_REMOVED lines=11> */
.L_x_1147:
[----:B-----5:R-:W-:-:S05]  /*62d0*/  HADD2.BF16_V2 R4, R5, R13.H0_H0 ;  /* 0x2000000d05047230 */ /* 0x020fca0000200000 */
[----:B------:R-:W-:-:S06]  /*62e0*/  PRMT R4, R5, R8, R4 ;  /* 0x0000000805047216 */ /* 0x000fcc0000000004 */
[----:B------:R-:W2:Y:S02]  /*62f0*/  ATOM.E.CAS.STRONG.GPU PT, R4, [R2], R5, R4 ;  /* 0x000000050204738b */ /* 0x000ea400001ee104 */
[----:B--2---:R-:W-:Y:S02]  /*6300*/  ISETP.NE.U32.AND P0, PT, R4, R5, PT ;  /* 0x000000050400720c */ /* 0x004fe40003f05070 */
[----:B------:R-:W-:-:S11]  /*6310*/  MOV R5, R4 ;  /* 0x0000000400057202 */ /* 0x000fd60000000f00 */
[----:B------:R-:W-:Y:S05]  /*6320*/  @P0 BRA `(.L_x_1147) ;  /* 0xfffffffc00e80947 */ /* 0x000fea000383ffff */
.L_x_1137:
[----:B------:R-:W-:Y:S05]  /*6330*/  BSYNC.RECONVERGENT B0 ;  /* 0x0000000000007941 */ /* 0x000fea0003800200 */
.L_x_1136:
        /* <DEDUP_REMOVED lines=28> */
.L_x_1152:
[----:B-----5:R-:W-:-:S05]  /*6500*/  HADD2.BF16_V2 R4, R5, R47.H0_H0 ;  /* 0x2000002f05047230 */ /* 0x020fca0000200000 */
[----:B------:R-:W-:-:S06]  /*6510*/  PRMT R4, R5, R12, R4 ;  /* 0x0000000c05047216 */ /* 0x000fcc0000000004 */
[----:B------:R-:W2:Y:S02]  /*6520*/  ATOM.E.CAS.STRONG.GPU PT, R4, [R2], R5, R4 ;  /* 0x000000050204738b */ /* 0x000ea400001ee104 */
[----:B--2---:R-:W-:Y:S02]  /*6530*/  ISETP.NE.U32.AND P5, PT, R4, R5, PT ;  /* 0x000000050400720c */ /* 0x004fe40003fa5070 */
[----:B------:R-:W-:-:S11]  /*6540*/  MOV R5, R4 ;  /* 0x0000000400057202 */ /* 0x000fd60000000f00 */
[----:B------:R-:W-:Y:S05]  /*6550*/  @P5 BRA `(.L_x_1152) ;  /* 0xfffffffc00e85947 */ /* 0x000fea000383ffff */
.L_x_1151:
[----:B------:R-:W-:Y:S05]  /*6560*/  BSYNC.RECONVERGENT B1 ;  /* 0x0000000000017941 */ /* 0x000fea0003800200 */
.L_x_1150:
        /* <DEDUP_REMOVED lines=12> */
.L_x_1155:
[----:B-----5:R-:W-:-:S05]  /*6630*/  HADD2.BF16_V2 R12, R15, R44.H0_H0 ;  /* 0x2000002c0f0c7230 */ /* 0x020fca0000200000 */
[----:B------:R-:W-:-:S06]  /*6640*/  PRMT R12, R15, R14, R12 ;  /* 0x0000000e0f0c7216 */ /* 0x000fcc000000000c */
[----:B------:R-:W2:Y:S02]  /*6650*/  ATOM.E.CAS.STRONG.GPU PT, R12, [R4], R15, R12 ;  /* 0x0000000f040c738b */ /* 0x000ea400001ee10c */
[----:B--2---:R-:W-:Y:S02]  /*6660*/  ISETP.NE.U32.AND P4, PT, R12, R15, PT ;  /* 0x0000000f0c00720c */ /* 0x004fe40003f85070 */
[----:B------:R-:W-:-:S11]  /*6670*/  MOV R15, R12 ;  /* 0x0000000c000f7202 */ /* 0x000fd60000000f00 */
[----:B------:R-:W-:Y:S05]  /*6680*/  @P4 BRA `(.L_x_1155) ;  /* 0xfffffffc00e84947 */ /* 0x000fea000383ffff */
.L_x_1154:
[----:B------:R-:W-:Y:S05]  /*6690*/  BSYNC.RECONVERGENT B1 ;  /* 0x0000000000017941 */ /* 0x000fea0003800200 */
.L_x_1153:
        /* <DEDUP_REMOVED lines=12> */
.L_x_1158:
[----:B-----5:R-:W-:-:S05]  /*6760*/  HADD2.BF16_V2 R12, R15, R46.H0_H0 ;  /* 0x2000002e0f0c7230 */ /* 0x020fca0000200000 */
[----:B------:R-:W-:-:S06]  /*6770*/  PRMT R12, R15, R14, R12 ;  /* 0x0000000e0f0c7216 */ /* 0x000fcc000000000c */
[----:B------:R-:W2:Y:S02]  /*6780*/  ATOM.E.CAS.STRONG.GPU PT, R12, [R4], R15, R12 ;  /* 0x0000000f040c738b */ /* 0x000ea400001ee10c */
[----:B--2---:R-:W-:Y:S02]  /*6790*/  ISETP.NE.U32.AND P0, PT, R12, R15, PT ;  /* 0x0000000f0c00720c */ /* 0x004fe40003f05070 */
[----:B------:R-:W-:-:S11]  /*67a0*/  MOV R15, R12 ;  /* 0x0000000c000f7202 */ /* 0x000fd60000000f00 */
[----:B------:R-:W-:Y:S05]  /*67b0*/  @P0 BRA `(.L_x_1158) ;  /* 0xfffffffc00e80947 */ /* 0x000fea000383ffff */
.L_x_1157:
[----:B------:R-:W-:Y:S05]  /*67c0*/  BSYNC.RECONVERGENT B1 ;  /* 0x0000000000017941 */ /* 0x000fea0003800200 */
.L_x_1156:
        /* <DEDUP_REMOVED lines=11> */
.L_x_1159:
[----:B-----5:R-:W-:-:S05]  /*6880*/  HADD2.BF16_V2 R4, R5, R8.H0_H0 ;  /* 0x2000000805047230 */ /* 0x020fca0000200000 */
[----:B------:R-:W-:-:S06]  /*6890*/  PRMT R4, R5, R12, R4 ;  /* 0x0000000c05047216 */ /* 0x000fcc0000000004 */
[----:B------:R-:W2:Y:S02]  /*68a0*/  ATOM.E.CAS.STRONG.GPU PT, R4, [R2], R5, R4 ;  /* 0x000000050204738b */ /* 0x000ea400001ee104 */
[----:B--2---:R-:W-:Y:S02]  /*68b0*/  ISETP.NE.U32.AND P0, PT, R4, R5, PT ;  /* 0x000000050400720c */ /* 0x004fe40003f05070 */
[----:B------:R-:W-:-:S11]  /*68c0*/  MOV R5, R4 ;  /* 0x0000000400057202 */ /* 0x000fd60000000f00 */
[----:B------:R-:W-:Y:S05]  /*68d0*/  @P0 BRA `(.L_x_1159) ;  /* 0xfffffffc00e80947 */ /* 0x000fea000383ffff */
.L_x_1149:
[----:B------:R-:W-:Y:S05]  /*68e0*/  BSYNC.RECONVERGENT B0 ;  /* 0x0000000000007941 */ /* 0x000fea0003800200 */
.L_x_1148:
        /* <DEDUP_REMOVED lines=28> */
.L_x_1164:
[----:B-----5:R-:W-:-:S05]  /*6ab0*/  HADD2.BF16_V2 R4, R5, R42.H0_H0 ;  /* 0x2000002a05047230 */ /* 0x020fca0000200000 */
[----:B------:R-:W-:-:S06]  /*6ac0*/  PRMT R4, R5, R8, R4 ;  /* 0x0000000805047216 */ /* 0x000fcc0000000004 */
[----:B------:R-:W2:Y:S02]  /*6ad0*/  ATOM.E.CAS.STRONG.GPU PT, R4, [R2], R5, R4 ;  /* 0x000000050204738b */ /* 0x000ea400001ee104 */
[----:B--2---:R-:W-:Y:S02]  /*6ae0*/  ISETP.NE.U32.AND P5, PT, R4, R5, PT ;  /* 0x000000050400720c */ /* 0x004fe40003fa5070 */
[----:B------:R-:W-:-:S11]  /*6af0*/  MOV R5, R4 ;  /* 0x0000000400057202 */ /* 0x000fd60000000f00 */
[----:B------:R-:W-:Y:S05]  /*6b00*/  @P5 BRA `(.L_x_1164) ;  /* 0xfffffffc00e85947 */ /* 0x000fea000383ffff */
.L_x_1163:
[----:B------:R-:W-:Y:S05]  /*6b10*/  BSYNC.RECONVERGENT B1 ;  /* 0x0000000000017941 */ /* 0x000fea0003800200 */
.L_x_1162:
        /* <DEDUP_REMOVED lines=12> */
.L_x_1167:
[----:B-----5:R-:W-:-:S05]  /*6be0*/  HADD2.BF16_V2 R8, R15, R62.H0_H0 ;  /* 0x2000003e0f087230 */ /* 0x020fca0000200000 */
[----:B------:R-:W-:-:S06]  /*6bf0*/  PRMT R8, R15, R12, R8 ;  /* 0x0000000c0f087216 */ /* 0x000fcc0000000008 */
[----:B------:R-:W2:Y:S02]  /*6c00*/  ATOM.E.CAS.STRONG.GPU PT, R8, [R4], R15, R8 ;  /* 0x0000000f0408738b */ /* 0x000ea400001ee108 */
[----:B--2---:R-:W-:Y:S02]  /*6c10*/  ISETP.NE.U32.AND P4, PT, R8, R15, PT ;  /* 0x0000000f0800720c */ /* 0x004fe40003f85070 */
[----:B------:R-:W-:-:S11]  /*6c20*/  MOV R15, R8 ;  /* 0x00000008000f7202 */ /* 0x000fd60000000f00 */
[----:B------:R-:W-:Y:S05]  /*6c30*/  @P4 BRA `(.L_x_1167) ;  /* 0xfffffffc00e84947 */ /* 0x000fea000383ffff */
.L_x_1166:
[----:B------:R-:W-:Y:S05]  /*6c40*/  BSYNC.RECONVERGENT B1 ;  /* 0x0000000000017941 */ /* 0x000fea0003800200 */
.L_x_1165:
        /* <DEDUP_REMOVED lines=12> */
.L_x_1170:
[----:B-----5:R-:W-:-:S05]  /*6d10*/  HADD2.BF16_V2 R8, R15, R55.H0_H0 ;  /* 0x200000370f087230 */ /* 0x020fca0000200000 */
[----:B------:R-:W-:-:S06]  /*6d20*/  PRMT R8, R15, R12, R8 ;  /* 0x0000000c0f087216 */ /* 0x000fcc0000000008 */
[----:B------:R-:W2:Y:S02]  /*6d30*/  ATOM.E.CAS.STRONG.GPU PT, R8, [R4], R15, R8 ;  /* 0x0000000f0408738b */ /* 0x000ea400001ee108 */
[----:B--2---:R-:W-:Y:S02]  /*6d40*/  ISETP.NE.U32.AND P0, PT, R8, R15, PT ;  /* 0x0000000f0800720c */ /* 0x004fe40003f05070 */
[----:B------:R-:W-:-:S11]  /*6d50*/  MOV R15, R8 ;  /* 0x00000008000f7202 */ /* 0x000fd60000000f00 */
[----:B------:R-:W-:Y:S05]  /*6d60*/  @P0 BRA `(.L_x_1170) ;  /* 0xfffffffc00e80947 */ /* 0x000fea000383ffff */
.L_x_1169:
[----:B------:R-:W-:Y:S05]  /*6d70*/  BSYNC.RECONVERGENT B1 ;  /* 0x0000000000017941 */ /* 0x000fea0003800200 */
.L_x_1168:
        /* <DEDUP_REMOVED lines=11> */
.L_x_1171:
[----:B-----5:R-:W-:-:S05]  /*6e30*/  HADD2.BF16_V2 R4, R5, R13.H0_H0 ;  /* 0x2000000d05047230 */ /* 0x020fca0000200000 */
[----:B------:R-:W-:-:S06]  /*6e40*/  PRMT R4, R5, R8, R4 ;  /* 0x0000000805047216 */ /* 0x000fcc0000000004 */
[----:B------:R-:W2:Y:S02]  /*6e50*/  ATOM.E.CAS.STRONG.GPU PT, R4, [R2], R5, R4 ;  /* 0x000000050204738b */ /* 0x000ea400001ee104 */
[----:B--2---:R-:W-:Y:S02]  /*6e60*/  ISETP.NE.U32.AND P0, PT, R4, R5, PT ;  /* 0x000000050400720c */ /* 0x004fe40003f05070 */
[----:B------:R-:W-:-:S11]  /*6e70*/  MOV R5, R4 ;  /* 0x0000000400057202 */ /* 0x000fd60000000f00 */
[----:B------:R-:W-:Y:S05]  /*6e80*/  @P0 BRA `(.L_x_1171) ;  /* 0xfffffffc00e80947 */ /* 0x000fea000383ffff */
.L_x_1161:
[----:B------:R-:W-:Y:S05]  /*6e90*/  BSYNC.RECONVERGENT B0 ;  /* 0x0000000000007941 */ /* 0x000fea0003800200 */
.L_x_1160:
        /* <DEDUP_REMOVED lines=28> */
.L_x_1176:
[----:B-----5:R-:W-:-:S05]  /*7060*/  HADD2.BF16_V2 R4, R5, R35.H0_H0 ;  /* 0x2000002305047230 */ /* 0x020fca0000200000 */
[----:B------:R-:W-:-:S06]  /*7070*/  PRMT R4, R5, R12, R4 ;  /* 0x0000000c05047216 */ /* 0x000fcc0000000004 */
[----:B------:R-:W2:Y:S02]  /*7080*/  ATOM.E.CAS.STRONG.GPU PT, R4, [R2], R5, R4 ;  /* 0x000000050204738b */ /* 0x000ea400001ee104 */
[----:B--2---:R-:W-:Y:S02]  /*7090*/  ISETP.NE.U32.AND P5, PT, R4, R5, PT ;  /* 0x000000050400720c */ /* 0x004fe40003fa5070 */
[----:B------:R-:W-:-:S11]  /*70a0*/  MOV R5, R4 ;  /* 0x0000000400057202 */ /* 0x000fd60000000f00 */
[----:B------:R-:W-:Y:S05]  /*70b0*/  @P5 BRA `(.L_x_1176) ;  /* 0xfffffffc00e85947 */ /* 0x000fea000383ffff */
.L_x_1175:
[----:B------:R-:W-:Y:S05]  /*70c0*/  BSYNC.RECONVERGENT B1 ;  /* 0x0000000000017941 */ /* 0x000fea0003800200 */
.L_x_1174:
        /* <DEDUP_REMOVED lines=12> */
.L_x_1179:
[----:B-----5:R-:W-:-:S05]  /*7190*/  HADD2.BF16_V2 R12, R13, R63.H0_H0 ;  /* 0x2000003f0d0c7230 */ /* 0x020fca0000200000 */
[----:B------:R-:W-:-:S06]  /*71a0*/  PRMT R12, R13, R14, R12 ;  /* 0x0000000e0d0c7216 */ /* 0x000fcc000000000c */
[----:B------:R-:W2:Y:S02]  /*71b0*/  ATOM.E.CAS.STRONG.GPU PT, R12, [R4], R13, R12 ;  /* 0x0000000d040c738b */ /* 0x000ea400001ee10c */
[----:B--2---:R-:W-:Y:S02]  /*71c0*/  ISETP.NE.U32.AND P4, PT, R12, R13, PT ;  /* 0x0000000d0c00720c */ /* 0x004fe40003f85070 */
[----:B------:R-:W-:-:S11]  /*71d0*/  MOV R13, R12 ;  /* 0x0000000c000d7202 */ /* 0x000fd60000000f00 */
[----:B------:R-:W-:Y:S05]  /*71e0*/  @P4 BRA `(.L_x_1179) ;  /* 0xfffffffc00e84947 */ /* 0x000fea000383ffff */
.L_x_1178:
[----:B------:R-:W-:Y:S05]  /*71f0*/  BSYNC.RECONVERGENT B1 ;  /* 0x0000000000017941 */ /* 0x000fea0003800200 */
.L_x_1177:
        /* <DEDUP_REMOVED lines=12> */
.L_x_1182:
[----:B-----5:R-:W-:-:S05]  /*72c0*/  HADD2.BF16_V2 R12, R13, R65.H0_H0 ;  /* 0x200000410d0c7230 */ /* 0x020fca0000200000 */
[----:B------:R-:W-:-:S06]  /*72d0*/  PRMT R12, R13, R14, R12 ;  /* 0x0000000e0d0c7216 */ /* 0x000fcc000000000c */
[----:B------:R-:W2:Y:S02]  /*72e0*/  ATOM.E.CAS.STRONG.GPU PT, R12, [R4], R13, R12 ;  /* 0x0000000d040c738b */ /* 0x000ea400001ee10c */
[----:B--2---:R-:W-:Y:S02]  /*72f0*/  ISETP.NE.U32.AND P0, PT, R12, R13, PT ;  /* 0x0000000d0c00720c */ /* 0x004fe40003f05070 */
[----:B------:R-:W-:-:S11]  /*7300*/  MOV R13, R12 ;  /* 0x0000000c000d7202 */ /* 0x000fd60000000f00 */
[----:B------:R-:W-:Y:S05]  /*7310*/  @P0 BRA `(.L_x_1182) ;  /* 0xfffffffc00e80947 */ /* 0x000fea000383ffff */
.L_x_1181:
[----:B------:R-:W-:Y:S05]  /*7320*/  BSYNC.RECONVERGENT B1 ;  /* 0x0000000000017941 */ /* 0x000fea0003800200 */
.L_x_1180:
        /* <DEDUP_REMOVED lines=11> */
.L_x_1183:
[----:B-----5:R-:W-:-:S05]  /*73e0*/  HADD2.BF16_V2 R4, R5, R8.H0_H0 ;  /* 0x2000000805047230 */ /* 0x020fca0000200000 */
[----:B------:R-:W-:-:S06]  /*73f0*/  PRMT R4, R5, R12, R4 ;  /* 0x0000000c05047216 */ /* 0x000fcc0000000004 */
[----:B------:R-:W2:Y:S02]  /*7400*/  ATOM.E.CAS.STRONG.GPU PT, R4, [R2], R5, R4 ;  /* 0x000000050204738b */ /* 0x000ea400001ee104 */
[----:B--2---:R-:W-:Y:S02]  /*7410*/  ISETP.NE.U32.AND P0, PT, R4, R5, PT ;  /* 0x000000050400720c */ /* 0x004fe40003f05070 */
[----:B------:R-:W-:-:S11]  /*7420*/  MOV R5, R4 ;  /* 0x0000000400057202 */ /* 0x000fd60000000f00 */
[----:B------:R-:W-:Y:S05]  /*7430*/  @P0 BRA `(.L_x_1183) ;  /* 0xfffffffc00e80947 */ /* 0x000fea000383ffff */
.L_x_1173:
[----:B------:R-:W-:Y:S05]  /*7440*/  BSYNC.RECONVERGENT B0 ;  /* 0x0000000000007941 */ /* 0x000fea0003800200 */
.L_x_1172:
        /* <DEDUP_REMOVED lines=28> */
.L_x_1188:
[----:B-----5:R-:W-:-:S05]  /*7610*/  HADD2.BF16_V2 R4, R5, R34.H0_H0 ;  /* 0x2000002205047230 */ /* 0x020fca0000200000 */
[----:B------:R-:W-:-:S06]  /*7620*/  PRMT R4, R5, R8, R4 ;  /* 0x0000000805047216 */ /* 0x000fcc0000000004 */
[----:B------:R-:W2:Y:S02]  /*7630*/  ATOM.E.CAS.STRONG.GPU PT, R4, [R2], R5, R4 ;  /* 0x000000050204738b */ /* 0x000ea400001ee104 */
[----:B--2---:R-:W-:Y:S02]  /*7640*/  ISETP.NE.U32.AND P5, PT, R4, R5, PT ;  /* 0x000000050400720c */ /* 0x004fe40003fa5070 */
[----:B------:R-:W-:-:S11]  /*7650*/  MOV R5, R4 ;  /* 0x0000000400057202 */ /* 0x000fd60000000f00 */
[----:B------:R-:W-:Y:S05]  /*7660*/  @P5 BRA `(.L_x_1188) ;  /* 0xfffffffc00e85947 */ /* 0x000fea000383ffff */
.L_x_1187:
[----:B------:R-:W-:Y:S05]  /*7670*/  BSYNC.RECONVERGENT B1 ;  /* 0x0000000000017941 */ /* 0x000fea0003800200 */
.L_x_1186:
        /* <DEDUP_REMOVED lines=12> */
.L_x_1191:
[----:B-----5:R-:W-:-:S05]  /*7740*/  HADD2.BF16_V2 R8, R13, R68.H0_H0 ;  /* 0x200000440d087230 */ /* 0x020fca0000200000 */
[----:B------:R-:W-:-:S06]  /*7750*/  PRMT R8, R13, R12, R8 ;  /* 0x0000000c0d087216 */ /* 0x000fcc0000000008 */
[----:B------:R-:W2:Y:S02]  /*7760*/  ATOM.E.CAS.STRONG.GPU PT, R8, [R4], R13, R8 ;  /* 0x0000000d0408738b */ /* 0x000ea400001ee108 */
[----:B--2---:R-:W-:Y:S02]  /*7770*/  ISETP.NE.U32.AND P4, PT, R8, R13, PT ;  /* 0x0000000d0800720c */ /* 0x004fe40003f85070 */
[----:B------:R-:W-:-:S11]  /*7780*/  MOV R13, R8 ;  /* 0x00000008000d7202 */ /* 0x000fd60000000f00 */
[----:B------:R-:W-:Y:S05]  /*7790*/  @P4 BRA `(.L_x_1191) ;  /* 0xfffffffc00e84947 */ /* 0x000fea000383ffff */
.L_x_1190:
[----:B------:R-:W-:Y:S05]  /*77a0*/  BSYNC.RECONVERGENT B1 ;  /* 0x0000000000017941 */ /* 0x000fea0003800200 */
.L_x_1189:
        /* <DEDUP_REMOVED lines=12> */
.L_x_1194:
[----:B-----5:R-:W-:-:S05]  /*7870*/  HADD2.BF16_V2 R8, R13, R33.H0_H0 ;  /* 0x200000210d087230 */ /* 0x020fca0000200000 */
[----:B------:R-:W-:-:S06]  /*7880*/  PRMT R8, R13, R12, R8 ;  /* 0x0000000c0d087216 */ /* 0x000fcc0000000008 */
[----:B------:R-:W2:Y:S02]  /*7890*/  ATOM.E.CAS.STRONG.GPU PT, R8, [R4], R13, R8 ;  /* 0x0000000d0408738b */ /* 0x000ea400001ee108 */
[----:B--2---:R-:W-:Y:S02]  /*78a0*/  ISETP.NE.U32.AND P0, PT, R8, R13, PT ;  /* 0x0000000d0800720c */ /* 0x004fe40003f05070 */
[----:B------:R-:W-:-:S11]  /*78b0*/  MOV R13, R8 ;  /* 0x00000008000d7202 */ /* 0x000fd60000000f00 */
[----:B------:R-:W-:Y:S05]  /*78c0*/  @P0 BRA `(.L_x_1194) ;  /* 0xfffffffc00e80947 */ /* 0x000fea000383ffff */
.L_x_1193:
[----:B------:R-:W-:Y:S05]  /*78d0*/  BSYNC.RECONVERGENT B1 ;  /* 0x0000000000017941 */ /* 0x000fea0003800200 */
.L_x_1192:
        /* <DEDUP_REMOVED lines=11> */
.L_x_1195:
[----:B-----5:R-:W-:-:S05]  /*7990*/  HADD2.BF16_V2 R4, R5, R7.H0_H0 ;  /* 0x2000000705047230 */ /* 0x020fca0000200000 */
[----:B------:R-:W-:-:S06]  /*79a0*/  PRMT R4, R5, R8, R4 ;  /* 0x0000000805047216 */ /* 0x000fcc0000000004 */
[----:B------:R-:W2:Y:S02]  /*79b0*/  ATOM.E.CAS.STRONG.GPU PT, R4, [R2], R5, R4 ;  /* 0x000000050204738b */ /* 0x000ea400001ee104 */
[----:B--2---:R-:W-:Y:S02]  /*79c0*/  ISETP.NE.U32.AND P0, PT, R4, R5, PT ;  /* 0x000000050400720c */ /* 0x004fe40003f05070 */
[----:B------:R-:W-:-:S11]  /*79d0*/  MOV R5, R4 ;  /* 0x0000000400057202 */ /* 0x000fd60000000f00 */
[----:B------:R-:W-:Y:S05]  /*79e0*/  @P0 BRA `(.L_x_1195) ;  /* 0xfffffffc00e80947 */ /* 0x000fea000383ffff */
.L_x_1185:
[----:B------:R-:W-:Y:S05]  /*79f0*/  BSYNC.RECONVERGENT B0 ;  /* 0x0000000000007941 */ /* 0x000fea0003800200 */
.L_x_1184:
        /* <DEDUP_REMOVED lines=26> */
.L_x_1200:
[----:B-----5:R-:W-:-:S05]  /*7ba0*/  HADD2.BF16_V2 R4, R5, R31.H0_H0 ;  /* 0x2000001f05047230 */ /* 0x020fca0000200000 */
[----:B------:R-:W-:-:S06]  /*7bb0*/  PRMT R4, R5, R8, R4 ;  /* 0x0000000805047216 */ /* 0x000fcc0000000004 */
[----:B------:R-:W2:Y:S02]  /*7bc0*/  ATOM.E.CAS.STRONG.GPU PT, R4, [R2], R5, R4 ;  /* 0x000000050204738b */ /* 0x000ea400001ee104 */
[----:B--2---:R-:W-:Y:S02]  /*7bd0*/  ISETP.NE.U32.AND P5, PT, R4, R5, PT ;  /* 0x000000050400720c */ /* 0x004fe40003fa5070 */
[----:B------:R-:W-:-:S11]  /*7be0*/  MOV R5, R4 ;  /* 0x0000000400057202 */ /* 0x000fd60000000f00 */
[----:B------:R-:W-:Y:S05]  /*7bf0*/  @P5 BRA `(.L_x_1200) ;  /* 0xfffffffc00e85947 */ /* 0x000fea000383ffff */
.L_x_1199:
[----:B------:R-:W-:Y:S05]  /*7c00*/  BSYNC.RECONVERGENT B1 ;  /* 0x0000000000017941 */ /* 0x000fea0003800200 */
.L_x_1198:
        /* <DEDUP_REMOVED lines=12> */
.L_x_1203:
[----:B-----5:R-:W-:-:S05]  /*7cd0*/  HADD2.BF16_V2 R8, R13, R40.H0_H0 ;  /* 0x200000280d087230 */ /* 0x020fca0000200000 */
[----:B------:R-:W-:-:S06]  /*7ce0*/  PRMT R8, R13, R12, R8 ;  /* 0x0000000c0d087216 */ /* 0x000fcc0000000008 */
[----:B------:R-:W2:Y:S02]  /*7cf0*/  ATOM.E.CAS.STRONG.GPU PT, R8, [R4], R13, R8 ;  /* 0x0000000d0408738b */ /* 0x000ea400001ee108 */
[----:B--2---:R-:W-:Y:S02]  /*7d00*/  ISETP.NE.U32.AND P4, PT, R8, R13, PT ;  /* 0x0000000d0800720c */ /* 0x004fe40003f85070 */
[----:B------:R-:W-:-:S11]  /*7d10*/  MOV R13, R8 ;  /* 0x00000008000d7202 */ /* 0x000fd60000000f00 */
[----:B------:R-:W-:Y:S05]  /*7d20*/  @P4 BRA `(.L_x_1203) ;  /* 0xfffffffc00e84947 */ /* 0x000fea000383ffff */
.L_x_1202:
[----:B------:R-:W-:Y:S05]  /*7d30*/  BSYNC.RECONVERGENT B1 ;  /* 0x0000000000017941 */ /* 0x000fea0003800200 */
.L_x_1201:
        /* <DEDUP_REMOVED lines=12> */
.L_x_1206:
[----:B-----5:R-:W-:-:S05]  /*7e00*/  HADD2.BF16_V2 R8, R13, R43.H0_H0 ;  /* 0x2000002b0d087230 */ /* 0x020fca0000200000 */
[----:B------:R-:W-:-:S06]  /*7e10*/  PRMT R8, R13, R12, R8 ;  /* 0x0000000c0d087216 */ /* 0x000fcc0000000008 */
[----:B------:R-:W2:Y:S02]  /*7e20*/  ATOM.E.CAS.STRONG.GPU PT, R8, [R4], R13, R8 ;  /* 0x0000000d0408738b */ /* 0x000ea400001ee108 */
[----:B--2---:R-:W-:Y:S02]  /*7e30*/  ISETP.NE.U32.AND P0, PT, R8, R13, PT ;  /* 0x0000000d0800720c */ /* 0x004fe40003f05070 */
[----:B------:R-:W-:-:S11]  /*7e40*/  MOV R13, R8 ;  /* 0x00000008000d7202 */ /* 0x000fd60000000f00 */
[----:B------:R-:W-:Y:S05]  /*7e50*/  @P0 BRA `(.L_x_1206) ;  /* 0xfffffffc00e80947 */ /* 0x000fea000383ffff */
.L_x_1205:
[----:B------:R-:W-:Y:S05]  /*7e60*/  BSYNC.RECONVERGENT B1 ;  /* 0x0000000000017941 */ /* 0x000fea0003800200 */
.L_x_1204:
        /* <DEDUP_REMOVED lines=11> */
.L_x_1207:
[----:B-----5:R-:W-:-:S05]  /*7f20*/  HADD2.BF16_V2 R4, R5, R7.H0_H0 ;  /* 0x2000000705047230 */ /* 0x020fca0000200000 */
[----:B------:R-:W-:-:S06]  /*7f30*/  PRMT R4, R5, R8, R4 ;  /* 0x0000000805047216 */ /* 0x000fcc0000000004 */
[----:B------:R-:W2:Y:S02]  /*7f40*/  ATOM.E.CAS.STRONG.GPU PT, R4, [R2], R5, R4 ;  /* 0x000000050204738b */ /* 0x000ea400001ee104 */
[----:B--2---:R-:W-:Y:S02]  /*7f50*/  ISETP.NE.U32.AND P0, PT, R4, R5, PT ;  /* 0x000000050400720c */ /* 0x004fe40003f05070 */
[----:B------:R-:W-:-:S11]  /*7f60*/  MOV R5, R4 ;  /* 0x0000000400057202 */ /* 0x000fd60000000f00 */
[----:B------:R-:W-:Y:S05]  /*7f70*/  @P0 BRA `(.L_x_1207) ;  /* 0xfffffffc00e80947 */ /* 0x000fea000383ffff */
.L_x_1197:
[----:B------:R-:W-:Y:S05]  /*7f80*/  BSYNC.RECONVERGENT B0 ;  /* 0x0000000000007941 */ /* 0x000fea0003800200 */
.L_x_1196:
        /* <DEDUP_REMOVED lines=19> */
[----:B-1----:R-:W-:Y:S01]  /*80c0*/  HFMA2 R4, -RZ, RZ, 0, 0.19775390625 ;  /* 0x00003254ff047431 */ /* 0x002fe200000001ff */
[----:B------:R-:W-:Y:S01]  /*80d0*/  LOP3.LUT R0, R11, 0x2, RZ, 0xc0, !PT ;  /* 0x000000020b007812 */ /* 0x000fe200078ec0ff */
[----:B------:R-:W-:Y:S02]  /*80e0*/  FMUL R28, R7, R28 ;  /* 0x0000001c071c7220 */ /* 0x000fe40000400000 */
[----:B------:R0:W5:Y:S01]  /*80f0*/  LD.E R5, desc[UR14][R2.64] ;  /* 0x0000000e02057980 */ /* 0x000162000c101900 */
[----:B------:R-:W-:Y:S02]  /*8100*/  ISETP.EQ.U32.AND P5, PT, R0, RZ, PT ;  /* 0x000000ff0000720c */ /* 0x000fe40003fa2070 */
[----:B------:R-:W-:Y:S02]  /*8110*/  F2FP.BF16.F32.PACK_AB R28, RZ, R28 ;  /* 0x0000001cff1c723e */ /* 0x000fe400000010ff */
[----:B------:R-:W-:-:S09]  /*8120*/  SEL R4, R4, 0x7610, P5 ;  /* 0x0000761004047807 */ /* 0x000fd20002800000 */
.L_x_1212:
[----:B-----5:R-:W-:-:S05]  /*8130*/  HADD2.BF16_V2 R0, R5, R28.H0_H0 ;  /* 0x2000001c05007230 */ /* 0x020fca0000200000 */
[----:B------:R-:W-:-:S06]  /*8140*/  PRMT R0, R5, R4, R0 ;  /* 0x0000000405007216 */ /* 0x000fcc0000000000 */
[----:B------:R-:W2:Y:S02]  /*8150*/  ATOM.E.CAS.STRONG.GPU PT, R0, [R2], R5, R0 ;  /* 0x000000050200738b */ /* 0x000ea400001ee100 */
[----:B--2---:R-:W-:Y:S02]  /*8160*/  ISETP.NE.U32.AND P5, PT, R0, R5, PT ;  /* 0x000000050000720c */ /* 0x004fe40003fa5070 */
[----:B------:R-:W-:-:S11]  /*8170*/  MOV R5, R0 ;  /* 0x0000000000057202 */ /* 0x000fd60000000f00 */
[----:B------:R-:W-:Y:S05]  /*8180*/  @P5 BRA `(.L_x_1212) ;  /* 0xfffffffc00e85947 */ /* 0x000fea000383ffff */
.L_x_1211:
[----:B------:R-:W-:Y:S05]  /*8190*/  BSYNC.RECONVERGENT B1 ;  /* 0x0000000000017941 */ /* 0x000fea0003800200 */
.L_x_1210:
        /* <DEDUP_REMOVED lines=12> */
.L_x_1215:
[----:B-----5:R-:W-:-:S05]  /*8260*/  HADD2.BF16_V2 R0, R9, R30.H0_H0 ;  /* 0x2000001e09007230 */ /* 0x020fca0000200000 */
[----:B------:R-:W-:-:S06]  /*8270*/  PRMT R0, R9, R6, R0 ;  /* 0x0000000609007216 */ /* 0x000fcc0000000000 */
[----:B------:R-:W2:Y:S02]  /*8280*/  ATOM.E.CAS.STRONG.GPU PT, R0, [R4], R9, R0 ;  /* 0x000000090400738b */ /* 0x000ea400001ee100 */
[----:B--2---:R-:W-:Y:S02]  /*8290*/  ISETP.NE.U32.AND P4, PT, R0, R9, PT ;  /* 0x000000090000720c */ /* 0x004fe40003f85070 */
[----:B------:R-:W-:-:S11]  /*82a0*/  MOV R9, R0 ;  /* 0x0000000000097202 */ /* 0x000fd60000000f00 */
[----:B------:R-:W-:Y:S05]  /*82b0*/  @P4 BRA `(.L_x_1215) ;  /* 0xfffffffc00e84947 */ /* 0x000fea000383ffff */
.L_x_1214:
[----:B------:R-:W-:Y:S05]  /*82c0*/  BSYNC.RECONVERGENT B1 ;  /* 0x0000000000017941 */ /* 0x000fea0003800200 */
.L_x_1213:
        /* <DEDUP_REMOVED lines=12> */
.L_x_1218:
[----:B-----5:R-:W-:-:S05]  /*8390*/  HADD2.BF16_V2 R0, R9, R29.H0_H0 ;  /* 0x2000001d09007230 */ /* 0x020fca0000200000 */
[----:B------:R-:W-:-:S06]  /*83a0*/  PRMT R0, R9, R6, R0 ;  /* 0x0000000609007216 */ /* 0x000fcc0000000000 */
[----:B------:R-:W2:Y:S02]  /*83b0*/  ATOM.E.CAS.STRONG.GPU PT, R0, [R4], R9, R0 ;  /* 0x000000090400738b */ /* 0x000ea400001ee100 */
[----:B--2---:R-:W-:Y:S02]  /*83c0*/  ISETP.NE.U32.AND P0, PT, R0, R9, PT ;  /* 0x000000090000720c */ /* 0x004fe40003f05070 */
[----:B------:R-:W-:-:S11]  /*83d0*/  MOV R9, R0 ;  /* 0x0000000000097202 */ /* 0x000fd60000000f00 */
[----:B------:R-:W-:Y:S05]  /*83e0*/  @P0 BRA `(.L_x_1218) ;  /* 0xfffffffc00e80947 */ /* 0x000fea000383ffff */
.L_x_1217:
[----:B------:R-:W-:Y:S05]  /*83f0*/  BSYNC.RECONVERGENT B1 ;  /* 0x0000000000017941 */ /* 0x000fea0003800200 */
.L_x_1216:
[----:B------:R-:W-:Y:S05]  /*8400*/  @P3 BRA `(.L_x_1209) ;  /* 0x0000000000403947 */ /* 0x000fea0003800000 */
[----:B------:R-:W-:Y:S01]  /*8410*/  IADD3 R11, P0, PT, R11, 0x6, RZ ;  /* 0x000000060b0b7810 */ /* 0x000fe20007f1e0ff */
[----:B------:R-:W-:Y:S01]  /*8420*/  FMUL R7, R7, R60 ;  /* 0x0000003c07077220 */ /* 0x000fe20000400000 */
[----:B-1----:R-:W-:Y:S02]  /*8430*/  MOV R4, 0x3254 ;  /* 0x0000325400047802 */ /* 0x002fe40000000f00 */
[----:B0-----:R-:W-:Y:S02]  /*8440*/  IADD3.X R3, PT, PT, RZ, R3, RZ, P0, !PT ;  /* 0x00000003ff037210 */ /* 0x001fe400007fe4ff */
[C---:B------:R-:W-:Y:S02]  /*8450*/  LOP3.LUT R2, R11.reuse, 0xfffffffd, RZ, 0xc0, !PT ;  /* 0xfffffffd0b027812 */ /* 0x040fe400078ec0ff */
[----:B------:R-:W-:Y:S02]  /*8460*/  LOP3.LUT R0, R11, 0x2, RZ, 0xc0, !PT ;  /* 0x000000020b007812 */ /* 0x000fe400078ec0ff */
[----:B------:R-:W-:Y:S01]  /*8470*/  F2FP.BF16.F32.PACK_AB R7, RZ, R7 ;  /* 0x00000007ff07723e */ /* 0x000fe200000010ff */
[----:B------:R0:W5:Y:S01]  /*8480*/  LD.E R5, desc[UR14][R2.64] ;  /* 0x0000000e02057980 */ /* 0x000162000c101900 */
[----:B------:R-:W-:-:S04]  /*8490*/  ISETP.EQ.U32.AND P0, PT, R0, RZ, PT ;  /* 0x000000ff0000720c */ /* 0x000fc80003f02070 */
[----:B------:R-:W-:-:S09]  /*84a0*/  SEL R4, R4, 0x7610, P0 ;  /* 0x0000761004047807 */ /* 0x000fd20000000000 */
.L_x_1219:
[----:B-----5:R-:W-:-:S05]  /*84b0*/  HADD2.BF16_V2 R0, R5, R7.H0_H0 ;  /* 0x2000000705007230 */ /* 0x020fca0000200000 */
[----:B------:R-:W-:-:S06]  /*84c0*/  PRMT R0, R5, R4, R0 ;  /* 0x0000000405007216 */ /* 0x000fcc0000000000 */
[----:B------:R-:W2:Y:S02]  /*84d0*/  ATOM.E.CAS.STRONG.GPU PT, R0, [R2], R5, R0 ;  /* 0x000000050200738b */ /* 0x000ea400001ee100 */
[----:B--2---:R-:W-:Y:S02]  /*84e0*/  ISETP.NE.U32.AND P0, PT, R0, R5, PT ;  /* 0x000000050000720c */ /* 0x004fe40003f05070 */
[----:B------:R-:W-:-:S11]  /*84f0*/  MOV R5, R0 ;  /* 0x0000000000057202 */ /* 0x000fd60000000f00 */
[----:B------:R-:W-:Y:S05]  /*8500*/  @P0 BRA `(.L_x_1219) ;  /* 0xfffffffc00e80947 */ /* 0x000fea000383ffff */
.L_x_1209:
[----:B------:R-:W-:Y:S05]  /*8510*/  BSYNC.RECONVERGENT B0 ;  /* 0x0000000000007941 */ /* 0x000fea0003800200 */
.L_x_1208:
[----:B------:R-:W2:Y:S01]  /*8520*/  LDCU UR5, c[0x0][0x3b0] ;  /* 0x00007600ff0577ac */ /* 0x000ea20008000800 */
[----:B------:R-:W-:-:S04]  /*8530*/  UIADD3 UR4, UPT, UPT, UR4, 0x80, URZ ;  /* 0x0000008004047890 */ /* 0x000fc8000fffe0ff */
[----:B--2---:R-:W-:Y:S01]  /*8540*/  UISETP.GE.AND UP0, UPT, UR4, UR5, UPT ;  /* 0x000000050400728c */ /* 0x004fe2000bf06270 */
[----:B------:R-:W-:Y:S08]  /*8550*/  BAR.SYNC.DEFER_BLOCKING 0x0 ;  /* 0x0000000000007b1d */ /* 0x000ff00000010000 */
[----:B------:R-:W-:Y:S05]  /*8560*/  BRA.U !UP0, `(.L_x_1220) ;  /* 0xffffff7d08b07547 */ /* 0x000fea000b83ffff */
[----:B------:R-:W-:Y:S05]  /*8570*/  EXIT ;  /* 0x000000000000794d */ /* 0x000fea0003800000 */
.L_x_1221:
        /* <DEDUP_REMOVED lines=16> */
.L_x_3886:


//--------------------- .text._Z28moe_gate_up_optimized_kernelI13__nv_bfloat16Lb1EEvPKT_S3_S3_PKiS5_Pfiii --------------------------
	.section	.text._Z28moe_gate_up_optimized_kernelI13__nv_bfloat16Lb1EEvPKT_S3_S3_PKiS5_Pfiii,"ax",@progbits
	.align	128
        .global         _Z28moe_gate_up_optimized_kernelI13__nv_bfloat16Lb1EEvPKT_S3_S3_PKiS5_Pfiii
        .type           _Z28moe_gate_up_optimized_kernelI13__nv_bfloat16Lb1EEvPKT_S3_S3_PKiS5_Pfiii,@function
        .size           _Z28moe_gate_up_optimized_kernelI13__nv_bfloat16Lb1EEvPKT_S3_S3_PKiS5_Pfiii,(.L_x_3854 - _Z28moe_gate_up_optimized_kernelI13__nv_bfloat16Lb1EEvPKT_S3_S3_PKiS5_Pfiii)
        .other          _Z28moe_gate_up_optimized_kernelI13__nv_bfloat16Lb1EEvPKT_S3_S3_PKiS5_Pfiii,@"STO_CUDA_ENTRY STV_DEFAULT"
_Z28moe_gate_up_optimized_kernelI13__nv_bfloat16Lb1EEvPKT_S3_S3_PKiS5_Pfiii:
.text._Z28moe_gate_up_optimized_kernelI13__nv_bfloat16Lb1EEvPKT_S3_S3_PKiS5_Pfiii:
        /* <DEDUP_REMOVED lines=51> */
[----:B0-----:R-:W-:Y:S01]  /*0330*/  MOV R3, UR13 ;  /* 0x0000000d00037c02 */ /* 0x001fe20008000f00 */
        /* <DEDUP_REMOVED lines=13> */
[----:B------:R-:W-:-:S02]  /*0410*/  IADD3 R6, PT, PT, R0, 0x5, RZ ;  /* 0x0000000500067810 */ /* 0x000fc40007ffe0ff */
[C---:B------:R-:W-:Y:S02]  /*0420*/  IADD3 R7, PT, PT, R0.reuse, 0x6, RZ ;  /* 0x0000000600077810 */ /* 0x040fe40007ffe0ff */
[----:B------:R-:W-:-:S07]  /*0430*/  IADD3 R8, PT, PT, R0, 0x7, RZ ;  /* 0x0000000700087810 */ /* 0x000fce0007ffe0ff */
.L_x_1468:
[----:B012---:R-:W0:Y:S01]  /*0440*/  LDC.64 R12, c[0x0][0x3b0] ;  /* 0x0000ec00ff0c7b82 */ /* 0x007e220000000a00 */
[----:B---34-:R-:W-:Y:S01]  /*0450*/  IADD3 R10, PT, PT, RZ, -UR4, RZ ;  /* 0x80000004ff0a7c10 */ /* 0x018fe2000fffe0ff */
[----:B------:R-:W-:Y:S01]  /*0460*/  HFMA2 R124, -RZ, RZ, 0, 0 ;  /* 0x00000000ff7c7431 */ /* 0x000fe200000001ff */
[----:B------:R-:W-:Y:S01]  /*0470*/  CS2R R82, SRZ ;  /* 0x0000000000527805 */ /* 0x000fe2000001ff00 */
[----:B------:R-:W-:Y:S01]  /*0480*/  HFMA2 R118, -RZ, RZ, 0, 0 ;  /* 0x00000000ff767431 */ /* 0x000fe200000001ff */
[----:B------:R-:W-:Y:S01]  /*0490*/  CS2R R104, SRZ ;  /* 0x0000000000687805 */ /* 0x000fe2000001ff00 */
[----:B------:R-:W-:Y:S01]  /*04a0*/  HFMA2 R58, -RZ, RZ, 0, 0 ;  /* 0x00000000ff3a7431 */ /* 0x000fe200000001ff */
[----:B------:R-:W-:Y:S01]  /*04b0*/  CS2R R74, SRZ ;  /* 0x00000000004a7805 */ /* 0x000fe2000001ff00 */
[----:B------:R-:W-:Y:S01]  /*04c0*/  HFMA2 R30, -RZ, RZ, 0, 0 ;  /* 0x00000000ff1e7431 */ /* 0x000fe200000001ff */
[----:B------:R-:W-:Y:S02]  /*04d0*/  CS2R R102, SRZ ;  /* 0x0000000000667805 */ /* 0x000fe4000001ff00 */
[----:B------:R-:W-:-:S02]  /*04e0*/  CS2R R94, SRZ ;  /* 0x00000000005e7805 */ /* 0x000fc4000001ff00 */
[----:B------:R-:W-:Y:S02]  /*04f0*/  CS2R R114, SRZ ;  /* 0x0000000000727805 */ /* 0x000fe4000001ff00 */
[----:B------:R-:W-:Y:S02]  /*0500*/  CS2R R112, SRZ ;  /* 0x0000000000707805 */ /* 0x000fe4000001ff00 */
[----:B------:R-:W-:Y:S02]  /*0510*/  CS2R R56, SRZ ;  /* 0x0000000000387805 */ /* 0x000fe4000001ff00 */
[----:B------:R-:W-:Y:S02]  /*0520*/  CS2R R36, SRZ ;  /* 0x0000000000247805 */ /* 0x000fe4000001ff00 */
[----:B------:R-:W-:Y:S02]  /*0530*/  CS2R R24, SRZ ;  /* 0x0000000000187805 */ /* 0x000fe4000001ff00 */
[----:B------:R-:W-:-:S02]  /*0540*/  CS2R R26, SRZ ;  /* 0x00000000001a7805 */ /* 0x000fc4000001ff00 */
[----:B------:R-:W-:Y:S02]  /*0550*/  CS2R R70, SRZ ;  /* 0x0000000000467805 */ /* 0x000fe4000001ff00 */
[----:B------:R-:W-:Y:S02]  /*0560*/  CS2R R68, SRZ ;  /* 0x0000000000447805 */ /* 0x000fe4000001ff00 */
[----:B------:R-:W-:Y:S02]  /*0570*/  CS2R R28, SRZ ;  /* 0x00000000001c7805 */ /* 0x000fe4000001ff00 */
[----:B------:R-:W-:Y:S02]  /*0580*/  CS2R R84, SRZ ;  /* 0x0000000000547805 */ /* 0x000fe4000001ff00 */
[----:B------:R-:W-:Y:S02]  /*0590*/  MOV R100, RZ ;  /* 0x000000ff00647202 */ /* 0x000fe40000000f00 */
[----:B------:R-:W-:-:S02]  /*05a0*/  CS2R R106, SRZ ;  /* 0x00000000006a7805 */ /* 0x000fc4000001ff00 */
[----:B------:R-:W-:Y:S02]  /*05b0*/  CS2R R110, SRZ ;  /* 0x00000000006e7805 */ /* 0x000fe4000001ff00 */
[----:B0-----:R-:W-:Y:S02]  /*05c0*/  ISETP.GE.AND P0, PT, R12, 0x1, PT ;  /* 0x000000010c00780c */ /* 0x001fe40003f06270 */
[----:B------:R-:W-:Y:S02]  /*05d0*/  CS2R R38, SRZ ;  /* 0x0000000000267805 */ /* 0x000fe4000001ff00 */
[----:B------:R-:W-:Y:S02]  /*05e0*/  VIADDMNMX R10, R10, R13, 0x80, PT ;  /* 0x000000800a0a7446 */ /* 0x000fe4000380010d */
[----:B------:R-:W-:Y:S02]  /*05f0*/  CS2R R86, SRZ ;  /* 0x0000000000567805 */ /* 0x000fe4000001ff00 */
[----:B------:R-:W-:-:S02]  /*0600*/  CS2R R108, SRZ ;  /* 0x00000000006c7805 */ /* 0x000fc4000001ff00 */
[----:B------:R-:W-:Y:S02]  /*0610*/  CS2R R116, SRZ ;  /* 0x0000000000747805 */ /* 0x000fe4000001ff00 */
[----:B------:R-:W-:Y:S02]  /*0620*/  R2UR UR13, R10 ;  /* 0x000000000a0d72ca */ /* 0x000fe400000e0000 */
[----:B------:R-:W-:Y:S02]  /*0630*/  CS2R R88, SRZ ;  /* 0x0000000000587805 */ /* 0x000fe4000001ff00 */
[----:B------:R-:W-:Y:S02]  /*0640*/  CS2R R72, SRZ ;  /* 0x0000000000487805 */ /* 0x000fe4000001ff00 */
[----:B------:R-:W-:Y:S02]  /*0650*/  CS2R R78, SRZ ;  /* 0x00000000004e7805 */ /* 0x000fe4000001ff00 */
[----:B------:R-:W-:-:S02]  /*0660*/  MOV R121, RZ ;  /* 0x000000ff00797202 */ /* 0x000fc40000000f00 */
[----:B------:R-:W-:Y:S02]  /*0670*/  CS2R R92, SRZ ;  /* 0x00000000005c7805 */ /* 0x000fe4000001ff00 */
[----:B------:R-:W-:Y:S02]  /*0680*/  CS2R R76, SRZ ;  /* 0x00000000004c7805 */ /* 0x000fe4000001ff00 */
[----:B------:R-:W-:Y:S02]  /*0690*/  CS2R R44, SRZ ;  /* 0x00000000002c7805 */ /* 0x000fe4000001ff00 */
[----:B------:R-:W-:Y:S02]  /*06a0*/  MOV R46, RZ ;  /* 0x000000ff002e7202 */ /* 0x000fe40000000f00 */
[----:B------:R-:W-:Y:S02]  /*06b0*/  CS2R R90, SRZ ;  /* 0x00000000005a7805 */ /* 0x000fe4000001ff00 */
[----:B------:R-:W-:Y:S01]  /*06c0*/  MOV R81, RZ ;  /* 0x000000ff00517202 */ /* 0x000fe20000000f00 */
[----:B------:R-:W-:Y:S06]  /*06d0*/  @!P0 BRA `(.L_x_1222) ;  /* 0x0000009c00788947 */ /* 0x000fec0003800000 */
[----:B------:R-:W-:Y:S01]  /*06e0*/  MOV R82, RZ ;  /* 0x000000ff00527202 */ /* 0x000fe20000000f00 */
[----:B------:R-:W-:-:S06]  /*06f0*/  UMOV UR5, URZ ;  /* 0x000000ff00057c82 */ /* 0x000fcc0008000000 */
.L_x_1249:
        /* <DEDUP_REMOVED lines=8> */
.L_x_1236:
[----:B0-2---:R-:W0:Y:S01]  /*0780*/  S2R R17, SR_TID.X ;  /* 0x0000000000117919 */ /* 0x005e220000002100 */
[----:B------:R-:W-:Y:S01]  /*0790*/  SHF.R.U32.HI R14, RZ, 0x3, R12 ;  /* 0x00000003ff0e7819 */ /* 0x000fe2000001160c */
[----:B------:R-:W-:Y:S01]  /*07a0*/  BSSY.RECONVERGENT B1, `(.L_x_1225) ;  /* 0x0000068000017945 */ /* 0x000fe20003800200 */
[----:B01----:R-:W-:-:S04]  /*07b0*/  SHF.L.U32 R10, R17, 0x2, RZ ;  /* 0x00000002110a7819 */ /* 0x003fc800000006ff */
[----:B------:R-:W-:-:S04]  /*07c0*/  LOP3.LUT R13, R10, 0x1c, RZ, 0xc0, !PT ;  /* 0x0000001c0a0d7812 */ /* 0x000fc800078ec0ff */
[----:B------:R-:W-:-:S04]  /*07d0*/  LOP3.LUT R10, R13, 0x3, RZ, 0xfc, !PT ;  /* 0x000000030d0a7812 */ /* 0x000fc800078efcff */
[----:B------:R-:W-:-:S04]  /*07e0*/  ISETP.GE.AND P0, PT, R10, R9, PT ;  /* 0x000000090a00720c */ /* 0x000fc80003f06270 */
[----:B------:R-:W-:-:S13]  /*07f0*/  ISETP.GE.OR P0, PT, R14, UR10, P0 ;  /* 0x0000000a0e007c0c */ /* 0x000fda0008706670 */
[----:B------:R-:W-:Y:S05]  /*0800*/  @P0 BRA `(.L_x_1226) ;  /* 0x00000000007c0947 */ /* 0x000fea0003800000 */
        /* <DEDUP_REMOVED lines=15> */
[----:B------:R-:W-:Y:S02]  /*0900*/  LEA R13, R19, R18, 0x18 ;  /* 0x00000012130d7211 */ /* 0x000fe400078ec0ff */
[----:B------:R-:W-:-:S03]  /*0910*/  SHF.L.U32 R15, R17, 0x4, RZ ;  /* 0x00000004110f7819 */ /* 0x000fc600000006ff */
[----:B------:R-:W-:Y:S01]  /*0920*/  IMAD R13, R14, 0x84, R13 ;  /* 0x000000840e0d7824 */ /* 0x000fe200078e020d */
[----:B------:R-:W-:-:S04]  /*0930*/  LOP3.LUT R14, R15, 0x70, RZ, 0xc0, !PT ;  /* 0x000000700f0e7812 */ /* 0x000fc800078ec0ff */
[----:B------:R-:W-:Y:S02]  /*0940*/  IADD3 R17, PT, PT, R13, R14, RZ ;  /* 0x0000000e0d117210 */ /* 0x000fe40007ffe0ff */
        /* <DEDUP_REMOVED lines=11> */
.L_x_1226:
        /* <DEDUP_REMOVED lines=11> */
.L_x_1231:
        /* <DEDUP_REMOVED lines=8> */
.L_x_1230:
[----:B------:R-:W-:Y:S05]  /*0b30*/  BSYNC.RECONVERGENT B2 ;  /* 0x0000000000027941 */ /* 0x000fea0003800200 */
.L_x_1229:
[----:B------:R-:W-:Y:S05]  /*0b40*/  BRA `(.L_x_1227) ;  /* 0x0000000000b47947 */ /* 0x000fea0003800000 */
.L_x_1228:
[----:B------:R-:W0:Y:S01]  /*0b50*/  LDC R18, c[0x0][0x3b0] ;  /* 0x0000ec00ff127b82 */ /* 0x000e220000000800 */
[----:B------:R-:W-:Y:S02]  /*0b60*/  MOV R14, RZ ;  /* 0x000000ff000e7202 */ /* 0x000fe40000000f00 */
[----:B0-----:R-:W-:-:S07]  /*0b70*/  IADD3 R18, PT, PT, R18, -UR5, RZ ;  /* 0x8000000512127c10 */ /* 0x001fce000fffe0ff */
.L_x_1235:
[-C--:B------:R-:W-:Y:S01]  /*0b80*/  IADD3 R13, PT, PT, R13, R14.reuse, RZ ;  /* 0x0000000e0d0d7210 */ /* 0x080fe20007ffe0ff */
[----:B------:R-:W-:Y:S01]  /*0b90*/  BSSY.RECONVERGENT B2, `(.L_x_1232) ;  /* 0x0000023000027945 */ /* 0x000fe20003800200 */
[----:B------:R-:W-:Y:S02]  /*0ba0*/  MOV R17, R14 ;  /* 0x0000000e00117202 */ /* 0x000fe40000000f00 */
[----:B------:R-:W-:-:S13]  /*0bb0*/  ISETP.GT.AND P0, PT, R18, R13, PT ;  /* 0x0000000d1200720c */ /* 0x000fda0003f04270 */
[----:B01----:R-:W-:Y:S05]  /*0bc0*/  @!P0 BRA `(.L_x_1233) ;  /* 0x0000000000548947 */ /* 0x003fea0003800000 */
[----:B------:R-:W0:Y:S01]  /*0bd0*/  S2R R21, SR_CgaCtaId ;  /* 0x0000000000157919 */ /* 0x000e220000008800 */
[----:B------:R-:W-:Y:S02]  /*0be0*/  MOV R20, 0x400 ;  /* 0x0000040000147802 */ /* 0x000fe40000000f00 */
[----:B------:R-:W-:Y:S02]  /*0bf0*/  SHF.R.U32.HI R19, RZ, 0x3, R12 ;  /* 0x00000003ff137819 */ /* 0x000fe4000001160c */
[----:B------:R-:W-:Y:S02]  /*0c00*/  IADD3 R10, PT, PT, R20, 0xa200, RZ ;  /* 0x0000a200140a7810 */ /* 0x000fe40007ffe0ff */
[----:B------:R-:W-:Y:S02]  /*0c10*/  IADD3 R16, PT, PT, R13, UR5, RZ ;  /* 0x000000050d107c10 */ /* 0x000fe4000fffe0ff */
[----:B0-----:R-:W-:-:S04]  /*0c20*/  LEA R10, R21, R10, 0x18 ;  /* 0x0000000a150a7211 */ /* 0x001fc800078ec0ff */
[----:B------:R-:W-:Y:S02]  /*0c30*/  LEA R22, R19, R10, 0x2 ;  /* 0x0000000a13167211 */ /* 0x000fe400078e10ff */
[----:B------:R-:W0:Y:S03]  /*0c40*/  LDC.64 R10, c[0x0][0x380] ;  /* 0x0000e000ff0a7b82 */ /* 0x000e260000000a00 */
[----:B------:R-:W1:Y:S02]  /*0c50*/  LDS R15, [R22] ;  /* 0x00000000160f7984 */ /* 0x000e640000000800 */
[----:B-1----:R-:W-:-:S04]  /*0c60*/  IMAD R15, R15, UR16, R16 ;  /* 0x000000100f0f7c24 */ /* 0x002fc8000f8e0210 */
[----:B0-----:R-:W-:-:S06]  /*0c70*/  IMAD.WIDE R10, R15, 0x2, R10 ;  /* 0x000000020f0a7825 */ /* 0x001fcc00078e020a */
[----:B------:R-:W2:Y:S01]  /*0c80*/  LDG.E.U16.CONSTANT R10, desc[UR18][R10.64] ;  /* 0x000000120a0a7981 */ /* 0x000ea2000c1e9500 */
[----:B------:R-:W-:Y:S01]  /*0c90*/  LEA R20, R21, R20, 0x18 ;  /* 0x0000001415147211 */ /* 0x000fe200078ec0ff */
[----:B------:R-:W0:Y:S04]  /*0ca0*/  S2R R23, SR_TID.X ;  /* 0x0000000000177919 */ /* 0x000e280000002100 */
[----:B------:R-:W-:-:S05]  /*0cb0*/  IMAD R16, R19, 0x84, R20 ;  /* 0x0000008413107824 */ /* 0x000fca00078e0214 */
[----:B------:R-:W-:Y:S02]  /*0cc0*/  LEA R16, R13, R16, 0x2 ;  /* 0x000000100d107211 */ /* 0x000fe400078e10ff */
[----:B0-----:R-:W-:-:S04]  /*0cd0*/  SHF.L.U32 R23, R23, 0x2, RZ ;  /* 0x0000000217177819 */ /* 0x001fc800000006ff */
[----:B------:R-:W-:Y:S02]  /*0ce0*/  LOP3.LUT R13, R23, 0x1c, RZ, 0xc0, !PT ;  /* 0x0000001c170d7812 */ /* 0x000fe400078ec0ff */
[----:B--2---:R-:W-:-:S05]  /*0cf0*/  SHF.L.U32 R15, R10, 0x10, RZ ;  /* 0x000000100a0f7819 */ /* 0x004fca00000006ff */
[----:B------:R0:W-:Y:S01]  /*0d00*/  STS [R16], R15 ;  /* 0x0000000f10007388 */ /* 0x0001e20000000800 */
[----:B------:R-:W-:Y:S05]  /*0d10*/  BRA `(.L_x_1234) ;  /* 0x0000000000287947 */ /* 0x000fea0003800000 */
.L_x_1233:
        /* <DEDUP_REMOVED lines=10> */
.L_x_1234:
[----:B------:R-:W-:Y:S05]  /*0dc0*/  BSYNC.RECONVERGENT B2 ;  /* 0x0000000000027941 */ /* 0x000fea0003800200 */
.L_x_1232:
[----:B------:R-:W-:Y:S02]  /*0dd0*/  IADD3 R14, PT, PT, R14, 0x1, RZ ;  /* 0x000000010e0e7810 */ /* 0x000fe40007ffe0ff */
[----:B------:R-:W-:Y:S02]  /*0de0*/  IADD3 R11, PT, PT, -R13, 0x20, RZ ;  /* 0x000000200d0b7810 */ /* 0x000fe40007ffe1ff */
[----:B------:R-:W-:Y:S02]  /*0df0*/  ISETP.LT.U32.AND P1, PT, R17, 0x3, PT ;  /* 0x000000031100780c */ /* 0x000fe40003f21070 */
[----:B------:R-:W-:-:S13]  /*0e00*/  ISETP.GE.U32.AND P0, PT, R14, R11, PT ;  /* 0x0000000b0e00720c */ /* 0x000fda0003f06070 */
[----:B------:R-:W-:Y:S05]  /*0e10*/  @!P0 BRA P1, `(.L_x_1235) ;  /* 0xfffffffc00588947 */ /* 0x000fea000083ffff */
.L_x_1227:
[----:B------:R-:W-:Y:S05]  /*0e20*/  BSYNC.RECONVERGENT B1 ;  /* 0x0000000000017941 */ /* 0x000fea0003800200 */
.L_x_1225:
[C---:B------:R-:W-:Y:S02]  /*0e30*/  ISETP.GE.U32.AND P0, PT, R12.reuse, 0x100, PT ;  /* 0x000001000c00780c */ /* 0x040fe40003f06070 */
[----:B------:R-:W-:-:S11]  /*0e40*/  IADD3 R12, PT, PT, R12, 0x100, RZ ;  /* 0x000001000c0c7810 */ /* 0x000fd60007ffe0ff */
[----:B------:R-:W-:Y:S05]  /*0e50*/  @!P0 BRA `(.L_x_1236) ;  /* 0xfffffff800488947 */ /* 0x000fea000383ffff */
.L_x_1224:
[----:B------:R-:W-:Y:S05]  /*0e60*/  BSYNC.RECONVERGENT B0 ;  /* 0x0000000000007941 */ /* 0x000fea0003800200 */
.L_x_1223:
[----:B------:R-:W3:Y:S01]  /*0e70*/  S2R R12, SR_TID.X ;  /* 0x00000000000c7919 */ /* 0x000ee20000002100 */
[----:B------:R-:W-:Y:S01]  /*0e80*/  BSSY.RECONVERGENT B0, `(.L_x_1237) ;  /* 0x000004b000007945 */ /* 0x000fe20003800200 */
.L_x_1242:
[----:B--2---:R-:W2:Y:S01]  /*0e90*/  S2R R13, SR_TID.X ;  /* 0x00000000000d7919 */ /* 0x004ea20000002100 */
[----:B0--3--:R-:W-:Y:S01]  /*0ea0*/  SHF.R.U32.HI R16, RZ, 0x5, R12 ;  /* 0x00000005ff107819 */ /* 0x009fe2000001160c */
[----:B------:R-:W-:Y:S01]  /*0eb0*/  BSSY.RECONVERGENT B1, `(.L_x_1238) ;  /* 0x0000044000017945 */ /* 0x000fe20003800200 */
[----:B--2---:R-:W-:-:S04]  /*0ec0*/  SHF.L.U32 R14, R13, 0x2, RZ ;  /* 0x000000020d0e7819 */ /* 0x004fc800000006ff */
[----:B------:R-:W-:-:S04]  /*0ed0*/  LOP3.LUT R14, R14, 0x7c, RZ, 0xc0, !PT ;  /* 0x0000007c0e0e7812 */ /* 0x000fc800078ec0ff */
[----:B-1----:R-:W-:-:S04]  /*0ee0*/  LOP3.LUT R10, R14, 0x3, RZ, 0xfc, !PT ;  /* 0x000000030e0a7812 */ /* 0x002fc800078efcff */
[----:B------:R-:W-:-:S04]  /*0ef0*/  ISETP.GE.AND P0, PT, R10, UR13, PT ;  /* 0x0000000d0a007c0c */ /* 0x000fc8000bf06270 */
[----:B------:R-:W-:-:S13]  /*0f00*/  ISETP.LT.AND P0, PT, R16, R9, !P0 ;  /* 0x000000091000720c */ /* 0x000fda0004701270 */
[----:B------:R-:W-:Y:S05]  /*0f10*/  @!P0 BRA `(.L_x_1239) ;  /* 0x0000000000688947 */ /* 0x000fea0003800000 */
[----:B------:R-:W0:Y:S01]  /*0f20*/  LDCU UR11, c[0x0][0x3b4] ;  /* 0x00007680ff0b77ac */ /* 0x000e220008000800 */
[----:B------:R-:W-:Y:S01]  /*0f30*/  HFMA2 R15, -RZ, RZ, 0, 1.1920928955078125e-07 ;  /* 0x00000002ff0f7431 */ /* 0x000fe200000001ff */
[----:B------:R-:W-:Y:S02]  /*0f40*/  IADD3 R11, PT, PT, R14, UR4, RZ ;  /* 0x000000040e0b7c10 */ /* 0x000fe4000fffe0ff */
[----:B------:R-:W-:-:S05]  /*0f50*/  IADD3 R10, PT, PT, R16, UR5, RZ ;  /* 0x00000005100a7c10 */ /* 0x000fca000fffe0ff */
[----:B0-----:R-:W-:-:S04]  /*0f60*/  IMAD R10, R10, UR11, R11 ;  /* 0x0000000b0a0a7c24 */ /* 0x001fc8000f8e020b */
[----:B------:R-:W-:-:S06]  /*0f70*/  IMAD.WIDE.U32 R10, R10, R15, UR6 ;  /* 0x000000060a0a7e25 */ /* 0x000fcc000f8e000f */
[----:B------:R-:W2:Y:S01]  /*0f80*/  LDG.E.64.CONSTANT R10, desc[UR18][R10.64] ;  /* 0x000000120a0a7981 */ /* 0x000ea2000c1e9b00 */
[----:B------:R-:W-:Y:S01]  /*0f90*/  MOV R14, 0x400 ;  /* 0x00000400000e7802 */ /* 0x000fe20000000f00 */
[----:B------:R-:W0:Y:S03]  /*0fa0*/  S2R R15, SR_CgaCtaId ;  /* 0x00000000000f7919 */ /* 0x000e260000008800 */
[----:B------:R-:W-:-:S04]  /*0fb0*/  IADD3 R14, PT, PT, R14, 0x2100, RZ ;  /* 0x000021000e0e7810 */ /* 0x000fc80007ffe0ff */
[----:B0-----:R-:W-:Y:S02]  /*0fc0*/  LEA R15, R15, R14, 0x18 ;  /* 0x0000000e0f0f7211 */ /* 0x001fe400078ec0ff */
        /* <DEDUP_REMOVED lines=15> */
.L_x_1239:
[----:B------:R-:W0:Y:S01]  /*10c0*/  LDC R20, c[0x0][0x3b4] ;  /* 0x0000ed00ff147b82 */ /* 0x000e220000000800 */
[----:B------:R-:W-:Y:S02]  /*10d0*/  MOV R15, RZ ;  /* 0x000000ff000f7202 */ /* 0x000fe40000000f00 */
[----:B0-----:R-:W-:-:S07]  /*10e0*/  IADD3 R20, PT, PT, R20, -UR4, RZ ;  /* 0x8000000414147c10 */ /* 0x001fce000fffe0ff */
.L_x_1241:
        /* <DEDUP_REMOVED lines=11> */
[----:B------:R-:W-:-:S03]  /*11a0*/  HFMA2 R11, -RZ, RZ, 0, 1.1920928955078125e-07 ;  /* 0x00000002ff0b7431 */ /* 0x000fc600000001ff */
[----:B------:R-:W-:-:S05]  /*11b0*/  @!P0 IADD3 R10, PT, PT, R10, R15, RZ ;  /* 0x0000000f0a0a8210 */ /* 0x000fca0007ffe0ff */
[----:B------:R-:W-:-:S06]  /*11c0*/  @!P0 IMAD.WIDE R10, R10, R11, UR6 ;  /* 0x000000060a0a8e25 */ /* 0x000fcc000f8e020b */
[----:B------:R0:W2:Y:S01]  /*11d0*/  @!P0 LDG.E.U16.CONSTANT R10, desc[UR18][R10.64] ;  /* 0x000000120a0a8981 */ /* 0x0000a2000c1e9500 */
[----:B------:R-:W-:Y:S01]  /*11e0*/  MOV R19, 0x400 ;  /* 0x0000040000137802 */ /* 0x000fe20000000f00 */
[----:B------:R-:W1:Y:S03]  /*11f0*/  S2R R22, SR_CgaCtaId ;  /* 0x0000000000167919 */ /* 0x000e660000008800 */
[----:B------:R-:W-:Y:S02]  /*1200*/  IADD3 R19, PT, PT, R19, 0x2100, RZ ;  /* 0x0000210013137810 */ /* 0x000fe40007ffe0ff */
[----:B0-----:R-:W-:Y:S02]  /*1210*/  MOV R11, R15 ;  /* 0x0000000f000b7202 */ /* 0x001fe40000000f00 */
[----:B------:R-:W-:Y:S02]  /*1220*/  IADD3 R15, PT, PT, R15, 0x1, RZ ;  /* 0x000000010f0f7810 */ /* 0x000fe40007ffe0ff */
[----:B------:R-:W-:-:S02]  /*1230*/  ISETP.LT.U32.AND P1, PT, R11, 0x3, PT ;  /* 0x000000030b00780c */ /* 0x000fc40003f21070 */
[----:B-1----:R-:W-:-:S05]  /*1240*/  LEA R19, R22, R19, 0x18 ;  /* 0x0000001316137211 */ /* 0x002fca00078ec0ff */
[----:B------:R-:W-:Y:S01]  /*1250*/  IMAD R18, R18, 0x204, R19 ;  /* 0x0000020412127824 */ /* 0x000fe200078e0213 */
[----:B------:R-:W-:-:S04]  /*1260*/  @P0 SHF.L.U32 R19, R13, 0x2, RZ ;  /* 0x000000020d130819 */ /* 0x000fc800000006ff */
[----:B------:R-:W-:Y:S02]  /*1270*/  LEA R18, R17, R18, 0x2 ;  /* 0x0000001211127211 */ /* 0x000fe400078e10ff */
[----:B------:R-:W-:Y:S02]  /*1280*/  @P0 LOP3.LUT R14, R19, 0x7c, RZ, 0xc0, !PT ;  /* 0x0000007c130e0812 */ /* 0x000fe400078ec0ff */
[----:B--2---:R-:W-:Y:S02]  /*1290*/  @!P0 SHF.L.U32 R17, R10, 0x10, RZ ;  /* 0x000000100a118819 */ /* 0x004fe400000006ff */
[----:B------:R-:W-:-:S03]  /*12a0*/  IADD3 R10, PT, PT, -R14, 0x80, RZ ;  /* 0x000000800e0a7810 */ /* 0x000fc60007ffe1ff */
[----:B------:R0:W-:Y:S04]  /*12b0*/  @!P0 STS [R18], R17 ;  /* 0x0000001112008388 */ /* 0x0001e80000000800 */
[----:B------:R0:W-:Y:S01]  /*12c0*/  @P0 STS [R18], RZ ;  /* 0x000000ff12000388 */ /* 0x0001e20000000800 */
[----:B------:R-:W-:-:S13]  /*12d0*/  ISETP.GE.U32.AND P0, PT, R15, R10, PT ;  /* 0x0000000a0f00720c */ /* 0x000fda0003f06070 */
[----:B0-----:R-:W-:Y:S05]  /*12e0*/  @!P0 BRA P1, `(.L_x_1241) ;  /* 0xfffffffc00808947 */ /* 0x001fea000083ffff */
.L_x_1240:
[----:B------:R-:W-:Y:S05]  /*12f0*/  BSYNC.RECONVERGENT B1 ;  /* 0x0000000000017941 */ /* 0x000fea0003800200 */
.L_x_1238:
[C---:B------:R-:W-:Y:S02]  /*1300*/  ISETP.GE.U32.AND P0, PT, R12.reuse, 0x300, PT ;  /* 0x000003000c00780c */ /* 0x040fe40003f06070 */
[----:B------:R-:W-:-:S11]  /*1310*/  IADD3 R12, PT, PT, R12, 0x100, RZ ;  /* 0x000001000c0c7810 */ /* 0x000fd60007ffe0ff */
[----:B------:R-:W-:Y:S05]  /*1320*/  @!P0 BRA `(.L_x_1242) ;  /* 0xfffffff800d88947 */ /* 0x000fea000383ffff */
[----:B------:R-:W-:Y:S05]  /*1330*/  BSYNC.RECONVERGENT B0 ;  /* 0x0000000000007941 */ /* 0x000fea0003800200 */
.L_x_1237:
[----:B------:R-:W-:Y:S01]  /*1340*/  BSSY.RECONVERGENT B0, `(.L_x_1243) ;  /* 0x0000055000007945 */ /* 0x000fe20003800200 */
.L_x_1248:
        /* <DEDUP_REMOVED lines=16> */
[----:B------:R-:W0:Y:S01]  /*1450*/  S2UR UR12, SR_CgaCtaId ;  /* 0x00000000000c79c3 */ /* 0x000e220000008800 */
[----:B------:R-:W-:Y:S02]  /*1460*/  UMOV UR11, 0x400 ;  /* 0x00000400000b7882 */ /* 0x000fe40000000000 */
[----:B------:R-:W-:-:S04]  /*1470*/  MOV R19, UR11 ;  /* 0x0000000b00137c02 */ /* 0x000fc80008000f00 */
[----:B------:R-:W-:Y:S02]  /*1480*/  IADD3 R15, PT, PT, R19, 0x6180, RZ ;  /* 0x00006180130f7810 */ /* 0x000fe40007ffe0ff */
[----:B0-----:R-:W-:-:S04]  /*1490*/  MOV R20, UR12 ;  /* 0x0000000c00147c02 */ /* 0x001fc80008000f00 */
        /* <DEDUP_REMOVED lines=16> */
.L_x_1245:
[----:B------:R-:W0:Y:S01]  /*15a0*/  LDC R10, c[0x0][0x3b4] ;  /* 0x0000ed00ff0a7b82 */ /* 0x000e220000000800 */
[----:B------:R-:W-:Y:S02]  /*15b0*/  MOV R15, RZ ;  /* 0x000000ff000f7202 */ /* 0x000fe40000000f00 */
[----:B0-----:R-:W-:-:S07]  /*15c0*/  IADD3 R21, PT, PT, R10, -UR4, RZ ;  /* 0x800000040a157c10 */ /* 0x001fce000fffe0ff */
.L_x_1247:
        /* <DEDUP_REMOVED lines=34> */
[----:B------:R-:W-:Y:S02]  /*17f0*/  ISETP.LT.U32.AND P1, PT, R16, 0x3, PT ;  /* 0x000000031000780c */ /* 0x000fe40003f21070 */
[----:B--2---:R-:W-:-:S05]  /*1800*/  @!P0 SHF.L.U32 R10, R10, 0x10, RZ ;  /* 0x000000100a0a8819 */ /* 0x004fca00000006ff */
[----:B------:R0:W-:Y:S04]  /*1810*/  @!P0 STS [R11], R10 ;  /* 0x0000000a0b008388 */ /* 0x0001e80000000800 */
[----:B------:R0:W-:Y:S01]  /*1820*/  @P0 STS [R31], RZ ;  /* 0x000000ff1f000388 */ /* 0x0001e20000000800 */
[----:B------:R-:W-:-:S13]  /*1830*/  ISETP.GE.U32.AND P0, PT, R15, R22, PT ;  /* 0x000000160f00720c */ /* 0x000fda0003f06070 */
[----:B0-----:R-:W-:Y:S05]  /*1840*/  @!P0 BRA P1, `(.L_x_1247) ;  /* 0xfffffffc00608947 */ /* 0x001fea000083ffff */
.L_x_1246:
[----:B------:R-:W-:Y:S05]  /*1850*/  BSYNC.RECONVERGENT B1 ;  /* 0x0000000000017941 */ /* 0x000fea0003800200 */
.L_x_1244:
[C---:B------:R-:W-:Y:S02]  /*1860*/  ISETP.GE.U32.AND P0, PT, R13.reuse, 0x300, PT ;  /* 0x000003000d00780c */ /* 0x040fe40003f06070 */
[----:B------:R-:W-:-:S11]  /*1870*/  IADD3 R13, PT, PT, R13, 0x100, RZ ;  /* 0x000001000d0d7810 */ /* 0x000fd60007ffe0ff */
[----:B------:R-:W-:Y:S05]  /*1880*/  @!P0 BRA `(.L_x_1248) ;  /* 0xfffffff800b08947 */ /* 0x000fea000383ffff */
[----:B------:R-:W-:Y:S05]  /*1890*/  BSYNC.RECONVERGENT B0 ;  /* 0x0000000000007941 */ /* 0x000fea0003800200 */
.L_x_1243:
        /* <DEDUP_REMOVED lines=20> */
[----:B------:R-:W5:Y:S04]  /*19e0*/  LDS.128 R20, [R11+0x290] ;  /* 0x000290000b147984 */ /* 0x000f680000000c00 */
[----:B------:R-:W5:Y:S04]  /*19f0*/  LDS.128 R48, [R11+0x310] ;  /* 0x000310000b307984 */ /* 0x000f680000000c00 */
[----:B------:R-:W5:Y:S04]  /*1a00*/  LDS.128 R60, [R11+0x390] ;  /* 0x000390000b3c7984 */ /* 0x000f680000000c00 */
[----:B------:R-:W5:Y:S04]  /*1a10*/  LDS.128 R64, [R11+0x210] ;  /* 0x000210000b407984 */ /* 0x000f680000000c00 */
[----:B------:R-:W-:Y:S01]  /*1a20*/  LDS R80, [R10+0x210] ;  /* 0x000210000a507984 */ /* 0x000fe20000000800 */
[C---:B0-----:R-:W-:Y:S01]  /*1a30*/  FFMA R47, R96.reuse, R34, R30 ;  /* 0x00000022602f7223 */ /* 0x041fe2000000001e */
[C---:B------:R-:W-:Y:S01]  /*1a40*/  FFMA R46, R96.reuse, R35, R46 ;  /* 0x00000023602e7223 */ /* 0x040fe2000000002e */
[C---:B------:R-:W-:Y:S01]  /*1a50*/  FFMA R108, R96.reuse, R32, R108 ;  /* 0x00000020606c7223 */ /* 0x040fe2000000006c */
[C---:B------:R-:W-:Y:S01]  /*1a60*/  FFMA R106, R96.reuse, R33, R106 ;  /* 0x00000021606a7223 */ /* 0x040fe2000000006a */
[C---:B-1----:R-:W-:Y:S01]  /*1a70*/  FFMA R110, R96.reuse, R12, R110 ;  /* 0x0000000c606e7223 */ /* 0x042fe2000000006e */
[C---:B------:R-:W-:Y:S01]  /*1a80*/  FFMA R107, R96.reuse, R13, R107 ;  /* 0x0000000d606b7223 */ /* 0x040fe2000000006b */
[C---:B------:R-:W-:Y:S01]  /*1a90*/  FFMA R100, R96.reuse, R14, R100 ;  /* 0x0000000e60647223 */ /* 0x040fe20000000064 */
[----:B------:R-:W-:Y:S01]  /*1aa0*/  FFMA R84, R96, R15, R84 ;  /* 0x0000000f60547223 */ /* 0x000fe20000000054 */
[C---:B--2---:R-:W-:Y:S01]  /*1ab0*/  FFMA R16, R17.reuse, R34, R28 ;  /* 0x0000002211107223 */ /* 0x044fe2000000001c */
[C---:B------:R-:W-:Y:S01]  /*1ac0*/  FFMA R45, R17.reuse, R32, R45 ;  /* 0x00000020112d7223 */ /* 0x040fe2000000002d */
[C---:B------:R-:W-:Y:S01]  /*1ad0*/  FFMA R68, R17.reuse, R13, R68 ;  /* 0x0000000d11447223 */ /* 0x040fe20000000044 */
[CC--:B------:R-:W-:Y:S01]  /*1ae0*/  FFMA R69, R17.reuse, R33.reuse, R69 ;  /* 0x0000002111457223 */ /* 0x0c0fe20000000045 */
[C---:B---3--:R-:W-:Y:S01]  /*1af0*/  FFMA R59, R54.reuse, R12, R26 ;  /* 0x0000000c363b7223 */ /* 0x048fe2000000001a */
[C---:B------:R-:W-:Y:S01]  /*1b00*/  FFMA R76, R54.reuse, R32, R76 ;  /* 0x00000020364c7223 */ /* 0x040fe2000000004c */
[C---:B------:R-:W-:Y:S01]  /*1b10*/  FFMA R74, R54.reuse, R33, R74 ;  /* 0x00000021364a7223 */ /* 0x040fe2000000004a */
[C---:B------:R-:W-:Y:S01]  /*1b20*/  FFMA R83, R54.reuse, R14, R83 ;  /* 0x0000000e36537223 */ /* 0x040fe20000000053 */
[----:B----4-:R-:W-:Y:S01]  /*1b30*/  FFMA R42, R17, R15, R27 ;  /* 0x0000000f112a7223 */ /* 0x010fe2000000001b */
[----:B------:R-:W-:Y:S01]  /*1b40*/  FFMA R101, R43, R35, R78 ;  /* 0x000000232b657223 */ /* 0x000fe2000000004e */
[C---:B------:R-:W-:Y:S01]  /*1b50*/  FFMA R58, R54.reuse, R34, R58 ;  /* 0x00000022363a7223 */ /* 0x040fe2000000003a */
[----:B------:R-:W0:Y:S01]  /*1b60*/  LDS R78, [R9+0x210] ;  /* 0x00021000094e7984 */ /* 0x000e220000000800 */
[C---:B-----5:R-:W-:Y:S01]  /*1b70*/  FFMA R20, R54.reuse, R15, R24 ;  /* 0x0000000f36147223 */ /* 0x060fe20000000018 */
[-C--:B------:R-:W-:Y:S01]  /*1b80*/  FFMA R77, R54, R35.reuse, R77 ;  /* 0x00000023364d7223 */ /* 0x080fe2000000004d */
[C---:B------:R-:W-:Y:S01]  /*1b90*/  FFMA R70, R17.reuse, R14, R70 ;  /* 0x0000000e11467223 */ /* 0x040fe20000000046 */
[C---:B------:R-:W-:Y:S01]  /*1ba0*/  FFMA R44, R17.reuse, R35, R44 ;  /* 0x00000023112c7223 */ /* 0x040fe2000000002c */
[----:B------:R-:W-:Y:S01]  /*1bb0*/  FFMA R49, R17, R12, R29 ;  /* 0x0000000c11317223 */ /* 0x000fe2000000001d */
[----:B------:R-:W-:Y:S01]  /*1bc0*/  FFMA R96, R50, R34, R88 ;  /* 0x0000002232607223 */ /* 0x000fe20000000058 */
[----:B------:R-:W1:Y:S01]  /*1bd0*/  LDS.128 R28, [R9+0x200] ;  /* 0x00020000091c7984 */ /* 0x000e620000000c00 */
[C---:B------:R-:W-:Y:S01]  /*1be0*/  FFMA R105, R43.reuse, R12, R105 ;  /* 0x0000000c2b697223 */ /* 0x040fe20000000069 */
[-C--:B------:R-:W-:Y:S01]  /*1bf0*/  FFMA R62, R54, R13.reuse, R25 ;  /* 0x0000000d363e7223 */ /* 0x080fe20000000019 */
[C---:B------:R-:W-:Y:S01]  /*1c00*/  FFMA R89, R43.reuse, R32, R89 ;  /* 0x000000202b597223 */ /* 0x040fe20000000059 */
[----:B------:R-:W2:Y:S01]  /*1c10*/  LDS.128 R24, [R10+0x200] ;  /* 0x000200000a187984 */ /* 0x000ea20000000c00 */
[C---:B------:R-:W-:Y:S01]  /*1c20*/  FFMA R115, R43.reuse, R13, R115 ;  /* 0x0000000d2b737223 */ /* 0x040fe20000000073 */
        /* <DEDUP_REMOVED lines=31> */
[----:B0-----:R-:W-:Y:S01]  /*1e20*/  FFMA R42, R78, R18, R42 ;  /* 0x000000124e2a7223 */ /* 0x001fe2000000002a */
[C---:B------:R-:W-:Y:S01]  /*1e30*/  FFMA R71, R21.reuse, R32, R71 ;  /* 0x0000002015477223 */ /* 0x040fe20000000047 */
[----:B------:R-:W-:Y:S01]  /*1e40*/  FFMA R86, R21, R33, R86 ;  /* 0x0000002115567223 */ /* 0x000fe20000000056 */
[----:B-1----:R-:W-:Y:S01]  /*1e50*/  FFMA R49, R29, R18, R49 ;  /* 0x000000121d317223 */ /* 0x002fe20000000031 */
[C---:B------:R-:W-:Y:S01]  /*1e60*/  FFMA R68, R18.reuse, R30, R68 ;  /* 0x0000001e12447223 */ /* 0x040fe20000000044 */
[C---:B------:R-:W-:Y:S01]  /*1e70*/  FFMA R70, R18.reuse, R31, R70 ;  /* 0x0000001f12467223 */ /* 0x040fe20000000046 */
[----:B------:R-:W-:Y:S01]  /*1e80*/  FFMA R95, R21, R34, R95 ;  /* 0x00000022155f7223 */ /* 0x000fe2000000005f */
[----:B--2---:R-:W-:Y:S01]  /*1e90*/  FFMA R64, R25, R18, R45 ;  /* 0x0000001219407223 */ /* 0x004fe2000000002d */
[C---:B------:R-:W-:Y:S01]  /*1ea0*/  FFMA R69, R18.reuse, R26, R69 ;  /* 0x0000001a12457223 */ /* 0x040fe20000000045 */
[----:B------:R-:W-:Y:S01]  /*1eb0*/  FFMA R16, R18, R27, R16 ;  /* 0x0000001b12107223 */ /* 0x000fe20000000010 */
[----:B------:R-:W-:Y:S01]  /*1ec0*/  FFMA R79, R21, R35, R79 ;  /* 0x00000023154f7223 */ /* 0x000fe2000000004f */
[----:B------:R-:W-:Y:S01]  /*1ed0*/  FFMA R24, R97, R27, R47 ;  /* 0x0000001b61187223 */ /* 0x000fe2000000002f */
[C---:B------:R-:W-:Y:S01]  /*1ee0*/  FFMA R28, R80.reuse, R97, R46 ;  /* 0x00000061501c7223 */ /* 0x040fe2000000002e */
[----:B------:R-:W0:Y:S01]  /*1ef0*/  LDS.128 R12, [R11+0x190] ;  /* 0x000190000b0c7984 */ /* 0x000e220000000c00 */
[----:B------:R-:W-:Y:S01]  /*1f00*/  FFMA R18, R80, R18, R44 ;  /* 0x0000001250127223 */ /* 0x000fe2000000002c */
[----:B------:R-:W-:Y:S01]  /*1f10*/  FFMA R59, R29, R55, R59 ;  /* 0x000000371d3b7223 */ /* 0x000fe2000000003b */
        /* <DEDUP_REMOVED lines=12> */
[----:B------:R-:W2:Y:S01]  /*1fe0*/  LDS.64 R20, [R10+0x408] ;  /* 0x000408000a147984 */ /* 0x000ea20000000a00 */
[-C--:B------:R-:W-:Y:S01]  /*1ff0*/  FFMA R108, R25, R97.reuse, R108 ;  /* 0x00000061196c7223 */ /* 0x080fe2000000006c */
[----:B------:R-:W-:Y:S01]  /*2000*/  FFMA R106, R97, R26, R106 ;  /* 0x0000001a616a7223 */ /* 0x000fe2000000006a */
[C---:B------:R-:W-:Y:S01]  /*2010*/  FFMA R17, R78.reuse, R97, R84 ;  /* 0x000000614e117223 */ /* 0x040fe20000000054 */
[----:B------:R-:W3:Y:S01]  /*2020*/  LDS.64 R32, [R9+0x408] ;  /* 0x0004080009207984 */ /* 0x000ee20000000a00 */
[----:B------:R-:W-:Y:S01]  /*2030*/  FFMA R112, R29, R51, R112 ;  /* 0x000000331d707223 */ /* 0x000fe20000000070 */
[C---:B------:R-:W-:Y:S01]  /*2040*/  FFMA R92, R51.reuse, R30, R92 ;  /* 0x0000001e335c7223 */ /* 0x040fe2000000005c */
[----:B------:R-:W-:Y:S01]  /*2050*/  FFMA R72, R51, R31, R72 ;  /* 0x0000001f33487223 */ /* 0x000fe20000000048 */
[----:B------:R-:W4:Y:S01]  /*2060*/  LDS.64 R34, [R10+0x410] ;  /* 0x000410000a227984 */ /* 0x000f220000000a00 */
[----:B------:R-:W-:Y:S01]  /*2070*/  FFMA R111, R25, R51, R111 ;  /* 0x00000033196f7223 */ /* 0x000fe2000000006f */
[C---:B------:R-:W-:Y:S01]  /*2080*/  FFMA R73, R51.reuse, R26, R73 ;  /* 0x0000001a33497223 */ /* 0x040fe20000000049 */
[----:B------:R-:W-:Y:S01]  /*2090*/  FFMA R96, R51, R27, R96 ;  /* 0x0000001b33607223 */ /* 0x000fe20000000060 */
[----:B------:R-:W5:Y:S01]  /*20a0*/  LDS.64 R54, [R9+0x410] ;  /* 0x0004100009367984 */ /* 0x000f620000000a00 */
[-C--:B------:R-:W-:Y:S01]  /*20b0*/  FFMA R90, R78, R51.reuse, R90 ;  /* 0x000000334e5a7223 */ /* 0x080fe2000000005a */
[----:B------:R-:W-:Y:S01]  /*20c0*/  FFMA R88, R80, R51, R88 ;  /* 0x0000003350587223 */ /* 0x000fe20000000058 */
[-C--:B------:R-:W-:Y:S01]  /*20d0*/  FFMA R53, R78, R65.reuse, R53 ;  /* 0x000000414e357223 */ /* 0x080fe20000000035 */
[----:B------:R-:W-:Y:S01]  /*20e0*/  FFMA R102, R80, R65, R102 ;  /* 0x0000004150667223 */ /* 0x000fe20000000066 */
        /* <DEDUP_REMOVED lines=18> */
[----:B------:R-:W-:Y:S01]  /*2210*/  FFMA R121, R25, R65, R121 ;  /* 0x0000004119797223 */ /* 0x000fe20000000079 */
        /* <DEDUP_REMOVED lines=10> */
[-C--:B--2---:R-:W-:Y:S01]  /*22c0*/  FFMA R108, R20, R98.reuse, R108 ;  /* 0x00000062146c7223 */ /* 0x084fe2000000006c */
[----:B------:R-:W-:Y:S01]  /*22d0*/  FFMA R106, R98, R21, R106 ;  /* 0x00000015626a7223 */ /* 0x000fe2000000006a */
[-C--:B---3--:R-:W-:Y:S01]  /*22e0*/  FFMA R110, R32, R98.reuse, R110 ;  /* 0x00000062206e7223 */ /* 0x088fe2000000006e */
[----:B------:R-:W-:Y:S01]  /*22f0*/  FFMA R107, R98, R33, R107 ;  /* 0x00000021626b7223 */ /* 0x000fe2000000006b */
[-C--:B----4-:R-:W-:Y:S01]  /*2300*/  FFMA R22, R34, R98.reuse, R24 ;  /* 0x0000006222167223 */ /* 0x090fe20000000018 */
[----:B------:R-:W-:Y:S01]  /*2310*/  FFMA R12, R98, R35, R28 ;  /* 0x00000023620c7223 */ /* 0x000fe2000000001c */
[----:B-----5:R-:W-:Y:S01]  /*2320*/  FFMA R100, R54, R98, R100 ;  /* 0x0000006236647223 */ /* 0x020fe20000000064 */
        /* <DEDUP_REMOVED lines=9> */
[----:B------:R-:W0:Y:S01]  /*23c0*/  LDS.128 R24, [R11+0x110] ;  /* 0x000110000b187984 */ /* 0x000e220000000c00 */
[----:B------:R-:W-:Y:S01]  /*23d0*/  FFMA R71, R20, R23, R71 ;  /* 0x0000001714477223 */ /* 0x000fe20000000047 */
[C---:B------:R-:W-:Y:S01]  /*23e0*/  FFMA R86, R23.reuse, R21, R86 ;  /* 0x0000001517567223 */ /* 0x040fe20000000056 */
[----:B------:R-:W-:Y:S01]  /*23f0*/  FFMA R75, R32, R23, R75 ;  /* 0x00000017204b7223 */ /* 0x000fe2000000004b */
[----:B------:R-:W1:Y:S01]  /*2400*/  LDS.128 R16, [R9+0x610] ;  /* 0x0006100009107984 */ /* 0x000e620000000c00 */
[C---:B------:R-:W-:Y:S01]  /*2410*/  FFMA R124, R23.reuse, R33, R124 ;  /* 0x00000021177c7223 */ /* 0x040fe2000000007c */
[-C--:B------:R-:W-:Y:S01]  /*2420*/  FFMA R95, R34, R23.reuse, R95 ;  /* 0x00000017225f7223 */ /* 0x080fe2000000005f */
[----:B------:R-:W-:Y:S01]  /*2430*/  FFMA R104, R54, R23, R104 ;  /* 0x0000001736687223 */ /* 0x000fe20000000068 */
[----:B------:R-:W2:Y:S01]  /*2440*/  LDS.128 R28, [R10+0x610] ;  /* 0x000610000a1c7984 */ /* 0x000ea20000000c00 */
[----:B------:R-:W-:Y:S01]  /*2450*/  FFMA R82, R23, R55, R82 ;  /* 0x0000003717527223 */ /* 0x000fe20000000052 */
[----:B------:R-:W-:Y:S01]  /*2460*/  FFMA R89, R20, R13, R89 ;  /* 0x0000000d14597223 */ /* 0x000fe20000000059 */
[C---:B------:R-:W-:Y:S01]  /*2470*/  FFMA R56, R13.reuse, R21, R56 ;  /* 0x000000150d387223 */ /* 0x040fe20000000038 */
[----:B------:R-:W3:Y:S01]  /*2480*/  LDS.128 R36, [R11+0x320] ;  /* 0x000320000b247984 */ /* 0x000ee20000000c00 */
[----:B------:R-:W-:Y:S01]  /*2490*/  FFMA R105, R32, R13, R105 ;  /* 0x0000000d20697223 */ /* 0x000fe20000000069 */
[C---:B------:R-:W-:Y:S01]  /*24a0*/  FFMA R115, R13.reuse, R33, R115 ;  /* 0x000000210d737223 */ /* 0x040fe20000000073 */
[----:B------:R-:W-:Y:S01]  /*24b0*/  FFMA R93, R34, R13, R93 ;  /* 0x0000000d225d7223 */ /* 0x000fe2000000005d */
[----:B------:R-:W4:Y:S01]  /*24c0*/  LDS R31, [R10+0x60c] ;  /* 0x00060c000a1f7984 */ /* 0x000f220000000800 */
[C---:B------:R-:W-:Y:S01]  /*24d0*/  FFMA R101, R13.reuse, R35, R101 ;  /* 0x000000230d657223 */ /* 0x040fe20000000065 */
[----:B------:R-:W-:Y:S01]  /*24e0*/  FFMA R51, R54, R13, R51 ;  /* 0x0000000d36337223 */ /* 0x000fe20000000033 */
[----:B------:R-:W-:Y:S01]  /*24f0*/  FFMA R57, R13, R55, R57 ;  /* 0x000000370d397223 */ /* 0x000fe20000000039 */
[----:B------:R-:W5:Y:S01]  /*2500*/  LDS R83, [R9+0x60c] ;  /* 0x00060c0009537984 */ /* 0x000f620000000800 */
        /* <DEDUP_REMOVED lines=20> */
[C---:B------:R-:W-:Y:S01]  /*2650*/  FFMA R62, R24.reuse, R33, R62 ;  /* 0x00000021183e7223 */ /* 0x040fe2000000003e */
[-C--:B-1----:R-:W-:Y:S01]  /*2660*/  FFMA R19, R23, R35.reuse, R79 ;  /* 0x0000002317137223 */ /* 0x082fe2000000004f */
[C---:B------:R-:W-:Y:S01]  /*2670*/  FFMA R23, R24.reuse, R35, R77 ;  /* 0x0000002318177223 */ /* 0x040fe2000000004d */
[C---:B------:R-:W-:Y:S01]  /*2680*/  FFMA R84, R24.reuse, R55, R43 ;  /* 0x0000003718547223 */ /* 0x040fe2000000002b */
[C---:B------:R-:W-:Y:S01]  /*2690*/  FFMA R59, R24.reuse, R32, R59 ;  /* 0x00000020183b7223 */ /* 0x040fe2000000003b */
[----:B------:R-:W-:Y:S01]  /*26a0*/  FFMA R58, R24, R34, R58 ;  /* 0x00000022183a7223 */ /* 0x000fe2000000003a */
[----:B------:R-:W0:Y:S01]  /*26b0*/  LDS.128 R76, [R11+0x90] ;  /* 0x000090000b4c7984 */ /* 0x000e220000000c00 */
[----:B------:R-:W-:Y:S01]  /*26c0*/  FFMA R43, R25, R17, R50 ;  /* 0x00000011192b7223 */ /* 0x000fe20000000032 */
[----:B--2---:R-:W-:Y:S01]  /*26d0*/  FFMA R50, R28, R25, R74 ;  /* 0x000000191c327223 */ /* 0x004fe2000000004a */
[C---:B---3--:R-:W-:Y:S01]  /*26e0*/  FFMA R111, R36.reuse, R20, R111 ;  /* 0x00000014246f7223 */ /* 0x048fe2000000006f */
[C---:B------:R-:W-:Y:S01]  /*26f0*/  FFMA R73, R36.reuse, R21, R73 ;  /* 0x0000001524497223 */ /* 0x040fe20000000049 */
[----:B------:R-:W-:Y:S01]  /*2700*/  FFMA R66, R99, R29, R22 ;  /* 0x0000001d63427223 */ /* 0x000fe20000000016 */
[----:B------:R-:W-:Y:S01]  /*2710*/  FFMA R74, R25, R30, R23 ;  /* 0x0000001e194a7223 */ /* 0x000fe20000000017 */
[----:B------:R-:W-:Y:S01]  /*2720*/  FFMA R72, R36, R54, R72 ;  /* 0x0000003624487223 */ /* 0x000fe20000000048 */
[----:B------:R-:W-:Y:S01]  /*2730*/  FFMA R107, R16, R99, R107 ;  /* 0x00000063106b7223 */ /* 0x000fe2000000006b */
[C---:B------:R-:W-:Y:S01]  /*2740*/  FFMA R100, R99.reuse, R17, R100 ;  /* 0x0000001163647223 */ /* 0x040fe20000000064 */
[----:B------:R-:W-:Y:S01]  /*2750*/  FFMA R98, R99, R18, R98 ;  /* 0x0000001263627223 */ /* 0x000fe20000000062 */
[-C--:B----4-:R-:W-:Y:S01]  /*2760*/  FFMA R108, R31, R99.reuse, R108 ;  /* 0x000000631f6c7223 */ /* 0x090fe2000000006c */
[-C--:B-----5:R-:W-:Y:S01]  /*2770*/  FFMA R110, R83, R99.reuse, R110 ;  /* 0x00000063536e7223 */ /* 0x0a0fe2000000006e */
[----:B------:R-:W-:Y:S01]  /*2780*/  FFMA R106, R28, R99, R106 ;  /* 0x000000631c6a7223 */ /* 0x000fe2000000006a */
[----:B------:R-:W-:Y:S01]  /*2790*/  FFMA R24, R16, R25, R62 ;  /* 0x0000001910187223 */ /* 0x000fe2000000003e */
[----:B------:R-:W1:Y:S01]  /*27a0*/  LDS.128 R20, [R11+0x2a0] ;  /* 0x0002a0000b147984 */ /* 0x000e620000000c00 */
[C---:B------:R-:W-:Y:S01]  /*27b0*/  FFMA R112, R36.reuse, R32, R112 ;  /* 0x0000002024707223 */ /* 0x040fe20000000070 */
[C---:B------:R-:W-:Y:S01]  /*27c0*/  FFMA R92, R36.reuse, R33, R92 ;  /* 0x00000021245c7223 */ /* 0x040fe2000000005c */
[C---:B------:R-:W-:Y:S01]  /*27d0*/  FFMA R96, R36.reuse, R34, R96 ;  /* 0x0000002224607223 */ /* 0x040fe20000000060 */
[C---:B------:R-:W-:Y:S01]  /*27e0*/  FFMA R90, R36.reuse, R55, R90 ;  /* 0x00000037245a7223 */ /* 0x040fe2000000005a */
        /* <DEDUP_REMOVED lines=8> */
[----:B------:R-:W2:Y:S01]  /*2870*/  LDS.128 R32, [R10+0x810] ;  /* 0x000810000a207984 */ /* 0x000ea20000000c00 */
[-C--:B------:R-:W-:Y:S01]  /*2880*/  FFMA R55, R25, R18.reuse, R84 ;  /* 0x0000001219377223 */ /* 0x080fe20000000054 */
[----:B------:R-:W-:Y:S01]  /*2890*/  FFMA R92, R16, R37, R92 ;  /* 0x00000025105c7223 */ /* 0x000fe2000000005c */
[C---:B------:R-:W-:Y:S01]  /*28a0*/  FFMA R72, R37.reuse, R17, R72 ;  /* 0x0000001125487223 */ /* 0x040fe20000000048 */
[----:B------:R-:W3:Y:S01]  /*28b0*/  LDS.128 R56, [R9+0x810] ;  /* 0x0008100009387984 */ /* 0x000ee20000000c00 */
[----:B------:R-:W-:Y:S01]  /*28c0*/  FFMA R90, R37, R18, R90 ;  /* 0x00000012255a7223 */ /* 0x000fe2000000005a */
[-C--:B------:R-:W-:Y:S01]  /*28d0*/  FFMA R111, R31, R37.reuse, R111 ;  /* 0x000000251f6f7223 */ /* 0x080fe2000000006f */
[-C--:B------:R-:W-:Y:S01]  /*28e0*/  FFMA R112, R83, R37.reuse, R112 ;  /* 0x0000002553707223 */ /* 0x080fe20000000070 */
        /* <DEDUP_REMOVED lines=8> */
[----:B------:R-:W-:Y:S01]  /*2970*/  FFMA R70, R76, R30, R44 ;  /* 0x0000001e4c467223 */ /* 0x000fe2000000002c */
[-C--:B------:R-:W-:Y:S01]  /*2980*/  FFMA R89, R31, R14.reuse, R89 ;  /* 0x0000000e1f597223 */ /* 0x080fe20000000059 */
[C---:B------:R-:W-:Y:S01]  /*2990*/  FFMA R105, R83.reuse, R14, R105 ;  /* 0x0000000e53697223 */ /* 0x040fe20000000069 */
[C---:B------:R-:W-:Y:S01]  /*29a0*/  FFMA R93, R14.reuse, R29, R93 ;  /* 0x0000001d0e5d7223 */ /* 0x040fe2000000005d */
        /* <DEDUP_REMOVED lines=11> */
[----:B------:R-:W-:Y:S01]  /*2a60*/  FFMA R102, R67, R30, R102 ;  /* 0x0000001e43667223 */ /* 0x000fe20000000066 */
[----:B------:R-:W-:Y:S01]  /*2a70*/  FFMA R14, R76, R18, R42 ;  /* 0x000000124c0e7223 */ /* 0x000fe2000000002a */
[----:B-1----:R-:W-:Y:S01]  /*2a80*/  FFMA R83, R20, R83, R75 ;  /* 0x0000005314537223 */ /* 0x002fe2000000004b */
[----:B------:R-:W-:Y:S01]  /*2a90*/  FFMA R91, R16, R46, R91 ;  /* 0x0000002e105b7223 */ /* 0x000fe2000000005b */
[C---:B------:R-:W-:Y:S01]  /*2aa0*/  FFMA R67, R46.reuse, R17, R81 ;  /* 0x000000112e437223 */ /* 0x040fe20000000051 */
[----:B------:R-:W-:Y:S01]  /*2ab0*/  FFMA R45, R46, R18, R45 ;  /* 0x000000122e2d7223 */ /* 0x000fe2000000002d */
[-C--:B------:R-:W-:Y:S01]  /*2ac0*/  FFMA R109, R31, R46.reuse, R109 ;  /* 0x0000002e1f6d7223 */ /* 0x080fe2000000006d */
[----:B------:R-:W-:Y:S01]  /*2ad0*/  FFMA R87, R28, R46, R87 ;  /* 0x0000002e1c577223 */ /* 0x000fe20000000057 */
[----:B------:R-:W-:Y:S01]  /*2ae0*/  FFMA R97, R46, R29, R97 ;  /* 0x0000001d2e617223 */ /* 0x000fe20000000061 */
        /* <DEDUP_REMOVED lines=8> */
[----:B------:R-:W-:Y:S01]  /*2b70*/  FFMA R95, R20, R29, R95 ;  /* 0x0000001d145f7223 */ /* 0x000fe2000000005f */
[C---:B--2---:R-:W-:Y:S01]  /*2b80*/  FFMA R44, R77.reuse, R33, R64 ;  /* 0x000000214d2c7223 */ /* 0x044fe20000000040 */
[C---:B------:R-:W-:Y:S01]  /*2b90*/  FFMA R42, R77.reuse, R34, R65 ;  /* 0x000000224d2a7223 */ /* 0x040fe20000000041 */
[C---:B------:R-:W-:Y:S01]  /*2ba0*/  FFMA R81, R77.reuse, R35, R70 ;  /* 0x000000234d517223 */ /* 0x040fe20000000046 */
[C---:B---3--:R-:W-:Y:S01]  /*2bb0*/  FFMA R80, R77.reuse, R57, R68 ;  /* 0x000000394d507223 */ /* 0x048fe20000000044 */
[----:B------:R-:W-:Y:S01]  /*2bc0*/  FFMA R65, R56, R77, R25 ;  /* 0x0000004d38417223 */ /* 0x000fe20000000019 */
[C---:B------:R-:W-:Y:S01]  /*2bd0*/  FFMA R64, R77.reuse, R58, R37 ;  /* 0x0000003a4d407223 */ /* 0x040fe20000000025 */
[----:B------:R-:W-:Y:S01]  /*2be0*/  LDS.128 R68, [R11+0x220] ;  /* 0x000220000b447984 */ /* 0x000fe20000000c00 */
[----:B------:R-:W-:Y:S01]  /*2bf0*/  FFMA R37, R77, R59, R14 ;  /* 0x0000003b4d257223 */ /* 0x000fe2000000000e */
[----:B------:R-:W-:Y:S01]  /*2c00*/  FFMA R20, R26, R34, R13 ;  /* 0x000000221a147223 */ /* 0x000fe2000000000d */
[----:B------:R-:W-:Y:S01]  /*2c10*/  FFMA R25, R56, R26, R12 ;  /* 0x0000001a38197223 */ /* 0x000fe2000000000c */
[----:B------:R-:W1:Y:S01]  /*2c20*/  LDS.128 R28, [R10+0xa10] ;  /* 0x000a10000a1c7984 */ /* 0x000e620000000c00 */
        /* <DEDUP_REMOVED lines=8> */
[----:B------:R-:W-:Y:S01]  /*2cb0*/  LDS R84, [R10+0xa20] ;  /* 0x000a20000a547984 */ /* 0x000fe20000000800 */
[C---:B------:R-:W-:Y:S01]  /*2cc0*/  FFMA R49, R32.reuse, R77, R49 ;  /* 0x0000004d20317223 */ /* 0x040fe20000000031 */
[----:B------:R-:W-:Y:S01]  /*2cd0*/  FFMA R111, R32, R38, R111 ;  /* 0x00000026206f7223 */ /* 0x000fe2000000006f */
[C---:B------:R-:W-:Y:S01]  /*2ce0*/  FFMA R73, R38.reuse, R33, R73 ;  /* 0x0000002126497223 */ /* 0x040fe20000000049 */
[----:B------:R-:W2:Y:S01]  /*2cf0*/  LDS.128 R12, [R9+0xa10] ;  /* 0x000a1000090c7984 */ /* 0x000ea20000000c00 */
[C---:B------:R-:W-:Y:S01]  /*2d00*/  FFMA R96, R38.reuse, R34, R96 ;  /* 0x0000002226607223 */ /* 0x040fe20000000060 */
[----:B------:R-:W-:Y:S01]  /*2d10*/  FFMA R88, R38, R35, R88 ;  /* 0x0000002326587223 */ /* 0x000fe20000000058 */
[----:B------:R-:W-:Y:S01]  /*2d20*/  FFMA R112, R56, R38, R112 ;  /* 0x0000002638707223 */ /* 0x000fe20000000070 */
[C---:B------:R-:W-:Y:S01]  /*2d30*/  FFMA R92, R38.reuse, R57, R92 ;  /* 0x00000039265c7223 */ /* 0x040fe2000000005c */
        /* <DEDUP_REMOVED lines=11> */
[C---:B0-----:R-:W-:Y:S01]  /*2df0*/  FFMA R38, R16.reuse, R57, R107 ;  /* 0x0000003910267223 */ /* 0x041fe2000000006b */
        /* <DEDUP_REMOVED lines=12> */
[-C--:B-1----:R-:W-:Y:S01]  /*2ec0*/  FFMA R28, R47, R35.reuse, R46 ;  /* 0x000000232f1c7223 */ /* 0x082fe2000000002e */
        /* <DEDUP_REMOVED lines=8> */
[-C--:B------:R-:W-:Y:S01]  /*2f50*/  FFMA R110, R16, R56.reuse, R110 ;  /* 0x00000038106e7223 */ /* 0x080fe2000000006e */
[C---:B------:R-:W-:Y:S01]  /*2f60*/  FFMA R113, R68.reuse, R56, R113 ;  /* 0x0000003844717223 */ /* 0x040fe20000000071 */
[----:B------:R-:W0:Y:S01]  /*2f70*/  LDS.128 R32, [R11+0x1a0] ;  /* 0x0001a0000b207984 */ /* 0x000e220000000c00 */
        /* <DEDUP_REMOVED lines=8> */
[----:B------:R-:W-:Y:S01]  /*3000*/  FFMA R68, R13, R78, R65 ;  /* 0x0000004e0d447223 */ /* 0x000fe20000000041 */
[-C--:B------:R-:W-:Y:S01]  /*3010*/  FFMA R38, R78, R15.reuse, R64 ;  /* 0x0000000f4e267223 */ /* 0x080fe20000000040 */
[C---:B------:R-:W-:Y:S01]  /*3020*/  FFMA R47, R17.reuse, R15, R100 ;  /* 0x0000000f112f7223 */ /* 0x040fe20000000064 */
[----:B------:R-:W-:Y:S01]  /*3030*/  FFMA R98, R17, R30, R21 ;  /* 0x0000001e11627223 */ /* 0x000fe20000000015 */
[----:B------:R-:W1:Y:S01]  /*3040*/  LDS.128 R64, [R11+0x3b0] ;  /* 0x0003b0000b407984 */ /* 0x000e620000000c00 */
[----:B------:R-:W-:Y:S01]  /*3050*/  FFMA R58, R27, R31, R20 ;  /* 0x0000001f1b3a7223 */ /* 0x000fe20000000014 */
[-C--:B------:R-:W-:Y:S01]  /*3060*/  FFMA R108, R13, R17.reuse, R110 ;  /* 0x000000110d6c7223 */ /* 0x080fe2000000006e */
        /* <DEDUP_REMOVED lines=8> */
[----:B------:R-:W-:Y:S01]  /*30f0*/  FFMA R74, R84, R27, R74 ;  /* 0x0000001b544a7223 */ /* 0x000fe2000000004a */
[----:B------:R-:W2:Y:S01]  /*3100*/  LDS.64 R20, [R10+0xc20] ;  /* 0x000c20000a147984 */ /* 0x000ea20000000a00 */
[C---:B------:R-:W-:Y:S01]  /*3110*/  FFMA R44, R78.reuse, R30, R44 ;  /* 0x0000001e4e2c7223 */ /* 0x040fe2000000002c */
[C---:B------:R-:W-:Y:S01]  /*3120*/  FFMA R80, R78.reuse, R14, R80 ;  /* 0x0000000e4e507223 */ /* 0x040fe20000000050 */
[CC--:B------:R-:W-:Y:S01]  /*3130*/  FFMA R49, R29.reuse, R78.reuse, R49 ;  /* 0x0000004e1d317223 */ /* 0x0c0fe20000000031 */
[----:B------:R-:W3:Y:S01]  /*3140*/  LDS.64 R16, [R10+0xc18] ;  /* 0x000c18000a107984 */ /* 0x000ee20000000a00 */
[----:B------:R-:W-:Y:S01]  /*3150*/  FFMA R42, R78, R31, R42 ;  /* 0x0000001f4e2a7223 */ /* 0x000fe2000000002a */
[-C--:B------:R-:W-:Y:S01]  /*3160*/  FFMA R37, R116, R78.reuse, R37 ;  /* 0x0000004e74257223 */ /* 0x080fe20000000025 */
[C---:B------:R-:W-:Y:S01]  /*3170*/  FFMA R81, R84.reuse, R78, R81 ;  /* 0x0000004e54517223 */ /* 0x040fe20000000051 */
[----:B------:R-:W4:Y:S01]  /*3180*/  LDS.64 R24, [R9+0xc18] ;  /* 0x000c180009187984 */ /* 0x000f220000000a00 */
[C---:B------:R-:W-:Y:S01]  /*3190*/  FFMA R102, R84.reuse, R69, R102 ;  /* 0x0000004554667223 */ /* 0x040fe20000000066 */
[C---:B------:R-:W-:Y:S01]  /*31a0*/  FFMA R75, R84.reuse, R22, R75 ;  /* 0x00000016544b7223 */ /* 0x040fe2000000004b */
[----:B------:R-:W-:Y:S01]  /*31b0*/  FFMA R88, R84, R39, R88 ;  /* 0x0000002754587223 */ /* 0x000fe20000000058 */
[----:B------:R-:W5:Y:S01]  /*31c0*/  LDS.64 R26, [R9+0xc20] ;  /* 0x000c2000091a7984 */ /* 0x000f620000000a00 */
[----:B------:R-:W-:Y:S01]  /*31d0*/  FFMA R121, R29, R69, R121 ;  /* 0x000000451d797223 */ /* 0x000fe20000000079 */
[C---:B------:R-:W-:Y:S01]  /*31e0*/  FFMA R85, R69.reuse, R30, R85 ;  /* 0x0000001e45557223 */ /* 0x040fe20000000055 */
[C---:B0-----:R-:W-:Y:S01]  /*31f0*/  FFMA R12, R32.reuse, R116, R51 ;  /* 0x00000074200c7223 */ /* 0x041fe20000000033 */
        /* <DEDUP_REMOVED lines=8> */
[----:B------:R-:W-:Y:S01]  /*3280*/  FFMA R111, R29, R39, R111 ;  /* 0x000000271d6f7223 */ /* 0x000fe2000000006f */
[CC--:B------:R-:W-:Y:S01]  /*3290*/  FFMA R73, R39.reuse, R30.reuse, R73 ;  /* 0x0000001e27497223 */ /* 0x0c0fe20000000049 */
[----:B------:R-:W-:Y:S01]  /*32a0*/  FFMA R96, R39, R31, R96 ;  /* 0x0000001f27607223 */ /* 0x000fe20000000060 */
[----:B------:R-:W-:Y:S01]  /*32b0*/  FFMA R90, R116, R39, R90 ;  /* 0x00000027745a7223 */ /* 0x000fe2000000005a */
[C---:B------:R-:W-:Y:S01]  /*32c0*/  FFMA R89, R32.reuse, R29, R89 ;  /* 0x0000001d20597223 */ /* 0x040fe20000000059 */
[----:B------:R-:W-:Y:S01]  /*32d0*/  FFMA R93, R32, R31, R93 ;  /* 0x0000001f205d7223 */ /* 0x000fe2000000005d */
[C---:B-1----:R-:W-:Y:S01]  /*32e0*/  FFMA R109, R64.reuse, R29, R109 ;  /* 0x0000001d406d7223 */ /* 0x042fe2000000006d */
[C---:B------:R-:W-:Y:S01]  /*32f0*/  FFMA R87, R64.reuse, R30, R87 ;  /* 0x0000001e40577223 */ /* 0x040fe20000000057 */
[C---:B------:R-:W-:Y:S01]  /*3300*/  FFMA R97, R64.reuse, R31, R97 ;  /* 0x0000001f40617223 */ /* 0x040fe20000000061 */
[----:B------:R-:W-:Y:S01]  /*3310*/  FFMA R84, R64, R84, R28 ;  /* 0x0000005440547223 */ /* 0x000fe2000000001c */
[----:B------:R-:W-:Y:S01]  /*3320*/  FFMA R113, R13, R69, R113 ;  /* 0x000000450d717223 */ /* 0x000fe20000000071 */
[C---:B------:R-:W-:Y:S01]  /*3330*/  FFMA R114, R69.reuse, R14, R114 ;  /* 0x0000000e45727223 */ /* 0x040fe20000000072 */
[-C--:B------:R-:W-:Y:S01]  /*3340*/  FFMA R63, R69, R15.reuse, R63 ;  /* 0x0000000f453f7223 */ /* 0x080fe2000000003f */
[C---:B------:R-:W-:Y:S01]  /*3350*/  FFMA R83, R13.reuse, R22, R83 ;  /* 0x000000160d537223 */ /* 0x040fe20000000053 */
[CC--:B------:R-:W-:Y:S01]  /*3360*/  FFMA R124, R22.reuse, R14.reuse, R124 ;  /* 0x0000000e167c7223 */ /* 0x0c0fe2000000007c */
        /* <DEDUP_REMOVED lines=8> */
[----:B--2---:R-:W-:Y:S01]  /*33f0*/  FFMA R51, R20, R18, R53 ;  /* 0x0000001214337223 */ /* 0x004fe20000000035 */
[----:B------:R-:W0:Y:S01]  /*3400*/  LDS.128 R28, [R11+0x120] ;  /* 0x000120000b1c7984 */ /* 0x000e220000000c00 */
[----:B------:R-:W-:Y:S01]  /*3410*/  FFMA R112, R13, R39, R112 ;  /* 0x000000270d707223 */ /* 0x000fe20000000070 */
[C---:B------:R-:W-:Y:S01]  /*3420*/  FFMA R92, R39.reuse, R14, R92 ;  /* 0x0000000e275c7223 */ /* 0x040fe2000000005c */
[----:B------:R-:W-:Y:S01]  /*3430*/  FFMA R72, R39, R15, R72 ;  /* 0x0000000f27487223 */ /* 0x000fe20000000048 */
[-C--:B---3--:R-:W-:Y:S01]  /*3440*/  FFMA R106, R16, R18.reuse, R106 ;  /* 0x00000012106a7223 */ /* 0x088fe2000000006a */
[----:B------:R-:W-:Y:S01]  /*3450*/  FFMA R98, R18, R17, R98 ;  /* 0x0000001112627223 */ /* 0x000fe20000000062 */
[-C--:B----4-:R-:W-:Y:S01]  /*3460*/  FFMA R108, R24, R18.reuse, R108 ;  /* 0x00000012186c7223 */ /* 0x090fe2000000006c */
[C---:B------:R-:W-:Y:S01]  /*3470*/  FFMA R99, R18.reuse, R25, R99 ;  /* 0x0000001912637223 */ /* 0x040fe20000000063 */
        /* <DEDUP_REMOVED lines=10> */
[-C--:B------:R-:W-:Y:S01]  /*3520*/  FFMA R32, R33, R27.reuse, R12 ;  /* 0x0000001b21207223 */ /* 0x080fe2000000000c */
[----:B------:R-:W-:Y:S01]  /*3530*/  FFMA R79, R79, R27, R37 ;  /* 0x0000001b4f4f7223 */ /* 0x000fe20000000025 */
[----:B------:R-:W1:Y:S01]  /*3540*/  LDS.128 R44, [R11+0x330] ;  /* 0x000330000b2c7984 */ /* 0x000e620000000c00 */
[C---:B------:R-:W-:Y:S01]  /*3550*/  FFMA R18, R33.reuse, R17, R36 ;  /* 0x0000001121127223 */ /* 0x040fe20000000024 */
[-C--:B------:R-:W-:Y:S01]  /*3560*/  FFMA R89, R16, R33.reuse, R89 ;  /* 0x0000002110597223 */ /* 0x080fe20000000059 */
[----:B------:R-:W-:Y:S01]  /*3570*/  FFMA R105, R24, R33, R105 ;  /* 0x0000002118697223 */ /* 0x000fe20000000069 */
[----:B------:R-:W2:Y:S01]  /*3580*/  LDS.128 R12, [R9+0xe20] ;  /* 0x000e2000090c7984 */ /* 0x000ea20000000c00 */
[C---:B------:R-:W-:Y:S01]  /*3590*/  FFMA R115, R33.reuse, R25, R115 ;  /* 0x0000001921737223 */ /* 0x040fe20000000073 */
[----:B------:R-:W-:Y:S01]  /*35a0*/  FFMA R93, R20, R33, R93 ;  /* 0x00000021145d7223 */ /* 0x000fe2000000005d */
[----:B------:R-:W-:Y:S01]  /*35b0*/  FFMA R101, R33, R21, R101 ;  /* 0x0000001521657223 */ /* 0x000fe20000000065 */
[----:B------:R-:W3:Y:S01]  /*35c0*/  LDS.128 R36, [R10+0xe20] ;  /* 0x000e20000a247984 */ /* 0x000ee20000000c00 */
[----:B------:R-:W-:Y:S01]  /*35d0*/  FFMA R54, R26, R33, R54 ;  /* 0x000000211a367223 */ /* 0x000fe20000000036 */
[-C--:B------:R-:W-:Y:S01]  /*35e0*/  FFMA R121, R16, R70.reuse, R121 ;  /* 0x0000004610797223 */ /* 0x080fe20000000079 */
[----:B------:R-:W-:Y:S01]  /*35f0*/  FFMA R85, R70, R17, R85 ;  /* 0x0000001146557223 */ /* 0x000fe20000000055 */
[----:B------:R-:W4:Y:S01]  /*3600*/  LDS R110, [R10+0xe1c] ;  /* 0x000e1c000a6e7984 */ /* 0x000f220000000800 */
[-C--:B------:R-:W-:Y:S01]  /*3610*/  FFMA R113, R24, R70.reuse, R113 ;  /* 0x0000004618717223 */ /* 0x080fe20000000071 */
[----:B------:R-:W-:Y:S01]  /*3620*/  FFMA R114, R70, R25, R114 ;  /* 0x0000001946727223 */ /* 0x000fe20000000072 */
[-C--:B------:R-:W-:Y:S01]  /*3630*/  FFMA R94, R20, R70.reuse, R94 ;  /* 0x00000046145e7223 */ /* 0x080fe2000000005e */
[----:B------:R-:W5:Y:S01]  /*3640*/  LDS R107, [R9+0xe1c] ;  /* 0x000e1c00096b7984 */ /* 0x000f620000000800 */
[----:B------:R-:W-:Y:S01]  /*3650*/  FFMA R102, R70, R21, R102 ;  /* 0x0000001546667223 */ /* 0x000fe20000000066 */
[----:B------:R-:W-:Y:S01]  /*3660*/  FFMA R63, R26, R70, R63 ;  /* 0x000000461a3f7223 */ /* 0x000fe2000000003f */
[----:B------:R-:W-:Y:S01]  /*3670*/  FFMA R56, R70, R27, R56 ;  /* 0x0000001b46387223 */ /* 0x000fe20000000038 */
[----:B0-----:R-:W-:Y:S01]  /*3680*/  FFMA R43, R28, R26, R43 ;  /* 0x0000001a1c2b7223 */ /* 0x001fe2000000002b */
        /* <DEDUP_REMOVED lines=10> */
[C---:B------:R-:W-:Y:S01]  /*3730*/  FFMA R59, R28.reuse, R25, R59 ;  /* 0x000000191c3b7223 */ /* 0x040fe2000000003b */
[CC--:B------:R-:W-:Y:S01]  /*3740*/  FFMA R33, R28.reuse, R17.reuse, R50 ;  /* 0x000000111c217223 */ /* 0x0c0fe20000000032 */
[-C--:B------:R-:W-:Y:S01]  /*3750*/  FFMA R58, R28, R20.reuse, R58 ;  /* 0x000000141c3a7223 */ /* 0x080fe2000000003a */
[C---:B------:R-:W-:Y:S01]  /*3760*/  FFMA R86, R23.reuse, R17, R86 ;  /* 0x0000001117567223 */ /* 0x040fe20000000056 */
[----:B------:R-:W-:Y:S01]  /*3770*/  FFMA R83, R24, R23, R83 ;  /* 0x0000001718537223 */ /* 0x000fe20000000053 */
[C---:B------:R-:W-:Y:S01]  /*3780*/  FFMA R124, R23.reuse, R25, R124 ;  /* 0x00000019177c7223 */ /* 0x040fe2000000007c */
[-C--:B------:R-:W-:Y:S01]  /*3790*/  FFMA R95, R20, R23.reuse, R95 ;  /* 0x00000017145f7223 */ /* 0x080fe2000000005f */
[----:B------:R-:W-:Y:S01]  /*37a0*/  FFMA R104, R26, R23, R104 ;  /* 0x000000171a687223 */ /* 0x000fe20000000068 */
[C---:B------:R-:W-:Y:S01]  /*37b0*/  FFMA R82, R23.reuse, R27, R82 ;  /* 0x0000001b17527223 */ /* 0x040fe20000000052 */
[-C--:B------:R-:W-:Y:S01]  /*37c0*/  FFMA R76, R28, R21.reuse, R74 ;  /* 0x000000151c4c7223 */ /* 0x080fe2000000004a */
[C---:B-1----:R-:W-:Y:S01]  /*37d0*/  FFMA R96, R44.reuse, R20, R96 ;  /* 0x000000142c607223 */ /* 0x042fe20000000060 */
[----:B------:R-:W-:Y:S01]  /*37e0*/  FFMA R88, R44, R21, R88 ;  /* 0x000000152c587223 */ /* 0x000fe20000000058 */
[----:B------:R-:W-:Y:S01]  /*37f0*/  FFMA R50, R28, R27, R55 ;  /* 0x0000001b1c327223 */ /* 0x000fe20000000037 */
[----:B--2---:R-:W-:Y:S01]  /*3800*/  FFMA R15, R23, R21, R75 ;  /* 0x00000015170f7223 */ /* 0x004fe2000000004b */
[-C--:B------:R-:W-:Y:S01]  /*3810*/  FFMA R65, R19, R13.reuse, R22 ;  /* 0x0000000d13417223 */ /* 0x080fe20000000016 */
[----:B------:R-:W-:Y:S01]  /*3820*/  FFMA R112, R44, R24, R112 ;  /* 0x000000182c707223 */ /* 0x000fe20000000070 */
[----:B------:R-:W0:Y:S01]  /*3830*/  LDS.128 R20, [R11+0xa0] ;  /* 0x0000a0000b147984 */ /* 0x000e220000000c00 */
[-C--:B---3--:R-:W-:Y:S01]  /*3840*/  FFMA R39, R28, R16.reuse, R62 ;  /* 0x000000101c277223 */ /* 0x088fe2000000003e */
        /* <DEDUP_REMOVED lines=9> */
[-C--:B----4-:R-:W-:Y:S01]  /*38e0*/  FFMA R106, R110, R19.reuse, R106 ;  /* 0x000000136e6a7223 */ /* 0x090fe2000000006a */
[-C--:B-----5:R-:W-:Y:S01]  /*38f0*/  FFMA R108, R107, R19.reuse, R108 ;  /* 0x000000136b6c7223 */ /* 0x0a0fe2000000006c */
[----:B------:R-:W-:Y:S01]  /*3900*/  FFMA R98, R36, R19, R98 ;  /* 0x0000001324627223 */ /* 0x000fe20000000062 */
[C---:B------:R-:W-:Y:S01]  /*3910*/  FFMA R51, R19.reuse, R37, R51 ;  /* 0x0000002513337223 */ /* 0x040fe20000000033 */
[----:B------:R-:W-:Y:S01]  /*3920*/  FFMA R53, R19, R38, R53 ;  /* 0x0000002613357223 */ /* 0x000fe20000000035 */
[-C--:B------:R-:W-:Y:S01]  /*3930*/  FFMA R74, R12, R29.reuse, R59 ;  /* 0x0000001d0c4a7223 */ /* 0x080fe2000000003b */
[----:B------:R-:W-:Y:S01]  /*3940*/  FFMA R55, R107, R29, R57 ;  /* 0x0000001d6b377223 */ /* 0x000fe20000000039 */
        /* <DEDUP_REMOVED lines=9> */
[C---:B------:R-:W-:Y:S01]  /*39e0*/  FFMA R54, R34.reuse, R13, R54 ;  /* 0x0000000d22367223 */ /* 0x040fe20000000036 */
[----:B------:R-:W-:Y:S01]  /*39f0*/  FFMA R32, R34, R14, R32 ;  /* 0x0000000e22207223 */ /* 0x000fe20000000020 */
[----:B------:R-:W3:Y:S01]  /*3a00*/  LDS.128 R24, [R11+0x2b0] ;  /* 0x0002b0000b187984 */ /* 0x000ee20000000c00 */
[-C--:B------:R-:W-:Y:S01]  /*3a10*/  FFMA R89, R110, R34.reuse, R89 ;  /* 0x000000226e597223 */ /* 0x080fe20000000059 */
[----:B------:R-:W-:Y:S01]  /*3a20*/  FFMA R105, R107, R34, R105 ;  /* 0x000000226b697223 */ /* 0x000fe20000000069 */
[C---:B------:R-:W-:Y:S01]  /*3a30*/  FFMA R93, R34.reuse, R37, R93 ;  /* 0x00000025225d7223 */ /* 0x040fe2000000005d */
[----:B------:R-:W-:Y:S01]  /*3a40*/  FFMA R101, R34, R38, R101 ;  /* 0x0000002622657223 */ /* 0x000fe20000000065 */
[----:B------:R-:W-:Y:S01]  /*3a50*/  FFMA R92, R12, R45, R92 ;  /* 0x0000002d0c5c7223 */ /* 0x000fe2000000005c */
[C---:B------:R-:W-:Y:S01]  /*3a60*/  FFMA R72, R45.reuse, R13, R72 ;  /* 0x0000000d2d487223 */ /* 0x040fe20000000048 */
        /* <DEDUP_REMOVED lines=14> */
[CC--:B------:R-:W-:Y:S01]  /*3b50*/  FFMA R113, R107.reuse, R71.reuse, R113 ;  /* 0x000000476b717223 */ /* 0x0c0fe20000000071 */
[-C--:B------:R-:W-:Y:S01]  /*3b60*/  FFMA R103, R107, R66.reuse, R103 ;  /* 0x000000426b677223 */ /* 0x080fe20000000067 */
[C---:B------:R-:W-:Y:S01]  /*3b70*/  FFMA R114, R12.reuse, R71, R114 ;  /* 0x000000470c727223 */ /* 0x040fe20000000072 */
[CC--:B------:R-:W-:Y:S01]  /*3b80*/  FFMA R63, R71.reuse, R13.reuse, R63 ;  /* 0x0000000d473f7223 */ /* 0x0c0fe2000000003f */
[----:B------:R-:W-:Y:S01]  /*3b90*/  FFMA R91, R12, R66, R91 ;  /* 0x000000420c5b7223 */ /* 0x000fe2000000005b */
[C---:B------:R-:W-:Y:S01]  /*3ba0*/  FFMA R77, R66.reuse, R13, R77 ;  /* 0x0000000d424d7223 */ /* 0x040fe2000000004d */
[----:B------:R-:W-:Y:S01]  /*3bb0*/  FFMA R116, R66, R14, R116 ;  /* 0x0000000e42747223 */ /* 0x000fe20000000074 */
[CC--:B------:R-:W-:Y:S01]  /*3bc0*/  FFMA R121, R110.reuse, R71.reuse, R121 ;  /* 0x000000476e797223 */ /* 0x0c0fe20000000079 */
[----:B------:R-:W-:Y:S01]  /*3bd0*/  FFMA R109, R110, R66, R109 ;  /* 0x000000426e6d7223 */ /* 0x000fe2000000006d */
[----:B------:R-:W-:Y:S01]  /*3be0*/  FFMA R85, R36, R71, R85 ;  /* 0x0000004724557223 */ /* 0x000fe20000000055 */
        /* <DEDUP_REMOVED lines=8> */
[C---:B------:R-:W-:Y:S01]  /*3c70*/  FFMA R20, R35.reuse, R17, R33 ;  /* 0x0000001123147223 */ /* 0x040fe20000000021 */
[C---:B---3--:R-:W-:Y:S01]  /*3c80*/  FFMA R107, R24.reuse, R107, R83 ;  /* 0x0000006b186b7223 */ /* 0x048fe20000000053 */
[C---:B------:R-:W-:Y:S01]  /*3c90*/  FFMA R124, R24.reuse, R12, R124 ;  /* 0x0000000c187c7223 */ /* 0x040fe2000000007c */
[C---:B------:R-:W-:Y:S01]  /*3ca0*/  FFMA R104, R24.reuse, R13, R104 ;  /* 0x0000000d18687223 */ /* 0x040fe20000000068 */
[C---:B------:R-:W-:Y:S01]  /*3cb0*/  FFMA R82, R24.reuse, R14, R82 ;  /* 0x0000000e18527223 */ /* 0x040fe20000000052 */
[----:B------:R-:W-:Y:S01]  /*3cc0*/  FFMA R83, R24, R38, R15 ;  /* 0x0000002618537223 */ /* 0x000fe2000000000f */
[C---:B------:R-:W-:Y:S01]  /*3cd0*/  FFMA R93, R35.reuse, R18, R93 ;  /* 0x00000012235d7223 */ /* 0x040fe2000000005d */
[C---:B------:R-:W-:Y:S01]  /*3ce0*/  FFMA R101, R35.reuse, R19, R101 ;  /* 0x0000001323657223 */ /* 0x040fe20000000065 */
[----:B------:R-:W-:Y:S01]  /*3cf0*/  FFMA R105, R56, R35, R105 ;  /* 0x0000002338697223 */ /* 0x000fe20000000069 */
[C---:B------:R-:W-:Y:S01]  /*3d00*/  FFMA R115, R35.reuse, R57, R115 ;  /* 0x0000003923737223 */ /* 0x040fe20000000073 */
[C---:B------:R-:W-:Y:S01]  /*3d10*/  FFMA R54, R35.reuse, R58, R54 ;  /* 0x0000003a23367223 */ /* 0x040fe20000000036 */
[----:B------:R-:W-:Y:S01]  /*3d20*/  FFMA R45, R35, R59, R32 ;  /* 0x0000003b232d7223 */ /* 0x000fe20000000020 */
[----:B------:R-:W0:Y:S01]  /*3d30*/  LDS.128 R12, [R11+0x20] ;  /* 0x000020000b0c7984 */ /* 0x000e220000000c00 */
        /* <DEDUP_REMOVED lines=8> */
[----:B------:R-:W-:Y:S01]  /*3dc0*/  FFMA R95, R24, R37, R95 ;  /* 0x00000025185f7223 */ /* 0x000fe2000000005f */
[----:B------:R-:W-:Y:S01]  /*3dd0*/  FFMA R66, R66, R38, R84 ;  /* 0x0000002642427223 */ /* 0x000fe20000000054 */
[C---:B------:R-:W-:Y:S01]  /*3de0*/  FFMA R24, R16.reuse, R30, R39 ;  /* 0x0000001e10187223 */ /* 0x040fe20000000027 */
[----:B------:R-:W-:Y:S01]  /*3df0*/  LDS R84, [R9+0x1230] ;  /* 0x0012300009547984 */ /* 0x000fe20000000800 */
[----:B------:R-:W-:Y:S01]  /*3e00*/  FFMA R111, R16, R46, R111 ;  /* 0x0000002e106f7223 */ /* 0x000fe2000000006f */
[C---:B------:R-:W-:Y:S01]  /*3e10*/  FFMA R73, R46.reuse, R17, R73 ;  /* 0x000000112e497223 */ /* 0x040fe20000000049 */
        /* <DEDUP_REMOVED lines=28> */
[C---:B------:R-:W-:Y:S01]  /*3fe0*/  FFMA R21, R12.reuse, R17, R98 ;  /* 0x000000110c157223 */ /* 0x040fe20000000062 */
[C---:B-1----:R-:W-:Y:S01]  /*3ff0*/  FFMA R32, R67.reuse, R19, R66 ;  /* 0x0000001343207223 */ /* 0x042fe20000000042 */
[CC--:B------:R-:W-:Y:S01]  /*4000*/  FFMA R66, R12.reuse, R18.reuse, R51 ;  /* 0x000000120c427223 */ /* 0x0c0fe20000000033 */
[C---:B------:R-:W-:Y:S01]  /*4010*/  FFMA R25, R12.reuse, R59, R64 ;  /* 0x0000003b0c197223 */ /* 0x040fe20000000040 */
[C---:B------:R-:W-:Y:S01]  /*4020*/  FFMA R87, R67.reuse, R17, R87 ;  /* 0x0000001143577223 */ /* 0x040fe20000000057 */
[----:B------:R-:W-:Y:S01]  /*4030*/  FFMA R97, R67, R18, R97 ;  /* 0x0000001243617223 */ /* 0x000fe20000000061 */
[C---:B------:R-:W-:Y:S01]  /*4040*/  FFMA R98, R12.reuse, R58, R65 ;  /* 0x0000003a0c627223 */ /* 0x040fe20000000041 */
[----:B------:R-:W-:Y:S01]  /*4050*/  FFMA R51, R12, R19, R53 ;  /* 0x000000130c337223 */ /* 0x000fe20000000035 */
[C---:B--2---:R-:W-:Y:S01]  /*4060*/  FFMA R121, R68.reuse, R16, R121 ;  /* 0x0000001044797223 */ /* 0x044fe20000000079 */
[C---:B------:R-:W-:Y:S01]  /*4070*/  FFMA R85, R68.reuse, R17, R85 ;  /* 0x0000001144557223 */ /* 0x040fe20000000055 */
[C---:B------:R-:W-:Y:S01]  /*4080*/  FFMA R94, R68.reuse, R18, R94 ;  /* 0x00000012445e7223 */ /* 0x040fe2000000005e */
[----:B------:R-:W-:Y:S01]  /*4090*/  FFMA R102, R68, R19, R102 ;  /* 0x0000001344667223 */ /* 0x000fe20000000066 */
[----:B------:R-:W-:Y:S01]  /*40a0*/  FFMA R103, R56, R67, R103 ;  /* 0x0000004338677223 */ /* 0x000fe20000000067 */
[----:B------:R-:W0:Y:S01]  /*40b0*/  LDS.128 R16, [R11+0x1b0] ;  /* 0x0001b0000b107984 */ /* 0x000e220000000c00 */
[C---:B------:R-:W-:Y:S01]  /*40c0*/  FFMA R106, R68.reuse, R56, R113 ;  /* 0x00000038446a7223 */ /* 0x040fe20000000071 */
[----:B------:R-:W-:Y:S01]  /*40d0*/  FFMA R99, R13, R34, R108 ;  /* 0x000000220d637223 */ /* 0x000fe2000000006c */
[C---:B------:R-:W-:Y:S01]  /*40e0*/  FFMA R91, R67.reuse, R57, R91 ;  /* 0x00000039435b7223 */ /* 0x040fe2000000005b */
[CC--:B------:R-:W-:Y:S01]  /*40f0*/  FFMA R77, R67.reuse, R58.reuse, R77 ;  /* 0x0000003a434d7223 */ /* 0x0c0fe2000000004d */
[----:B---3--:R-:W-:Y:S01]  /*4100*/  FFMA R36, R67, R59, R116 ;  /* 0x0000003b43247223 */ /* 0x008fe20000000074 */
[C---:B------:R-:W-:Y:S01]  /*4110*/  FFMA R114, R68.reuse, R57, R114 ;  /* 0x0000003944727223 */ /* 0x040fe20000000072 */
[C---:B------:R-:W-:Y:S01]  /*4120*/  FFMA R63, R68.reuse, R58, R63 ;  /* 0x0000003a443f7223 */ /* 0x040fe2000000003f */
[----:B------:R-:W-:Y:S01]  /*4130*/  FFMA R56, R68, R59, R44 ;  /* 0x0000003b44387223 */ /* 0x000fe2000000002c */
[C---:B------:R-:W-:Y:S01]  /*4140*/  FFMA R108, R13.reuse, R38, R21 ;  /* 0x000000260d6c7223 */ /* 0x040fe20000000015 */
[----:B------:R-:W-:Y:S01]  /*4150*/  FFMA R53, R13, R39, R66 ;  /* 0x000000270d357223 */ /* 0x000fe20000000042 */
[----:B------:R-:W-:Y:S01]  /*4160*/  FFMA R46, R33, R13, R46 ;  /* 0x0000000d212e7223 */ /* 0x000fe2000000002e */
[----:B------:R-:W-:Y:S01]  /*4170*/  FFMA R98, R13, R35, R98 ;  /* 0x000000230d627223 */ /* 0x000fe20000000062 */
[-C--:B------:R-:W-:Y:S01]  /*4180*/  FFMA R113, R37, R13.reuse, R30 ;  /* 0x0000000d25717223 */ /* 0x080fe2000000001e */
[-C--:B------:R-:W-:Y:S01]  /*4190*/  FFMA R44, R84, R13.reuse, R25 ;  /* 0x0000000d542c7223 */ /* 0x080fe20000000019 */
[----:B----4-:R-:W-:Y:S01]  /*41a0*/  FFMA R51, R100, R13, R51 ;  /* 0x0000000d64337223 */ /* 0x010fe20000000033 */
[CC--:B------:R-:W-:Y:S01]  /*41b0*/  FFMA R21, R22.reuse, R34.reuse, R29 ;  /* 0x0000002216157223 */ /* 0x0c0fe2000000001d */
[----:B------:R-:W-:Y:S01]  /*41c0*/  FFMA R68, R22, R35, R28 ;  /* 0x0000002316447223 */ /* 0x000fe2000000001c */
[----:B------:R-:W1:Y:S01]  /*41d0*/  LDS.128 R64, [R11+0x3c0] ;  /* 0x0003c0000b407984 */ /* 0x000e620000000c00 */
        /* <DEDUP_REMOVED lines=8> */
[----:B------:R-:W2:Y:S01]  /*4260*/  LDS.64 R12, [R10+0x1428] ;  /* 0x001428000a0c7984 */ /* 0x000ea20000000a00 */
[-C--:B------:R-:W-:Y:S01]  /*4270*/  FFMA R81, R33, R22.reuse, R81 ;  /* 0x0000001621517223 */ /* 0x080fe20000000051 */
[----:B------:R-:W-:Y:S01]  /*4280*/  FFMA R49, R37, R22, R49 ;  /* 0x0000001625317223 */ /* 0x000fe20000000031 */
[C---:B------:R-:W-:Y:S01]  /*4290*/  FFMA R42, R22.reuse, R38, R42 ;  /* 0x00000026162a7223 */ /* 0x040fe2000000002a */
[----:B------:R-:W3:Y:S01]  /*42a0*/  LDS.64 R24, [R9+0x1428] ;  /* 0x0014280009187984 */ /* 0x000ee20000000a00 */
[----:B------:R-:W-:Y:S01]  /*42b0*/  FFMA R78, R22, R39, R78 ;  /* 0x00000027164e7223 */ /* 0x000fe2000000004e */
[-C--:B------:R-:W-:Y:S01]  /*42c0*/  FFMA R80, R84, R22.reuse, R80 ;  /* 0x0000001654507223 */ /* 0x080fe20000000050 */
[----:B------:R-:W-:Y:S01]  /*42d0*/  FFMA R79, R100, R22, R79 ;  /* 0x00000016644f7223 */ /* 0x000fe2000000004f */
[----:B------:R-:W4:Y:S01]  /*42e0*/  LDS.64 R28, [R10+0x1430] ;  /* 0x001430000a1c7984 */ /* 0x000f220000000a00 */
[-C--:B------:R-:W-:Y:S01]  /*42f0*/  FFMA R56, R84, R69.reuse, R56 ;  /* 0x0000004554387223 */ /* 0x080fe20000000038 */
[----:B------:R-:W-:Y:S01]  /*4300*/  FFMA R102, R100, R69, R102 ;  /* 0x0000004564667223 */ /* 0x000fe20000000066 */
[----:B------:R-:W-:Y:S01]  /*4310*/  FFMA R82, R84, R26, R82 ;  /* 0x0000001a54527223 */ /* 0x000fe20000000052 */
[----:B------:R-:W5:Y:S01]  /*4320*/  LDS.64 R30, [R9+0x1430] ;  /* 0x00143000091e7984 */ /* 0x000f620000000a00 */
[----:B0-----:R-:W-:Y:S01]  /*4330*/  FFMA R20, R16, R38, R20 ;  /* 0x0000002610147223 */ /* 0x001fe20000000014 */
[----:B------:R-:W-:Y:S01]  /*4340*/  FFMA R83, R100, R26, R83 ;  /* 0x0000001a64537223 */ /* 0x000fe20000000053 */
        /* <DEDUP_REMOVED lines=15> */
[C---:B------:R-:W-:Y:S01]  /*4440*/  FFMA R85, R69.reuse, R38, R85 ;  /* 0x0000002645557223 */ /* 0x040fe20000000055 */
        /* <DEDUP_REMOVED lines=8> */
[----:B------:R-:W-:Y:S01]  /*44d0*/  FFMA R94, R69, R39, R94 ;  /* 0x00000027455e7223 */ /* 0x000fe2000000005e */
        /* <DEDUP_REMOVED lines=8> */
[----:B----4-:R-:W-:Y:S01]  /*4560*/  FFMA R53, R28, R14, R53 ;  /* 0x0000000e1c357223 */ /* 0x010fe20000000035 */
[----:B------:R-:W-:Y:S01]  /*4570*/  FFMA R51, R14, R29, R51 ;  /* 0x0000001d0e337223 */ /* 0x000fe20000000033 */
[----:B------:R-:W-:Y:S01]  /*4580*/  FFMA R112, R33, R47, R112 ;  /* 0x0000002f21707223 */ /* 0x000fe20000000070 */
[C---:B------:R-:W-:Y:S01]  /*4590*/  FFMA R92, R47.reuse, R34, R92 ;  /* 0x000000222f5c7223 */ /* 0x040fe2000000005c */
[----:B-----5:R-:W-:Y:S01]  /*45a0*/  FFMA R98, R30, R14, R98 ;  /* 0x0000000e1e627223 */ /* 0x020fe20000000062 */
        /* <DEDUP_REMOVED lines=14> */
[----:B------:R-:W0:Y:S01]  /*4690*/  LDS.128 R36, [R11+0x130] ;  /* 0x000130000b247984 */ /* 0x000e220000000c00 */
[-C--:B------:R-:W-:Y:S01]  /*46a0*/  FFMA R121, R12, R70.reuse, R121 ;  /* 0x000000460c797223 */ /* 0x080fe20000000079 */
[----:B------:R-:W-:Y:S01]  /*46b0*/  FFMA R85, R70, R13, R85 ;  /* 0x0000000d46557223 */ /* 0x000fe20000000055 */
[-C--:B------:R-:W-:Y:S01]  /*46c0*/  FFMA R106, R24, R70.reuse, R106 ;  /* 0x00000046186a7223 */ /* 0x080fe2000000006a */
[----:B------:R-:W1:Y:S01]  /*46d0*/  LDS.128 R20, [R9+0x1630] ;  /* 0x0016300009147984 */ /* 0x000e620000000c00 */
[----:B------:R-:W-:Y:S01]  /*46e0*/  FFMA R114, R70, R25, R114 ;  /* 0x0000001946727223 */ /* 0x000fe20000000072 */
        /* <DEDUP_REMOVED lines=9> */
[-C--:B------:R-:W-:Y:S01]  /*4780*/  FFMA R95, R28, R27.reuse, R95 ;  /* 0x0000001b1c5f7223 */ /* 0x080fe2000000005f */
[----:B------:R-:W4:Y:S01]  /*4790*/  LDS R108, [R10+0x162c] ;  /* 0x00162c000a6c7984 */ /* 0x000f220000000800 */
[----:B------:R-:W-:Y:S01]  /*47a0*/  FFMA R104, R30, R27, R104 ;  /* 0x0000001b1e687223 */ /* 0x000fe20000000068 */
[----:B------:R-:W-:Y:S01]  /*47b0*/  FFMA R82, R27, R31, R82 ;  /* 0x0000001f1b527223 */ /* 0x000fe20000000052 */
[-C--:B------:R-:W-:Y:S01]  /*47c0*/  FFMA R89, R12, R17.reuse, R89 ;  /* 0x000000110c597223 */ /* 0x080fe20000000059 */
[----:B------:R-:W5:Y:S01]  /*47d0*/  LDS R122, [R9+0x162c] ;  /* 0x00162c00097a7984 */ /* 0x000f620000000800 */
        /* <DEDUP_REMOVED lines=13> */
[C---:B0-----:R-:W-:Y:S01]  /*48b0*/  FFMA R62, R36.reuse, R30, R62 ;  /* 0x0000001e243e7223 */ /* 0x041fe2000000003e */
[C---:B------:R-:W-:Y:S01]  /*48c0*/  FFMA R123, R36.reuse, R24, R55 ;  /* 0x00000018247b7223 */ /* 0x040fe20000000037 */
[C---:B------:R-:W-:Y:S01]  /*48d0*/  FFMA R59, R36.reuse, R12, R59 ;  /* 0x0000000c243b7223 */ /* 0x040fe2000000003b */
[C---:B------:R-:W-:Y:S01]  /*48e0*/  FFMA R107, R36.reuse, R25, R74 ;  /* 0x00000019246b7223 */ /* 0x040fe2000000004a */
[-C--:B-1----:R-:W-:Y:S01]  /*48f0*/  FFMA R23, R27, R29.reuse, R83 ;  /* 0x0000001d1b177223 */ /* 0x082fe20000000053 */
[----:B------:R-:W-:Y:S01]  /*4900*/  FFMA R83, R65, R29, R100 ;  /* 0x0000001d41537223 */ /* 0x000fe20000000064 */
[C---:B------:R-:W-:Y:S01]  /*4910*/  FFMA R17, R36.reuse, R13, R43 ;  /* 0x0000000d24117223 */ /* 0x040fe2000000002b */
[----:B------:R-:W-:Y:S01]  /*4920*/  FFMA R100, R36, R29, R76 ;  /* 0x0000001d24647223 */ /* 0x000fe2000000004c */
[----:B--2---:R-:W-:Y:S01]  /*4930*/  FFMA R47, R12, R27, R110 ;  /* 0x0000001b0c2f7223 */ /* 0x004fe2000000006e */
[C---:B------:R-:W-:Y:S01]  /*4940*/  FFMA R27, R36.reuse, R28, R75 ;  /* 0x0000001c241b7223 */ /* 0x040fe2000000004b */
[----:B------:R-:W-:Y:S01]  /*4950*/  FFMA R110, R36, R31, R50 ;  /* 0x0000001f246e7223 */ /* 0x000fe20000000032 */
[----:B------:R-:W-:Y:S01]  /*4960*/  FFMA R55, R20, R15, R99 ;  /* 0x0000000f14377223 */ /* 0x000fe20000000063 */
[C---:B---3--:R-:W-:Y:S01]  /*4970*/  FFMA R111, R32.reuse, R12, R111 ;  /* 0x0000000c206f7223 */ /* 0x048fe2000000006f */
[----:B------:R-:W-:Y:S01]  /*4980*/  FFMA R73, R32, R13, R73 ;  /* 0x0000000d20497223 */ /* 0x000fe20000000049 */
[C---:B------:R-:W-:Y:S01]  /*4990*/  FFMA R50, R15.reuse, R21, R98 ;  /* 0x000000150f327223 */ /* 0x040fe20000000062 */
[C---:B------:R-:W-:Y:S01]  /*49a0*/  FFMA R43, R15.reuse, R22, R14 ;  /* 0x000000160f2b7223 */ /* 0x040fe2000000000e */
[-C--:B----4-:R-:W-:Y:S01]  /*49b0*/  FFMA R64, R108, R15.reuse, R64 ;  /* 0x0000000f6c407223 */ /* 0x090fe20000000040 */
[----:B------:R-:W-:Y:S01]  /*49c0*/  FFMA R54, R44, R15, R54 ;  /* 0x0000000f2c367223 */ /* 0x000fe20000000036 */
[C---:B------:R-:W-:Y:S01]  /*49d0*/  FFMA R53, R15.reuse, R45, R53 ;  /* 0x0000002d0f357223 */ /* 0x040fe20000000035 */
[----:B------:R-:W-:Y:S01]  /*49e0*/  FFMA R51, R15, R46, R51 ;  /* 0x0000002e0f337223 */ /* 0x000fe20000000033 */
[----:B-----5:R-:W-:Y:S01]  /*49f0*/  FFMA R65, R122, R15, R26 ;  /* 0x0000000f7a417223 */ /* 0x020fe2000000001a */
[C---:B------:R-:W-:Y:S01]  /*4a00*/  FFMA R75, R37.reuse, R21, R62 ;  /* 0x00000015254b7223 */ /* 0x040fe2000000003e */
[----:B------:R-:W0:Y:S01]  /*4a10*/  LDS.128 R12, [R11+0xb0] ;  /* 0x0000b0000b0c7984 */ /* 0x000e220000000c00 */
        /* <DEDUP_REMOVED lines=11> */
[C---:B------:R-:W-:Y:S01]  /*4ad0*/  FFMA R92, R37.reuse, R45, R27 ;  /* 0x0000002d255c7223 */ /* 0x040fe2000000001b */
[----:B------:R-:W-:Y:S01]  /*4ae0*/  FFMA R100, R37, R46, R100 ;  /* 0x0000002e25647223 */ /* 0x000fe20000000064 */
[----:B------:R-:W1:Y:S01]  /*4af0*/  LDS.128 R24, [R11+0x2c0] ;  /* 0x0002c0000b187984 */ /* 0x000e620000000c00 */
[C---:B------:R-:W-:Y:S01]  /*4b00*/  FFMA R37, R18.reuse, R21, R57 ;  /* 0x0000001512257223 */ /* 0x040fe20000000039 */
[-C--:B------:R-:W-:Y:S01]  /*4b10*/  FFMA R36, R18, R22.reuse, R58 ;  /* 0x0000001612247223 */ /* 0x080fe2000000003a */
[C---:B------:R-:W-:Y:S01]  /*4b20*/  FFMA R32, R71.reuse, R22, R56 ;  /* 0x0000001647207223 */ /* 0x040fe20000000038 */
[----:B------:R-:W2:Y:S01]  /*4b30*/  LDS.128 R28, [R10+0x1830] ;  /* 0x001830000a1c7984 */ /* 0x000ea20000000c00 */
[-C--:B------:R-:W-:Y:S01]  /*4b40*/  FFMA R115, R20, R18.reuse, R115 ;  /* 0x0000001214737223 */ /* 0x080fe20000000073 */
[-C--:B------:R-:W-:Y:S01]  /*4b50*/  FFMA R89, R108, R18.reuse, R89 ;  /* 0x000000126c597223 */ /* 0x080fe20000000059 */
[-C--:B------:R-:W-:Y:S01]  /*4b60*/  FFMA R105, R122, R18.reuse, R105 ;  /* 0x000000127a697223 */ /* 0x080fe20000000069 */
[----:B------:R-:W3:Y:S01]  /*4b70*/  LDS.128 R56, [R9+0x1830] ;  /* 0x0018300009387984 */ /* 0x000ee20000000c00 */
[----:B------:R-:W-:Y:S01]  /*4b80*/  FFMA R16, R44, R18, R16 ;  /* 0x000000122c107223 */ /* 0x000fe20000000010 */
[C---:B------:R-:W-:Y:S01]  /*4b90*/  FFMA R93, R18.reuse, R45, R93 ;  /* 0x0000002d125d7223 */ /* 0x040fe2000000005d */
[-C--:B------:R-:W-:Y:S01]  /*4ba0*/  FFMA R101, R18, R46.reuse, R101 ;  /* 0x0000002e12657223 */ /* 0x080fe20000000065 */
[----:B------:R-:W-:Y:S01]  /*4bb0*/  FFMA R114, R20, R71, R114 ;  /* 0x0000004714727223 */ /* 0x000fe20000000072 */
[C---:B------:R-:W-:Y:S01]  /*4bc0*/  FFMA R63, R71.reuse, R21, R63 ;  /* 0x00000015473f7223 */ /* 0x040fe2000000003f */
[-C--:B------:R-:W-:Y:S01]  /*4bd0*/  FFMA R121, R108, R71.reuse, R121 ;  /* 0x000000476c797223 */ /* 0x080fe20000000079 */
[-C--:B------:R-:W-:Y:S01]  /*4be0*/  FFMA R106, R122, R71.reuse, R106 ;  /* 0x000000477a6a7223 */ /* 0x080fe2000000006a */
[----:B------:R-:W-:Y:S01]  /*4bf0*/  FFMA R85, R44, R71, R85 ;  /* 0x000000472c557223 */ /* 0x000fe20000000055 */
[C---:B------:R-:W-:Y:S01]  /*4c00*/  FFMA R94, R71.reuse, R45, R94 ;  /* 0x0000002d475e7223 */ /* 0x040fe2000000005e */
[----:B------:R-:W-:Y:S01]  /*4c10*/  FFMA R102, R71, R46, R102 ;  /* 0x0000002e47667223 */ /* 0x000fe20000000066 */
[----:B------:R-:W-:Y:S01]  /*4c20*/  FFMA R74, R20, R33, R74 ;  /* 0x00000021144a7223 */ /* 0x000fe2000000004a */
[C---:B------:R-:W-:Y:S01]  /*4c30*/  FFMA R72, R33.reuse, R21, R72 ;  /* 0x0000001521487223 */ /* 0x040fe20000000048 */
[C---:B------:R-:W-:Y:S01]  /*4c40*/  FFMA R90, R33.reuse, R22, R90 ;  /* 0x00000016215a7223 */ /* 0x040fe2000000005a */
        /* <DEDUP_REMOVED lines=27> */
[-C--:B------:R-:W-:Y:S01]  /*4e00*/  FFMA R79, R24, R46.reuse, R23 ;  /* 0x0000002e184f7223 */ /* 0x080fe20000000017 */
[----:B------:R-:W-:Y:S01]  /*4e10*/  FFMA R66, R66, R46, R83 ;  /* 0x0000002e42427223 */ /* 0x000fe20000000053 */
[----:B--2---:R-:W-:Y:S01]  /*4e20*/  FFMA R110, R28, R38, R110 ;  /* 0x000000261c6e7223 */ /* 0x004fe2000000006e */
[C---:B------:R-:W-:Y:S01]  /*4e30*/  FFMA R24, R38.reuse, R29, R17 ;  /* 0x0000001d26187223 */ /* 0x040fe20000000011 */
[C---:B------:R-:W-:Y:S01]  /*4e40*/  FFMA R92, R38.reuse, R30, R92 ;  /* 0x0000001e265c7223 */ /* 0x040fe2000000005c */
[----:B------:R-:W-:Y:S01]  /*4e50*/  FFMA R100, R38, R31, R100 ;  /* 0x0000001f26647223 */ /* 0x000fe20000000064 */
[----:B---3--:R-:W-:Y:S01]  /*4e60*/  FFMA R123, R56, R38, R123 ;  /* 0x00000026387b7223 */ /* 0x008fe2000000007b */
[C---:B------:R-:W-:Y:S01]  /*4e70*/  FFMA R76, R38.reuse, R57, R76 ;  /* 0x00000039264c7223 */ /* 0x040fe2000000004c */
        /* <DEDUP_REMOVED lines=27> */
[C---:B------:R-:W-:Y:S01]  /*5030*/  FFMA R49, R13.reuse, R58, R49 ;  /* 0x0000003a0d317223 */ /* 0x040fe20000000031 */
[----:B------:R-:W4:Y:S01]  /*5040*/  LDS R78, [R9+0x1a40] ;  /* 0x001a4000094e7984 */ /* 0x000f220000000800 */
[-C--:B------:R-:W-:Y:S01]  /*5050*/  FFMA R80, R13, R59.reuse, R80 ;  /* 0x0000003b0d507223 */ /* 0x080fe20000000050 */
[----:B------:R-:W-:Y:S01]  /*5060*/  FFMA R34, R34, R59, R90 ;  /* 0x0000003b22227223 */ /* 0x000fe2000000005a */
[----:B------:R-:W-:Y:S01]  /*5070*/  FFMA R109, R28, R67, R109 ;  /* 0x000000431c6d7223 */ /* 0x000fe2000000006d */
[----:B------:R-:W5:Y:S01]  /*5080*/  LDS R81, [R10+0x1a40] ;  /* 0x001a40000a517984 */ /* 0x000f620000000800 */
        /* <DEDUP_REMOVED lines=13> */
[----:B0-----:R-:W-:Y:S01]  /*5160*/  FFMA R16, R67, R31, R66 ;  /* 0x0000001f43107223 */ /* 0x001fe20000000042 */
[----:B------:R-:W-:Y:S01]  /*5170*/  FFMA R122, R17, R26, R122 ;  /* 0x0000001a117a7223 */ /* 0x000fe2000000007a */
[C---:B------:R-:W-:Y:S01]  /*5180*/  FFMA R124, R26.reuse, R18, R124 ;  /* 0x000000121a7c7223 */ /* 0x040fe2000000007c */
[----:B------:R-:W-:Y:S01]  /*5190*/  FFMA R104, R26, R19, R104 ;  /* 0x000000131a687223 */ /* 0x000fe20000000068 */
[C---:B-1----:R-:W-:Y:S01]  /*51a0*/  FFMA R66, R68.reuse, R56, R65 ;  /* 0x0000003844427223 */ /* 0x042fe20000000041 */
        /* <DEDUP_REMOVED lines=8> */
[-C--:B------:R-:W-:Y:S01]  /*5230*/  FFMA R119, R17, R69.reuse, R66 ;  /* 0x0000004511777223 */ /* 0x080fe20000000042 */
[----:B------:R-:W-:Y:S01]  /*5240*/  FFMA R120, R21, R69, R64 ;  /* 0x0000004515787223 */ /* 0x000fe20000000040 */
[C---:B---3--:R-:W-:Y:S01]  /*5250*/  FFMA R121, R44.reuse, R28, R121 ;  /* 0x0000001c2c797223 */ /* 0x048fe20000000079 */
[C---:B------:R-:W-:Y:S01]  /*5260*/  FFMA R85, R44.reuse, R29, R85 ;  /* 0x0000001d2c557223 */ /* 0x040fe20000000055 */
[C---:B------:R-:W-:Y:S01]  /*5270*/  FFMA R94, R44.reuse, R30, R94 ;  /* 0x0000001e2c5e7223 */ /* 0x040fe2000000005e */
[C---:B------:R-:W-:Y:S01]  /*5280*/  FFMA R102, R44.reuse, R31, R102 ;  /* 0x0000001f2c667223 */ /* 0x040fe20000000066 */
[----:B------:R-:W0:Y:S01]  /*5290*/  LDS.128 R64, [R11+0x1c0] ;  /* 0x0001c0000b407984 */ /* 0x000e220000000c00 */
[----:B------:R-:W-:Y:S01]  /*52a0*/  FFMA R12, R44, R59, R32 ;  /* 0x0000003b2c0c7223 */ /* 0x000fe20000000020 */
[C---:B------:R-:W-:Y:S01]  /*52b0*/  FFMA R117, R69.reuse, R18, R84 ;  /* 0x0000001245757223 */ /* 0x040fe20000000054 */
[C---:B------:R-:W-:Y:S01]  /*52c0*/  FFMA R53, R69.reuse, R19, R50 ;  /* 0x0000001345357223 */ /* 0x040fe20000000032 */
[----:B------:R-:W1:Y:S01]  /*52d0*/  LDS.128 R28, [R11+0x3d0] ;  /* 0x0003d0000b1c7984 */ /* 0x000e620000000c00 */
[CC--:B------:R-:W-:Y:S01]  /*52e0*/  FFMA R68, R69.reuse, R22.reuse, R13 ;  /* 0x0000001645447223 */ /* 0x0c0fe2000000000d */
[----:B------:R-:W-:Y:S01]  /*52f0*/  FFMA R90, R69, R23, R90 ;  /* 0x00000017455a7223 */ /* 0x000fe2000000005a */
[-C--:B----4-:R-:W-:Y:S01]  /*5300*/  FFMA R32, R78, R69.reuse, R43 ;  /* 0x000000454e207223 */ /* 0x090fe2000000002b */
[----:B-----5:R-:W-:Y:S01]  /*5310*/  FFMA R98, R81, R69, R98 ;  /* 0x0000004551627223 */ /* 0x020fe20000000062 */
[-C--:B------:R-:W-:Y:S01]  /*5320*/  FFMA R13, R14, R22.reuse, R42 ;  /* 0x000000160e0d7223 */ /* 0x080fe2000000002a */
[----:B------:R-:W-:Y:S01]  /*5330*/  FFMA R69, R39, R22, R24 ;  /* 0x0000001627457223 */ /* 0x000fe20000000018 */
[----:B------:R-:W2:Y:S01]  /*5340*/  LDS.64 R54, [R10+0x1c38] ;  /* 0x001c38000a367984 */ /* 0x000ea20000000a00 */
[C---:B------:R-:W-:Y:S01]  /*5350*/  FFMA R106, R44.reuse, R56, R106 ;  /* 0x000000382c6a7223 */ /* 0x040fe2000000006a */
[C---:B------:R-:W-:Y:S01]  /*5360*/  FFMA R114, R44.reuse, R57, R114 ;  /* 0x000000392c727223 */ /* 0x040fe20000000072 */
[----:B------:R-:W-:Y:S01]  /*5370*/  FFMA R63, R44, R58, R63 ;  /* 0x0000003a2c3f7223 */ /* 0x000fe2000000003f */
        /* <DEDUP_REMOVED lines=11> */
[----:B------:R-:W-:Y:S01]  /*5430*/  FFMA R108, R21, R26, R108 ;  /* 0x0000001a156c7223 */ /* 0x000fe2000000006c */
[C---:B------:R-:W-:Y:S01]  /*5440*/  FFMA R86, R26.reuse, R22, R86 ;  /* 0x000000161a567223 */ /* 0x040fe20000000056 */
[----:B------:R-:W-:Y:S01]  /*5450*/  FFMA R95, R26, R23, R95 ;  /* 0x000000171a5f7223 */ /* 0x000fe2000000005f */
[CC--:B------:R-:W-:Y:S01]  /*5460*/  FFMA R56, R78.reuse, R26.reuse, R82 ;  /* 0x0000001a4e387223 */ /* 0x0c0fe20000000052 */
[----:B------:R-:W-:Y:S01]  /*5470*/  FFMA R45, R81, R26, R79 ;  /* 0x0000001a512d7223 */ /* 0x000fe2000000004f */
[CC--:B------:R-:W-:Y:S01]  /*5480*/  FFMA R80, R78.reuse, R14.reuse, R80 ;  /* 0x0000000e4e507223 */ /* 0x0c0fe20000000050 */
[C---:B------:R-:W-:Y:S01]  /*5490*/  FFMA R62, R78.reuse, R39, R62 ;  /* 0x000000274e3e7223 */ /* 0x040fe2000000003e */
[----:B------:R-:W-:Y:S01]  /*54a0*/  FFMA R26, R78, R35, R34 ;  /* 0x000000234e1a7223 */ /* 0x000fe20000000022 */
[----:B------:R-:W-:Y:S01]  /*54b0*/  FFMA R107, R17, R14, R107 ;  /* 0x0000000e116b7223 */ /* 0x000fe2000000006b */
[C---:B------:R-:W-:Y:S01]  /*54c0*/  FFMA R83, R14.reuse, R18, R83 ;  /* 0x000000120e537223 */ /* 0x040fe20000000053 */
[C---:B------:R-:W-:Y:S01]  /*54d0*/  FFMA R49, R14.reuse, R19, R49 ;  /* 0x000000130e317223 */ /* 0x040fe20000000031 */
[-C--:B------:R-:W-:Y:S01]  /*54e0*/  FFMA R118, R21, R14.reuse, R118 ;  /* 0x0000000e15767223 */ /* 0x080fe20000000076 */
[----:B------:R-:W-:Y:S01]  /*54f0*/  FFMA R91, R14, R23, R91 ;  /* 0x000000170e5b7223 */ /* 0x000fe2000000005b */
[----:B------:R-:W-:Y:S01]  /*5500*/  FFMA R99, R81, R14, R99 ;  /* 0x0000000e51637223 */ /* 0x000fe20000000063 */
[C---:B0-----:R-:W-:Y:S01]  /*5510*/  FFMA R57, R64.reuse, R78, R36 ;  /* 0x0000004e40397223 */ /* 0x041fe20000000024 */
[----:B------:R-:W-:Y:S01]  /*5520*/  FFMA R110, R21, R39, R110 ;  /* 0x00000027156e7223 */ /* 0x000fe2000000006e */
[----:B------:R-:W-:Y:S01]  /*5530*/  FFMA R92, R39, R23, R92 ;  /* 0x00000017275c7223 */ /* 0x000fe2000000005c */
[----:B------:R-:W-:Y:S01]  /*5540*/  FFMA R100, R81, R39, R100 ;  /* 0x0000002751647223 */ /* 0x000fe20000000064 */
[----:B------:R-:W-:Y:S01]  /*5550*/  FFMA R111, R21, R35, R111 ;  /* 0x00000023156f7223 */ /* 0x000fe2000000006f */
[CC--:B------:R-:W-:Y:S01]  /*5560*/  FFMA R73, R35.reuse, R22.reuse, R73 ;  /* 0x0000001623497223 */ /* 0x0c0fe20000000049 */
[----:B------:R-:W-:Y:S01]  /*5570*/  FFMA R96, R35, R23, R96 ;  /* 0x0000001723607223 */ /* 0x000fe20000000060 */
[----:B------:R-:W-:Y:S01]  /*5580*/  FFMA R88, R81, R35, R88 ;  /* 0x0000002351587223 */ /* 0x000fe20000000058 */
[C---:B------:R-:W-:Y:S01]  /*5590*/  FFMA R89, R64.reuse, R21, R89 ;  /* 0x0000001540597223 */ /* 0x040fe20000000059 */
[CC--:B------:R-:W-:Y:S01]  /*55a0*/  FFMA R44, R64.reuse, R22.reuse, R38 ;  /* 0x00000016402c7223 */ /* 0x0c0fe20000000026 */
[C---:B------:R-:W-:Y:S01]  /*55b0*/  FFMA R93, R64.reuse, R23, R93 ;  /* 0x00000017405d7223 */ /* 0x040fe2000000005d */
[----:B------:R-:W-:Y:S01]  /*55c0*/  FFMA R101, R64, R81, R101 ;  /* 0x0000005140657223 */ /* 0x000fe20000000065 */
[C---:B-1----:R-:W-:Y:S01]  /*55d0*/  FFMA R109, R28.reuse, R21, R109 ;  /* 0x000000151c6d7223 */ /* 0x042fe2000000006d */
        /* <DEDUP_REMOVED lines=16> */
[----:B------:R-:W0:Y:S01]  /*56e0*/  LDS.128 R20, [R11+0x140] ;  /* 0x000140000b147984 */ /* 0x000e220000000c00 */
[----:B--2---:R-:W-:Y:S01]  /*56f0*/  FFMA R118, R54, R15, R118 ;  /* 0x0000000f36767223 */ /* 0x004fe20000000076 */
[C---:B------:R-:W-:Y:S01]  /*5700*/  FFMA R28, R15.reuse, R55, R13 ;  /* 0x000000370f1c7223 */ /* 0x040fe2000000000d */
[----:B---3--:R-:W-:Y:S01]  /*5710*/  FFMA R107, R50, R15, R107 ;  /* 0x0000000f326b7223 */ /* 0x008fe2000000006b */
[----:B------:R-:W1:Y:S01]  /*5720*/  LDS.128 R16, [R11+0x350] ;  /* 0x000350000b107984 */ /* 0x000e620000000c00 */
[C---:B------:R-:W-:Y:S01]  /*5730*/  FFMA R83, R15.reuse, R51, R83 ;  /* 0x000000330f537223 */ /* 0x040fe20000000053 */
[----:B----4-:R-:W-:Y:S01]  /*5740*/  FFMA R91, R24, R15, R91 ;  /* 0x0000000f185b7223 */ /* 0x010fe2000000005b */
[C---:B------:R-:W-:Y:S01]  /*5750*/  FFMA R99, R15.reuse, R25, R99 ;  /* 0x000000190f637223 */ /* 0x040fe20000000063 */
[----:B-----5:R-:W-:Y:S01]  /*5760*/  FFMA R49, R42, R15, R49 ;  /* 0x0000000f2a317223 */ /* 0x020fe20000000031 */
[-C--:B------:R-:W-:Y:S01]  /*5770*/  FFMA R80, R15, R43.reuse, R80 ;  /* 0x0000002b0f507223 */ /* 0x080fe20000000050 */
        /* <DEDUP_REMOVED lines=16> */
[----:B------:R-:W4:Y:S01]  /*5880*/  LDS.128 R32, [R11+0x2d0] ;  /* 0x0002d0000b207984 */ /* 0x000f220000000c00 */
[C---:B------:R-:W-:Y:S01]  /*5890*/  FFMA R101, R65.reuse, R25, R101 ;  /* 0x0000001941657223 */ /* 0x040fe20000000065 */
[C---:B------:R-:W-:Y:S01]  /*58a0*/  FFMA R59, R42.reuse, R65, R59 ;  /* 0x000000412a3b7223 */ /* 0x040fe2000000003b */
[----:B------:R-:W-:Y:S01]  /*58b0*/  FFMA R57, R65, R43, R57 ;  /* 0x0000002b41397223 */ /* 0x000fe20000000039 */
[----:B------:R-:W5:Y:S01]  /*58c0*/  LDS R15, [R10+0x1e3c] ;  /* 0x001e3c000a0f7984 */ /* 0x000f620000000800 */
[C---:B------:R-:W-:Y:S01]  /*58d0*/  FFMA R113, R29.reuse, R51, R58 ;  /* 0x000000331d717223 */ /* 0x040fe2000000003a */
        /* <DEDUP_REMOVED lines=26> */
[C---:B-1----:R-:W-:Y:S01]  /*5a80*/  FFMA R74, R16.reuse, R51, R74 ;  /* 0x00000033104a7223 */ /* 0x042fe2000000004a */
[----:B------:R-:W0:Y:S01]  /*5a90*/  LDS R29, [R9+0x1e3c] ;  /* 0x001e3c00091d7984 */ /* 0x000e220000000800 */
[C---:B------:R-:W-:Y:S01]  /*5aa0*/  FFMA R72, R16.reuse, R42, R72 ;  /* 0x0000002a10487223 */ /* 0x040fe20000000048 */
[C---:B------:R-:W-:Y:S01]  /*5ab0*/  FFMA R96, R16.reuse, R24, R96 ;  /* 0x0000001810607223 */ /* 0x040fe20000000060 */
[C---:B------:R-:W-:Y:S01]  /*5ac0*/  FFMA R20, R16.reuse, R43, R26 ;  /* 0x0000002b10147223 */ /* 0x040fe2000000001a */
[----:B------:R-:W-:Y:S01]  /*5ad0*/  FFMA R88, R16, R25, R88 ;  /* 0x0000001910587223 */ /* 0x000fe20000000058 */
[----:B------:R-:W-:Y:S01]  /*5ae0*/  FFMA R121, R54, R46, R121 ;  /* 0x0000002e36797223 */ /* 0x000fe20000000079 */
[----:B------:R-:W-:Y:S01]  /*5af0*/  FFMA R114, R46, R51, R114 ;  /* 0x000000332e727223 */ /* 0x000fe20000000072 */
[----:B------:R-:W-:Y:S01]  /*5b00*/  FFMA R111, R16, R54, R111 ;  /* 0x00000036106f7223 */ /* 0x000fe2000000006f */
[----:B------:R-:W1:Y:S01]  /*5b10*/  LDS.128 R24, [R10+0x1e40] ;  /* 0x001e40000a187984 */ /* 0x000e620000000c00 */
[----:B------:R-:W-:Y:S01]  /*5b20*/  FFMA R85, R46, R55, R85 ;  /* 0x000000372e557223 */ /* 0x000fe20000000055 */
[----:B------:R-:W-:Y:S01]  /*5b30*/  FFMA R106, R50, R46, R106 ;  /* 0x0000002e326a7223 */ /* 0x000fe2000000006a */
[----:B--2---:R-:W-:Y:S01]  /*5b40*/  FFMA R42, R47, R13, R63 ;  /* 0x0000000d2f2a7223 */ /* 0x004fe2000000003f */
[C---:B------:R-:W-:Y:S01]  /*5b50*/  FFMA R112, R16.reuse, R50, R112 ;  /* 0x0000003210707223 */ /* 0x040fe20000000070 */
        /* <DEDUP_REMOVED lines=24> */
[C---:B-----5:R-:W-:Y:S01]  /*5ce0*/  FFMA R120, R15.reuse, R71, R120 ;  /* 0x000000470f787223 */ /* 0x060fe20000000078 */
[----:B------:R-:W-:Y:S01]  /*5cf0*/  FFMA R118, R36, R15, R118 ;  /* 0x0000000f24767223 */ /* 0x000fe20000000076 */
[C---:B------:R-:W-:Y:S01]  /*5d00*/  FFMA R110, R15.reuse, R21, R110 ;  /* 0x000000150f6e7223 */ /* 0x040fe2000000006e */
[C---:B------:R-:W-:Y:S01]  /*5d10*/  FFMA R89, R15.reuse, R66, R89 ;  /* 0x000000420f597223 */ /* 0x040fe20000000059 */
[C---:B------:R-:W-:Y:S01]  /*5d20*/  FFMA R121, R15.reuse, R47, R121 ;  /* 0x0000002f0f797223 */ /* 0x040fe20000000079 */
[----:B------:R-:W-:Y:S01]  /*5d30*/  FFMA R108, R32, R15, R108 ;  /* 0x0000000f206c7223 */ /* 0x000fe2000000006c */
[C---:B------:R-:W-:Y:S01]  /*5d40*/  FFMA R111, R15.reuse, R17, R111 ;  /* 0x000000110f6f7223 */ /* 0x040fe2000000006f */
[----:B------:R-:W-:Y:S01]  /*5d50*/  FFMA R109, R15, R30, R109 ;  /* 0x0000001e0f6d7223 */ /* 0x000fe2000000006d */
[----:B------:R-:W-:Y:S01]  /*5d60*/  LDS.128 R72, [R11+0x40] ;  /* 0x000040000b487984 */ /* 0x000fe20000000c00 */
[C---:B0-----:R-:W-:Y:S01]  /*5d70*/  FFMA R119, R29.reuse, R71, R119 ;  /* 0x000000471d777223 */ /* 0x041fe20000000077 */
[----:B------:R-:W-:Y:S01]  /*5d80*/  FFMA R107, R36, R29, R107 ;  /* 0x0000001d246b7223 */ /* 0x000fe2000000006b */
[C---:B------:R-:W-:Y:S01]  /*5d90*/  FFMA R123, R29.reuse, R21, R123 ;  /* 0x000000151d7b7223 */ /* 0x040fe2000000007b */
[----:B------:R-:W0:Y:S01]  /*5da0*/  LDS.128 R12, [R10+0x2040] ;  /* 0x002040000a0c7984 */ /* 0x000e220000000c00 */
[C---:B------:R-:W-:Y:S01]  /*5db0*/  FFMA R105, R29.reuse, R66, R105 ;  /* 0x000000421d697223 */ /* 0x040fe20000000069 */
[C---:B------:R-:W-:Y:S01]  /*5dc0*/  FFMA R106, R29.reuse, R47, R106 ;  /* 0x0000002f1d6a7223 */ /* 0x040fe2000000006a */
[----:B------:R-:W-:Y:S01]  /*5dd0*/  FFMA R122, R32, R29, R122 ;  /* 0x0000001d207a7223 */ /* 0x000fe2000000007a */
[----:B------:R-:W2:Y:S01]  /*5de0*/  LDS.128 R56, [R11+0x250] ;  /* 0x000250000b387984 */ /* 0x000ea20000000c00 */
[C---:B------:R-:W-:Y:S01]  /*5df0*/  FFMA R112, R29.reuse, R17, R112 ;  /* 0x000000111d707223 */ /* 0x040fe20000000070 */
[----:B------:R-:W-:Y:S01]  /*5e00*/  FFMA R103, R29, R30, R103 ;  /* 0x0000001e1d677223 */ /* 0x000fe20000000067 */
[-C--:B-1----:R-:W-:Y:S01]  /*5e10*/  FFMA R29, R36, R24.reuse, R28 ;  /* 0x00000018241d7223 */ /* 0x082fe2000000001c */
[----:B------:R-:W1:Y:S01]  /*5e20*/  LDS.128 R76, [R9+0x2040] ;  /* 0x00204000094c7984 */ /* 0x000e620000000c00 */
        /* <DEDUP_REMOVED lines=23> */
[----:B------:R-:W-:Y:S01]  /*5fa0*/  LDS.128 R68, [R11+0x3e0] ;  /* 0x0003e0000b447984 */ /* 0x000fe20000000c00 */
[C---:B0-----:R-:W-:Y:S01]  /*5fb0*/  FFMA R118, R12.reuse, R37, R118 ;  /* 0x000000250c767223 */ /* 0x041fe20000000076 */
        /* <DEDUP_REMOVED lines=32> */
[-C--:B-1----:R-:W-:Y:S01]  /*61c0*/  FFMA R117, R72, R77.reuse, R117 ;  /* 0x0000004d48757223 */ /* 0x082fe20000000075 */
[-C--:B------:R-:W-:Y:S01]  /*61d0*/  FFMA R83, R37, R77.reuse, R83 ;  /* 0x0000004d25537223 */ /* 0x080fe20000000053 */
[-C--:B------:R-:W-:Y:S01]  /*61e0*/  FFMA R116, R22, R77.reuse, R116 ;  /* 0x0000004d16747223 */ /* 0x080fe20000000074 */
[----:B------:R-:W0:Y:S01]  /*61f0*/  LDS.128 R12, [R9+0x2240] ;  /* 0x00224000090c7984 */ /* 0x000e220000000c00 */
[-C--:B------:R-:W-:Y:S01]  /*6200*/  FFMA R115, R67, R77.reuse, R115 ;  /* 0x0000004d43737223 */ /* 0x080fe20000000073 */
[-C--:B------:R-:W-:Y:S01]  /*6210*/  FFMA R114, R56, R77.reuse, R114 ;  /* 0x0000004d38727223 */ /* 0x080fe20000000072 */
[-C--:B------:R-:W-:Y:S01]  /*6220*/  FFMA R21, R33, R77.reuse, R124 ;  /* 0x0000004d21157223 */ /* 0x080fe2000000007c */
[----:B------:R-:W1:Y:S01]  /*6230*/  LDS.128 R24, [R10+0x2240] ;  /* 0x002240000a187984 */ /* 0x000e620000000c00 */
[-C--:B------:R-:W-:Y:S01]  /*6240*/  FFMA R82, R18, R77.reuse, R82 ;  /* 0x0000004d12527223 */ /* 0x080fe20000000052 */
[----:B------:R-:W-:Y:S01]  /*6250*/  FFMA R113, R31, R77, R113 ;  /* 0x0000004d1f717223 */ /* 0x000fe20000000071 */
[----:B------:R-:W-:Y:S01]  /*6260*/  FFMA R119, R72, R76, R119 ;  /* 0x0000004c48777223 */ /* 0x000fe20000000077 */
[----:B------:R-:W2:Y:S01]  /*6270*/  LDS R77, [R9+0x2250] ;  /* 0x00225000094d7984 */ /* 0x000ea20000000800 */
[C---:B------:R-:W-:Y:S01]  /*6280*/  FFMA R107, R76.reuse, R37, R107 ;  /* 0x000000254c6b7223 */ /* 0x040fe2000000006b */
[C---:B------:R-:W-:Y:S01]  /*6290*/  FFMA R123, R76.reuse, R22, R123 ;  /* 0x000000164c7b7223 */ /* 0x040fe2000000007b */
[----:B------:R-:W-:Y:S01]  /*62a0*/  FFMA R105, R76, R67, R105 ;  /* 0x000000434c697223 */ /* 0x000fe20000000069 */
[----:B------:R-:W-:Y:S01]  /*62b0*/  FFMA R106, R56, R76, R106 ;  /* 0x0000004c386a7223 */ /* 0x000fe2000000006a */
        /* <DEDUP_REMOVED lines=12> */
[----:B------:R-:W3:Y:S01]  /*6380*/  LDS R33, [R10+0x2250] ;  /* 0x002250000a217984 */ /* 0x000ee20000000800 */
[-C--:B------:R-:W-:Y:S01]  /*6390*/  FFMA R80, R37, R79.reuse, R80 ;  /* 0x0000004f25507223 */ /* 0x080fe20000000050 */
[-C--:B------:R-:W-:Y:S01]  /*63a0*/  FFMA R62, R22, R79.reuse, R62 ;  /* 0x0000004f163e7223 */ /* 0x080fe2000000003e */
[-C--:B------:R-:W-:Y:S01]  /*63b0*/  FFMA R55, R67, R79.reuse, R55 ;  /* 0x0000004f43377223 */ /* 0x080fe20000000037 */
[-C--:B------:R-:W-:Y:S01]  /*63c0*/  FFMA R56, R56, R79.reuse, R64 ;  /* 0x0000004f38387223 */ /* 0x080fe20000000040 */
[CC--:B------:R-:W-:Y:S01]  /*63d0*/  FFMA R63, R18.reuse, R79.reuse, R63 ;  /* 0x0000004f123f7223 */ /* 0x0c0fe2000000003f */
[----:B------:R-:W-:Y:S01]  /*63e0*/  FFMA R76, R31, R79, R20 ;  /* 0x0000004f1f4c7223 */ /* 0x000fe20000000014 */
[----:B0-----:R-:W-:Y:S01]  /*63f0*/  FFMA R12, R18, R78, R84 ;  /* 0x0000004e120c7223 */ /* 0x001fe20000000054 */
[C---:B------:R-:W-:Y:S01]  /*6400*/  FFMA R119, R13.reuse, R73, R119 ;  /* 0x000000490d777223 */ /* 0x040fe20000000077 */
[CC--:B------:R-:W-:Y:S01]  /*6410*/  FFMA R107, R13.reuse, R38.reuse, R107 ;  /* 0x000000260d6b7223 */ /* 0x0c0fe2000000006b */
[----:B------:R-:W-:Y:S01]  /*6420*/  FFMA R65, R13, R23, R123 ;  /* 0x000000170d417223 */ /* 0x000fe2000000007b */
[C---:B-1----:R-:W-:Y:S01]  /*6430*/  FFMA R120, R25.reuse, R73, R120 ;  /* 0x0000004919787223 */ /* 0x042fe20000000078 */
[C---:B------:R-:W-:Y:S01]  /*6440*/  FFMA R118, R25.reuse, R38, R118 ;  /* 0x0000002619767223 */ /* 0x040fe20000000076 */
[C---:B------:R-:W-:Y:S01]  /*6450*/  FFMA R110, R25.reuse, R23, R110 ;  /* 0x00000017196e7223 */ /* 0x040fe2000000006e */
        /* <DEDUP_REMOVED lines=29> */
[CC--:B------:R-:W-:Y:S01]  /*6630*/  FFMA R24, R44.reuse, R26.reuse, R17 ;  /* 0x0000001a2c187223 */ /* 0x0c0fe20000000011 */
[----:B------:R-:W-:Y:S01]  /*6640*/  FFMA R72, R19, R26, R16 ;  /* 0x0000001a13487223 */ /* 0x000fe20000000010 */
[----:B------:R-:W0:Y:S01]  /*6650*/  LDS.64 R20, [R10+0x2448] ;  /* 0x002448000a147984 */ /* 0x000e220000000a00 */
[C---:B--2---:R-:W-:Y:S01]  /*6660*/  FFMA R67, R77.reuse, R23, R62 ;  /* 0x000000174d437223 */ /* 0x044fe2000000003e */
[C---:B------:R-:W-:Y:S01]  /*6670*/  FFMA R66, R77.reuse, R73, R66 ;  /* 0x000000494d427223 */ /* 0x040fe20000000042 */
[C---:B------:R-:W-:Y:S01]  /*6680*/  FFMA R80, R77.reuse, R38, R80 ;  /* 0x000000264d507223 */ /* 0x040fe20000000050 */
[----:B------:R-:W1:Y:S01]  /*6690*/  LDS.128 R28, [R11+0x150] ;  /* 0x000150000b1c7984 */ /* 0x000e620000000c00 */
[----:B------:R-:W-:Y:S01]  /*66a0*/  FFMA R55, R44, R77, R55 ;  /* 0x0000004d2c377223 */ /* 0x000fe20000000037 */
[C---:B------:R-:W-:Y:S01]  /*66b0*/  FFMA R56, R77.reuse, R57, R56 ;  /* 0x000000394d387223 */ /* 0x040fe20000000038 */
[C---:B------:R-:W-:Y:S01]  /*66c0*/  FFMA R54, R77.reuse, R34, R54 ;  /* 0x000000224d367223 */ /* 0x040fe20000000036 */
[----:B------:R-:W2:Y:S01]  /*66d0*/  LDS.128 R12, [R11+0x360] ;  /* 0x000360000b0c7984 */ /* 0x000ea20000000c00 */
[----:B------:R-:W-:Y:S01]  /*66e0*/  FFMA R63, R77, R19, R63 ;  /* 0x000000134d3f7223 */ /* 0x000fe2000000003f */
[----:B------:R-:W-:Y:S01]  /*66f0*/  FFMA R62, R68, R77, R76 ;  /* 0x0000004d443e7223 */ /* 0x000fe2000000004c */
[C---:B------:R-:W-:Y:S01]  /*6700*/  FFMA R86, R34.reuse, R26, R86 ;  /* 0x0000001a22567223 */ /* 0x040fe20000000056 */
[----:B------:R-:W4:Y:S01]  /*6710*/  LDS.64 R16, [R9+0x2448] ;  /* 0x0024480009107984 */ /* 0x000f220000000a00 */
[----:B------:R-:W-:Y:S01]  /*6720*/  FFMA R95, R34, R27, R95 ;  /* 0x0000001b225f7223 */ /* 0x000fe2000000005f */
[C---:B---3--:R-:W-:Y:S01]  /*6730*/  FFMA R98, R33.reuse, R73, R98 ;  /* 0x0000004921627223 */ /* 0x048fe20000000062 */
[C---:B------:R-:W-:Y:S01]  /*6740*/  FFMA R99, R33.reuse, R38, R99 ;  /* 0x0000002621637223 */ /* 0x040fe20000000063 */
[----:B------:R-:W3:Y:S01]  /*6750*/  LDS.64 R76, [R10+0x2450] ;  /* 0x002450000a4c7984 */ /* 0x000ee20000000a00 */
[C---:B------:R-:W-:Y:S01]  /*6760*/  FFMA R100, R33.reuse, R23, R100 ;  /* 0x0000001721647223 */ /* 0x040fe20000000064 */
[----:B------:R-:W-:Y:S01]  /*6770*/  FFMA R101, R44, R33, R101 ;  /* 0x000000212c657223 */ /* 0x000fe20000000065 */
[C---:B------:R-:W-:Y:S01]  /*6780*/  FFMA R102, R33.reuse, R57, R102 ;  /* 0x0000003921667223 */ /* 0x040fe20000000066 */
[C---:B------:R-:W-:Y:S01]  /*6790*/  FFMA R34, R33.reuse, R34, R32 ;  /* 0x0000002221227223 */ /* 0x040fe20000000020 */
[----:B------:R-:W-:Y:S01]  /*67a0*/  FFMA R88, R33, R19, R88 ;  /* 0x0000001321587223 */ /* 0x000fe20000000058 */
[C---:B------:R-:W-:Y:S01]  /*67b0*/  FFMA R81, R68.reuse, R33, R81 ;  /* 0x0000002144517223 */ /* 0x040fe20000000051 */
[-C--:B------:R-:W-:Y:S01]  /*67c0*/  FFMA R85, R57, R26.reuse, R85 ;  /* 0x0000001a39557223 */ /* 0x080fe20000000055 */
[----:B------:R-:W5:Y:S01]  /*67d0*/  LDS.64 R32, [R9+0x2450] ;  /* 0x0024500009207984 */ /* 0x000f620000000a00 */
        /* <DEDUP_REMOVED lines=8> */
[-C--:B0-----:R-:W-:Y:S01]  /*6860*/  FFMA R44, R74, R21.reuse, R25 ;  /* 0x000000154a2c7223 */ /* 0x081fe20000000019 */
[----:B------:R-:W-:Y:S01]  /*6870*/  FFMA R73, R45, R21, R24 ;  /* 0x000000152d497223 */ /* 0x000fe20000000018 */
[C---:B------:R-:W-:Y:S01]  /*6880*/  FFMA R120, R20.reuse, R74, R120 ;  /* 0x0000004a14787223 */ /* 0x040fe20000000078 */
[----:B------:R-:W-:Y:S01]  /*6890*/  LDS.128 R24, [R9+0x2650] ;  /* 0x0026500009187984 */ /* 0x000fe20000000c00 */
[C---:B------:R-:W-:Y:S01]  /*68a0*/  FFMA R118, R20.reuse, R39, R118 ;  /* 0x0000002714767223 */ /* 0x040fe20000000076 */
[C---:B------:R-:W-:Y:S01]  /*68b0*/  FFMA R89, R20.reuse, R45, R89 ;  /* 0x0000002d14597223 */ /* 0x040fe20000000059 */
[C---:B------:R-:W-:Y:S01]  /*68c0*/  FFMA R121, R20.reuse, R58, R121 ;  /* 0x0000003a14797223 */ /* 0x040fe20000000079 */
[C---:B------:R-:W-:Y:S01]  /*68d0*/  FFMA R108, R20.reuse, R35, R108 ;  /* 0x00000023146c7223 */ /* 0x040fe2000000006c */
[----:B------:R-:W-:Y:S01]  /*68e0*/  FFMA R109, R20, R69, R109 ;  /* 0x00000045146d7223 */ /* 0x000fe2000000006d */
[-C--:B-1----:R-:W-:Y:S01]  /*68f0*/  FFMA R110, R28, R20.reuse, R110 ;  /* 0x000000141c6e7223 */ /* 0x082fe2000000006e */
[----:B--2---:R-:W-:Y:S01]  /*6900*/  FFMA R111, R12, R20, R111 ;  /* 0x000000140c6f7223 */ /* 0x004fe2000000006f */
[C---:B------:R-:W-:Y:S01]  /*6910*/  FFMA R78, R39.reuse, R21, R78 ;  /* 0x00000015274e7223 */ /* 0x040fe2000000004e */
[C---:B----4-:R-:W-:Y:S01]  /*6920*/  FFMA R119, R16.reuse, R74, R119 ;  /* 0x0000004a10777223 */ /* 0x050fe20000000077 */
        /* <DEDUP_REMOVED lines=16> */
[----:B------:R-:W0:Y:S01]  /*6a30*/  LDS.128 R16, [R11+0x2e0] ;  /* 0x0002e0000b107984 */ /* 0x000e220000000c00 */
[-C--:B------:R-:W-:Y:S01]  /*6a40*/  FFMA R86, R35, R21.reuse, R86 ;  /* 0x0000001523567223 */ /* 0x080fe20000000056 */
[-C--:B------:R-:W-:Y:S01]  /*6a50*/  FFMA R87, R69, R21.reuse, R87 ;  /* 0x0000001545577223 */ /* 0x080fe20000000057 */
[-C--:B------:R-:W-:Y:S01]  /*6a60*/  FFMA R79, R28, R21.reuse, R79 ;  /* 0x000000151c4f7223 */ /* 0x080fe2000000004f */
[----:B------:R-:W-:Y:S01]  /*6a70*/  FFMA R72, R12, R21, R72 ;  /* 0x000000150c487223 */ /* 0x000fe20000000048 */
[-C--:B---3--:R-:W-:Y:S01]  /*6a80*/  FFMA R68, R35, R77.reuse, R34 ;  /* 0x0000004d23447223 */ /* 0x088fe20000000022 */
[----:B------:R-:W1:Y:S01]  /*6a90*/  LDS.128 R20, [R11+0xd0] ;  /* 0x0000d0000b147984 */ /* 0x000e620000000c00 */
[-C--:B------:R-:W-:Y:S01]  /*6aa0*/  FFMA R98, R74, R77.reuse, R98 ;  /* 0x0000004d4a627223 */ /* 0x080fe20000000062 */
[-C--:B------:R-:W-:Y:S01]  /*6ab0*/  FFMA R99, R39, R77.reuse, R99 ;  /* 0x0000004d27637223 */ /* 0x080fe20000000063 */
[-C--:B------:R-:W-:Y:S01]  /*6ac0*/  FFMA R100, R28, R77.reuse, R100 ;  /* 0x0000004d1c647223 */ /* 0x080fe20000000064 */
[----:B------:R-:W2:Y:S01]  /*6ad0*/  LDS R34, [R10+0x264c] ;  /* 0x00264c000a227984 */ /* 0x000ea20000000800 */
[-C--:B------:R-:W-:Y:S01]  /*6ae0*/  FFMA R101, R45, R77.reuse, R101 ;  /* 0x0000004d2d657223 */ /* 0x080fe20000000065 */
[-C--:B------:R-:W-:Y:S01]  /*6af0*/  FFMA R102, R58, R77.reuse, R102 ;  /* 0x0000004d3a667223 */ /* 0x080fe20000000066 */
[-C--:B------:R-:W-:Y:S01]  /*6b00*/  FFMA R88, R12, R77.reuse, R88 ;  /* 0x0000004d0c587223 */ /* 0x080fe20000000058 */
[----:B------:R-:W3:Y:S01]  /*6b10*/  LDS R27, [R9+0x264c] ;  /* 0x00264c00091b7984 */ /* 0x000ee20000000800 */
[----:B------:R-:W-:Y:S01]  /*6b20*/  FFMA R77, R69, R77, R81 ;  /* 0x0000004d454d7223 */ /* 0x000fe20000000051 */
[----:B-----5:R-:W-:Y:S01]  /*6b30*/  FFMA R81, R28, R32, R50 ;  /* 0x000000201c517223 */ /* 0x020fe20000000032 */
        /* <DEDUP_REMOVED lines=25> */
[----:B------:R-:W0:Y:S01]  /*6cd0*/  LDS.128 R36, [R10+0x2650] ;  /* 0x002650000a247984 */ /* 0x000e220000000c00 */
[----:B------:R-:W-:Y:S01]  /*6ce0*/  FFMA R54, R29, R25, R81 ;  /* 0x000000191d367223 */ /* 0x000fe20000000051 */
[----:B------:R-:W-:Y:S01]  /*6cf0*/  FFMA R63, R59, R26, R58 ;  /* 0x0000001a3b3f7223 */ /* 0x000fe2000000003a */
[----:B------:R-:W-:Y:S01]  /*6d00*/  FFMA R117, R24, R75, R117 ;  /* 0x0000004b18757223 */ /* 0x000fe20000000075 */
[-C--:B-1----:R-:W-:Y:S01]  /*6d10*/  FFMA R51, R20, R25.reuse, R49 ;  /* 0x0000001914337223 */ /* 0x082fe20000000031 */
        /* <DEDUP_REMOVED lines=18> */
[----:B--2---:R-:W-:Y:S01]  /*6e40*/  FFMA R120, R34, R75, R120 ;  /* 0x0000004b22787223 */ /* 0x004fe20000000078 */
[----:B------:R-:W-:Y:S01]  /*6e50*/  FFMA R118, R20, R34, R118 ;  /* 0x0000002214767223 */ /* 0x000fe20000000076 */
[C---:B------:R-:W-:Y:S01]  /*6e60*/  FFMA R110, R34.reuse, R29, R110 ;  /* 0x0000001d226e7223 */ /* 0x040fe2000000006e */
[C---:B------:R-:W-:Y:S01]  /*6e70*/  FFMA R89, R34.reuse, R46, R89 ;  /* 0x0000002e22597223 */ /* 0x040fe20000000059 */
[----:B------:R-:W-:Y:S01]  /*6e80*/  FFMA R121, R34, R59, R121 ;  /* 0x0000003b22797223 */ /* 0x000fe20000000079 */
[----:B------:R-:W-:Y:S01]  /*6e90*/  FFMA R108, R16, R34, R108 ;  /* 0x00000022106c7223 */ /* 0x000fe2000000006c */
[C---:B------:R-:W-:Y:S01]  /*6ea0*/  FFMA R111, R34.reuse, R13, R111 ;  /* 0x0000000d226f7223 */ /* 0x040fe2000000006f */
[----:B------:R-:W-:Y:S01]  /*6eb0*/  FFMA R109, R34, R70, R109 ;  /* 0x00000046226d7223 */ /* 0x000fe2000000006d */
[C---:B---3--:R-:W-:Y:S01]  /*6ec0*/  FFMA R119, R27.reuse, R75, R119 ;  /* 0x0000004b1b777223 */ /* 0x048fe20000000077 */
[----:B------:R-:W-:Y:S01]  /*6ed0*/  FFMA R107, R20, R27, R107 ;  /* 0x0000001b146b7223 */ /* 0x000fe2000000006b */
[C---:B------:R-:W-:Y:S01]  /*6ee0*/  FFMA R76, R27.reuse, R29, R65 ;  /* 0x0000001d1b4c7223 */ /* 0x040fe20000000041 */
[C---:B------:R-:W-:Y:S01]  /*6ef0*/  FFMA R105, R27.reuse, R46, R105 ;  /* 0x0000002e1b697223 */ /* 0x040fe20000000069 */
[C---:B------:R-:W-:Y:S01]  /*6f00*/  FFMA R106, R27.reuse, R59, R106 ;  /* 0x0000003b1b6a7223 */ /* 0x040fe2000000006a */
[----:B------:R-:W-:Y:S01]  /*6f10*/  FFMA R58, R16, R27, R64 ;  /* 0x0000001b103a7223 */ /* 0x000fe20000000040 */
[C---:B------:R-:W-:Y:S01]  /*6f20*/  FFMA R104, R27.reuse, R13, R104 ;  /* 0x0000000d1b687223 */ /* 0x040fe20000000068 */
[----:B------:R-:W-:Y:S01]  /*6f30*/  FFMA R103, R27, R70, R103 ;  /* 0x000000461b677223 */ /* 0x000fe20000000067 */
[----:B------:R-:W1:Y:S01]  /*6f40*/  LDS.128 R32, [R10+0x2850] ;  /* 0x002850000a207984 */ /* 0x000e620000000c00 */
[C---:B0-----:R-:W-:Y:S01]  /*6f50*/  FFMA R69, R36.reuse, R29, R79 ;  /* 0x0000001d24457223 */ /* 0x041fe2000000004f */
[C---:B------:R-:W-:Y:S01]  /*6f60*/  FFMA R92, R29.reuse, R37, R92 ;  /* 0x000000251d5c7223 */ /* 0x040fe2000000005c */
[----:B------:R-:W-:Y:S01]  /*6f70*/  FFMA R100, R29, R38, R100 ;  /* 0x000000261d647223 */ /* 0x000fe20000000064 */
[----:B------:R-:W0:Y:S01]  /*6f80*/  LDS.128 R64, [R11+0x50] ;  /* 0x000050000b407984 */ /* 0x000e220000000c00 */
[----:B------:R-:W-:Y:S01]  /*6f90*/  FFMA R44, R36, R75, R44 ;  /* 0x0000004b242c7223 */ /* 0x000fe2000000002c */
[----:B------:R-:W-:Y:S01]  /*6fa0*/  FFMA R78, R20, R36, R78 ;  /* 0x00000024144e7223 */ /* 0x000fe2000000004e */
[C---:B------:R-:W-:Y:S01]  /*6fb0*/  FFMA R39, R36.reuse, R46, R73 ;  /* 0x0000002e24277223 */ /* 0x040fe20000000049 */
[----:B------:R-:W2:Y:S01]  /*6fc0*/  LDS.128 R24, [R11+0x260] ;  /* 0x000260000b187984 */ /* 0x000ea20000000c00 */
        /* <DEDUP_REMOVED lines=18> */
[----:B------:R-:W3:Y:S01]  /*70f0*/  LDS.128 R72, [R9+0x2850] ;  /* 0x0028500009487984 */ /* 0x000ee20000000c00 */
[C---:B-1----:R-:W-:Y:S01]  /*7100*/  FFMA R118, R32.reuse, R21, R118 ;  /* 0x0000001520767223 */ /* 0x042fe20000000076 */
[C---:B------:R-:W-:Y:S01]  /*7110*/  FFMA R110, R32.reuse, R30, R110 ;  /* 0x0000001e206e7223 */ /* 0x040fe2000000006e */
[C---:B------:R-:W-:Y:S01]  /*7120*/  FFMA R89, R32.reuse, R47, R89 ;  /* 0x0000002f20597223 */ /* 0x040fe20000000059 */
[C---:B------:R-:W-:Y:S01]  /*7130*/  FFMA R108, R32.reuse, R17, R108 ;  /* 0x00000011206c7223 */ /* 0x040fe2000000006c */
[C---:B------:R-:W-:Y:S01]  /*7140*/  FFMA R111, R32.reuse, R14, R111 ;  /* 0x0000000e206f7223 */ /* 0x040fe2000000006f */
[----:B------:R-:W-:Y:S01]  /*7150*/  FFMA R109, R32, R71, R109 ;  /* 0x00000047206d7223 */ /* 0x000fe2000000006d */
[-C--:B0-----:R-:W-:Y:S01]  /*7160*/  FFMA R120, R64, R32.reuse, R120 ;  /* 0x0000002040787223 */ /* 0x081fe20000000078 */
        /* <DEDUP_REMOVED lines=25> */
[----:B---3--:R-:W-:Y:S01]  /*7300*/  FFMA R46, R72, R30, R76 ;  /* 0x0000001e482e7223 */ /* 0x008fe2000000004c */
[----:B------:R-:W0:Y:S01]  /*7310*/  LDS.128 R32, [R9+0x2a50] ;  /* 0x002a500009207984 */ /* 0x000e220000000c00 */
[-C--:B------:R-:W-:Y:S01]  /*7320*/  FFMA R20, R21, R73.reuse, R57 ;  /* 0x0000004915147223 */ /* 0x080fe20000000039 */
        /* <DEDUP_REMOVED lines=9> */
[CC--:B------:R-:W-:Y:S01]  /*73c0*/  FFMA R43, R14.reuse, R74.reuse, R43 ;  /* 0x0000004a0e2b7223 */ /* 0x0c0fe2000000002b */
[----:B------:R-:W-:Y:S01]  /*73d0*/  FFMA R55, R71, R74, R55 ;  /* 0x0000004a47377223 */ /* 0x000fe20000000037 */
[----:B------:R-:W-:Y:S01]  /*73e0*/  FFMA R74, R14, R75, R28 ;  /* 0x0000004b0e4a7223 */ /* 0x000fe2000000001c */
[-C--:B------:R-:W-:Y:S01]  /*73f0*/  FFMA R119, R64, R72.reuse, R119 ;  /* 0x0000004840777223 */ /* 0x080fe20000000077 */
[C---:B------:R-:W-:Y:S01]  /*7400*/  FFMA R107, R72.reuse, R21, R107 ;  /* 0x00000015486b7223 */ /* 0x040fe2000000006b */
        /* <DEDUP_REMOVED lines=15> */
[----:B------:R-:W3:Y:S01]  /*7500*/  LDS R83, [R10+0x2a60] ;  /* 0x002a60000a537984 */ /* 0x000ee20000000800 */
[-C--:B------:R-:W-:Y:S01]  /*7510*/  FFMA R81, R30, R75.reuse, R81 ;  /* 0x0000004b1e517223 */ /* 0x080fe20000000051 */
[----:B------:R-:W-:Y:S01]  /*7520*/  FFMA R21, R21, R75, R84 ;  /* 0x0000004b15157223 */ /* 0x000fe20000000054 */
[----:B0-----:R-:W-:Y:S01]  /*7530*/  FFMA R32, R72, R17, R58 ;  /* 0x0000001148207223 */ /* 0x001fe2000000003a */
[----:B------:R-:W-:Y:S01]  /*7540*/  FFMA R28, R22, R34, R20 ;  /* 0x00000022161c7223 */ /* 0x000fe20000000014 */
[----:B------:R-:W0:Y:S01]  /*7550*/  LDS.128 R56, [R10+0x2a50] ;  /* 0x002a50000a387984 */ /* 0x000e220000000c00 */
[C---:B------:R-:W-:Y:S01]  /*7560*/  FFMA R119, R33.reuse, R65, R119 ;  /* 0x0000004121777223 */ /* 0x040fe20000000077 */
[C---:B------:R-:W-:Y:S01]  /*7570*/  FFMA R107, R33.reuse, R22, R107 ;  /* 0x00000016216b7223 */ /* 0x040fe2000000006b */
[C---:B------:R-:W-:Y:S01]  /*7580*/  FFMA R24, R33.reuse, R31, R46 ;  /* 0x0000001f21187223 */ /* 0x040fe2000000002e */
[----:B------:R-:W4:Y:S01]  /*7590*/  LDS R20, [R9+0x2a60] ;  /* 0x002a600009147984 */ /* 0x000f220000000800 */
[C---:B------:R-:W-:Y:S01]  /*75a0*/  FFMA R106, R33.reuse, R25, R106 ;  /* 0x00000019216a7223 */ /* 0x040fe2000000006a */
[C---:B------:R-:W-:Y:S01]  /*75b0*/  FFMA R72, R33.reuse, R18, R32 ;  /* 0x0000001221487223 */ /* 0x040fe20000000020 */
[----:B------:R-:W-:Y:S01]  /*75c0*/  FFMA R104, R33, R15, R104 ;  /* 0x0000000f21687223 */ /* 0x000fe20000000068 */
[-C--:B-1----:R-:W-:Y:S01]  /*75d0*/  FFMA R105, R36, R33.reuse, R105 ;  /* 0x0000002124697223 */ /* 0x082fe20000000069 */
        /* <DEDUP_REMOVED lines=16> */
[----:B------:R-:W1:Y:S04]  /*76e0*/  LDS.64 R16, [R10+0x2c58] ;  /* 0x002c58000a107984 */ /* 0x000e680000000a00 */
[----:B------:R-:W2:Y:S01]  /*76f0*/  LDS.128 R32, [R11+0x370] ;  /* 0x000370000b207984 */ /* 0x000ea20000000c00 */
[C---:B---3--:R-:W-:Y:S01]  /*7700*/  FFMA R102, R83.reuse, R25, R102 ;  /* 0x0000001953667223 */ /* 0x048fe20000000066 */
[C---:B------:R-:W-:Y:S01]  /*7710*/  FFMA R98, R83.reuse, R65, R98 ;  /* 0x0000004153627223 */ /* 0x040fe20000000062 */
[C---:B------:R-:W-:Y:S01]  /*7720*/  FFMA R99, R83.reuse, R22, R99 ;  /* 0x0000001653637223 */ /* 0x040fe20000000063 */
[C---:B------:R-:W-:Y:S01]  /*7730*/  FFMA R88, R83.reuse, R15, R88 ;  /* 0x0000000f53587223 */ /* 0x040fe20000000058 */
[C---:B------:R-:W-:Y:S01]  /*7740*/  FFMA R101, R36.reuse, R83, R101 ;  /* 0x0000005324657223 */ /* 0x040fe20000000065 */
[----:B------:R-:W-:Y:S01]  /*7750*/  FFMA R100, R83, R31, R100 ;  /* 0x0000001f53647223 */ /* 0x000fe20000000064 */
[-C--:B0-----:R-:W-:Y:S01]  /*7760*/  FFMA R71, R65, R58.reuse, R44 ;  /* 0x0000003a41477223 */ /* 0x081fe2000000002c */
[-C--:B------:R-:W-:Y:S01]  /*7770*/  FFMA R56, R36, R58.reuse, R13 ;  /* 0x0000003a24387223 */ /* 0x080fe2000000000d */
[----:B------:R-:W0:Y:S01]  /*7780*/  LDS.128 R44, [R11+0x160] ;  /* 0x000160000b2c7984 */ /* 0x000e220000000c00 */
[----:B------:R-:W-:Y:S01]  /*7790*/  FFMA R30, R15, R58, R12 ;  /* 0x0000003a0f1e7223 */ /* 0x000fe2000000000c */
[C---:B----4-:R-:W-:Y:S01]  /*77a0*/  FFMA R80, R20.reuse, R65, R80 ;  /* 0x0000004114507223 */ /* 0x050fe20000000050 */
[C---:B------:R-:W-:Y:S01]  /*77b0*/  FFMA R75, R20.reuse, R22, R21 ;  /* 0x00000016144b7223 */ /* 0x040fe20000000015 */
[----:B------:R-:W3:Y:S01]  /*77c0*/  LDS.64 R12, [R9+0x2c58] ;  /* 0x002c5800090c7984 */ /* 0x000ee20000000a00 */
[----:B------:R-:W-:Y:S01]  /*77d0*/  FFMA R81, R20, R31, R81 ;  /* 0x0000001f14517223 */ /* 0x000fe20000000051 */
[----:B------:R-:W-:Y:S01]  /*77e0*/  FFMA R73, R36, R20, R73 ;  /* 0x0000001424497223 */ /* 0x000fe20000000049 */
[C---:B------:R-:W-:Y:S01]  /*77f0*/  FFMA R63, R20.reuse, R25, R63 ;  /* 0x00000019143f7223 */ /* 0x040fe2000000003f */
[C---:B------:R-:W-:Y:S01]  /*7800*/  FFMA R64, R20.reuse, R18, R64 ;  /* 0x0000001214407223 */ /* 0x040fe20000000040 */
[----:B------:R-:W-:Y:S01]  /*7810*/  FFMA R74, R20, R15, R74 ;  /* 0x0000000f144a7223 */ /* 0x000fe2000000004a */
[----:B------:R-:W-:Y:S01]  /*7820*/  FFMA R62, R76, R20, R62 ;  /* 0x000000144c3e7223 */ /* 0x000fe2000000003e */
[C---:B------:R-:W-:Y:S01]  /*7830*/  FFMA R120, R57.reuse, R65, R120 ;  /* 0x0000004139787223 */ /* 0x040fe20000000078 */
[----:B------:R-:W4:Y:S01]  /*7840*/  LDS.64 R20, [R10+0x2c60] ;  /* 0x002c60000a147984 */ /* 0x000f220000000a00 */
[C---:B------:R-:W-:Y:S01]  /*7850*/  FFMA R118, R57.reuse, R22, R118 ;  /* 0x0000001639767223 */ /* 0x040fe20000000076 */
        /* <DEDUP_REMOVED lines=9> */
[-C--:B------:R-:W-:Y:S01]  /*78f0*/  FFMA R86, R18, R58.reuse, R86 ;  /* 0x0000003a12567223 */ /* 0x080fe20000000056 */
[----:B------:R-:W-:Y:S01]  /*7900*/  FFMA R87, R76, R58, R87 ;  /* 0x0000003a4c577223 */ /* 0x000fe20000000057 */
[-C--:B------:R-:W-:Y:S01]  /*7910*/  FFMA R95, R18, R59.reuse, R95 ;  /* 0x0000003b125f7223 */ /* 0x080fe2000000005f */
[----:B------:R-:W-:Y:S01]  /*7920*/  FFMA R94, R25, R59, R94 ;  /* 0x0000003b195e7223 */ /* 0x000fe2000000005e */
[----:B------:R-:W-:Y:S01]  /*7930*/  FFMA R18, R83, R18, R68 ;  /* 0x0000001253127223 */ /* 0x000fe20000000044 */
[C---:B-1----:R-:W-:Y:S01]  /*7940*/  FFMA R120, R16.reuse, R66, R120 ;  /* 0x0000004210787223 */ /* 0x042fe20000000078 */
[C---:B------:R-:W-:Y:S01]  /*7950*/  FFMA R118, R16.reuse, R23, R118 ;  /* 0x0000001710767223 */ /* 0x040fe20000000076 */
[C---:B------:R-:W-:Y:S01]  /*7960*/  FFMA R89, R16.reuse, R37, R89 ;  /* 0x0000002510597223 */ /* 0x040fe20000000059 */
[C---:B------:R-:W-:Y:S01]  /*7970*/  FFMA R121, R16.reuse, R26, R121 ;  /* 0x0000001a10797223 */ /* 0x040fe20000000079 */
[C---:B------:R-:W-:Y:S01]  /*7980*/  FFMA R108, R16.reuse, R19, R108 ;  /* 0x00000013106c7223 */ /* 0x040fe2000000006c */
[----:B------:R-:W-:Y:S01]  /*7990*/  FFMA R109, R16, R77, R109 ;  /* 0x0000004d106d7223 */ /* 0x000fe2000000006d */
[-C--:B--2---:R-:W-:Y:S01]  /*79a0*/  FFMA R111, R32, R16.reuse, R111 ;  /* 0x00000010206f7223 */ /* 0x084fe2000000006f */
[-C--:B------:R-:W-:Y:S01]  /*79b0*/  FFMA R71, R66, R17.reuse, R71 ;  /* 0x0000001142477223 */ /* 0x080fe20000000047 */
[-C--:B------:R-:W-:Y:S01]  /*79c0*/  FFMA R70, R23, R17.reuse, R70 ;  /* 0x0000001117467223 */ /* 0x080fe20000000046 */
[-C--:B------:R-:W-:Y:S01]  /*79d0*/  FFMA R25, R37, R17.reuse, R56 ;  /* 0x0000001125197223 */ /* 0x080fe20000000038 */
[-C--:B------:R-:W-:Y:S01]  /*79e0*/  FFMA R85, R26, R17.reuse, R85 ;  /* 0x000000111a557223 */ /* 0x080fe20000000055 */
[-C--:B------:R-:W-:Y:S01]  /*79f0*/  FFMA R86, R19, R17.reuse, R86 ;  /* 0x0000001113567223 */ /* 0x080fe20000000056 */
[C---:B0-----:R-:W-:Y:S01]  /*7a00*/  FFMA R110, R44.reuse, R16, R110 ;  /* 0x000000102c6e7223 */ /* 0x041fe2000000006e */
[-C--:B------:R-:W-:Y:S01]  /*7a10*/  FFMA R87, R77, R17.reuse, R87 ;  /* 0x000000114d577223 */ /* 0x080fe20000000057 */
[-C--:B------:R-:W-:Y:S01]  /*7a20*/  FFMA R69, R44, R17.reuse, R69 ;  /* 0x000000112c457223 */ /* 0x080fe20000000045 */
[----:B------:R-:W-:Y:S01]  /*7a30*/  FFMA R68, R32, R17, R30 ;  /* 0x0000001120447223 */ /* 0x000fe2000000001e */
[-C--:B------:R-:W-:Y:S01]  /*7a40*/  FFMA R90, R65, R59.reuse, R90 ;  /* 0x0000003b415a7223 */ /* 0x080fe2000000005a */
[-C--:B------:R-:W-:Y:S01]  /*7a50*/  FFMA R91, R22, R59.reuse, R91 ;  /* 0x0000003b165b7223 */ /* 0x080fe2000000005b */
[----:B------:R-:W0:Y:S01]  /*7a60*/  LDS.64 R16, [R9+0x2c60] ;  /* 0x002c600009107984 */ /* 0x000e220000000a00 */
[-C--:B------:R-:W-:Y:S01]  /*7a70*/  FFMA R92, R31, R59.reuse, R92 ;  /* 0x0000003b1f5c7223 */ /* 0x080fe2000000005c */
[-C--:B------:R-:W-:Y:S01]  /*7a80*/  FFMA R93, R36, R59.reuse, R93 ;  /* 0x0000003b245d7223 */ /* 0x080fe2000000005d */
[-C--:B------:R-:W-:Y:S01]  /*7a90*/  FFMA R96, R15, R59.reuse, R96 ;  /* 0x0000003b0f607223 */ /* 0x080fe20000000060 */
[----:B------:R-:W-:Y:S01]  /*7aa0*/  FFMA R97, R76, R59, R97 ;  /* 0x0000003b4c617223 */ /* 0x000fe20000000061 */
[C---:B---3--:R-:W-:Y:S01]  /*7ab0*/  FFMA R119, R12.reuse, R66, R119 ;  /* 0x000000420c777223 */ /* 0x048fe20000000077 */
        /* <DEDUP_REMOVED lines=16> */
[----:B------:R-:W-:Y:S01]  /*7bc0*/  FFMA R36, R76, R83, R29 ;  /* 0x000000534c247223 */ /* 0x000fe2000000001d */
[----:B----4-:R-:W-:Y:S01]  /*7bd0*/  FFMA R76, R19, R21, R18 ;  /* 0x00000015134c7223 */ /* 0x010fe20000000012 */
[----:B------:R-:W-:Y:S01]  /*7be0*/  FFMA R92, R44, R20, R92 ;  /* 0x000000142c5c7223 */ /* 0x000fe2000000005c */
[----:B------:R-:W1:Y:S01]  /*7bf0*/  LDS.128 R12, [R9+0x2e60] ;  /* 0x002e6000090c7984 */ /* 0x000e620000000c00 */
[----:B------:R-:W-:Y:S01]  /*7c00*/  FFMA R95, R20, R19, R95 ;  /* 0x00000013145f7223 */ /* 0x000fe2000000005f */
[----:B------:R-:W-:Y:S01]  /*7c10*/  FFMA R100, R44, R21, R100 ;  /* 0x000000152c647223 */ /* 0x000fe20000000064 */
[C---:B------:R-:W-:Y:S01]  /*7c20*/  FFMA R90, R20.reuse, R66, R90 ;  /* 0x00000042145a7223 */ /* 0x040fe2000000005a */
[----:B------:R-:W2:Y:S01]  /*7c30*/  LDS.128 R28, [R11+0xe0] ;  /* 0x0000e0000b1c7984 */ /* 0x000ea20000000c00 */
[C---:B------:R-:W-:Y:S01]  /*7c40*/  FFMA R91, R20.reuse, R23, R91 ;  /* 0x00000017145b7223 */ /* 0x040fe2000000005b */
[C---:B------:R-:W-:Y:S01]  /*7c50*/  FFMA R93, R20.reuse, R37, R93 ;  /* 0x00000025145d7223 */ /* 0x040fe2000000005d */
[----:B------:R-:W-:Y:S01]  /*7c60*/  FFMA R94, R20, R26, R94 ;  /* 0x0000001a145e7223 */ /* 0x000fe2000000005e */
[----:B------:R-:W3:Y:S01]  /*7c70*/  LDS R18, [R10+0x2e5c] ;  /* 0x002e5c000a127984 */ /* 0x000ee20000000800 */
[----:B------:R-:W-:Y:S01]  /*7c80*/  FFMA R96, R32, R20, R96 ;  /* 0x0000001420607223 */ /* 0x000fe20000000060 */
[----:B------:R-:W-:Y:S01]  /*7c90*/  FFMA R97, R20, R77, R97 ;  /* 0x0000004d14617223 */ /* 0x000fe20000000061 */
[-C--:B------:R-:W-:Y:S01]  /*7ca0*/  FFMA R98, R66, R21.reuse, R98 ;  /* 0x0000001542627223 */ /* 0x080fe20000000062 */
[----:B------:R-:W4:Y:S01]  /*7cb0*/  LDS R15, [R9+0x2e5c] ;  /* 0x002e5c00090f7984 */ /* 0x000f220000000800 */
[-C--:B------:R-:W-:Y:S01]  /*7cc0*/  FFMA R99, R23, R21.reuse, R99 ;  /* 0x0000001517637223 */ /* 0x080fe20000000063 */
[----:B------:R-:W-:Y:S01]  /*7cd0*/  FFMA R101, R37, R21, R101 ;  /* 0x0000001525657223 */ /* 0x000fe20000000065 */
[C---:B0-----:R-:W-:Y:S01]  /*7ce0*/  FFMA R83, R16.reuse, R23, R51 ;  /* 0x0000001710537223 */ /* 0x041fe20000000033 */
[----:B------:R-:W-:Y:S01]  /*7cf0*/  FFMA R50, R16, R37, R50 ;  /* 0x0000002510327223 */ /* 0x000fe20000000032 */
[-C--:B------:R-:W-:Y:S01]  /*7d00*/  FFMA R51, R44, R16.reuse, R54 ;  /* 0x000000102c337223 */ /* 0x080fe20000000036 */
[----:B------:R-:W-:Y:S01]  /*7d10*/  FFMA R84, R16, R19, R49 ;  /* 0x0000001310547223 */ /* 0x000fe20000000031 */
[----:B------:R-:W-:Y:S01]  /*7d20*/  FFMA R43, R32, R16, R43 ;  /* 0x00000010202b7223 */ /* 0x000fe2000000002b */
[----:B------:R-:W-:Y:S01]  /*7d30*/  FFMA R55, R16, R77, R55 ;  /* 0x0000004d10377223 */ /* 0x000fe20000000037 */
[----:B------:R-:W-:Y:S01]  /*7d40*/  FFMA R81, R44, R17, R81 ;  /* 0x000000112c517223 */ /* 0x000fe20000000051 */
[-C--:B------:R-:W-:Y:S01]  /*7d50*/  FFMA R102, R26, R21.reuse, R102 ;  /* 0x000000151a667223 */ /* 0x080fe20000000066 */
[-C--:B------:R-:W-:Y:S01]  /*7d60*/  FFMA R88, R32, R21.reuse, R88 ;  /* 0x0000001520587223 */ /* 0x080fe20000000058 */
        /* <DEDUP_REMOVED lines=10> */
[----:B-1----:R-:W-:Y:S01]  /*7e10*/  FFMA R44, R56, R12, R22 ;  /* 0x0000000c382c7223 */ /* 0x002fe20000000016 */
[-C--:B------:R-:W-:Y:S01]  /*7e20*/  FFMA R54, R38, R13.reuse, R50 ;  /* 0x0000000d26367223 */ /* 0x080fe20000000032 */
[----:B------:R-:W0:Y:S01]  /*7e30*/  LDS.128 R20, [R10+0x2e60] ;  /* 0x002e60000a147984 */ /* 0x000e220000000c00 */
[-C--:B------:R-:W-:Y:S01]  /*7e40*/  FFMA R49, R33, R13.reuse, R43 ;  /* 0x0000000d21317223 */ /* 0x080fe2000000002b */
[----:B------:R-:W-:Y:S01]  /*7e50*/  FFMA R50, R78, R13, R55 ;  /* 0x0000000d4e327223 */ /* 0x000fe20000000037 */
[----:B------:R-:W-:Y:S01]  /*7e60*/  FFMA R64, R12, R33, R82 ;  /* 0x000000210c407223 */ /* 0x000fe20000000052 */
[-C--:B--2---:R-:W-:Y:S01]  /*7e70*/  FFMA R55, R28, R13.reuse, R83 ;  /* 0x0000000d1c377223 */ /* 0x084fe20000000053 */
[----:B------:R-:W-:Y:S01]  /*7e80*/  FFMA R43, R56, R13, R84 ;  /* 0x0000000d382b7223 */ /* 0x000fe20000000054 */
        /* <DEDUP_REMOVED lines=15> */
[-C--:B------:R-:W-:Y:S01]  /*7f80*/  FFMA R81, R28, R14.reuse, R75 ;  /* 0x0000000e1c517223 */ /* 0x080fe2000000004b */
[----:B------:R-:W-:Y:S01]  /*7f90*/  FFMA R84, R56, R14, R19 ;  /* 0x0000000e38547223 */ /* 0x000fe20000000013 */
[----:B---3--:R-:W-:Y:S01]  /*7fa0*/  FFMA R120, R18, R67, R120 ;  /* 0x0000004312787223 */ /* 0x008fe20000000078 */
[----:B------:R-:W-:Y:S01]  /*7fb0*/  FFMA R118, R28, R18, R118 ;  /* 0x000000121c767223 */ /* 0x000fe20000000076 */
[C---:B------:R-:W-:Y:S01]  /*7fc0*/  FFMA R110, R18.reuse, R45, R110 ;  /* 0x0000002d126e7223 */ /* 0x040fe2000000006e */
[C---:B------:R-:W-:Y:S01]  /*7fd0*/  FFMA R89, R18.reuse, R38, R89 ;  /* 0x0000002612597223 */ /* 0x040fe20000000059 */
[----:B------:R-:W-:Y:S01]  /*7fe0*/  FFMA R121, R18, R27, R121 ;  /* 0x0000001b12797223 */ /* 0x000fe20000000079 */
[----:B------:R-:W-:Y:S01]  /*7ff0*/  FFMA R108, R56, R18, R108 ;  /* 0x00000012386c7223 */ /* 0x000fe2000000006c */
[C---:B------:R-:W-:Y:S01]  /*8000*/  FFMA R111, R18.reuse, R33, R111 ;  /* 0x00000021126f7223 */ /* 0x040fe2000000006f */
[----:B------:R-:W-:Y:S01]  /*8010*/  FFMA R109, R18, R78, R109 ;  /* 0x0000004e126d7223 */ /* 0x000fe2000000006d */
[C---:B----4-:R-:W-:Y:S01]  /*8020*/  FFMA R119, R15.reuse, R67, R119 ;  /* 0x000000430f777223 */ /* 0x050fe20000000077 */
        /* <DEDUP_REMOVED lines=12> */
[-C--:B------:R-:W-:Y:S01]  /*80f0*/  FFMA R93, R38, R21.reuse, R93 ;  /* 0x00000015265d7223 */ /* 0x080fe2000000005d */
[----:B------:R-:W-:Y:S01]  /*8100*/  FFMA R97, R78, R21, R97 ;  /* 0x000000154e617223 */ /* 0x000fe20000000061 */
[----:B------:R-:W-:Y:S01]  /*8110*/  FFMA R101, R38, R22, R101 ;  /* 0x0000001626657223 */ /* 0x000fe20000000065 */
[-C--:B------:R-:W-:Y:S01]  /*8120*/  FFMA R37, R28, R20.reuse, R70 ;  /* 0x000000141c257223 */ /* 0x080fe20000000046 */
        /* <DEDUP_REMOVED lines=19> */
[C---:B-1----:R-:W-:Y:S01]  /*8260*/  FFMA R118, R16.reuse, R29, R118 ;  /* 0x0000001d10767223 */ /* 0x042fe20000000076 */
[C---:B------:R-:W-:Y:S01]  /*8270*/  FFMA R110, R16.reuse, R46, R110 ;  /* 0x0000002e106e7223 */ /* 0x040fe2000000006e */
[C---:B------:R-:W-:Y:S01]  /*8280*/  FFMA R89, R16.reuse, R39, R89 ;  /* 0x0000002710597223 */ /* 0x040fe20000000059 */
[----:B------:R-:W-:Y:S01]  /*8290*/  FFMA R108, R16, R57, R108 ;  /* 0x00000039106c7223 */ /* 0x000fe2000000006c */
[----:B0-----:R-:W-:Y:S01]  /*82a0*/  FFMA R38, R12, R17, R23 ;  /* 0x000000110c267223 */ /* 0x001fe20000000017 */
[C---:B------:R-:W-:Y:S01]  /*82b0*/  FFMA R111, R16.reuse, R34, R111 ;  /* 0x00000022106f7223 */ /* 0x040fe2000000006f */
[----:B------:R-:W0:Y:S01]  /*82c0*/  LDS.128 R20, [R9+0x3260] ;  /* 0x0032600009147984 */ /* 0x000e220000000c00 */
        /* <DEDUP_REMOVED lines=19> */
[C---:B--2---:R-:W-:Y:S01]  /*8400*/  FFMA R88, R72.reuse, R16, R121 ;  /* 0x0000001048587223 */ /* 0x044fe20000000079 */
[C---:B------:R-:W-:Y:S01]  /*8410*/  FFMA R85, R72.reuse, R17, R85 ;  /* 0x0000001148557223 */ /* 0x040fe20000000055 */
[----:B------:R-:W-:Y:S01]  /*8420*/  FFMA R94, R72, R18, R94 ;  /* 0x00000012485e7223 */ /* 0x000fe2000000005e */
[-C--:B------:R-:W-:Y:S01]  /*8430*/  FFMA R77, R34, R19.reuse, R77 ;  /* 0x00000013224d7223 */ /* 0x080fe2000000004d */
[-C--:B------:R-:W-:Y:S01]  /*8440*/  FFMA R78, R79, R19.reuse, R78 ;  /* 0x000000134f4e7223 */ /* 0x080fe2000000004e */
[-C--:B------:R-:W-:Y:S01]  /*8450*/  FFMA R98, R12, R19.reuse, R98 ;  /* 0x000000130c627223 */ /* 0x080fe20000000062 */
[----:B------:R-:W-:Y:S01]  /*8460*/  FFMA R102, R72, R19, R102 ;  /* 0x0000001348667223 */ /* 0x000fe20000000066 */
[C---:B---3--:R-:W-:Y:S01]  /*8470*/  FFMA R28, R68.reuse, R46, R24 ;  /* 0x0000002e441c7223 */ /* 0x048fe20000000018 */
[----:B------:R-:W-:Y:S01]  /*8480*/  FFMA R56, R68, R57, R66 ;  /* 0x0000003944387223 */ /* 0x000fe20000000042 */
[----:B------:R-:W-:Y:S01]  /*8490*/  FFMA R45, R29, R69, R65 ;  /* 0x000000451d2d7223 */ /* 0x000fe20000000041 */
[----:B------:R-:W1:Y:S01]  /*84a0*/  LDS.128 R16, [R11+0x1f0] ;  /* 0x0001f0000b107984 */ /* 0x000e620000000c00 */
[-C--:B------:R-:W-:Y:S01]  /*84b0*/  FFMA R119, R12, R68.reuse, R119 ;  /* 0x000000440c777223 */ /* 0x080fe20000000077 */
[C---:B------:R-:W-:Y:S01]  /*84c0*/  FFMA R107, R68.reuse, R29, R107 ;  /* 0x0000001d446b7223 */ /* 0x040fe2000000006b */
[----:B------:R-:W-:Y:S01]  /*84d0*/  FFMA R105, R68, R39, R105 ;  /* 0x0000002744697223 */ /* 0x000fe20000000069 */
[----:B------:R-:W2:Y:S01]  /*84e0*/  LDS.128 R24, [R11+0x400] ;  /* 0x000400000b187984 */ /* 0x000ea20000000c00 */
[----:B------:R-:W-:Y:S01]  /*84f0*/  FFMA R106, R72, R68, R106 ;  /* 0x00000044486a7223 */ /* 0x000fe2000000006a */
[C---:B------:R-:W-:Y:S01]  /*8500*/  FFMA R104, R68.reuse, R34, R104 ;  /* 0x0000002244687223 */ /* 0x040fe20000000068 */
[----:B------:R-:W-:Y:S01]  /*8510*/  FFMA R103, R68, R79, R103 ;  /* 0x0000004f44677223 */ /* 0x000fe20000000067 */
[-C--:B------:R-:W-:Y:S01]  /*8520*/  FFMA R117, R12, R69.reuse, R117 ;  /* 0x000000450c757223 */ /* 0x080fe20000000075 */
[-C--:B------:R-:W-:Y:S01]  /*8530*/  FFMA R116, R46, R69.reuse, R116 ;  /* 0x000000452e747223 */ /* 0x080fe20000000074 */
[-C--:B0-----:R-:W-:Y:S01]  /*8540*/  FFMA R20, R34, R69.reuse, R64 ;  /* 0x0000004522147223 */ /* 0x081fe20000000040 */
[-C--:B------:R-:W-:Y:S01]  /*8550*/  FFMA R115, R39, R69.reuse, R115 ;  /* 0x0000004527737223 */ /* 0x080fe20000000073 */
[----:B------:R-:W0:Y:S01]  /*8560*/  LDS.128 R64, [R10+0x3260] ;  /* 0x003260000a407984 */ /* 0x000e220000000c00 */
        /* <DEDUP_REMOVED lines=27> */
[-C--:B-1----:R-:W-:Y:S01]  /*8720*/  FFMA R105, R16, R21.reuse, R105 ;  /* 0x0000001510697223 */ /* 0x082fe20000000069 */
[-C--:B------:R-:W-:Y:S01]  /*8730*/  FFMA R116, R47, R22.reuse, R116 ;  /* 0x000000162f747223 */ /* 0x080fe20000000074 */
[-C--:B------:R-:W-:Y:S01]  /*8740*/  FFMA R114, R73, R22.reuse, R114 ;  /* 0x0000001649727223 */ /* 0x080fe20000000072 */
[-C--:B------:R-:W-:Y:S01]  /*8750*/  FFMA R44, R58, R22.reuse, R44 ;  /* 0x000000163a2c7223 */ /* 0x080fe2000000002c */
[----:B--2---:R-:W-:Y:S01]  /*8760*/  FFMA R103, R24, R21, R103 ;  /* 0x0000001518677223 */ /* 0x004fe20000000067 */
        /* <DEDUP_REMOVED lines=12> */
[----:B------:R-:W-:Y:S01]  /*8830*/  FFMA R70, R65, R73, R88 ;  /* 0x0000004941467223 */ /* 0x000fe20000000058 */
[-C--:B------:R-:W-:Y:S01]  /*8840*/  FFMA R72, R13, R66.reuse, R38 ;  /* 0x000000420d487223 */ /* 0x080fe20000000026 */
[-C--:B------:R-:W-:Y:S01]  /*8850*/  FFMA R69, R30, R66.reuse, R37 ;  /* 0x000000421e457223 */ /* 0x080fe20000000025 */
[-C--:B------:R-:W-:Y:S01]  /*8860*/  FFMA R68, R47, R66.reuse, R36 ;  /* 0x000000422f447223 */ /* 0x080fe20000000024 */
[----:B------:R-:W0:Y:S01]  /*8870*/  LDS R28, [R9+0x3270] ;  /* 0x00327000091c7984 */ /* 0x000e220000000800 */
[-C--:B------:R-:W-:Y:S01]  /*8880*/  FFMA R79, R16, R66.reuse, R33 ;  /* 0x00000042104f7223 */ /* 0x080fe20000000021 */
[----:B------:R-:W-:Y:S01]  /*8890*/  FFMA R12, R35, R66, R32 ;  /* 0x00000042230c7223 */ /* 0x000fe20000000020 */
[C---:B------:R-:W-:Y:S01]  /*88a0*/  FFMA R64, R65.reuse, R13, R120 ;  /* 0x0000000d41407223 */ /* 0x040fe20000000078 */
[----:B------:R-:W1:Y:S01]  /*88b0*/  LDS R119, [R10+0x3270] ;  /* 0x003270000a777984 */ /* 0x000e620000000800 */
[C---:B------:R-:W-:Y:S01]  /*88c0*/  FFMA R118, R65.reuse, R30, R118 ;  /* 0x0000001e41767223 */ /* 0x040fe20000000076 */
[C---:B------:R-:W-:Y:S01]  /*88d0*/  FFMA R110, R65.reuse, R47, R110 ;  /* 0x0000002f416e7223 */ /* 0x040fe2000000006e */
[C---:B------:R-:W-:Y:S01]  /*88e0*/  FFMA R108, R65.reuse, R58, R108 ;  /* 0x0000003a416c7223 */ /* 0x040fe2000000006c */
[----:B------:R-:W2:Y:S01]  /*88f0*/  LDS.64 R88, [R10+0x3468] ;  /* 0x003468000a587984 */ /* 0x000ea20000000a00 */
[----:B------:R-:W-:Y:S01]  /*8900*/  FFMA R111, R65, R35, R111 ;  /* 0x00000023416f7223 */ /* 0x000fe2000000006f */
[----:B------:R-:W-:Y:S01]  /*8910*/  FFMA R109, R24, R65, R109 ;  /* 0x00000041186d7223 */ /* 0x000fe2000000006d */
[-C--:B------:R-:W-:Y:S01]  /*8920*/  FFMA R85, R73, R66.reuse, R85 ;  /* 0x0000004249557223 */ /* 0x080fe20000000055 */
[----:B------:R-:W3:Y:S01]  /*8930*/  LDS.128 R20, [R11+0x170] ;  /* 0x000170000b147984 */ /* 0x000ee20000000c00 */
[-C--:B------:R-:W-:Y:S01]  /*8940*/  FFMA R86, R58, R66.reuse, R86 ;  /* 0x000000423a567223 */ /* 0x080fe20000000056 */
[----:B------:R-:W-:Y:S01]  /*8950*/  FFMA R87, R24, R66, R87 ;  /* 0x0000004218577223 */ /* 0x000fe20000000057 */
        /* <DEDUP_REMOVED lines=8> */
[-C--:B------:R-:W-:Y:S01]  /*89e0*/  FFMA R96, R35, R67.reuse, R96 ;  /* 0x0000004323607223 */ /* 0x080fe20000000060 */
[----:B------:R-:W-:Y:S01]  /*89f0*/  FFMA R97, R24, R67, R97 ;  /* 0x0000004318617223 */ /* 0x000fe20000000061 */
[C---:B0-----:R-:W-:Y:S01]  /*8a00*/  FFMA R83, R28.reuse, R73, R83 ;  /* 0x000000491c537223 */ /* 0x041fe20000000053 */
[----:B------:R-:W-:Y:S01]  /*8a10*/  FFMA R63, R28, R13, R63 ;  /* 0x0000000d1c3f7223 */ /* 0x000fe2000000003f */
[----:B------:R-:W-:Y:S01]  /*8a20*/  FFMA R80, R16, R28, R80 ;  /* 0x0000001c10507223 */ /* 0x000fe20000000050 */
[----:B------:R-:W-:Y:S01]  /*8a30*/  FFMA R84, R28, R58, R84 ;  /* 0x0000003a1c547223 */ /* 0x000fe20000000054 */
[C---:B-1----:R-:W-:Y:S01]  /*8a40*/  FFMA R102, R119.reuse, R73, R102 ;  /* 0x0000004977667223 */ /* 0x042fe20000000066 */
[----:B------:R-:W-:Y:S01]  /*8a50*/  FFMA R112, R24, R28, R112 ;  /* 0x0000001c18707223 */ /* 0x000fe20000000070 */
        /* <DEDUP_REMOVED lines=9> */
[-C--:B------:R-:W-:Y:S01]  /*8af0*/  FFMA R72, R14, R89.reuse, R72 ;  /* 0x000000590e487223 */ /* 0x080fe20000000048 */
[----:B----4-:R-:W-:Y:S01]  /*8b00*/  FFMA R111, R36, R88, R111 ;  /* 0x00000058246f7223 */ /* 0x010fe2000000006f */
        /* <DEDUP_REMOVED lines=13> */
[----:B------:R-:W0:Y:S01]  /*8be0*/  LDS.64 R12, [R9+0x3470] ;  /* 0x00347000090c7984 */ /* 0x000e220000000a00 */
[----:B-----5:R-:W-:Y:S01]  /*8bf0*/  FFMA R58, R32, R14, R46 ;  /* 0x0000000e203a7223 */ /* 0x020fe2000000002e */
[-C--:B------:R-:W-:Y:S01]  /*8c00*/  FFMA R24, R31, R33.reuse, R45 ;  /* 0x000000211f187223 */ /* 0x080fe2000000002d */
[-C--:B------:R-:W-:Y:S01]  /*8c10*/  FFMA R16, R59, R33.reuse, R44 ;  /* 0x000000213b107223 */ /* 0x080fe2000000002c */
[----:B------:R-:W1:Y:S01]  /*8c20*/  LDS.64 R28, [R10+0x3470] ;  /* 0x003470000a1c7984 */ /* 0x000e620000000a00 */
[C---:B------:R-:W-:Y:S01]  /*8c30*/  FFMA R99, R119.reuse, R30, R99 ;  /* 0x0000001e77637223 */ /* 0x040fe20000000063 */
[----:B------:R-:W-:Y:S01]  /*8c40*/  FFMA R30, R36, R33, R34 ;  /* 0x00000021241e7223 */ /* 0x000fe20000000022 */
[----:B------:R-:W-:Y:S01]  /*8c50*/  FFMA R77, R119, R35, R77 ;  /* 0x00000023774d7223 */ /* 0x000fe2000000004d */
[----:B------:R-:W2:Y:S01]  /*8c60*/  LDS.128 R44, [R9+0x3670] ;  /* 0x00367000092c7984 */ /* 0x000ea20000000c00 */
        /* <DEDUP_REMOVED lines=11> */
[----:B------:R-:W-:Y:S01]  /*8d20*/  FFMA R113, R25, R33, R113 ;  /* 0x0000002119717223 */ /* 0x000fe20000000071 */
[----:B------:R-:W-:Y:S04]  /*8d30*/  LDS.128 R68, [R11+0x300] ;  /* 0x000300000b447984 */ /* 0x000fe80000000c00 */
[----:B------:R-:W3:Y:S04]  /*8d40*/  LDS.128 R32, [R11+0xf0] ;  /* 0x0000f0000b207984 */ /* 0x000ee80000000c00 */
[----:B------:R-:W4:Y:S04]  /*8d50*/  LDS R47, [R10+0x366c] ;  /* 0x00366c000a2f7984 */ /* 0x000f280000000800 */
[----:B------:R-:W-:Y:S01]  /*8d60*/  LDS R118, [R9+0x366c] ;  /* 0x00366c0009767984 */ /* 0x000fe20000000800 */
[CC--:B0-----:R-:W-:Y:S01]  /*8d70*/  FFMA R120, R12.reuse, R14.reuse, R53 ;  /* 0x0000000e0c787223 */ /* 0x0c1fe20000000035 */
[----:B------:R-:W-:Y:S01]  /*8d80*/  FFMA R124, R17, R13, R80 ;  /* 0x0000000d117c7223 */ /* 0x000fe20000000050 */
[----:B------:R-:W-:Y:S01]  /*8d90*/  FFMA R53, R12, R31, R55 ;  /* 0x0000001f0c357223 */ /* 0x000fe20000000037 */
[C---:B------:R-:W-:Y:S01]  /*8da0*/  FFMA R119, R31.reuse, R13, R81 ;  /* 0x0000000d1f777223 */ /* 0x040fe20000000051 */
[C---:B-1----:R-:W-:Y:S01]  /*8db0*/  FFMA R90, R28.reuse, R14, R90 ;  /* 0x0000000e1c5a7223 */ /* 0x042fe2000000005a */
        /* <DEDUP_REMOVED lines=16> */
[-C--:B------:R-:W-:Y:S01]  /*8ec0*/  FFMA R121, R20, R12.reuse, R51 ;  /* 0x0000000c14797223 */ /* 0x080fe20000000033 */
[----:B------:R-:W0:Y:S01]  /*8ed0*/  LDS.128 R28, [R10+0x3670] ;  /* 0x003670000a1c7984 */ /* 0x000e220000000c00 */
        /* <DEDUP_REMOVED lines=11> */
[-C--:B---3--:R-:W-:Y:S01]  /*8f90*/  FFMA R82, R32, R44.reuse, R24 ;  /* 0x0000002c20527223 */ /* 0x088fe20000000018 */
        /* <DEDUP_REMOVED lines=22> */
[----:B----4-:R-:W-:Y:S01]  /*9100*/  FFMA R112, R32, R47, R65 ;  /* 0x0000002f20707223 */ /* 0x010fe20000000041 */
[C---:B------:R-:W-:Y:S01]  /*9110*/  FFMA R113, R47.reuse, R21, R110 ;  /* 0x000000152f717223 */ /* 0x040fe2000000006e */
[C---:B------:R-:W-:Y:S01]  /*9120*/  FFMA R114, R47.reuse, R18, R66 ;  /* 0x000000122f727223 */ /* 0x040fe20000000042 */
[C---:B------:R-:W-:Y:S01]  /*9130*/  FFMA R115, R47.reuse, R75, R67 ;  /* 0x0000004b2f737223 */ /* 0x040fe20000000043 */
[----:B------:R-:W-:Y:S01]  /*9140*/  FFMA R116, R68, R47, R108 ;  /* 0x0000002f44747223 */ /* 0x000fe2000000006c */
[C---:B0-----:R-:W-:Y:S01]  /*9150*/  FFMA R31, R47.reuse, R15, R64 ;  /* 0x0000000f2f1f7223 */ /* 0x041fe20000000040 */
        /* <DEDUP_REMOVED lines=38> */
[C---:B0-----:R-:W-:Y:S01]  /*93c0*/  FFMA R112, R64.reuse, R33, R112 ;  /* 0x0000002140707223 */ /* 0x041fe20000000070 */
[C---:B------:R-:W-:Y:S01]  /*93d0*/  FFMA R113, R64.reuse, R22, R113 ;  /* 0x0000001640717223 */ /* 0x040fe20000000071 */
[C---:B------:R-:W-:Y:S01]  /*93e0*/  FFMA R114, R64.reuse, R19, R114 ;  /* 0x0000001340727223 */ /* 0x040fe20000000072 */
[----:B------:R-:W-:Y:S01]  /*93f0*/  FFMA R116, R64, R69, R116 ;  /* 0x0000004540747223 */ /* 0x000fe20000000074 */
[----:B-1----:R-:W-:Y:S01]  /*9400*/  FFMA R15, R44, R64, R31 ;  /* 0x000000402c0f7223 */ /* 0x002fe2000000001f */
[C---:B------:R-:W-:Y:S01]  /*9410*/  FFMA R111, R64.reuse, R38, R111 ;  /* 0x00000026406f7223 */ /* 0x040fe2000000006f */
[----:B------:R-:W0:Y:S01]  /*9420*/  LDS.128 R28, [R9+0x3a70] ;  /* 0x003a7000091c7984 */ /* 0x000e220000000c00 */
        /* <DEDUP_REMOVED lines=24> */
[----:B------:R-:W-:Y:S01]  /*95b0*/  FFMA R102, R56, R67, R102 ;  /* 0x0000004338667223 */ /* 0x000fe20000000066 */
[-C--:B---3--:R-:W-:Y:S01]  /*95c0*/  FFMA R54, R44, R73.reuse, R54 ;  /* 0x000000492c367223 */ /* 0x088fe20000000036 */
[-C--:B------:R-:W-:Y:S01]  /*95d0*/  FFMA R55, R22, R73.reuse, R55 ;  /* 0x0000004916377223 */ /* 0x080fe20000000037 */
[-C--:B------:R-:W-:Y:S01]  /*95e0*/  FFMA R62, R19, R73.reuse, R62 ;  /* 0x00000049133e7223 */ /* 0x080fe2000000003e */
[-C--:B------:R-:W-:Y:S01]  /*95f0*/  FFMA R63, R56, R73.reuse, R63 ;  /* 0x00000049383f7223 */ /* 0x080fe2000000003f */
[-C--:B------:R-:W-:Y:S01]  /*9600*/  FFMA R32, R69, R73.reuse, R83 ;  /* 0x0000004945207223 */ /* 0x080fe20000000053 */
[----:B------:R-:W-:Y:S01]  /*9610*/  FFMA R37, R38, R73, R80 ;  /* 0x0000004926257223 */ /* 0x000fe20000000050 */
[----:B------:R-:W-:Y:S01]  /*9620*/  FFMA R108, R44, R72, R108 ;  /* 0x000000482c6c7223 */ /* 0x000fe2000000006c */
[C---:B------:R-:W-:Y:S01]  /*9630*/  FFMA R107, R72.reuse, R33, R107 ;  /* 0x00000021486b7223 */ /* 0x040fe2000000006b */
[----:B0-----:R-:W-:Y:S01]  /*9640*/  FFMA R28, R27, R67, R78 ;  /* 0x000000431b1c7223 */ /* 0x001fe2000000004e */
[C---:B------:R-:W-:Y:S01]  /*9650*/  FFMA R109, R72.reuse, R22, R109 ;  /* 0x00000016486d7223 */ /* 0x040fe2000000006d */
[----:B------:R-:W0:Y:S01]  /*9660*/  LDS.128 R64, [R11+0x410] ;  /* 0x000410000b407984 */ /* 0x000e220000000c00 */
[----:B------:R-:W-:Y:S01]  /*9670*/  FFMA R105, R72, R19, R105 ;  /* 0x0000001348697223 */ /* 0x000fe20000000069 */
[----:B------:R-:W-:Y:S01]  /*9680*/  FFMA R106, R56, R72, R106 ;  /* 0x00000048386a7223 */ /* 0x000fe2000000006a */
[C---:B------:R-:W-:Y:S01]  /*9690*/  FFMA R110, R72.reuse, R69, R110 ;  /* 0x00000045486e7223 */ /* 0x040fe2000000006e */
[----:B------:R1:W2:Y:S01]  /*96a0*/  LDS.128 R76, [R11+0x200] ;  /* 0x000200000b4c7984 */ /* 0x0002a20000000c00 */
[C---:B------:R-:W-:Y:S01]  /*96b0*/  FFMA R104, R72.reuse, R38, R104 ;  /* 0x0000002648687223 */ /* 0x040fe20000000068 */
[----:B------:R-:W-:Y:S01]  /*96c0*/  FFMA R103, R72, R27, R103 ;  /* 0x0000001b48677223 */ /* 0x000fe20000000067 */
[C---:B------:R-:W-:Y:S01]  /*96d0*/  FFMA R14, R19.reuse, R74, R14 ;  /* 0x0000004a130e7223 */ /* 0x040fe2000000000e */
[----:B------:R-:W-:Y:S01]  /*96e0*/  FFMA R43, R19, R75, R43 ;  /* 0x0000004b132b7223 */ /* 0x000fe2000000002b */
[C---:B------:R-:W-:Y:S01]  /*96f0*/  FFMA R108, R29.reuse, R45, R108 ;  /* 0x0000002d1d6c7223 */ /* 0x040fe2000000006c */
[C---:B------:R-:W-:Y:S01]  /*9700*/  FFMA R107, R29.reuse, R34, R107 ;  /* 0x000000221d6b7223 */ /* 0x040fe2000000006b */
[----:B------:R-:W-:Y:S01]  /*9710*/  FFMA R109, R29, R23, R109 ;  /* 0x000000171d6d7223 */ /* 0x000fe2000000006d */
[-C--:B-1----:R-:W-:Y:S01]  /*9720*/  FFMA R11, R33, R73.reuse, R82 ;  /* 0x00000049210b7223 */ /* 0x082fe20000000052 */
[----:B------:R-:W-:Y:S01]  /*9730*/  FFMA R73, R27, R73, R81 ;  /* 0x000000491b497223 */ /* 0x000fe20000000051 */
[C---:B------:R-:W-:Y:S01]  /*9740*/  FFMA R106, R29.reuse, R57, R106 ;  /* 0x000000391d6a7223 */ /* 0x040fe2000000006a */
[----:B------:R-:W1:Y:S01]  /*9750*/  LDS.128 R80, [R10+0x3a70] ;  /* 0x003a70000a507984 */ /* 0x000e620000000c00 */
[C---:B------:R-:W-:Y:S01]  /*9760*/  FFMA R110, R29.reuse, R70, R110 ;  /* 0x000000461d6e7223 */ /* 0x040fe2000000006e */
[----:B------:R-:W-:Y:S01]  /*9770*/  FFMA R104, R29, R39, R104 ;  /* 0x000000271d687223 */ /* 0x000fe20000000068 */
[-C--:B------:R-:W-:Y:S01]  /*9780*/  FFMA R12, R44, R74.reuse, R12 ;  /* 0x0000004a2c0c7223 */ /* 0x080fe2000000000c */
[----:B------:R-:W3:Y:S01]  /*9790*/  LDS R19, [R9+0x3a80] ;  /* 0x003a800009137984 */ /* 0x000ee20000000800 */
[-C--:B------:R-:W-:Y:S01]  /*97a0*/  FFMA R24, R33, R74.reuse, R24 ;  /* 0x0000004a21187223 */ /* 0x080fe20000000018 */
[-C--:B------:R-:W-:Y:S01]  /*97b0*/  FFMA R13, R22, R74.reuse, R13 ;  /* 0x0000004a160d7223 */ /* 0x080fe2000000000d */
[-C--:B------:R-:W-:Y:S01]  /*97c0*/  FFMA R16, R56, R74.reuse, R16 ;  /* 0x0000004a38107223 */ /* 0x080fe20000000010 */
[-C--:B------:R-:W-:Y:S01]  /*97d0*/  FFMA R25, R69, R74.reuse, R25 ;  /* 0x0000004a45197223 */ /* 0x080fe20000000019 */
[-C--:B------:R-:W-:Y:S01]  /*97e0*/  FFMA R17, R38, R74.reuse, R17 ;  /* 0x0000004a26117223 */ /* 0x080fe20000000011 */
[C---:B------:R-:W-:Y:S01]  /*97f0*/  FFMA R20, R27.reuse, R74, R20 ;  /* 0x0000004a1b147223 */ /* 0x040fe20000000014 */
        /* <DEDUP_REMOVED lines=14> */
[C---:B0-----:R-:W-:Y:S01]  /*98e0*/  FFMA R103, R64.reuse, R29, R103 ;  /* 0x0000001d40677223 */ /* 0x041fe20000000067 */
[CC--:B------:R-:W-:Y:S01]  /*98f0*/  FFMA R73, R64.reuse, R30.reuse, R73 ;  /* 0x0000001e40497223 */ /* 0x0c0fe20000000049 */
[----:B------:R-:W-:Y:S01]  /*9900*/  FFMA R20, R64, R31, R20 ;  /* 0x0000001f40147223 */ /* 0x000fe20000000014 */
[----:B------:R-:W-:Y:S01]  /*9910*/  FFMA R53, R33, R75, R53 ;  /* 0x0000004b21357223 */ /* 0x000fe20000000035 */
[C---:B--2---:R-:W-:Y:S01]  /*9920*/  FFMA R105, R76.reuse, R29, R105 ;  /* 0x0000001d4c697223 */ /* 0x044fe20000000069 */
[C---:B------:R-:W-:Y:S01]  /*9930*/  FFMA R62, R76.reuse, R30, R62 ;  /* 0x0000001e4c3e7223 */ /* 0x040fe2000000003e */
[----:B------:R-:W0:Y:S01]  /*9940*/  LDS R29, [R10+0x3a80] ;  /* 0x003a80000a1d7984 */ /* 0x000e220000000800 */
[----:B------:R-:W-:Y:S01]  /*9950*/  FFMA R31, R76, R31, R14 ;  /* 0x0000001f4c1f7223 */ /* 0x000fe2000000000e */
[-C--:B------:R-:W-:Y:S01]  /*9960*/  FFMA R36, R44, R75.reuse, R36 ;  /* 0x0000004b2c247223 */ /* 0x080fe20000000024 */
[-C--:B------:R-:W-:Y:S01]  /*9970*/  FFMA R84, R69, R75.reuse, R84 ;  /* 0x0000004b45547223 */ /* 0x080fe20000000054 */
[----:B------:R-:W2:Y:S01]  /*9980*/  LDS.64 R12, [R10+0x3c78] ;  /* 0x003c78000a0c7984 */ /* 0x000ea20000000a00 */
[-C--:B------:R-:W-:Y:S01]  /*9990*/  FFMA R49, R56, R75.reuse, R49 ;  /* 0x0000004b38317223 */ /* 0x080fe20000000031 */
[----:B------:R-:W-:Y:S01]  /*99a0*/  FFMA R50, R38, R75, R50 ;  /* 0x0000004b26327223 */ /* 0x000fe20000000032 */
[C---:B-1----:R-:W-:Y:S01]  /*99b0*/  FFMA R30, R81.reuse, R45, R15 ;  /* 0x0000002d511e7223 */ /* 0x042fe2000000000f */
[----:B------:R-:W-:Y:S01]  /*99c0*/  FFMA R112, R81, R34, R112 ;  /* 0x0000002251707223 */ /* 0x000fe20000000070 */
[----:B------:R-:W1:Y:S01]  /*99d0*/  LDS.64 R14, [R9+0x3c78] ;  /* 0x003c7800090e7984 */ /* 0x000e620000000a00 */
[----:B------:R-:W-:Y:S01]  /*99e0*/  FFMA R117, R64, R81, R117 ;  /* 0x0000005140757223 */ /* 0x000fe20000000075 */
[-C--:B------:R-:W-:Y:S01]  /*99f0*/  FFMA R69, R34, R82.reuse, R119 ;  /* 0x0000005222457223 */ /* 0x080fe20000000077 */
[----:B------:R-:W-:Y:S01]  /*9a00*/  FFMA R87, R64, R82, R87 ;  /* 0x0000005240577223 */ /* 0x000fe20000000057 */
[-C--:B------:R-:W-:Y:S01]  /*9a10*/  FFMA R91, R34, R83.reuse, R91 ;  /* 0x00000053225b7223 */ /* 0x080fe2000000005b */
[----:B------:R-:W-:Y:S01]  /*9a20*/  FFMA R97, R64, R83, R97 ;  /* 0x0000005340617223 */ /* 0x000fe20000000061 */
[C---:B---3--:R-:W-:Y:S01]  /*9a30*/  FFMA R53, R19.reuse, R34, R53 ;  /* 0x0000002213357223 */ /* 0x048fe20000000035 */
[----:B------:R-:W-:Y:S01]  /*9a40*/  FFMA R44, R19, R23, R42 ;  /* 0x00000017132c7223 */ /* 0x000fe2000000002a */
[-C--:B------:R-:W-:Y:S01]  /*9a50*/  FFMA R67, R76, R19.reuse, R43 ;  /* 0x000000134c437223 */ /* 0x080fe2000000002b */
[----:B------:R-:W-:Y:S01]  /*9a60*/  FFMA R51, R64, R19, R51 ;  /* 0x0000001340337223 */ /* 0x000fe20000000033 */
[----:B------:R-:W3:Y:S01]  /*9a70*/  LDS.64 R42, [R10+0x3c80] ;  /* 0x003c80000a2a7984 */ /* 0x000ee20000000a00 */
[----:B------:R-:W-:Y:S01]  /*9a80*/  FFMA R115, R81, R57, R115 ;  /* 0x0000003951737223 */ /* 0x000fe20000000073 */
[CC--:B------:R-:W-:Y:S01]  /*9a90*/  FFMA R56, R76.reuse, R82.reuse, R18 ;  /* 0x000000524c387223 */ /* 0x0c0fe20000000012 */
[CC--:B------:R-:W-:Y:S01]  /*9aa0*/  FFMA R85, R57.reuse, R82.reuse, R85 ;  /* 0x0000005239557223 */ /* 0x0c0fe20000000055 */
        /* <DEDUP_REMOVED lines=19> */
[C---:B------:R-:W-:Y:S01]  /*9be0*/  FFMA R102, R29.reuse, R57, R102 ;  /* 0x000000391d667223 */ /* 0x040fe20000000066 */
[CC--:B------:R-:W-:Y:S01]  /*9bf0*/  FFMA R79, R29.reuse, R70.reuse, R21 ;  /* 0x000000461d4f7223 */ /* 0x0c0fe20000000015 */
[----:B------:R-:W-:Y:S01]  /*9c00*/  FFMA R26, R29, R39, R26 ;  /* 0x000000271d1a7223 */ /* 0x000fe2000000001a */
[----:B------:R-:W-:Y:S01]  /*9c10*/  FFMA R64, R64, R29, R28 ;  /* 0x0000001d40407223 */ /* 0x000fe2000000001c */
[----:B--2---:R-:W-:Y:S01]  /*9c20*/  FFMA R21, R12, R65, R117 ;  /* 0x000000410c157223 */ /* 0x004fe20000000075 */
[----:B------:R-:W0:Y:S01]  /*9c30*/  LDS.64 R28, [R9+0x3c80] ;  /* 0x003c8000091c7984 */ /* 0x000e220000000a00 */
[----:B------:R-:W-:Y:S01]  /*9c40*/  FFMA R93, R76, R83, R93 ;  /* 0x000000534c5d7223 */ /* 0x000fe2000000005d */
[----:B-1----:R-:W-:Y:S01]  /*9c50*/  FFMA R57, R60, R15, R37 ;  /* 0x0000000f3c397223 */ /* 0x002fe20000000025 */
[----:B------:R-:W-:Y:S01]  /*9c60*/  FFMA R80, R14, R65, R103 ;  /* 0x000000410e507223 */ /* 0x000fe20000000067 */
[----:B------:R-:W1:Y:S01]  /*9c70*/  LDS.128 R36, [R9+0x3e80] ;  /* 0x003e800009247984 */ /* 0x000e620000000c00 */
[----:B------:R-:W-:Y:S01]  /*9c80*/  FFMA R95, R70, R83, R95 ;  /* 0x00000053465f7223 */ /* 0x000fe2000000005f */
[----:B------:R-:W-:Y:S01]  /*9c90*/  FFMA R84, R19, R70, R84 ;  /* 0x0000004613547223 */ /* 0x000fe20000000054 */
[C---:B------:R-:W-:Y:S01]  /*9ca0*/  FFMA R30, R12.reuse, R46, R30 ;  /* 0x0000002e0c1e7223 */ /* 0x040fe2000000001e */
[----:B------:R2:W4:Y:S01]  /*9cb0*/  LDS R103, [R9+0x3e7c] ;  /* 0x003e7c0009677984 */ /* 0x0005220000000800 */
[C---:B------:R-:W-:Y:S01]  /*9cc0*/  FFMA R45, R12.reuse, R35, R112 ;  /* 0x000000230c2d7223 */ /* 0x040fe20000000070 */
[C---:B------:R-:W-:Y:S01]  /*9cd0*/  FFMA R76, R12.reuse, R40, R113 ;  /* 0x000000280c4c7223 */ /* 0x040fe20000000071 */
[----:B------:R-:W-:Y:S01]  /*9ce0*/  FFMA R89, R12, R77, R114 ;  /* 0x0000004d0c597223 */ /* 0x000fe20000000072 */
[-C--:B---3--:R-:W-:Y:S01]  /*9cf0*/  FFMA R117, R42, R58.reuse, R94 ;  /* 0x0000003a2a757223 */ /* 0x088fe2000000005e */
        /* <DEDUP_REMOVED lines=26> */
[----:B------:R-:W-:Y:S01]  /*9ea0*/  LDS.128 R12, [R10+0x3e80] ;  /* 0x003e80000a0c7984 */ /* 0x000fe20000000c00 */
[----:B0-----:R-:W-:Y:S01]  /*9eb0*/  FFMA R94, R28, R58, R16 ;  /* 0x0000003a1c5e7223 */ /* 0x001fe20000000010 */
[C---:B------:R-:W-:Y:S01]  /*9ec0*/  FFMA R55, R42.reuse, R35, R91 ;  /* 0x000000232a377223 */ /* 0x040fe2000000005b */
[C---:B------:R-:W-:Y:S01]  /*9ed0*/  FFMA R54, R42.reuse, R40, R92 ;  /* 0x000000282a367223 */ /* 0x040fe2000000005c */
[----:B------:R-:W0:Y:S01]  /*9ee0*/  LDS R16, [R10+0x3e7c] ;  /* 0x003e7c000a107984 */ /* 0x000e220000000800 */
[C---:B------:R-:W-:Y:S01]  /*9ef0*/  FFMA R93, R42.reuse, R77, R93 ;  /* 0x0000004d2a5d7223 */ /* 0x040fe2000000005d */
[C---:B------:R-:W-:Y:S01]  /*9f00*/  FFMA R95, R42.reuse, R71, R95 ;  /* 0x000000472a5f7223 */ /* 0x040fe2000000005f */
[C---:B------:R-:W-:Y:S01]  /*9f10*/  FFMA R96, R42.reuse, R60, R96 ;  /* 0x0000003c2a607223 */ /* 0x040fe20000000060 */
[----:B------:R-:W-:Y:S01]  /*9f20*/  FFMA R97, R42, R65, R97 ;  /* 0x000000412a617223 */ /* 0x000fe20000000061 */
[-C--:B------:R-:W-:Y:S01]  /*9f30*/  FFMA R42, R46, R43.reuse, R98 ;  /* 0x0000002b2e2a7223 */ /* 0x080fe20000000062 */
[-C--:B------:R-:W-:Y:S01]  /*9f40*/  FFMA R34, R35, R43.reuse, R34 ;  /* 0x0000002b23227223 */ /* 0x080fe20000000022 */
[-C--:B------:R-:W-:Y:S01]  /*9f50*/  FFMA R11, R40, R43.reuse, R100 ;  /* 0x0000002b280b7223 */ /* 0x080fe20000000064 */
[-C--:B--2---:R-:W-:Y:S01]  /*9f60*/  FFMA R9, R77, R43.reuse, R101 ;  /* 0x0000002b4d097223 */ /* 0x084fe20000000065 */
[-C--:B------:R-:W-:Y:S01]  /*9f70*/  FFMA R118, R58, R43.reuse, R102 ;  /* 0x0000002b3a767223 */ /* 0x080fe20000000066 */
[-C--:B------:R-:W-:Y:S01]  /*9f80*/  FFMA R79, R71, R43.reuse, R79 ;  /* 0x0000002b474f7223 */ /* 0x080fe2000000004f */
[-C--:B------:R-:W-:Y:S01]  /*9f90*/  FFMA R116, R60, R43.reuse, R26 ;  /* 0x0000002b3c747223 */ /* 0x080fe2000000001a */
[----:B-1----:R-:W-:Y:S01]  /*9fa0*/  FFMA R39, R65, R43, R64 ;  /* 0x0000002b41277223 */ /* 0x002fe20000000040 */
        /* <DEDUP_REMOVED lines=15> */
[CC--:B----4-:R-:W-:Y:S01]  /*a0a0*/  FFMA R29, R103.reuse, R52.reuse, R107 ;  /* 0x00000034671d7223 */ /* 0x0d0fe2000000006b */
[C---:B------:R-:W-:Y:S01]  /*a0b0*/  FFMA R112, R103.reuse, R61, R104 ;  /* 0x0000003d67707223 */ /* 0x040fe20000000068 */
[-C--:B------:R-:W-:Y:S01]  /*a0c0*/  FFMA R110, R103, R47.reuse, R108 ;  /* 0x0000002f676e7223 */ /* 0x080fe2000000006c */
        /* <DEDUP_REMOVED lines=63> */
.L_x_1222:
        /* <DEDUP_REMOVED lines=36> */
[----:B------:R-:W-:Y:S05]  /*a700*/  CALL.REL.NOINC `($__internal_3_$__cuda_sm3x_div_rn_noftz_f32_slowpath) ;  /* 0x0000009800e07944 */ /* 0x000fea0003c00000 */
.L_x_1258:
[----:B------:R-:W-:Y:S05]  /*a710*/  BSYNC.RECONVERGENT B5 ;  /* 0x0000000000057941 */ /* 0x000fea0003800200 */
.L_x_1257:
        /* <DEDUP_REMOVED lines=10> */
.L_x_1256:
[----:B------:R-:W-:Y:S05]  /*a7c0*/  BSYNC.RECONVERGENT B4 ;  /* 0x0000000000047941 */ /* 0x000fea0003800200 */
.L_x_1255:
[----:B0-----:R-:W-:Y:S01]  /*a7d0*/  LOP3.LUT R9, R17, 0x1, RZ, 0xfc, !PT ;  /* 0x0000000111097812 */ /* 0x001fe200078efcff */
[----:B------:R-:W-:Y:S03]  /*a7e0*/  BSSY.RECONVERGENT B4, `(.L_x_1259) ;  /* 0x0000024000047945 */ /* 0x000fe60003800200 */
[----:B------:R-:W-:-:S13]  /*a7f0*/  ISETP.GE.AND P0, PT, R9, UR13, PT ;  /* 0x0000000d09007c0c */ /* 0x000fda000bf06270 */
        /* <DEDUP_REMOVED lines=19> */
[----:B------:R-:W-:Y:S05]  /*a930*/  CALL.REL.NOINC `($__internal_3_$__cuda_sm3x_div_rn_noftz_f32_slowpath) ;  /* 0x0000009800547944 */ /* 0x000fea0003c00000 */
[----:B------:R-:W-:-:S07]  /*a940*/  MOV R15, R9 ;  /* 0x00000009000f7202 */ /* 0x000fce0000000f00 */
.L_x_1262:
[----:B------:R-:W-:Y:S05]  /*a950*/  BSYNC.RECONVERGENT B5 ;  /* 0x0000000000057941 */ /* 0x000fea0003800200 */
.L_x_1261:
        /* <DEDUP_REMOVED lines=12> */
.L_x_1260:
[----:B------:R-:W-:Y:S05]  /*aa20*/  BSYNC.RECONVERGENT B4 ;  /* 0x0000000000047941 */ /* 0x000fea0003800200 */
.L_x_1259:
[----:B------:R-:W-:Y:S01]  /*aa30*/  LOP3.LUT R9, R17, 0x2, RZ, 0xfc, !PT ;  /* 0x0000000211097812 */ /* 0x000fe200078efcff */
[----:B------:R-:W-:Y:S03]  /*aa40*/  BSSY.RECONVERGENT B4, `(.L_x_1263) ;  /* 0x0000023000047945 */ /* 0x000fe60003800200 */
        /* <DEDUP_REMOVED lines=21> */
.L_x_1266:
[----:B------:R-:W-:Y:S05]  /*aba0*/  BSYNC.RECONVERGENT B5 ;  /* 0x0000000000057941 */ /* 0x000fea0003800200 */
.L_x_1265:
        /* <DEDUP_REMOVED lines=12> */
.L_x_1264:
[----:B------:R-:W-:Y:S05]  /*ac70*/  BSYNC.RECONVERGENT B4 ;  /* 0x0000000000047941 */ /* 0x000fea0003800200 */
.L_x_1263:
[----:B------:R-:W-:-:S04]  /*ac80*/  LOP3.LUT R17, R17, 0x3, RZ, 0xfc, !PT ;  /* 0x0000000311117812 */ /* 0x000fc800078efcff */
[----:B------:R-:W-:-:S13]  /*ac90*/  ISETP.GE.AND P0, PT, R17, UR13, PT ;  /* 0x0000000d11007c0c */ /* 0x000fda000bf06270 */
[----:B------:R-:W-:Y:S05]  /*aca0*/  @P0 BRA `(.L_x_1254) ;  /* 0x0000000000800947 */ /* 0x000fea0003800000 */
        /* <DEDUP_REMOVED lines=19> */
.L_x_1268:
[----:B------:R-:W-:Y:S05]  /*ade0*/  BSYNC.RECONVERGENT B4 ;  /* 0x0000000000047941 */ /* 0x000fea0003800200 */
.L_x_1267:
        /* <DEDUP_REMOVED lines=12> */
.L_x_1254:
[----:B------:R-:W-:Y:S05]  /*aeb0*/  BSYNC.RECONVERGENT B3 ;  /* 0x0000000000037941 */ /* 0x000fea0003800200 */
.L_x_1253:
[----:B------:R-:W-:Y:S01]  /*aec0*/  SHF.R.U32.HI R12, RZ, 0x2, R13 ;  /* 0x00000002ff0c7819 */ /* 0x000fe2000001160d */
[----:B------:R-:W-:Y:S03]  /*aed0*/  BSSY.RECONVERGENT B3, `(.L_x_1269) ;  /* 0x000008e000037945 */ /* 0x000fe60003800200 */
[----:B------:R-:W-:-:S04]  /*aee0*/  LOP3.LUT R12, R12, 0xf8, RZ, 0xc0, !PT ;  /* 0x000000f80c0c7812 */ /* 0x000fc800078ec0ff */
[----:B-12---:R-:W-:-:S04]  /*aef0*/  LOP3.LUT R9, R12, 0x1, RZ, 0xfc, !PT ;  /* 0x000000010c097812 */ /* 0x006fc800078efcff */
[----:B------:R-:W-:-:S13]  /*af00*/  ISETP.GE.AND P0, PT, R9, UR10, PT ;  /* 0x0000000a09007c0c */ /* 0x000fda000bf06270 */
[----:B------:R-:W-:Y:S05]  /*af10*/  @P0 BRA `(.L_x_1270) ;  /* 0x0000000800240947 */ /* 0x000fea0003800000 */
[----:B------:R-:W1:Y:S01]  /*af20*/  LDCU UR5, c[0x0][0x3b4] ;  /* 0x00007680ff0577ac */ /* 0x000e620008000800 */
[----:B0-----:R-:W-:Y:S01]  /*af30*/  SHF.L.U32 R15, R13, 0x2, RZ ;  /* 0x000000020d0f7819 */ /* 0x001fe200000006ff */
[----:B------:R-:W-:Y:S03]  /*af40*/  BSSY.RECONVERGENT B4, `(.L_x_1271) ;  /* 0x0000021000047945 */ /* 0x000fe60003800200 */
[----:B------:R-:W-:Y:S01]  /*af50*/  LOP3.LUT R15, R15, 0x7c, RZ, 0xc0, !PT ;  /* 0x0000007c0f0f7812 */ /* 0x000fe200078ec0ff */
[----:B-1----:R-:W-:-:S06]  /*af60*/  UIADD3 UR5, UPT, UPT, -UR4, UR5, URZ ;  /* 0x0000000504057290 */ /* 0x002fcc000fffe1ff */
        /* <DEDUP_REMOVED lines=22> */
.L_x_1274:
[----:B------:R-:W-:Y:S05]  /*b0d0*/  BSYNC.RECONVERGENT B5 ;  /* 0x0000000000057941 */ /* 0x000fea0003800200 */
.L_x_1273:
[----:B------:R-:W0:Y:S01]  /*b0e0*/  LDC.64 R10, c[0x0][0x3a8] ;  /* 0x0000ea00ff0a7b82 */ /* 0x000e220000000a00 */
[----:B------:R-:W-:Y:S01]  /*b0f0*/  SHF.L.U32 R15, R13, 0x2, RZ ;  /* 0x000000020d0f7819 */ /* 0x000fe200000006ff */
[----:B------:R-:W-:-:S03]  /*b100*/  FMUL R45, R14, R45 ;  /* 0x0000002d0e2d7220 */ /* 0x000fc60000400000 */
[----:B------:R-:W-:-:S04]  /*b110*/  LOP3.LUT R15, R15, 0x7c, RZ, 0xc0, !PT ;  /* 0x0000007c0f0f7812 */ /* 0x000fc800078ec0ff */
[----:B------:R-:W-:-:S05]  /*b120*/  IADD3 R9, PT, PT, R15, UR4, R2 ;  /* 0x000000040f097c10 */ /* 0x000fca000fffe002 */
[----:B0-----:R-:W-:-:S05]  /*b130*/  IMAD.WIDE R10, R9, 0x4, R10 ;  /* 0x00000004090a7825 */ /* 0x001fca00078e020a */
[----:B------:R0:W-:Y:S02]  /*b140*/  STG.E desc[UR18][R10.64], R45 ;  /* 0x0000002d0a007986 */ /* 0x0001e4000c101912 */
.L_x_1272:
[----:B------:R-:W-:Y:S05]  /*b150*/  BSYNC.RECONVERGENT B4 ;  /* 0x0000000000047941 */ /* 0x000fea0003800200 */
.L_x_1271:
        /* <DEDUP_REMOVED lines=24> */
.L_x_1278:
[----:B------:R-:W-:Y:S05]  /*b2e0*/  BSYNC.RECONVERGENT B5 ;  /* 0x0000000000057941 */ /* 0x000fea0003800200 */
.L_x_1277:
        /* <DEDUP_REMOVED lines=10> */
.L_x_1276:
[----:B------:R-:W-:Y:S05]  /*b390*/  BSYNC.RECONVERGENT B4 ;  /* 0x0000000000047941 */ /* 0x000fea0003800200 */
.L_x_1275:
[----:B------:R-:W-:Y:S01]  /*b3a0*/  LOP3.LUT R9, R15, 0x2, RZ, 0xfc, !PT ;  /* 0x000000020f097812 */ /* 0x000fe200078efcff */
[----:B------:R-:W-:Y:S03]  /*b3b0*/  BSSY.RECONVERGENT B4, `(.L_x_1279) ;  /* 0x000001f000047945 */ /* 0x000fe60003800200 */
        /* <DEDUP_REMOVED lines=21> */
.L_x_1282:
[----:B------:R-:W-:Y:S05]  /*b510*/  BSYNC.RECONVERGENT B5 ;  /* 0x0000000000057941 */ /* 0x000fea0003800200 */
.L_x_1281:
        /* <DEDUP_REMOVED lines=8> */
.L_x_1280:
[----:B------:R-:W-:Y:S05]  /*b5a0*/  BSYNC.RECONVERGENT B4 ;  /* 0x0000000000047941 */ /* 0x000fea0003800200 */
.L_x_1279:
[----:B--2---:R-:W-:-:S04]  /*b5b0*/  IADD3 R9, PT, PT, R15, 0x3, RZ ;  /* 0x000000030f097810 */ /* 0x004fc80007ffe0ff */
[----:B------:R-:W-:-:S13]  /*b5c0*/  ISETP.GE.AND P0, PT, R9, UR13, PT ;  /* 0x0000000d09007c0c */ /* 0x000fda000bf06270 */
[----:B------:R-:W-:Y:S05]  /*b5d0*/  @P0 BRA `(.L_x_1270) ;  /* 0x0000000000740947 */ /* 0x000fea0003800000 */
[----:B------:R-:W-:Y:S01]  /*b5e0*/  FMUL R9, R27, -1.4426950216293334961 ;  /* 0xbfb8aa3b1b097820 */ /* 0x000fe20000400000 */
[----:B------:R-:W-:Y:S04]  /*b5f0*/  BSSY.RECONVERGENT B4, `(.L_x_1283) ;  /* 0x0000013000047945 */ /* 0x000fe80003800200 */
[----:B------:R-:W-:-:S13]  /*b600*/  FSETP.GEU.AND P0, PT, R9, -126, PT ;  /* 0xc2fc00000900780b */ /* 0x000fda0003f0e000 */
[----:B------:R-:W-:-:S04]  /*b610*/  @!P0 FMUL R9, R9, 0.5 ;  /* 0x3f00000009098820 */ /* 0x000fc80000400000 */
[----:B01----:R-:W0:Y:S02]  /*b620*/  MUFU.EX2 R10, R9 ;  /* 0x00000009000a7308 */ /* 0x003e240000000800 */
        /* <DEDUP_REMOVED lines=15> */
.L_x_1284:
[----:B------:R-:W-:Y:S05]  /*b720*/  BSYNC.RECONVERGENT B4 ;  /* 0x0000000000047941 */ /* 0x000fea0003800200 */
.L_x_1283:
        /* <DEDUP_REMOVED lines=8> */
.L_x_1270:
[----:B------:R-:W-:Y:S05]  /*b7b0*/  BSYNC.RECONVERGENT B3 ;  /* 0x0000000000037941 */ /* 0x000fea0003800200 */
.L_x_1269:
[----:B------:R-:W3:Y:S01]  /*b7c0*/  LDCU UR5, c[0x0][0x3b4] ;  /* 0x00007680ff0577ac */ /* 0x000ee20008000800 */
[----:B------:R-:W-:Y:S01]  /*b7d0*/  LOP3.LUT R9, R12, 0x2, RZ, 0xfc, !PT ;  /* 0x000000020c097812 */ /* 0x000fe200078efcff */
[----:B------:R-:W-:Y:S01]  /*b7e0*/  BSSY.RECONVERGENT B3, `(.L_x_1285) ;  /* 0x0000091000037945 */ /* 0x000fe20003800200 */
[----:B------:R-:W-:Y:S02]  /*b7f0*/  SHF.L.U32 R13, R13, 0x2, RZ ;  /* 0x000000020d0d7819 */ /* 0x000fe400000006ff */
[----:B------:R-:W-:Y:S02]  /*b800*/  ISETP.GE.AND P0, PT, R9, UR10, PT ;  /* 0x0000000a09007c0c */ /* 0x000fe4000bf06270 */
[----:B------:R-:W-:Y:S02]  /*b810*/  LOP3.LUT R13, R13, 0x7c, RZ, 0xc0, !PT ;  /* 0x0000007c0d0d7812 */ /* 0x000fe400078ec0ff */
[----:B---3--:R-:W-:-:S04]  /*b820*/  MOV R20, UR5 ;  /* 0x0000000500147c02 */ /* 0x008fc80008000f00 */
[----:B------:R-:W-:-:S05]  /*b830*/  IADD3 R14, PT, PT, R20, -UR4, RZ ;  /* 0x80000004140e7c10 */ /* 0x000fca000fffe0ff */
[----:B------:R-:W-:Y:S05]  /*b840*/  @P0 BRA `(.L_x_1286) ;  /* 0x0000000800280947 */ /* 0x000fea0003800000 */
[----:B------:R-:W-:Y:S01]  /*b850*/  ISETP.GT.AND P0, PT, R14, R13, PT ;  /* 0x0000000d0e00720c */ /* 0x000fe20003f04270 */
[----:B------:R-:W-:-:S12]  /*b860*/  BSSY.RECONVERGENT B4, `(.L_x_1287) ;  /* 0x000001e000047945 */ /* 0x000fd80003800200 */
        /* <DEDUP_REMOVED lines=20> */
.L_x_1290:
[----:B------:R-:W-:Y:S05]  /*b9b0*/  BSYNC.RECONVERGENT B5 ;  /* 0x0000000000057941 */ /* 0x000fea0003800200 */
.L_x_1289:
        /* <DEDUP_REMOVED lines=8> */
.L_x_1288:
[----:B------:R-:W-:Y:S05]  /*ba40*/  BSYNC.RECONVERGENT B4 ;  /* 0x0000000000047941 */ /* 0x000fea0003800200 */
.L_x_1287:
[----:B---3--:R-:W-:Y:S01]  /*ba50*/  IADD3 R9, PT, PT, R13, 0x1, RZ ;  /* 0x000000010d097810 */ /* 0x008fe20007ffe0ff */
        /* <DEDUP_REMOVED lines=23> */
.L_x_1294:
[----:B------:R-:W-:Y:S05]  /*bbd0*/  BSYNC.RECONVERGENT B5 ;  /* 0x0000000000057941 */ /* 0x000fea0003800200 */
.L_x_1293:
        /* <DEDUP_REMOVED lines=10> */
.L_x_1292:
[----:B------:R-:W-:Y:S05]  /*bc80*/  BSYNC.RECONVERGENT B4 ;  /* 0x0000000000047941 */ /* 0x000fea0003800200 */
.L_x_1291:
[----:B------:R-:W-:Y:S01]  /*bc90*/  IADD3 R9, PT, PT, R13, 0x2, RZ ;  /* 0x000000020d097810 */ /* 0x000fe20007ffe0ff */
[----:B------:R-:W-:Y:S03]  /*bca0*/  BSSY.RECONVERGENT B4, `(.L_x_1295) ;  /* 0x0000022000047945 */ /* 0x000fe60003800200 */
[----:B------:R-:W-:-:S13]  /*bcb0*/  ISETP.GE.AND P0, PT, R9, UR13, PT ;  /* 0x0000000d09007c0c */ /* 0x000fda000bf06270 */
[----:B------:R-:W-:Y:S05]  /*bcc0*/  @P0 BRA `(.L_x_1296) ;  /* 0x00000000007c0947 */ /* 0x000fea0003800000 */
        /* <DEDUP_REMOVED lines=20> */
.L_x_1298:
[----:B------:R-:W-:Y:S05]  /*be10*/  BSYNC.RECONVERGENT B5 ;  /* 0x0000000000057941 */ /* 0x000fea0003800200 */
.L_x_1297:
        /* <DEDUP_REMOVED lines=10> */
.L_x_1296:
[----:B------:R-:W-:Y:S05]  /*bec0*/  BSYNC.RECONVERGENT B4 ;  /* 0x0000000000047941 */ /* 0x000fea0003800200 */
.L_x_1295:
        /* <DEDUP_REMOVED lines=23> */
.L_x_1300:
[----:B------:R-:W-:Y:S05]  /*c040*/  BSYNC.RECONVERGENT B4 ;  /* 0x0000000000047941 */ /* 0x000fea0003800200 */
.L_x_1299:
        /* <DEDUP_REMOVED lines=10> */
.L_x_1286:
[----:B------:R-:W-:Y:S05]  /*c0f0*/  BSYNC.RECONVERGENT B3 ;  /* 0x0000000000037941 */ /* 0x000fea0003800200 */
.L_x_1285:
[----:B------:R-:W-:Y:S01]  /*c100*/  LOP3.LUT R9, R12, 0x3, RZ, 0xfc, !PT ;  /* 0x000000030c097812 */ /* 0x000fe200078efcff */
[----:B------:R-:W-:Y:S01]  /*c110*/  BSSY.RECONVERGENT B3, `(.L_x_1301) ;  /* 0x000007c000037945 */ /* 0x000fe20003800200 */
[----:B0--34-:R-:W-:Y:S02]  /*c120*/  IADD3 R15, PT, PT, R13, 0x3, RZ ;  /* 0x000000030d0f7810 */ /* 0x019fe40007ffe0ff */
[----:B------:R-:W-:Y:S02]  /*c130*/  ISETP.GE.AND P0, PT, R9, UR10, PT ;  /* 0x0000000a09007c0c */ /* 0x000fe4000bf06270 */
[----:B------:R-:W-:-:S11]  /*c140*/  IADD3 R19, PT, PT, R13, 0x2, RZ ;  /* 0x000000020d137810 */ /* 0x000fd60007ffe0ff */
        /* <DEDUP_REMOVED lines=8> */
[----:B-12---:R-:W0:Y:S02]  /*c1d0*/  MUFU.EX2 R10, R9 ;  /* 0x00000009000a7308 */ /* 0x006e240000000800 */
        /* <DEDUP_REMOVED lines=15> */
.L_x_1306:
[----:B------:R-:W-:Y:S05]  /*c2d0*/  BSYNC.RECONVERGENT B5 ;  /* 0x0000000000057941 */ /* 0x000fea0003800200 */
.L_x_1305:
        /* <DEDUP_REMOVED lines=8> */
.L_x_1304:
[----:B------:R-:W-:Y:S05]  /*c360*/  BSYNC.RECONVERGENT B4 ;  /* 0x0000000000047941 */ /* 0x000fea0003800200 */
.L_x_1303:
[----:B------:R-:W3:Y:S01]  /*c370*/  LDCU.64 UR14, c[0x0][0x3a8] ;  /* 0x00007500ff0e77ac */ /* 0x000ee20008000a00 */
[----:B012---:R-:W-:Y:S01]  /*c380*/  IADD3 R11, PT, PT, R13, 0x1, RZ ;  /* 0x000000010d0b7810 */ /* 0x007fe20007ffe0ff */
[----:B------:R-:W-:Y:S01]  /*c390*/  IMAD R10, R4, R20, UR4 ;  /* 0x00000004040a7e24 */ /* 0x000fe2000f8e0214 */
[----:B------:R-:W-:Y:S02]  /*c3a0*/  BSSY.RECONVERGENT B4, `(.L_x_1307) ;  /* 0x000001e000047945 */ /* 0x000fe40003800200 */
[----:B------:R-:W-:Y:S02]  /*c3b0*/  ISETP.GE.AND P1, PT, R11, UR13, PT ;  /* 0x0000000d0b007c0c */ /* 0x000fe4000bf26270 */
[----:B------:R-:W-:-:S04]  /*c3c0*/  IADD3 R9, P0, PT, R10, R13, RZ ;  /* 0x0000000d0a097210 */ /* 0x000fc80007f1e0ff */
[----:B------:R-:W-:Y:S02]  /*c3d0*/  LEA.HI.X.SX32 R10, R10, RZ, 0x1, P0 ;  /* 0x000000ff0a0a7211 */ /* 0x000fe400000f0eff */
[----:B---3--:R-:W-:-:S04]  /*c3e0*/  LEA R16, P0, R9, UR14, 0x2 ;  /* 0x0000000e09107c11 */ /* 0x008fc8000f8010ff */
        /* <DEDUP_REMOVED lines=22> */
.L_x_1310:
[----:B------:R-:W-:Y:S05]  /*c550*/  BSYNC.RECONVERGENT B5 ;  /* 0x0000000000057941 */ /* 0x000fea0003800200 */
.L_x_1309:
[----:B------:R-:W-:-:S05]  /*c560*/  FMUL R11, R11, R56 ;  /* 0x000000380b0b7220 */ /* 0x000fca0000400000 */
[----:B------:R0:W-:Y:S02]  /*c570*/  STG.E desc[UR18][R16.64+0x4], R11 ;  /* 0x0000040b10007986 */ /* 0x0001e4000c101912 */
.L_x_1308:
[----:B------:R-:W-:Y:S05]  /*c580*/  BSYNC.RECONVERGENT B4 ;  /* 0x0000000000047941 */ /* 0x000fea0003800200 */
.L_x_1307:
        /* <DEDUP_REMOVED lines=14> */
[----:B0-----:R-:W-:-:S04]  /*c670*/  FFMA R11, R9, R36, RZ ;  /* 0x00000024090b7223 */ /* 0x001fc800000000ff */
[----:B------:R-:W-:-:S04]  /*c680*/  FFMA R18, -R21, R11, R36 ;  /* 0x0000000b15127223 */ /* 0x000fc80000000124 */
[----:B------:R-:W-:Y:S01]  /*c690*/  FFMA R18, R9, R18, R11 ;  /* 0x0000001209127223 */ /* 0x000fe2000000000b */
[----:B--2---:R-:W-:Y:S06]  /*c6a0*/  @!P0 BRA `(.L_x_1314) ;  /* 0x0000000000148947 */ /* 0x004fec0003800000 */
[----:B------:R-:W-:Y:S02]  /*c6b0*/  MOV R110, R36 ;  /* 0x00000024006e7202 */ /* 0x000fe40000000f00 */
[----:B------:R-:W-:Y:S02]  /*c6c0*/  MOV R9, R21 ;  /* 0x0000001500097202 */ /* 0x000fe40000000f00 */
[----:B------:R-:W-:-:S07]  /*c6d0*/  MOV R10, 0xc6f0 ;  /* 0x0000c6f0000a7802 */ /* 0x000fce0000000f00 */
[----:B------:R-:W-:Y:S05]  /*c6e0*/  CALL.REL.NOINC `($__internal_3_$__cuda_sm3x_div_rn_noftz_f32_slowpath) ;  /* 0x0000007800e87944 */ /* 0x000fea0003c00000 */
[----:B------:R-:W-:-:S07]  /*c6f0*/  MOV R18, R9 ;  /* 0x0000000900127202 */ /* 0x000fce0000000f00 */
.L_x_1314:
[----:B------:R-:W-:Y:S05]  /*c700*/  BSYNC.RECONVERGENT B5 ;  /* 0x0000000000057941 */ /* 0x000fea0003800200 */
.L_x_1313:
[----:B------:R-:W-:-:S05]  /*c710*/  FMUL R93, R18, R93 ;  /* 0x0000005d125d7220 */ /* 0x000fca0000400000 */
[----:B------:R1:W-:Y:S02]  /*c720*/  STG.E desc[UR18][R16.64+0x8], R93 ;  /* 0x0000085d10007986 */ /* 0x0003e4000c101912 */
.L_x_1312:
[----:B------:R-:W-:Y:S05]  /*c730*/  BSYNC.RECONVERGENT B4 ;  /* 0x0000000000047941 */ /* 0x000fea0003800200 */
.L_x_1311:
        /* <DEDUP_REMOVED lines=20> */
[----:B-1----:R-:W-:Y:S05]  /*c880*/  CALL.REL.NOINC `($__internal_3_$__cuda_sm3x_div_rn_noftz_f32_slowpath) ;  /* 0x0000007800807944 */ /* 0x002fea0003c00000 */
[----:B------:R-:W-:-:S07]  /*c890*/  MOV R11, R9 ;  /* 0x00000009000b7202 */ /* 0x000fce0000000f00 */
.L_x_1316:
[----:B------:R-:W-:Y:S05]  /*c8a0*/  BSYNC.RECONVERGENT B4 ;  /* 0x0000000000047941 */ /* 0x000fea0003800200 */
.L_x_1315:
[----:B------:R-:W-:-:S05]  /*c8b0*/  FMUL R11, R11, R78 ;  /* 0x0000004e0b0b7220 */ /* 0x000fca0000400000 */
[----:B------:R3:W-:Y:S02]  /*c8c0*/  STG.E desc[UR18][R16.64+0xc], R11 ;  /* 0x00000c0b10007986 */ /* 0x0007e4000c101912 */
.L_x_1302:
[----:B------:R-:W-:Y:S05]  /*c8d0*/  BSYNC.RECONVERGENT B3 ;  /* 0x0000000000037941 */ /* 0x000fea0003800200 */
.L_x_1301:
[----:B------:R-:W-:Y:S01]  /*c8e0*/  LOP3.LUT R9, R12, 0x4, RZ, 0xfc, !PT ;  /* 0x000000040c097812 */ /* 0x000fe200078efcff */
[----:B------:R-:W-:Y:S01]  /*c8f0*/  BSSY.RECONVERGENT B3, `(.L_x_1317) ;  /* 0x0000077000037945 */ /* 0x000fe20003800200 */
[----:B------:R-:W-:Y:S02]  /*c900*/  IADD3 R20, PT, PT, R13, 0x1, RZ ;  /* 0x000000010d147810 */ /* 0x000fe40007ffe0ff */
[----:B------:R-:W-:-:S13]  /*c910*/  ISETP.GE.AND P0, PT, R9, UR10, PT ;  /* 0x0000000a09007c0c */ /* 0x000fda000bf06270 */
[----:B------:R-:W-:Y:S05]  /*c920*/  @P0 BRA `(.L_x_1318) ;  /* 0x0000000400cc0947 */ /* 0x000fea0003800000 */
[----:B------:R-:W4:Y:S01]  /*c930*/  LDC R24, c[0x0][0x3b4] ;  /* 0x0000ed00ff187b82 */ /* 0x000f220000000800 */
[----:B------:R-:W-:Y:S01]  /*c940*/  ISETP.GT.AND P0, PT, R14, R13, PT ;  /* 0x0000000d0e00720c */ /* 0x000fe20003f04270 */
[----:B------:R-:W-:Y:S01]  /*c950*/  BSSY.RECONVERGENT B4, `(.L_x_1319) ;  /* 0x000001d000047945 */ /* 0x000fe20003800200 */
[----:B----4-:R-:W-:-:S11]  /*c960*/  IMAD R24, R5, R24, UR4 ;  /* 0x0000000405187e24 */ /* 0x010fd6000f8e0218 */
[----:B------:R-:W-:Y:S05]  /*c970*/  @!P0 BRA `(.L_x_1320) ;  /* 0x0000000000688947 */ /* 0x000fea0003800000 */
[----:B------:R-:W-:Y:S01]  /*c980*/  FMUL R9, R113, -1.4426950216293334961 ;  /* 0xbfb8aa3b71097820 */ /* 0x000fe20000400000 */
[----:B------:R-:W-:Y:S04]  /*c990*/  BSSY.RECONVERGENT B5, `(.L_x_1321) ;  /* 0x0000013000057945 */ /* 0x000fe80003800200 */
[----:B------:R-:W-:-:S13]  /*c9a0*/  FSETP.GEU.AND P0, PT, R9, -126, PT ;  /* 0xc2fc00000900780b */ /* 0x000fda0003f0e000 */
[----:B------:R-:W-:-:S04]  /*c9b0*/  @!P0 FMUL R9, R9, 0.5 ;  /* 0x3f00000009098820 */ /* 0x000fc80000400000 */
[----:B-12---:R-:W1:Y:S02]  /*c9c0*/  MUFU.EX2 R10, R9 ;  /* 0x00000009000a7308 */ /* 0x006e640000000800 */
[----:B-1----:R-:W-:-:S04]  /*c9d0*/  @!P0 FMUL R10, R10, R10 ;  /* 0x0000000a0a0a8220 */ /* 0x002fc80000400000 */
[----:B------:R-:W-:-:S04]  /*c9e0*/  FADD R18, R10, 1 ;  /* 0x3f8000000a127421 */ /* 0x000fc80000000000 */
[----:B------:R-:W0:Y:S08]  /*c9f0*/  MUFU.RCP R10, R18 ;  /* 0x00000012000a7308 */ /* 0x000e300000001000 */
[----:B------:R-:W1:Y:S01]  /*ca00*/  FCHK P0, R113, R18 ;  /* 0x0000001271007302 */ /* 0x000e620000000000 */
[----:B0--3--:R-:W-:-:S04]  /*ca10*/  FFMA R11, -R18, R10, 1 ;  /* 0x3f800000120b7423 */ /* 0x009fc8000000010a */
        /* <DEDUP_REMOVED lines=10> */
.L_x_1322:
[----:B------:R-:W-:Y:S05]  /*cac0*/  BSYNC.RECONVERGENT B5 ;  /* 0x0000000000057941 */ /* 0x000fea0003800200 */
.L_x_1321:
[----:B------:R-:W0:Y:S01]  /*cad0*/  LDC.64 R10, c[0x0][0x3a8] ;  /* 0x0000ea00ff0a7b82 */ /* 0x000e220000000a00 */
[----:B------:R-:W-:Y:S01]  /*cae0*/  IADD3 R9, PT, PT, R24, R13, RZ ;  /* 0x0000000d18097210 */ /* 0x000fe20007ffe0ff */
[----:B------:R-:W-:-:S04]  /*caf0*/  FMUL R121, R16, R121 ;  /* 0x0000007910797220 */ /* 0x000fc80000400000 */
[----:B0-----:R-:W-:-:S05]  /*cb00*/  IMAD.WIDE R10, R9, 0x4, R10 ;  /* 0x00000004090a7825 */ /* 0x001fca00078e020a */
[----:B------:R4:W-:Y:S02]  /*cb10*/  STG.E desc[UR18][R10.64], R121 ;  /* 0x000000790a007986 */ /* 0x0009e4000c101912 */
.L_x_1320:
[----:B------:R-:W-:Y:S05]  /*cb20*/  BSYNC.RECONVERGENT B4 ;  /* 0x0000000000047941 */ /* 0x000fea0003800200 */
.L_x_1319:
[----:B------:R-:W0:Y:S01]  /*cb30*/  LDCU.64 UR14, c[0x0][0x3a8] ;  /* 0x00007500ff0e77ac */ /* 0x000e220008000a00 */
[----:B------:R-:W-:Y:S01]  /*cb40*/  ISETP.GE.AND P1, PT, R20, UR13, PT ;  /* 0x0000000d14007c0c */ /* 0x000fe2000bf26270 */
[----:B------:R-:W-:Y:S01]  /*cb50*/  BSSY.RECONVERGENT B4, `(.L_x_1323) ;  /* 0x000001d000047945 */ /* 0x000fe20003800200 */
[----:B------:R-:W-:-:S04]  /*cb60*/  IADD3 R9, P0, PT, R24, R13, RZ ;  /* 0x0000000d18097210 */ /* 0x000fc80007f1e0ff */
[----:B-12-4-:R-:W-:Y:S02]  /*cb70*/  LEA.HI.X.SX32 R10, R24, RZ, 0x1, P0 ;  /* 0x000000ff180a7211 */ /* 0x016fe400000f0eff */
[----:B0--3--:R-:W-:-:S04]  /*cb80*/  LEA R16, P0, R9, UR14, 0x2 ;  /* 0x0000000e09107c11 */ /* 0x009fc8000f8010ff */
        /* <DEDUP_REMOVED lines=22> */
.L_x_1326:
[----:B------:R-:W-:Y:S05]  /*ccf0*/  BSYNC.RECONVERGENT B5 ;  /* 0x0000000000057941 */ /* 0x000fea0003800200 */
.L_x_1325:
[----:B------:R-:W-:-:S05]  /*cd00*/  FMUL R85, R18, R85 ;  /* 0x0000005512557220 */ /* 0x000fca0000400000 */
[----:B------:R0:W-:Y:S02]  /*cd10*/  STG.E desc[UR18][R16.64+0x4], R85 ;  /* 0x0000045510007986 */ /* 0x0001e4000c101912 */
.L_x_1324:
[----:B------:R-:W-:Y:S05]  /*cd20*/  BSYNC.RECONVERGENT B4 ;  /* 0x0000000000047941 */ /* 0x000fea0003800200 */
.L_x_1323:
        /* <DEDUP_REMOVED lines=21> */
[----:B0-----:R-:W-:Y:S05]  /*ce80*/  CALL.REL.NOINC `($__internal_3_$__cuda_sm3x_div_rn_noftz_f32_slowpath) ;  /* 0x0000007400007944 */ /* 0x001fea0003c00000 */
[----:B------:R-:W-:-:S07]  /*ce90*/  MOV R18, R9 ;  /* 0x0000000900127202 */ /* 0x000fce0000000f00 */
.L_x_1330:
[----:B------:R-:W-:Y:S05]  /*cea0*/  BSYNC.RECONVERGENT B5 ;  /* 0x0000000000057941 */ /* 0x000fea0003800200 */
.L_x_1329:
[----:B------:R-:W-:-:S05]  /*ceb0*/  FMUL R117, R18, R117 ;  /* 0x0000007512757220 */ /* 0x000fca0000400000 */
[----:B------:R1:W-:Y:S02]  /*cec0*/  STG.E desc[UR18][R16.64+0x8], R117 ;  /* 0x0000087510007986 */ /* 0x0003e4000c101912 */
.L_x_1328:
[----:B------:R-:W-:Y:S05]  /*ced0*/  BSYNC.RECONVERGENT B4 ;  /* 0x0000000000047941 */ /* 0x000fea0003800200 */
.L_x_1327:
        /* <DEDUP_REMOVED lines=15> */
[----:B------:R-:W-:Y:S01]  /*cfd0*/  FFMA R9, R9, R18, R11 ;  /* 0x0000001209097223 */ /* 0x000fe2000000000b */
[----:B---3--:R-:W-:Y:S06]  /*cfe0*/  @!P0 BRA `(.L_x_1332) ;  /* 0x0000000000108947 */ /* 0x008fec0003800000 */
[----:B------:R-:W-:Y:S02]  /*cff0*/  MOV R110, R102 ;  /* 0x00000066006e7202 */ /* 0x000fe40000000f00 */
[----:B------:R-:W-:Y:S02]  /*d000*/  MOV R9, R21 ;  /* 0x0000001500097202 */ /* 0x000fe40000000f00 */
[----:B------:R-:W-:-:S07]  /*d010*/  MOV R10, 0xd030 ;  /* 0x0000d030000a7802 */ /* 0x000fce0000000f00 */
[----:B01----:R-:W-:Y:S05]  /*d020*/  CALL.REL.NOINC `($__internal_3_$__cuda_sm3x_div_rn_noftz_f32_slowpath) ;  /* 0x0000007000987944 */ /* 0x003fea0003c00000 */
.L_x_1332:
[----:B------:R-:W-:Y:S05]  /*d030*/  BSYNC.RECONVERGENT B4 ;  /* 0x0000000000047941 */ /* 0x000fea0003800200 */
.L_x_1331:
[----:B------:R-:W-:-:S05]  /*d040*/  FMUL R9, R9, R118 ;  /* 0x0000007609097220 */ /* 0x000fca0000400000 */
[----:B------:R4:W-:Y:S02]  /*d050*/  STG.E desc[UR18][R16.64+0xc], R9 ;  /* 0x00000c0910007986 */ /* 0x0009e4000c101912 */
.L_x_1318:
[----:B------:R-:W-:Y:S05]  /*d060*/  BSYNC.RECONVERGENT B3 ;  /* 0x0000000000037941 */ /* 0x000fea0003800200 */
.L_x_1317:
[----:B----4-:R-:W-:Y:S01]  /*d070*/  IADD3 R9, PT, PT, R12, 0x5, RZ ;  /* 0x000000050c097810 */ /* 0x010fe20007ffe0ff */
[----:B------:R-:W-:Y:S03]  /*d080*/  BSSY.RECONVERGENT B3, `(.L_x_1333) ;  /* 0x0000076000037945 */ /* 0x000fe60003800200 */
        /* <DEDUP_REMOVED lines=27> */
.L_x_1338:
[----:B------:R-:W-:Y:S05]  /*d240*/  BSYNC.RECONVERGENT B5 ;  /* 0x0000000000057941 */ /* 0x000fea0003800200 */
.L_x_1337:
[----:B------:R-:W0:Y:S01]  /*d250*/  LDC.64 R10, c[0x0][0x3a8] ;  /* 0x0000ea00ff0a7b82 */ /* 0x000e220000000a00 */
[----:B------:R-:W-:Y:S01]  /*d260*/  IADD3 R9, PT, PT, R24, R13, RZ ;  /* 0x0000000d18097210 */ /* 0x000fe20007ffe0ff */
[----:B------:R-:W-:-:S04]  /*d270*/  FMUL R71, R16, R71 ;  /* 0x0000004710477220 */ /* 0x000fc80000400000 */
[----:B0-----:R-:W-:-:S05]  /*d280*/  IMAD.WIDE R10, R9, 0x4, R10 ;  /* 0x00000004090a7825 */ /* 0x001fca00078e020a */
[----:B------:R4:W-:Y:S02]  /*d290*/  STG.E desc[UR18][R10.64], R71 ;  /* 0x000000470a007986 */ /* 0x0009e4000c101912 */
.L_x_1336:
[----:B------:R-:W-:Y:S05]  /*d2a0*/  BSYNC.RECONVERGENT B4 ;  /* 0x0000000000047941 */ /* 0x000fea0003800200 */
.L_x_1335:
        /* <DEDUP_REMOVED lines=27> */
.L_x_1342:
[----:B------:R-:W-:Y:S05]  /*d460*/  BSYNC.RECONVERGENT B5 ;  /* 0x0000000000057941 */ /* 0x000fea0003800200 */
.L_x_1341:
[----:B------:R-:W-:-:S05]  /*d470*/  FMUL R9, R9, R86 ;  /* 0x0000005609097220 */ /* 0x000fca0000400000 */
[----:B------:R0:W-:Y:S02]  /*d480*/  STG.E desc[UR18][R16.64+0x4], R9 ;  /* 0x0000040910007986 */ /* 0x0001e4000c101912 */
.L_x_1340:
[----:B------:R-:W-:Y:S05]  /*d490*/  BSYNC.RECONVERGENT B4 ;  /* 0x0000000000047941 */ /* 0x000fea0003800200 */
.L_x_1339:
[----:B------:R-:W-:Y:S01]  /*d4a0*/  ISETP.GE.AND P0, PT, R19, UR13, PT ;  /* 0x0000000d13007c0c */ /* 0x000fe2000bf06270 */
[----:B------:R-:W-:-:S12]  /*d4b0*/  BSSY.RECONVERGENT B4, `(.L_x_1343) ;  /* 0x0000019000047945 */ /* 0x000fd80003800200 */
[----:B------:R-:W-:Y:S05]  /*d4c0*/  @P0 BRA `(.L_x_1344) ;  /* 0x00000000005c0947 */ /* 0x000fea0003800000 */
[----:B------:R-:W-:Y:S01]  /*d4d0*/  FMUL R10, R104, -1.4426950216293334961 ;  /* 0xbfb8aa3b680a7820 */ /* 0x000fe20000400000 */
[----:B------:R-:W-:Y:S04]  /*d4e0*/  BSSY.RECONVERGENT B5, `(.L_x_1345) ;  /* 0x0000013000057945 */ /* 0x000fe80003800200 */
[----:B------:R-:W-:-:S13]  /*d4f0*/  FSETP.GEU.AND P0, PT, R10, -126, PT ;  /* 0xc2fc00000a00780b */ /* 0x000fda0003f0e000 */
[----:B------:R-:W-:-:S04]  /*d500*/  @!P0 FMUL R10, R10, 0.5 ;  /* 0x3f0000000a0a8820 */ /* 0x000fc80000400000 */
[----:B0-----:R-:W0:Y:S02]  /*d510*/  MUFU.EX2 R9, R10 ;  /* 0x0000000a00097308 */ /* 0x001e240000000800 */
        /* <DEDUP_REMOVED lines=15> */
.L_x_1346:
[----:B------:R-:W-:Y:S05]  /*d610*/  BSYNC.RECONVERGENT B5 ;  /* 0x0000000000057941 */ /* 0x000fea0003800200 */
.L_x_1345:
[----:B------:R-:W-:-:S05]  /*d620*/  FMUL R95, R18, R95 ;  /* 0x0000005f125f7220 */ /* 0x000fca0000400000 */
[----:B------:R1:W-:Y:S02]  /*d630*/  STG.E desc[UR18][R16.64+0x8], R95 ;  /* 0x0000085f10007986 */ /* 0x0003e4000c101912 */
.L_x_1344:
[----:B------:R-:W-:Y:S05]  /*d640*/  BSYNC.RECONVERGENT B4 ;  /* 0x0000000000047941 */ /* 0x000fea0003800200 */
.L_x_1343:
        /* <DEDUP_REMOVED lines=22> */
.L_x_1348:
[----:B------:R-:W-:Y:S05]  /*d7b0*/  BSYNC.RECONVERGENT B4 ;  /* 0x0000000000047941 */ /* 0x000fea0003800200 */
.L_x_1347:
[----:B------:R-:W-:-:S05]  /*d7c0*/  FMUL R79, R18, R79 ;  /* 0x0000004f124f7220 */ /* 0x000fca0000400000 */
[----:B------:R4:W-:Y:S02]  /*d7d0*/  STG.E desc[UR18][R16.64+0xc], R79 ;  /* 0x00000c4f10007986 */ /* 0x0009e4000c101912 */
.L_x_1334:
[----:B------:R-:W-:Y:S05]  /*d7e0*/  BSYNC.RECONVERGENT B3 ;  /* 0x0000000000037941 */ /* 0x000fea0003800200 */
.L_x_1333:
        /* <DEDUP_REMOVED lines=9> */
[----:B-12---:R-:W-:Y:S01]  /*d880*/  FMUL R10, R112, -1.4426950216293334961 ;  /* 0xbfb8aa3b700a7820 */ /* 0x006fe20000400000 */
[----:B------:R-:W-:Y:S04]  /*d890*/  BSSY.RECONVERGENT B5, `(.L_x_1353) ;  /* 0x0000013000057945 */ /* 0x000fe80003800200 */
[----:B------:R-:W-:-:S13]  /*d8a0*/  FSETP.GEU.AND P0, PT, R10, -126, PT ;  /* 0xc2fc00000a00780b */ /* 0x000fda0003f0e000 */
[----:B------:R-:W-:-:S04]  /*d8b0*/  @!P0 FMUL R10, R10, 0.5 ;  /* 0x3f0000000a0a8820 */ /* 0x000fc80000400000 */
[----:B------:R-:W0:Y:S02]  /*d8c0*/  MUFU.EX2 R9, R10 ;  /* 0x0000000a00097308 */ /* 0x000e240000000800 */
[----:B0-----:R-:W-:-:S04]  /*d8d0*/  @!P0 FMUL R9, R9, R9 ;  /* 0x0000000909098220 */ /* 0x001fc80000400000 */
[----:B---34-:R-:W-:-:S04]  /*d8e0*/  FADD R17, R9, 1 ;  /* 0x3f80000009117421 */ /* 0x018fc80000000000 */
        /* <DEDUP_REMOVED lines=13> */
.L_x_1354:
[----:B------:R-:W-:Y:S05]  /*d9c0*/  BSYNC.RECONVERGENT B5 ;  /* 0x0000000000057941 */ /* 0x000fea0003800200 */
.L_x_1353:
[----:B------:R-:W0:Y:S01]  /*d9d0*/  LDC.64 R10, c[0x0][0x3a8] ;  /* 0x0000ea00ff0a7b82 */ /* 0x000e220000000a00 */
[----:B------:R-:W-:Y:S01]  /*d9e0*/  IADD3 R9, PT, PT, R24, R13, RZ ;  /* 0x0000000d18097210 */ /* 0x000fe20007ffe0ff */
[----:B------:R-:W-:-:S04]  /*d9f0*/  FMUL R111, R16, R111 ;  /* 0x0000006f106f7220 */ /* 0x000fc80000400000 */
[----:B0-----:R-:W-:-:S05]  /*da00*/  IMAD.WIDE R10, R9, 0x4, R10 ;  /* 0x00000004090a7825 */ /* 0x001fca00078e020a */
[----:B------:R0:W-:Y:S02]  /*da10*/  STG.E desc[UR18][R10.64], R111 ;  /* 0x0000006f0a007986 */ /* 0x0001e4000c101912 */
.L_x_1352:
[----:B------:R-:W-:Y:S05]  /*da20*/  BSYNC.RECONVERGENT B4 ;  /* 0x0000000000047941 */ /* 0x000fea0003800200 */
.L_x_1351:
[----:B------:R-:W3:Y:S01]  /*da30*/  LDCU.64 UR14, c[0x0][0x3a8] ;  /* 0x00007500ff0e77ac */ /* 0x000ee20008000a00 */
[----:B------:R-:W-:Y:S01]  /*da40*/  ISETP.GE.AND P1, PT, R20, UR13, PT ;  /* 0x0000000d14007c0c */ /* 0x000fe2000bf26270 */
[----:B------:R-:W-:Y:S01]  /*da50*/  BSSY.RECONVERGENT B4, `(.L_x_1355) ;  /* 0x000001d000047945 */ /* 0x000fe20003800200 */
[----:B------:R-:W-:-:S04]  /*da60*/  IADD3 R9, P0, PT, R24, R13, RZ ;  /* 0x0000000d18097210 */ /* 0x000fc80007f1e0ff */
[----:B012---:R-:W-:Y:S02]  /*da70*/  LEA.HI.X.SX32 R10, R24, RZ, 0x1, P0 ;  /* 0x000000ff180a7211 */ /* 0x007fe400000f0eff */
[----:B---34-:R-:W-:-:S04]  /*da80*/  LEA R16, P0, R9, UR14, 0x2 ;  /* 0x0000000e09107c11 */ /* 0x018fc8000f8010ff */
        /* <DEDUP_REMOVED lines=22> */
.L_x_1358:
[----:B------:R-:W-:Y:S05]  /*dbf0*/  BSYNC.RECONVERGENT B5 ;  /* 0x0000000000057941 */ /* 0x000fea0003800200 */
.L_x_1357:
[----:B------:R-:W-:-:S05]  /*dc00*/  FMUL R73, R18, R73 ;  /* 0x0000004912497220 */ /* 0x000fca0000400000 */
[----:B------:R0:W-:Y:S02]  /*dc10*/  STG.E desc[UR18][R16.64+0x4], R73 ;  /* 0x0000044910007986 */ /* 0x0001e4000c101912 */
.L_x_1356:
[----:B------:R-:W-:Y:S05]  /*dc20*/  BSYNC.RECONVERGENT B4 ;  /* 0x0000000000047941 */ /* 0x000fea0003800200 */
.L_x_1355:
        /* <DEDUP_REMOVED lines=22> */
.L_x_1362:
[----:B------:R-:W-:Y:S05]  /*dd90*/  BSYNC.RECONVERGENT B5 ;  /* 0x0000000000057941 */ /* 0x000fea0003800200 */
.L_x_1361:
[----:B------:R-:W-:-:S05]  /*dda0*/  FMUL R9, R9, R88 ;  /* 0x0000005809097220 */ /* 0x000fca0000400000 */
[----:B------:R1:W-:Y:S02]  /*ddb0*/  STG.E desc[UR18][R16.64+0x8], R9 ;  /* 0x0000080910007986 */ /* 0x0003e4000c101912 */
.L_x_1360:
[----:B------:R-:W-:Y:S05]  /*ddc0*/  BSYNC.RECONVERGENT B4 ;  /* 0x0000000000047941 */ /* 0x000fea0003800200 */
.L_x_1359:
[----:B------:R-:W-:-:S13]  /*ddd0*/  ISETP.GE.AND P0, PT, R15, UR13, PT ;  /* 0x0000000d0f007c0c */ /* 0x000fda000bf06270 */
[----:B------:R-:W-:Y:S05]  /*dde0*/  @P0 BRA `(.L_x_1350) ;  /* 0x0000000000580947 */ /* 0x000fea0003800000 */
[----:B------:R-:W-:Y:S01]  /*ddf0*/  FMUL R10, R90, -1.4426950216293334961 ;  /* 0xbfb8aa3b5a0a7820 */ /* 0x000fe20000400000 */
[----:B------:R-:W-:Y:S04]  /*de00*/  BSSY.RECONVERGENT B4, `(.L_x_1363) ;  /* 0x0000012000047945 */ /* 0x000fe80003800200 */
[----:B------:R-:W-:-:S13]  /*de10*/  FSETP.GEU.AND P0, PT, R10, -126, PT ;  /* 0xc2fc00000a00780b */ /* 0x000fda0003f0e000 */
[----:B------:R-:W-:-:S04]  /*de20*/  @!P0 FMUL R10, R10, 0.5 ;  /* 0x3f0000000a0a8820 */ /* 0x000fc80000400000 */
[----:B-1----:R-:W1:Y:S02]  /*de30*/  MUFU.EX2 R9, R10 ;  /* 0x0000000a00097308 */ /* 0x002e640000000800 */
        /* <DEDUP_REMOVED lines=14> */
.L_x_1364:
[----:B------:R-:W-:Y:S05]  /*df20*/  BSYNC.RECONVERGENT B4 ;  /* 0x0000000000047941 */ /* 0x000fea0003800200 */
.L_x_1363:
[----:B------:R-:W-:-:S05]  /*df30*/  FMUL R9, R9, R116 ;  /* 0x0000007409097220 */ /* 0x000fca0000400000 */
[----:B------:R1:W-:Y:S02]  /*df40*/  STG.E desc[UR18][R16.64+0xc], R9 ;  /* 0x00000c0910007986 */ /* 0x0003e4000c101912 */
.L_x_1350:
[----:B------:R-:W-:Y:S05]  /*df50*/  BSYNC.RECONVERGENT B3 ;  /* 0x0000000000037941 */ /* 0x000fea0003800200 */
.L_x_1349:
[----:B------:R-:W-:-:S04]  /*df60*/  IADD3 R12, PT, PT, R12, 0x7, RZ ;  /* 0x000000070c0c7810 */ /* 0x000fc80007ffe0ff */
[----:B------:R-:W-:-:S13]  /*df70*/  ISETP.GE.AND P0, PT, R12, UR10, PT ;  /* 0x0000000a0c007c0c */ /* 0x000fda000bf06270 */
[----:B------:R-:W-:Y:S05]  /*df80*/  @P0 BRA `(.L_x_1365) ;  /* 0x0000006000a40947 */ /* 0x000fea0003800000 */
[----:B-1----:R-:W1:Y:S01]  /*df90*/  LDC R9, c[0x0][0x3b4] ;  /* 0x0000ed00ff097b82 */ /* 0x002e620000000800 */
[----:B------:R-:W-:Y:S01]  /*dfa0*/  ISETP.GT.AND P0, PT, R14, R13, PT ;  /* 0x0000000d0e00720c */ /* 0x000fe20003f04270 */
[----:B------:R-:W-:Y:S01]  /*dfb0*/  BSSY.RECONVERGENT B3, `(.L_x_1366) ;  /* 0x000001d000037945 */ /* 0x000fe20003800200 */
[----:B-1----:R-:W-:-:S11]  /*dfc0*/  IMAD R14, R8, R9, UR4 ;  /* 0x00000004080e7e24 */ /* 0x002fd6000f8e0209 */
[----:B------:R-:W-:Y:S05]  /*dfd0*/  @!P0 BRA `(.L_x_1367) ;  /* 0x0000000000688947 */ /* 0x000fea0003800000 */
[----:B------:R-:W-:Y:S01]  /*dfe0*/  FMUL R9, R103, -1.4426950216293334961 ;  /* 0xbfb8aa3b67097820 */ /* 0x000fe20000400000 */
[----:B------:R-:W-:Y:S04]  /*dff0*/  BSSY.RECONVERGENT B4, `(.L_x_1368) ;  /* 0x0000013000047945 */ /* 0x000fe80003800200 */
[----:B------:R-:W-:-:S13]  /*e000*/  FSETP.GEU.AND P0, PT, R9, -126, PT ;  /* 0xc2fc00000900780b */ /* 0x000fda0003f0e000 */
[----:B------:R-:W-:-:S04]  /*e010*/  @!P0 FMUL R9, R9, 0.5 ;  /* 0x3f00000009098820 */ /* 0x000fc80000400000 */
[----:B--2---:R-:W1:Y:S02]  /*e020*/  MUFU.EX2 R10, R9 ;  /* 0x00000009000a7308 */ /* 0x004e640000000800 */
[----:B-1----:R-:W-:-:S04]  /*e030*/  @!P0 FMUL R10, R10, R10 ;  /* 0x0000000a0a0a8220 */ /* 0x002fc80000400000 */
[----:B0--34-:R-:W-:-:S04]  /*e040*/  FADD R16, R10, 1 ;  /* 0x3f8000000a107421 */ /* 0x019fc80000000000 */
        /* <DEDUP_REMOVED lines=13> */
.L_x_1369:
[----:B------:R-:W-:Y:S05]  /*e120*/  BSYNC.RECONVERGENT B4 ;  /* 0x0000000000047941 */ /* 0x000fea0003800200 */
.L_x_1368:
[----:B------:R-:W0:Y:S01]  /*e130*/  LDC.64 R10, c[0x0][0x3a8] ;  /* 0x0000ea00ff0a7b82 */ /* 0x000e220000000a00 */
[----:B------:R-:W-:Y:S01]  /*e140*/  IADD3 R9, PT, PT, R14, R13, RZ ;  /* 0x0000000d0e097210 */ /* 0x000fe20007ffe0ff */
[----:B------:R-:W-:-:S04]  /*e150*/  FMUL R109, R12, R109 ;  /* 0x0000006d0c6d7220 */ /* 0x000fc80000400000 */
[----:B0-----:R-:W-:-:S05]  /*e160*/  IMAD.WIDE R10, R9, 0x4, R10 ;  /* 0x00000004090a7825 */ /* 0x001fca00078e020a */
[----:B------:R1:W-:Y:S02]  /*e170*/  STG.E desc[UR18][R10.64], R109 ;  /* 0x0000006d0a007986 */ /* 0x0003e4000c101912 */
.L_x_1367:
[----:B------:R-:W-:Y:S05]  /*e180*/  BSYNC.RECONVERGENT B3 ;  /* 0x0000000000037941 */ /* 0x000fea0003800200 */
.L_x_1366:
[----:B------:R-:W5:Y:S01]  /*e190*/  LDCU.64 UR14, c[0x0][0x3a8] ;  /* 0x00007500ff0e77ac */ /* 0x000f620008000a00 */
[----:B------:R-:W-:Y:S01]  /*e1a0*/  ISETP.GE.AND P1, PT, R20, UR13, PT ;  /* 0x0000000d14007c0c */ /* 0x000fe2000bf26270 */
[----:B------:R-:W-:Y:S01]  /*e1b0*/  BSSY.RECONVERGENT B3, `(.L_x_1370) ;  /* 0x000001d000037945 */ /* 0x000fe20003800200 */
[----:B------:R-:W-:-:S04]  /*e1c0*/  IADD3 R13, P0, PT, R14, R13, RZ ;  /* 0x0000000d0e0d7210 */ /* 0x000fc80007f1e0ff */
[----:B-12---:R-:W-:Y:S02]  /*e1d0*/  LEA.HI.X.SX32 R10, R14, RZ, 0x1, P0 ;  /* 0x000000ff0e0a7211 */ /* 0x006fe400000f0eff */
[----:B-----5:R-:W-:-:S04]  /*e1e0*/  LEA R12, P0, R13, UR14, 0x2 ;  /* 0x0000000e0d0c7c11 */ /* 0x020fc8000f8010ff */
        /* <DEDUP_REMOVED lines=22> */
.L_x_1373:
[----:B------:R-:W-:Y:S05]  /*e350*/  BSYNC.RECONVERGENT B4 ;  /* 0x0000000000047941 */ /* 0x000fea0003800200 */
.L_x_1372:
[----:B------:R-:W-:-:S05]  /*e360*/  FMUL R87, R10, R87 ;  /* 0x000000570a577220 */ /* 0x000fca0000400000 */
[----:B------:R1:W-:Y:S02]  /*e370*/  STG.E desc[UR18][R12.64+0x4], R87 ;  /* 0x000004570c007986 */ /* 0x0003e4000c101912 */
.L_x_1371:
[----:B------:R-:W-:Y:S05]  /*e380*/  BSYNC.RECONVERGENT B3 ;  /* 0x0000000000037941 */ /* 0x000fea0003800200 */
.L_x_1370:
[----:B------:R-:W-:Y:S01]  /*e390*/  ISETP.GE.AND P0, PT, R19, UR13, PT ;  /* 0x0000000d13007c0c */ /* 0x000fe2000bf06270 */
[----:B------:R-:W-:-:S12]  /*e3a0*/  BSSY.RECONVERGENT B3, `(.L_x_1374) ;  /* 0x0000019000037945 */ /* 0x000fd80003800200 */
[----:B------:R-:W-:Y:S05]  /*e3b0*/  @P0 BRA `(.L_x_1375) ;  /* 0x00000000005c0947 */ /* 0x000fea0003800000 */
[----:B------:R-:W-:Y:S01]  /*e3c0*/  FMUL R9, R81, -1.4426950216293334961 ;  /* 0xbfb8aa3b51097820 */ /* 0x000fe20000400000 */
[----:B------:R-:W-:Y:S04]  /*e3d0*/  BSSY.RECONVERGENT B4, `(.L_x_1376) ;  /* 0x0000013000047945 */ /* 0x000fe80003800200 */
[----:B------:R-:W-:-:S13]  /*e3e0*/  FSETP.GEU.AND P0, PT, R9, -126, PT ;  /* 0xc2fc00000900780b */ /* 0x000fda0003f0e000 */
[----:B------:R-:W-:-:S04]  /*e3f0*/  @!P0 FMUL R9, R9, 0.5 ;  /* 0x3f00000009098820 */ /* 0x000fc80000400000 */
[----:B------:R-:W2:Y:S02]  /*e400*/  MUFU.EX2 R10, R9 ;  /* 0x00000009000a7308 */ /* 0x000ea40000000800 */
[----:B--2---:R-:W-:-:S04]  /*e410*/  @!P0 FMUL R10, R10, R10 ;  /* 0x0000000a0a0a8220 */ /* 0x004fc80000400000 */
[----:B0--34-:R-:W-:-:S04]  /*e420*/  FADD R16, R10, 1 ;  /* 0x3f8000000a107421 */ /* 0x019fc80000000000 */
        /* <DEDUP_REMOVED lines=13> */
.L_x_1377:
[----:B------:R-:W-:Y:S05]  /*e500*/  BSYNC.RECONVERGENT B4 ;  /* 0x0000000000047941 */ /* 0x000fea0003800200 */
.L_x_1376:
[----:B------:R-:W-:-:S05]  /*e510*/  FMUL R37, R10, R37 ;  /* 0x000000250a257220 */ /* 0x000fca0000400000 */
[----:B------:R2:W-:Y:S02]  /*e520*/  STG.E desc[UR18][R12.64+0x8], R37 ;  /* 0x000008250c007986 */ /* 0x0005e4000c101912 */
.L_x_1375:
[----:B------:R-:W-:Y:S05]  /*e530*/  BSYNC.RECONVERGENT B3 ;  /* 0x0000000000037941 */ /* 0x000fea0003800200 */
.L_x_1374:
[----:B------:R-:W-:-:S13]  /*e540*/  ISETP.GE.AND P0, PT, R15, UR13, PT ;  /* 0x0000000d0f007c0c */ /* 0x000fda000bf06270 */
[----:B------:R-:W-:Y:S05]  /*e550*/  @P0 BRA `(.L_x_1365) ;  /* 0x0000005c00300947 */ /* 0x000fea0003800000 */
        /* <DEDUP_REMOVED lines=11> */
[----:B---3--:R-:W-:-:S04]  /*e610*/  FFMA R11, R9, R38, RZ ;  /* 0x00000026090b7223 */ /* 0x008fc800000000ff */
[----:B------:R-:W-:-:S04]  /*e620*/  FFMA R14, -R15, R11, R38 ;  /* 0x0000000b0f0e7223 */ /* 0x000fc80000000126 */
[----:B------:R-:W-:Y:S01]  /*e630*/  FFMA R14, R9, R14, R11 ;  /* 0x0000000e090e7223 */ /* 0x000fe2000000000b */
[----:B0-----:R-:W-:Y:S06]  /*e640*/  @!P0 BRA `(.L_x_1379) ;  /* 0x0000000000148947 */ /* 0x001fec0003800000 */
[----:B------:R-:W-:Y:S02]  /*e650*/  MOV R110, R38 ;  /* 0x00000026006e7202 */ /* 0x000fe40000000f00 */
[----:B------:R-:W-:Y:S02]  /*e660*/  MOV R9, R15 ;  /* 0x0000000f00097202 */ /* 0x000fe40000000f00 */
[----:B------:R-:W-:-:S07]  /*e670*/  MOV R10, 0xe690 ;  /* 0x0000e690000a7802 */ /* 0x000fce0000000f00 */
[----:B-12-4-:R-:W-:Y:S05]  /*e680*/  CALL.REL.NOINC `($__internal_3_$__cuda_sm3x_div_rn_noftz_f32_slowpath) ;  /* 0x0000005c00007944 */ /* 0x016fea0003c00000 */
[----:B------:R-:W-:-:S07]  /*e690*/  MOV R14, R9 ;  /* 0x00000009000e7202 */ /* 0x000fce0000000f00 */
.L_x_1379:
[----:B------:R-:W-:Y:S05]  /*e6a0*/  BSYNC.RECONVERGENT B3 ;  /* 0x0000000000037941 */ /* 0x000fea0003800200 */
.L_x_1378:
[----:B------:R-:W-:-:S05]  /*e6b0*/  FMUL R39, R14, R39 ;  /* 0x000000270e277220 */ /* 0x000fca0000400000 */
[----:B------:R0:W-:Y:S01]  /*e6c0*/  STG.E desc[UR18][R12.64+0xc], R39 ;  /* 0x00000c270c007986 */ /* 0x0001e2000c101912 */
[----:B------:R-:W-:Y:S05]  /*e6d0*/  BRA `(.L_x_1365) ;  /* 0x0000005800d07947 */ /* 0x000fea0003800000 */
.L_x_1252:
        /* <DEDUP_REMOVED lines=13> */
[----:B------:R-:W-:Y:S02]  /*e7b0*/  LOP3.LUT R14, R12, 0x3, RZ, 0xfc, !PT ;  /* 0x000000030c0e7812 */ /* 0x000fe400078efcff */
[----:B------:R-:W-:Y:S02]  /*e7c0*/  ISETP.GE.AND P3, PT, R16, UR13, PT ;  /* 0x0000000d10007c0c */ /* 0x000fe4000bf66270 */
[----:B------:R-:W-:-:S02]  /*e7d0*/  ISETP.GE.AND P0, PT, R14, UR13, PT ;  /* 0x0000000d0e007c0c */ /* 0x000fc4000bf06270 */
[----:B0-----:R-:W-:-:S04]  /*e7e0*/  IADD3 R11, PT, PT, R17, -UR4, RZ ;  /* 0x80000004110b7c10 */ /* 0x001fc8000fffe0ff */
[----:B------:R-:W-:-:S13]  /*e7f0*/  ISETP.GT.AND P1, PT, R11, R12, PT ;  /* 0x0000000c0b00720c */ /* 0x000fda0003f24270 */
        /* <DEDUP_REMOVED lines=17> */
.L_x_1383:
[----:B------:R-:W-:Y:S05]  /*e910*/  BSYNC.RECONVERGENT B2 ;  /* 0x0000000000027941 */ /* 0x000fea0003800200 */
.L_x_1382:
        /* <DEDUP_REMOVED lines=11> */
.L_x_1385:
[----:B------:R-:W-:Y:S05]  /*e9d0*/  BSYNC.RECONVERGENT B2 ;  /* 0x0000000000027941 */ /* 0x000fea0003800200 */
.L_x_1384:
[----:B------:R-:W-:Y:S05]  /*e9e0*/  @P0 BRA `(.L_x_1381) ;  /* 0x0000000000240947 */ /* 0x000fea0003800000 */
[----:B------:R-:W1:Y:S01]  /*e9f0*/  LDCU.64 UR14, c[0x0][0x3a8] ;  /* 0x00007500ff0e77ac */ /* 0x000e620008000a00 */
[----:B------:R-:W-:Y:S01]  /*ea00*/  IMAD R17, R0, R17, UR4 ;  /* 0x0000000400117e24 */ /* 0x000fe2000f8e0211 */
[----:B0-2---:R-:W-:-:S04]  /*ea10*/  FMNMX R15, RZ, R84, !PT ;  /* 0x00000054ff0f7209 */ /* 0x005fc80007800000 */
[----:B------:R-:W-:Y:S01]  /*ea20*/  IADD3 R12, P0, PT, R17, R12, RZ ;  /* 0x0000000c110c7210 */ /* 0x000fe20007f1e0ff */
[----:B------:R-:W-:-:S03]  /*ea30*/  FMUL R15, R15, R46 ;  /* 0x0000002e0f0f7220 */ /* 0x000fc60000400000 */
[----:B------:R-:W-:Y:S02]  /*ea40*/  LEA.HI.X.SX32 R17, R17, RZ, 0x1, P0 ;  /* 0x000000ff11117211 */ /* 0x000fe400000f0eff */
[----:B-1----:R-:W-:-:S04]  /*ea50*/  LEA R10, P0, R12, UR14, 0x2 ;  /* 0x0000000e0c0a7c11 */ /* 0x002fc8000f8010ff */
[----:B------:R-:W-:-:S05]  /*ea60*/  LEA.HI.X R11, R12, UR15, R17, 0x2, P0 ;  /* 0x0000000f0c0b7c11 */ /* 0x000fca00080f1411 */
[----:B------:R3:W-:Y:S04]  /*ea70*/  STG.E desc[UR18][R10.64+0xc], R15 ;  /* 0x00000c0f0a007986 */ /* 0x0007e8000c101912 */
.L_x_1381:
[----:B------:R-:W-:Y:S05]  /*ea80*/  BSYNC.RECONVERGENT B1 ;  /* 0x0000000000017941 */ /* 0x000fea0003800200 */
.L_x_1380:
[----:B0123--:R-:W-:Y:S01]  /*ea90*/  LOP3.LUT R10, R9, 0x1, RZ, 0xfc, !PT ;  /* 0x00000001090a7812 */ /* 0x00ffe200078efcff */
[----:B------:R-:W-:Y:S03]  /*eaa0*/  BSSY.RECONVERGENT B1, `(.L_x_1386) ;  /* 0x0000036000017945 */ /* 0x000fe60003800200 */
[----:B------:R-:W-:-:S13]  /*eab0*/  ISETP.GE.AND P0, PT, R10, UR10, PT ;  /* 0x0000000a0a007c0c */ /* 0x000fda000bf06270 */
[----:B------:R-:W-:Y:S05]  /*eac0*/  @P0 BRA `(.L_x_1387) ;  /* 0x0000000000cc0947 */ /* 0x000fea0003800000 */
[----:B------:R-:W0:Y:S01]  /*ead0*/  LDCU UR5, c[0x0][0x3b4] ;  /* 0x00007680ff0577ac */ /* 0x000e220008000800 */
        /* <DEDUP_REMOVED lines=8> */
[----:B0-----:R-:W-:Y:S01]  /*eb60*/  UIADD3 UR5, UPT, UPT, -UR4, UR5, URZ ;  /* 0x0000000504057290 */ /* 0x001fe2000fffe1ff */
[----:B------:R-:W-:-:S05]  /*eb70*/  ISETP.GE.AND P0, PT, R14, UR13, PT ;  /* 0x0000000d0e007c0c */ /* 0x000fca000bf06270 */
[----:B------:R-:W-:-:S13]  /*eb80*/  ISETP.LT.AND P1, PT, R17, UR5, PT ;  /* 0x0000000511007c0c */ /* 0x000fda000bf21270 */
[----:B------:R-:W0:Y:S01]  /*eb90*/  @P1 LDC.64 R10, c[0x0][0x3a8] ;  /* 0x0000ea00ff0a1b82 */ /* 0x000e220000000a00 */
        /* <DEDUP_REMOVED lines=15> */
.L_x_1389:
[----:B------:R-:W-:Y:S05]  /*ec90*/  BSYNC.RECONVERGENT B2 ;  /* 0x0000000000027941 */ /* 0x000fea0003800200 */
.L_x_1388:
[----:B------:R-:W-:Y:S04]  /*eca0*/  BSSY.RECONVERGENT B2, `(.L_x_1390) ;  /* 0x000000b000027945 */ /* 0x000fe80003800200 */
[----:B------:R-:W-:Y:S05]  /*ecb0*/  @P3 BRA `(.L_x_1391) ;  /* 0x0000000000243947 */ /* 0x000fea0003800000 */
[----:B------:R-:W2:Y:S01]  /*ecc0*/  LDCU.64 UR14, c[0x0][0x3a8] ;  /* 0x00007500ff0e77ac */ /* 0x000ea20008000a00 */
[----:B01----:R-:W-:Y:S02]  /*ecd0*/  IADD3 R10, PT, PT, R2, UR4, RZ ;  /* 0x00000004020a7c10 */ /* 0x003fe4000fffe0ff */
[----:B------:R-:W-:Y:S02]  /*ece0*/  FMNMX R15, RZ, R70, !PT ;  /* 0x00000046ff0f7209 */ /* 0x000fe40007800000 */
[----:B------:R-:W-:-:S03]  /*ecf0*/  IADD3 R11, P1, PT, R10, R17, RZ ;  /* 0x000000110a0b7210 */ /* 0x000fc60007f3e0ff */
[----:B------:R-:W-:Y:S01]  /*ed00*/  FMUL R15, R15, R28 ;  /* 0x0000001c0f0f7220 */ /* 0x000fe20000400000 */
[----:B------:R-:W-:Y:S02]  /*ed10*/  LEA.HI.X.SX32 R12, R10, RZ, 0x1, P1 ;  /* 0x000000ff0a0c7211 */ /* 0x000fe400008f0eff */
[----:B--2---:R-:W-:-:S04]  /*ed20*/  LEA R10, P1, R11, UR14, 0x2 ;  /* 0x0000000e0b0a7c11 */ /* 0x004fc8000f8210ff */
[----:B------:R-:W-:-:S05]  /*ed30*/  LEA.HI.X R11, R11, UR15, R12, 0x2, P1 ;  /* 0x0000000f0b0b7c11 */ /* 0x000fca00088f140c */
[----:B------:R2:W-:Y:S04]  /*ed40*/  STG.E desc[UR18][R10.64+0x8], R15 ;  /* 0x0000080f0a007986 */ /* 0x0005e8000c101912 */
.L_x_1391:
[----:B------:R-:W-:Y:S05]  /*ed50*/  BSYNC.RECONVERGENT B2 ;  /* 0x0000000000027941 */ /* 0x000fea0003800200 */
.L_x_1390:
        /* <DEDUP_REMOVED lines=10> */
.L_x_1387:
[----:B------:R-:W-:Y:S05]  /*ee00*/  BSYNC.RECONVERGENT B1 ;  /* 0x0000000000017941 */ /* 0x000fea0003800200 */
.L_x_1386:
[----:B------:R-:W4:Y:S01]  /*ee10*/  LDC R12, c[0x0][0x3b4] ;  /* 0x0000ed00ff0c7b82 */ /* 0x000f220000000800 */
[----:B0123--:R-:W-:Y:S01]  /*ee20*/  LOP3.LUT R10, R9, 0x2, RZ, 0xfc, !PT ;  /* 0x00000002090a7812 */ /* 0x00ffe200078efcff */
[----:B------:R-:W-:Y:S01]  /*ee30*/  BSSY.RECONVERGENT B1, `(.L_x_1392) ;  /* 0x0000036000017945 */ /* 0x000fe20003800200 */
[----:B------:R-:W-:Y:S02]  /*ee40*/  SHF.L.U32 R13, R13, 0x2, RZ ;  /* 0x000000020d0d7819 */ /* 0x000fe400000006ff */
[----:B------:R-:W-:Y:S02]  /*ee50*/  ISETP.GE.AND P0, PT, R10, UR10, PT ;  /* 0x0000000a0a007c0c */ /* 0x000fe4000bf06270 */
[----:B------:R-:W-:Y:S02]  /*ee60*/  LOP3.LUT R13, R13, 0x7c, RZ, 0xc0, !PT ;  /* 0x0000007c0d0d7812 */ /* 0x000fe400078ec0ff */
[----:B----4-:R-:W-:-:S09]  /*ee70*/  IADD3 R14, PT, PT, R12, -UR4, RZ ;  /* 0x800000040c0e7c10 */ /* 0x010fd2000fffe0ff */
[----:B------:R-:W-:Y:S05]  /*ee80*/  @P0 BRA `(.L_x_1393) ;  /* 0x0000000000c00947 */ /* 0x000fea0003800000 */
[----:B------:R-:W-:Y:S01]  /*ee90*/  ISETP.GT.AND P1, PT, R14, R13, PT ;  /* 0x0000000d0e00720c */ /* 0x000fe20003f24270 */
[----:B------:R-:W-:Y:S01]  /*eea0*/  BSSY.RECONVERGENT B2, `(.L_x_1394) ;  /* 0x0000018000027945 */ /* 0x000fe20003800200 */
[C---:B------:R-:W-:Y:S02]  /*eeb0*/  IADD3 R18, PT, PT, R13.reuse, 0x1, RZ ;  /* 0x000000010d127810 */ /* 0x040fe40007ffe0ff */
[----:B------:R-:W-:Y:S02]  /*eec0*/  IADD3 R19, PT, PT, R13, 0x2, RZ ;  /* 0x000000020d137810 */ /* 0x000fe40007ffe0ff */
[----:B------:R-:W-:Y:S02]  /*eed0*/  ISETP.GE.AND P2, PT, R18, UR13, PT ;  /* 0x0000000d12007c0c */ /* 0x000fe4000bf46270 */
[----:B------:R-:W-:-:S05]  /*eee0*/  ISETP.GE.AND P3, PT, R19, UR13, PT ;  /* 0x0000000d13007c0c */ /* 0x000fca000bf66270 */
[----:B------:R-:W0:Y:S01]  /*eef0*/  @P1 LDC.64 R10, c[0x0][0x3a8] ;  /* 0x0000ea00ff0a1b82 */ /* 0x000e220000000a00 */
[----:B------:R-:W-:Y:S01]  /*ef00*/  @P1 IMAD R16, R3, R12, UR4 ;  /* 0x0000000403101e24 */ /* 0x000fe2000f8e020c */
[----:B------:R-:W-:-:S04]  /*ef10*/  @P1 FMNMX R15, RZ, R26, !PT ;  /* 0x0000001aff0f1209 */ /* 0x000fc80007800000 */
[----:B------:R-:W-:Y:S01]  /*ef20*/  @P1 IADD3 R17, PT, PT, R16, R13, RZ ;  /* 0x0000000d10111210 */ /* 0x000fe20007ffe0ff */
[----:B------:R-:W-:Y:S01]  /*ef30*/  @P1 FMUL R15, R15, R76 ;  /* 0x0000004c0f0f1220 */ /* 0x000fe20000400000 */
[----:B------:R-:W-:-:S04]  /*ef40*/  IADD3 R16, PT, PT, R13, 0x3, RZ ;  /* 0x000000030d107810 */ /* 0x000fc80007ffe0ff */
        /* <DEDUP_REMOVED lines=13> */
.L_x_1395:
[----:B------:R-:W-:Y:S05]  /*f020*/  BSYNC.RECONVERGENT B2 ;  /* 0x0000000000027941 */ /* 0x000fea0003800200 */
.L_x_1394:
        /* <DEDUP_REMOVED lines=11> */
.L_x_1397:
[----:B------:R-:W-:Y:S05]  /*f0e0*/  BSYNC.RECONVERGENT B2 ;  /* 0x0000000000027941 */ /* 0x000fea0003800200 */
.L_x_1396:
        /* <DEDUP_REMOVED lines=10> */
.L_x_1393:
[----:B------:R-:W-:Y:S05]  /*f190*/  BSYNC.RECONVERGENT B1 ;  /* 0x0000000000017941 */ /* 0x000fea0003800200 */
.L_x_1392:
[C---:B0123--:R-:W-:Y:S01]  /*f1a0*/  LOP3.LUT R10, R9.reuse, 0x3, RZ, 0xfc, !PT ;  /* 0x00000003090a7812 */ /* 0x04ffe200078efcff */
[----:B------:R-:W-:Y:S01]  /*f1b0*/  BSSY.RECONVERGENT B1, `(.L_x_1398) ;  /* 0x0000026000017945 */ /* 0x000fe20003800200 */
[C---:B------:R-:W-:Y:S02]  /*f1c0*/  IADD3 R15, PT, PT, R9.reuse, 0x5, RZ ;  /* 0x00000005090f7810 */ /* 0x040fe40007ffe0ff */
[----:B------:R-:W-:Y:S02]  /*f1d0*/  ISETP.GE.AND P1, PT, R10, UR10, PT ;  /* 0x0000000a0a007c0c */ /* 0x000fe4000bf26270 */
[C---:B------:R-:W-:Y:S02]  /*f1e0*/  LOP3.LUT R11, R9.reuse, 0x4, RZ, 0xfc, !PT ;  /* 0x00000004090b7812 */ /* 0x040fe400078efcff */
        /* <DEDUP_REMOVED lines=17> */
[----:B------:R-:W-:Y:S02]  /*f300*/  @P6 IADD3 R9, PT, PT, R18, R13, RZ ;  /* 0x0000000d12096210 */ /* 0x000fe40007ffe0ff */
[----:B------:R-:W-:Y:S01]  /*f310*/  @!P4 FMNMX R36, RZ, R36, !PT ;  /* 0x00000024ff24c209 */ /* 0x000fe20007800000 */
[----:B------:R-:W-:Y:S01]  /*f320*/  @P6 FMUL R89, R16, R89 ;  /* 0x0000005910596220 */ /* 0x000fe20000400000 */
[----:B------:R-:W-:Y:S02]  /*f330*/  @!P5 FMNMX R115, RZ, R115, !PT ;  /* 0x00000073ff73d209 */ /* 0x000fe40007800000 */
[----:B------:R-:W-:Y:S01]  /*f340*/  @!P1 FMNMX R57, RZ, R57, !PT ;  /* 0x00000039ff399209 */ /* 0x000fe20007800000 */
[----:B------:R-:W-:-:S02]  /*f350*/  @!P4 FMUL R93, R36, R93 ;  /* 0x0000005d245dc220 */ /* 0x000fc40000400000 */
[----:B------:R-:W-:Y:S02]  /*f360*/  @!P5 FMUL R115, R115, R56 ;  /* 0x000000387373d220 */ /* 0x000fe40000400000 */
[----:B------:R-:W-:Y:S01]  /*f370*/  @!P1 FMUL R57, R57, R78 ;  /* 0x0000004e39399220 */ /* 0x000fe20000400000 */
[----:B-1----:R-:W-:-:S05]  /*f380*/  @P6 IMAD.WIDE R10, R9, 0x4, R10 ;  /* 0x00000004090a6825 */ /* 0x002fca00078e020a */
[----:B------:R1:W-:Y:S01]  /*f390*/  @P6 STG.E desc[UR18][R10.64], R89 ;  /* 0x000000590a006986 */ /* 0x0003e2000c101912 */
[----:B------:R-:W-:-:S04]  /*f3a0*/  IADD3 R9, P6, PT, R18, R13, RZ ;  /* 0x0000000d12097210 */ /* 0x000fc80007fde0ff */
[----:B------:R-:W-:Y:S02]  /*f3b0*/  LEA.HI.X.SX32 R18, R18, RZ, 0x1, P6 ;  /* 0x000000ff12127211 */ /* 0x000fe400030f0eff */
[----:B0-----:R-:W-:-:S04]  /*f3c0*/  LEA R16, P6, R9, UR14, 0x2 ;  /* 0x0000000e09107c11 */ /* 0x001fc8000f8c10ff */
[----:B------:R-:W-:-:S05]  /*f3d0*/  LEA.HI.X R17, R9, UR15, R18, 0x2, P6 ;  /* 0x0000000f09117c11 */ /* 0x000fca000b0f1412 */
[----:B------:R1:W-:Y:S04]  /*f3e0*/  @!P5 STG.E desc[UR18][R16.64+0x4], R115 ;  /* 0x000004731000d986 */ /* 0x0003e8000c101912 */
[----:B------:R1:W-:Y:S04]  /*f3f0*/  @!P4 STG.E desc[UR18][R16.64+0x8], R93 ;  /* 0x0000085d1000c986 */ /* 0x0003e8000c101912 */
[----:B------:R1:W-:Y:S02]  /*f400*/  @!P1 STG.E desc[UR18][R16.64+0xc], R57 ;  /* 0x00000c3910009986 */ /* 0x0003e4000c101912 */
.L_x_1399:
[----:B------:R-:W-:Y:S05]  /*f410*/  BSYNC.RECONVERGENT B1 ;  /* 0x0000000000017941 */ /* 0x000fea0003800200 */
.L_x_1398:
[----:B------:R-:W-:Y:S01]  /*f420*/  BSSY.RECONVERGENT B1, `(.L_x_1400) ;  /* 0x000001d000017945 */ /* 0x000fe20003800200 */
[----:B------:R-:W-:Y:S02]  /*f430*/  ISETP.GE.AND P1, PT, R15, UR10, PT ;  /* 0x0000000a0f007c0c */ /* 0x000fe4000bf26270 */
[----:B------:R-:W-:Y:S01]  /*f440*/  IADD3 R22, PT, PT, R13, 0x1, RZ ;  /* 0x000000010d167810 */ /* 0x000fe20007ffe0ff */
[----:B------:R-:W-:Y:S10]  /*f450*/  @P3 BRA `(.L_x_1401) ;  /* 0x0000000000643947 */ /* 0x000ff40003800000 */
[----:B------:R-:W-:Y:S01]  /*f460*/  ISETP.GT.AND P6, PT, R14, R13, PT ;  /* 0x0000000d0e00720c */ /* 0x000fe20003fc4270 */
[----:B------:R-:W-:Y:S01]  /*f470*/  IMAD R18, R5, R12, UR4 ;  /* 0x0000000405127e24 */ /* 0x000fe2000f8e020c */
[----:B------:R-:W0:Y:S01]  /*f480*/  LDCU.64 UR14, c[0x0][0x3a8] ;  /* 0x00007500ff0e77ac */ /* 0x000e220008000a00 */
[----:B------:R-:W-:Y:S02]  /*f490*/  ISETP.GE.AND P5, PT, R22, UR13, PT ;  /* 0x0000000d16007c0c */ /* 0x000fe4000bfa6270 */
[----:B------:R-:W-:Y:S02]  /*f4a0*/  ISETP.GE.AND P4, PT, R21, UR13, PT ;  /* 0x0000000d15007c0c */ /* 0x000fe4000bf86270 */
[----:B------:R-:W-:-:S06]  /*f4b0*/  ISETP.GE.AND P3, PT, R20, UR13, PT ;  /* 0x0000000d14007c0c */ /* 0x000fcc000bf66270 */
[----:B-1----:R-:W1:Y:S01]  /*f4c0*/  @P6 LDC.64 R10, c[0x0][0x3a8] ;  /* 0x0000ea00ff0a6b82 */ /* 0x002e620000000a00 */
[----:B------:R-:W-:Y:S02]  /*f4d0*/  @P6 FMNMX R16, RZ, R113, !PT ;  /* 0x00000071ff106209 */ /* 0x000fe40007800000 */
[----:B------:R-:W-:Y:S02]  /*f4e0*/  @P6 IADD3 R9, PT, PT, R13, R18, RZ ;  /* 0x000000120d096210 */ /* 0x000fe40007ffe0ff */
[----:B------:R-:W-:Y:S01]  /*f4f0*/  @!P5 FMNMX R114, RZ, R114, !PT ;  /* 0x00000072ff72d209 */ /* 0x000fe20007800000 */
[----:B------:R-:W-:Y:S01]  /*f500*/  @P6 FMUL R121, R16, R121 ;  /* 0x0000007910796220 */ /* 0x000fe20000400000 */
        /* <DEDUP_REMOVED lines=14> */
.L_x_1401:
[----:B------:R-:W-:Y:S05]  /*f5f0*/  BSYNC.RECONVERGENT B1 ;  /* 0x0000000000017941 */ /* 0x000fea0003800200 */
.L_x_1400:
[----:B------:R-:W-:Y:S04]  /*f600*/  BSSY.RECONVERGENT B1, `(.L_x_1402) ;  /* 0x000001b000017945 */ /* 0x000fe80003800200 */
[----:B------:R-:W-:Y:S05]  /*f610*/  @P2 BRA `(.L_x_1403) ;  /* 0x0000000000642947 */ /* 0x000fea0003800000 */
[----:B------:R-:W-:Y:S01]  /*f620*/  ISETP.GT.AND P5, PT, R14, R13, PT ;  /* 0x0000000d0e00720c */ /* 0x000fe20003fa4270 */
[----:B------:R-:W0:Y:S01]  /*f630*/  LDCU.64 UR14, c[0x0][0x3a8] ;  /* 0x00007500ff0e77ac */ /* 0x000e220008000a00 */
[----:B------:R-:W-:Y:S01]  /*f640*/  ISETP.GE.AND P4, PT, R22, UR13, PT ;  /* 0x0000000d16007c0c */ /* 0x000fe2000bf86270 */
[----:B------:R-:W-:Y:S01]  /*f650*/  IMAD R18, R6, R12, UR4 ;  /* 0x0000000406127e24 */ /* 0x000fe2000f8e020c */
[----:B------:R-:W-:Y:S02]  /*f660*/  ISETP.GE.AND P3, PT, R21, UR13, PT ;  /* 0x0000000d15007c0c */ /* 0x000fe4000bf66270 */
[----:B------:R-:W-:Y:S02]  /*f670*/  ISETP.GE.AND P2, PT, R20, UR13, PT ;  /* 0x0000000d14007c0c */ /* 0x000fe4000bf46270 */
[----:B-12---:R-:W-:-:S05]  /*f680*/  IADD3 R17, P6, PT, R13, R18, RZ ;  /* 0x000000120d117210 */ /* 0x006fca0007fde0ff */
        /* <DEDUP_REMOVED lines=9> */
[C---:B0-----:R-:W-:Y:S01]  /*f720*/  LEA R16, P6, R17.reuse, UR14, 0x2 ;  /* 0x0000000e11107c11 */ /* 0x041fe2000f8c10ff */
        /* <DEDUP_REMOVED lines=8> */
.L_x_1403:
[----:B------:R-:W-:Y:S05]  /*f7b0*/  BSYNC.RECONVERGENT B1 ;  /* 0x0000000000017941 */ /* 0x000fea0003800200 */
.L_x_1402:
[----:B------:R-:W-:Y:S04]  /*f7c0*/  BSSY.RECONVERGENT B1, `(.L_x_1404) ;  /* 0x000001b000017945 */ /* 0x000fe80003800200 */
[----:B------:R-:W-:Y:S05]  /*f7d0*/  @P0 BRA `(.L_x_1405) ;  /* 0x0000000000640947 */ /* 0x000fea0003800000 */
[----:B------:R-:W-:Y:S01]  /*f7e0*/  ISETP.GT.AND P2, PT, R14, R13, PT ;  /* 0x0000000d0e00720c */ /* 0x000fe20003f44270 */
[----:B------:R-:W3:Y:S01]  /*f7f0*/  LDCU.64 UR14, c[0x0][0x3a8] ;  /* 0x00007500ff0e77ac */ /* 0x000ee20008000a00 */
[----:B------:R-:W-:Y:S01]  /*f800*/  ISETP.GE.AND P3, PT, R22, UR13, PT ;  /* 0x0000000d16007c0c */ /* 0x000fe2000bf66270 */
[----:B------:R-:W-:Y:S01]  /*f810*/  IMAD R18, R7, R12, UR4 ;  /* 0x0000000407127e24 */ /* 0x000fe2000f8e020c */
[----:B------:R-:W-:Y:S02]  /*f820*/  ISETP.GE.AND P4, PT, R21, UR13, PT ;  /* 0x0000000d15007c0c */ /* 0x000fe4000bf86270 */
[----:B------:R-:W-:Y:S02]  /*f830*/  ISETP.GE.AND P5, PT, R20, UR13, PT ;  /* 0x0000000d14007c0c */ /* 0x000fe4000bfa6270 */
[----:B012---:R-:W-:-:S05]  /*f840*/  IADD3 R17, P0, PT, R13, R18, RZ ;  /* 0x000000120d117210 */ /* 0x007fca0007f1e0ff */
[----:B------:R-:W0:Y:S01]  /*f850*/  @P2 LDC.64 R10, c[0x0][0x3a8] ;  /* 0x0000ea00ff0a2b82 */ /* 0x000e220000000a00 */
        /* <DEDUP_REMOVED lines=8> */
[----:B---3--:R-:W-:Y:S01]  /*f8e0*/  LEA R16, P0, R17, UR14, 0x2 ;  /* 0x0000000e11107c11 */ /* 0x008fe2000f8010ff */
[----:B------:R-:W-:Y:S02]  /*f8f0*/  @!P4 FMUL R15, R15, R88 ;  /* 0x000000580f0fc220 */ /* 0x000fe40000400000 */
[----:B------:R-:W-:Y:S01]  /*f900*/  @!P5 FMUL R19, R19, R116 ;  /* 0x000000741313d220 */ /* 0x000fe20000400000 */
[----:B------:R-:W-:Y:S01]  /*f910*/  LEA.HI.X R17, R17, UR15, R18, 0x2, P0 ;  /* 0x0000000f11117c11 */ /* 0x000fe200080f1412 */
[----:B0-----:R-:W-:-:S05]  /*f920*/  @P2 IMAD.WIDE R10, R9, 0x4, R10 ;  /* 0x00000004090a2825 */ /* 0x001fca00078e020a */
[----:B------:R3:W-:Y:S04]  /*f930*/  @P2 STG.E desc[UR18][R10.64], R111 ;  /* 0x0000006f0a002986 */ /* 0x0007e8000c101912 */
[----:B------:R3:W-:Y:S04]  /*f940*/  @!P3 STG.E desc[UR18][R16.64+0x4], R73 ;  /* 0x000004491000b986 */ /* 0x0007e8000c101912 */
[----:B------:R3:W-:Y:S04]  /*f950*/  @!P4 STG.E desc[UR18][R16.64+0x8], R15 ;  /* 0x0000080f1000c986 */ /* 0x0007e8000c101912 */
[----:B------:R3:W-:Y:S02]  /*f960*/  @!P5 STG.E desc[UR18][R16.64+0xc], R19 ;  /* 0x00000c131000d986 */ /* 0x0007e4000c101912 */
.L_x_1405:
[----:B------:R-:W-:Y:S05]  /*f970*/  BSYNC.RECONVERGENT B1 ;  /* 0x0000000000017941 */ /* 0x000fea0003800200 */
.L_x_1404:
[----:B------:R-:W-:Y:S05]  /*f980*/  @P1 BRA `(.L_x_1365) ;  /* 0x0000004800241947 */ /* 0x000fea0003800000 */
[----:B------:R-:W-:Y:S01]  /*f990*/  ISETP.GT.AND P1, PT, R14, R13, PT ;  /* 0x0000000d0e00720c */ /* 0x000fe20003f24270 */
[----:B------:R-:W4:Y:S01]  /*f9a0*/  LDCU.64 UR14, c[0x0][0x3a8] ;  /* 0x00007500ff0e77ac */ /* 0x000f220008000a00 */
[----:B------:R-:W-:Y:S01]  /*f9b0*/  ISETP.GE.AND P2, PT, R22, UR13, PT ;  /* 0x0000000d16007c0c */ /* 0x000fe2000bf46270 */
[----:B------:R-:W-:Y:S01]  /*f9c0*/  IMAD R12, R8, R12, UR4 ;  /* 0x00000004080c7e24 */ /* 0x000fe2000f8e020c */
[----:B------:R-:W-:-:S04]  /*f9d0*/  ISETP.GE.AND P3, PT, R21, UR13, PT ;  /* 0x0000000d15007c0c */ /* 0x000fc8000bf66270 */
[----:B--2---:R-:W-:-:S04]  /*f9e0*/  IADD3 R9, P0, PT, R13, R12, RZ ;  /* 0x0000000c0d097210 */ /* 0x004fc80007f1e0ff */
[----:B------:R-:W-:Y:S01]  /*f9f0*/  LEA.HI.X.SX32 R22, R12, RZ, 0x1, P0 ;  /* 0x000000ff0c167211 */ /* 0x000fe200000f0eff */
[----:B01-3--:R-:W0:Y:S01]  /*fa00*/  @P1 LDC.64 R10, c[0x0][0x3a8] ;  /* 0x0000ea00ff0a1b82 */ /* 0x00be220000000a00 */
[----:B------:R-:W-:Y:S02]  /*fa10*/  @P1 FMNMX R14, RZ, R103, !PT ;  /* 0x00000067ff0e1209 */ /* 0x000fe40007800000 */
[----:B------:R-:W-:Y:S02]  /*fa20*/  @P1 IADD3 R13, PT, PT, R13, R12, RZ ;  /* 0x0000000c0d0d1210 */ /* 0x000fe40007ffe0ff */
[----:B------:R-:W-:Y:S01]  /*fa30*/  @!P2 FMNMX R16, RZ, R91, !PT ;  /* 0x0000005bff10a209 */ /* 0x000fe20007800000 */
[----:B------:R-:W-:Y:S01]  /*fa40*/  @P1 FMUL R109, R14, R109 ;  /* 0x0000006d0e6d1220 */ /* 0x000fe20000400000 */
[----:B------:R-:W-:Y:S02]  /*fa50*/  @!P3 FMNMX R18, RZ, R81, !PT ;  /* 0x00000051ff12b209 */ /* 0x000fe40007800000 */
[----:B----4-:R-:W-:Y:S01]  /*fa60*/  LEA R12, P0, R9, UR14, 0x2 ;  /* 0x0000000e090c7c11 */ /* 0x010fe2000f8010ff */
[----:B------:R-:W-:-:S02]  /*fa70*/  @!P2 FMUL R87, R16, R87 ;  /* 0x000000571057a220 */ /* 0x000fc40000400000 */
[----:B------:R-:W-:Y:S01]  /*fa80*/  @!P3 FMUL R37, R18, R37 ;  /* 0x000000251225b220 */ /* 0x000fe20000400000 */
[----:B0-----:R-:W-:Y:S01]  /*fa90*/  @P1 IMAD.WIDE R10, R13, 0x4, R10 ;  /* 0x000000040d0a1825 */ /* 0x001fe200078e020a */
[----:B------:R-:W-:Y:S02]  /*faa0*/  LEA.HI.X R13, R9, UR15, R22, 0x2, P0 ;  /* 0x0000000f090d7c11 */ /* 0x000fe400080f1416 */
[----:B------:R-:W-:Y:S02]  /*fab0*/  ISETP.GE.AND P0, PT, R20, UR13, PT ;  /* 0x0000000d14007c0c */ /* 0x000fe4000bf06270 */
[----:B------:R0:W-:Y:S04]  /*fac0*/  @P1 STG.E desc[UR18][R10.64], R109 ;  /* 0x0000006d0a001986 */ /* 0x0001e8000c101912 */
[----:B------:R0:W-:Y:S04]  /*fad0*/  @!P2 STG.E desc[UR18][R12.64+0x4], R87 ;  /* 0x000004570c00a986 */ /* 0x0001e8000c101912 */
[----:B------:R0:W-:Y:S03]  /*fae0*/  @!P3 STG.E desc[UR18][R12.64+0x8], R37 ;  /* 0x000008250c00b986 */ /* 0x0001e6000c101912 */
[----:B------:R-:W-:Y:S05]  /*faf0*/  @P0 BRA `(.L_x_1365) ;  /* 0x0000004400c80947 */ /* 0x000fea0003800000 */
[----:B------:R-:W-:-:S05]  /*fb00*/  FMNMX R38, RZ, R38, !PT ;  /* 0x00000026ff267209 */ /* 0x000fca0007800000 */
[----:B------:R-:W-:-:S05]  /*fb10*/  FMUL R39, R38, R39 ;  /* 0x0000002726277220 */ /* 0x000fca0000400000 */
[----:B------:R1:W-:Y:S01]  /*fb20*/  STG.E desc[UR18][R12.64+0xc], R39 ;  /* 0x00000c270c007986 */ /* 0x0003e2000c101912 */
[----:B------:R-:W-:Y:S05]  /*fb30*/  BRA `(.L_x_1365) ;  /* 0x0000004400b87947 */ /* 0x000fea0003800000 */
.L_x_1251:
        /* <DEDUP_REMOVED lines=49> */
.L_x_1409:
[----:B------:R-:W-:Y:S05]  /*fe50*/  BSYNC.RECONVERGENT B2 ;  /* 0x0000000000027941 */ /* 0x000fea0003800200 */
.L_x_1408:
[----:B------:R-:W-:Y:S04]  /*fe60*/  BSSY.RECONVERGENT B2, `(.L_x_1410) ;  /* 0x0000022000027945 */ /* 0x000fe80003800200 */
[----:B------:R-:W-:Y:S05]  /*fe70*/  @P4 BRA `(.L_x_1411) ;  /* 0x0000000000804947 */ /* 0x000fea0003800000 */
[----:B0-----:R-:W-:Y:S01]  /*fe80*/  FMUL R10, R107, 0.044714998453855514526 ;  /* 0x3d3727136b0a7820 */ /* 0x001fe20000400000 */
        /* <DEDUP_REMOVED lines=31> */
.L_x_1411:
[----:B------:R-:W-:Y:S05]  /*10080*/  BSYNC.RECONVERGENT B2 ;  /* 0x0000000000027941 */ /* 0x000fea0003800200 */
.L_x_1410:
[----:B------:R-:W-:Y:S04]  /*10090*/  BSSY.RECONVERGENT B2, `(.L_x_1412) ;  /* 0x0000022000027945 */ /* 0x000fe80003800200 */
[----:B------:R-:W-:Y:S05]  /*100a0*/  @P1 BRA `(.L_x_1413) ;  /* 0x0000000000801947 */ /* 0x000fea0003800000 */
[----:B------:R-:W-:Y:S01]  /*100b0*/  FMUL R9, R100, 0.044714998453855514526 ;  /* 0x3d37271364097820 */ /* 0x000fe20000400000 */
[----:B------:R-:W-:Y:S01]  /*100c0*/  HFMA2 R17, -RZ, RZ, 1.125, -9232 ;  /* 0x3c80f082ff117431 */ /* 0x000fe200000001ff */
[----:B------:R-:W-:Y:S01]  /*100d0*/  MOV R16, 0x3f800000 ;  /* 0x3f80000000107802 */ /* 0x000fe20000000f00 */
[----:B------:R-:W2:Y:S01]  /*100e0*/  LDCU.64 UR14, c[0x0][0x3a8] ;  /* 0x00007500ff0e77ac */ /* 0x000ea20008000a00 */
[----:B------:R-:W-:-:S04]  /*100f0*/  FMUL R9, R9, R100 ;  /* 0x0000006409097220 */ /* 0x000fc80000400000 */
[----:B------:R-:W-:Y:S01]  /*10100*/  FFMA R9, R9, R100, R100 ;  /* 0x0000006409097223 */ /* 0x000fe20000000064 */
[----:B------:R-:W-:-:S03]  /*10110*/  FMUL R100, R100, 0.5 ;  /* 0x3f00000064647820 */ /* 0x000fc60000400000 */
[----:B01----:R-:W-:-:S04]  /*10120*/  FMUL R10, R9, 0.79788458347320556641 ;  /* 0x3f4c422a090a7820 */ /* 0x003fc80000400000 */
        /* <DEDUP_REMOVED lines=19> */
[----:B--2---:R-:W-:Y:S01]  /*10260*/  LEA R10, P1, R9, UR14, 0x2 ;  /* 0x0000000e090a7c11 */ /* 0x004fe2000f8210ff */
[----:B------:R-:W-:-:S03]  /*10270*/  FMUL R17, R100, R17 ;  /* 0x0000001164117220 */ /* 0x000fc60000400000 */
[----:B------:R-:W-:Y:S01]  /*10280*/  LEA.HI.X R11, R9, UR15, R16, 0x2, P1 ;  /* 0x0000000f090b7c11 */ /* 0x000fe200088f1410 */
[----:B------:R-:W-:-:S05]  /*10290*/  FMUL R17, R17, R30 ;  /* 0x0000001e11117220 */ /* 0x000fca0000400000 */
[----:B------:R2:W-:Y:S03]  /*102a0*/  STG.E desc[UR18][R10.64+0x8], R17 ;  /* 0x000008110a007986 */ /* 0x0005e6000c101912 */
.L_x_1413:
[----:B------:R-:W-:Y:S05]  /*102b0*/  BSYNC.RECONVERGENT B2 ;  /* 0x0000000000027941 */ /* 0x000fea0003800200 */
.L_x_1412:
[----:B------:R-:W-:Y:S05]  /*102c0*/  @P0 BRA `(.L_x_1407) ;  /* 0x0000000000800947 */ /* 0x000fea0003800000 */
[----:B------:R-:W-:Y:S01]  /*102d0*/  FMUL R9, R84, 0.044714998453855514526 ;  /* 0x3d37271354097820 */ /* 0x000fe20000400000 */
[----:B--2---:R-:W-:Y:S01]  /*102e0*/  HFMA2 R17, -RZ, RZ, 1.125, -9232 ;  /* 0x3c80f082ff117431 */ /* 0x004fe200000001ff */
[----:B------:R-:W-:Y:S01]  /*102f0*/  MOV R16, 0x3f800000 ;  /* 0x3f80000000107802 */ /* 0x000fe20000000f00 */
[----:B------:R-:W2:Y:S01]  /*10300*/  LDCU.64 UR14, c[0x0][0x3a8] ;  /* 0x00007500ff0e77ac */ /* 0x000ea20008000a00 */
[----:B------:R-:W-:Y:S01]  /*10310*/  FMUL R9, R9, R84 ;  /* 0x0000005409097220 */ /* 0x000fe20000400000 */
[----:B------:R-:W-:-:S03]  /*10320*/  IMAD R15, R0, R15, UR4 ;  /* 0x00000004000f7e24 */ /* 0x000fc6000f8e020f */
        /* <DEDUP_REMOVED lines=20> */
[----:B--2---:R-:W-:Y:S01]  /*10470*/  LEA R10, P0, R14, UR14, 0x2 ;  /* 0x0000000e0e0a7c11 */ /* 0x004fe2000f8010ff */
[----:B------:R-:W-:-:S03]  /*10480*/  FADD R17, R17, 1 ;  /* 0x3f80000011117421 */ /* 0x000fc60000000000 */
[----:B------:R-:W-:Y:S01]  /*10490*/  LEA.HI.X R11, R14, UR15, R15, 0x2, P0 ;  /* 0x0000000f0e0b7c11 */ /* 0x000fe200080f140f */
[----:B------:R-:W-:-:S04]  /*104a0*/  FMUL R17, R84, R17 ;  /* 0x0000001154117220 */ /* 0x000fc80000400000 */
[----:B------:R-:W-:-:S05]  /*104b0*/  FMUL R17, R17, R46 ;  /* 0x0000002e11117220 */ /* 0x000fca0000400000 */
[----:B------:R3:W-:Y:S02]  /*104c0*/  STG.E desc[UR18][R10.64+0xc], R17 ;  /* 0x00000c110a007986 */ /* 0x0007e4000c101912 */
.L_x_1407:
[----:B------:R-:W-:Y:S05]  /*104d0*/  BSYNC.RECONVERGENT B1 ;  /* 0x0000000000017941 */ /* 0x000fea0003800200 */
.L_x_1406:
        /* <DEDUP_REMOVED lines=46> */
.L_x_1417:
[----:B------:R-:W-:Y:S05]  /*107c0*/  BSYNC.RECONVERGENT B2 ;  /* 0x0000000000027941 */ /* 0x000fea0003800200 */
.L_x_1416:
        /* <DEDUP_REMOVED lines=23> */
[----:B------:R-:W-:Y:S02]  /*10940*/  IADD3 R14, PT, PT, R2, UR4, RZ ;  /* 0x00000004020e7c10 */ /* 0x000fe4000fffe0ff */
        /* <DEDUP_REMOVED lines=10> */
.L_x_1419:
[----:B------:R-:W-:Y:S05]  /*109f0*/  BSYNC.RECONVERGENT B2 ;  /* 0x0000000000027941 */ /* 0x000fea0003800200 */
.L_x_1418:
        /* <DEDUP_REMOVED lines=34> */
.L_x_1421:
[----:B------:R-:W-:Y:S05]  /*10c20*/  BSYNC.RECONVERGENT B2 ;  /* 0x0000000000027941 */ /* 0x000fea0003800200 */
.L_x_1420:
[----:B------:R-:W-:Y:S05]  /*10c30*/  @P0 BRA `(.L_x_1415) ;  /* 0x0000000000800947 */ /* 0x000fea0003800000 */
[----:B012---:R-:W-:Y:S01]  /*10c40*/  FMUL R10, R27, 0.044714998453855514526 ;  /* 0x3d3727131b0a7820 */ /* 0x007fe20000400000 */
        /* <DEDUP_REMOVED lines=17> */
[----:B------:R-:W1:Y:S01]  /*10d60*/  MUFU.RCP R11, R11 ;  /* 0x0000000b000b7308 */ /* 0x000e620000001000 */
[----:B------:R-:W-:Y:S01]  /*10d70*/  IADD3 R16, PT, PT, R2, UR4, RZ ;  /* 0x0000000402107c10 */ /* 0x000fe2000fffe0ff */
[----:B-1----:R-:W-:-:S05]  /*10d80*/  FFMA R14, R11, -2, R14 ;  /* 0xc00000000b0e7823 */ /* 0x002fca000000000e */
[----:B------:R-:W-:Y:S02]  /*10d90*/  FSEL R17, R14, 1, !P0 ;  /* 0x3f8000000e117808 */ /* 0x000fe40004000000 */
[----:B------:R-:W-:Y:S02]  /*10da0*/  IADD3 R15, P0, PT, R16, R15, RZ ;  /* 0x0000000f100f7210 */ /* 0x000fe40007f1e0ff */
[--C-:B------:R-:W-:Y:S01]  /*10db0*/  LOP3.LUT R17, R17, 0x80000000, R10.reuse, 0xb8, !PT ;  /* 0x8000000011117812 */ /* 0x100fe200078eb80a */
[----:B------:R-:W-:Y:S01]  /*10dc0*/  @!P1 FFMA R17, R10, R9, R10 ;  /* 0x000000090a119223 */ /* 0x000fe2000000000a */
[----:B------:R-:W-:Y:S02]  /*10dd0*/  LEA.HI.X.SX32 R16, R16, RZ, 0x1, P0 ;  /* 0x000000ff10107211 */ /* 0x000fe400000f0eff */
[----:B0-----:R-:W-:Y:S01]  /*10de0*/  LEA R10, P0, R15, UR14, 0x2 ;  /* 0x0000000e0f0a7c11 */ /* 0x001fe2000f8010ff */
[----:B------:R-:W-:-:S03]  /*10df0*/  FADD R14, R17, 1 ;  /* 0x3f800000110e7421 */ /* 0x000fc60000000000 */
[----:B------:R-:W-:Y:S01]  /*10e00*/  LEA.HI.X R11, R15, UR15, R16, 0x2, P0 ;  /* 0x0000000f0f0b7c11 */ /* 0x000fe200080f1410 */
[----:B------:R-:W-:-:S04]  /*10e10*/  FMUL R27, R27, R14 ;  /* 0x0000000e1b1b7220 */ /* 0x000fc80000400000 */
[----:B------:R-:W-:-:S05]  /*10e20*/  FMUL R27, R27, R44 ;  /* 0x0000002c1b1b7220 */ /* 0x000fca0000400000 */
[----:B------:R4:W-:Y:S02]  /*10e30*/  STG.E desc[UR18][R10.64+0xc], R27 ;  /* 0x00000c1b0a007986 */ /* 0x0009e4000c101912 */
.L_x_1415:
[----:B------:R-:W-:Y:S05]  /*10e40*/  BSYNC.RECONVERGENT B1 ;  /* 0x0000000000017941 */ /* 0x000fea0003800200 */
.L_x_1414:
[----:B------:R-:W5:Y:S01]  /*10e50*/  LDC R14, c[0x0][0x3b4] ;  /* 0x0000ed00ff0e7b82 */ /* 0x000f620000000800 */
[----:B------:R-:W-:Y:S01]  /*10e60*/  LOP3.LUT R9, R12, 0x2, RZ, 0xfc, !PT ;  /* 0x000000020c097812 */ /* 0x000fe200078efcff */
[----:B------:R-:W-:Y:S01]  /*10e70*/  BSSY.RECONVERGENT B1, `(.L_x_1422) ;  /* 0x0000095000017945 */ /* 0x000fe20003800200 */
[----:B------:R-:W-:Y:S02]  /*10e80*/  SHF.L.U32 R13, R13, 0x2, RZ ;  /* 0x000000020d0d7819 */ /* 0x000fe400000006ff */
[----:B------:R-:W-:Y:S02]  /*10e90*/  ISETP.GE.AND P0, PT, R9, UR10, PT ;  /* 0x0000000a09007c0c */ /* 0x000fe4000bf06270 */
[----:B------:R-:W-:Y:S02]  /*10ea0*/  LOP3.LUT R13, R13, 0x7c, RZ, 0xc0, !PT ;  /* 0x0000007c0d0d7812 */ /* 0x000fe400078ec0ff */
[----:B-----5:R-:W-:-:S09]  /*10eb0*/  IADD3 R16, PT, PT, R14, -UR4, RZ ;  /* 0x800000040e107c10 */ /* 0x020fd2000fffe0ff */
[----:B------:R-:W-:Y:S05]  /*10ec0*/  @P0 BRA `(.L_x_1423) ;  /* 0x00000008003c0947 */ /* 0x000fea0003800000 */
[----:B------:R-:W-:Y:S01]  /*10ed0*/  ISETP.GT.AND P2, PT, R16, R13, PT ;  /* 0x0000000d1000720c */ /* 0x000fe20003f44270 */
[----:B------:R-:W-:Y:S01]  /*10ee0*/  BSSY.RECONVERGENT B2, `(.L_x_1424) ;  /* 0x0000026000027945 */ /* 0x000fe20003800200 */
[C---:B------:R-:W-:Y:S02]  /*10ef0*/  IADD3 R9, PT, PT, R13.reuse, 0x1, RZ ;  /* 0x000000010d097810 */ /* 0x040fe40007ffe0ff */
[C---:B01234-:R-:W-:Y:S02]  /*10f00*/  IADD3 R10, PT, PT, R13.reuse, 0x2, RZ ;  /* 0x000000020d0a7810 */ /* 0x05ffe40007ffe0ff */
        /* <DEDUP_REMOVED lines=35> */
.L_x_1425:
[----:B------:R-:W-:Y:S05]  /*11140*/  BSYNC.RECONVERGENT B2 ;  /* 0x0000000000027941 */ /* 0x000fea0003800200 */
.L_x_1424:
        /* <DEDUP_REMOVED lines=34> */
.L_x_1427:
[----:B------:R-:W-:Y:S05]  /*11370*/  BSYNC.RECONVERGENT B2 ;  /* 0x0000000000027941 */ /* 0x000fea0003800200 */
.L_x_1426:
        /* <DEDUP_REMOVED lines=34> */
.L_x_1429:
[----:B------:R-:W-:Y:S05]  /*115a0*/  BSYNC.RECONVERGENT B2 ;  /* 0x0000000000027941 */ /* 0x000fea0003800200 */
.L_x_1428:
        /* <DEDUP_REMOVED lines=8> */
[----:B-12---:R-:W-:-:S04]  /*11630*/  FMUL R10, R9, 0.79788458347320556641 ;  /* 0x3f4c422a090a7820 */ /* 0x006fc80000400000 */
        /* <DEDUP_REMOVED lines=11> */
[----:B------:R-:W-:Y:S02]  /*116f0*/  IMAD R18, R3, R14, UR4 ;  /* 0x0000000403127e24 */ /* 0x000fe4000f8e020e */
[----:B-1----:R-:W-:-:S05]  /*11700*/  FFMA R15, R11, -2, R20 ;  /* 0xc00000000b0f7823 */ /* 0x002fca0000000014 */
        /* <DEDUP_REMOVED lines=11> */
.L_x_1423:
[----:B------:R-:W-:Y:S05]  /*117c0*/  BSYNC.RECONVERGENT B1 ;  /* 0x0000000000017941 */ /* 0x000fea0003800200 */
.L_x_1422:
[----:B0-----:R-:W-:Y:S01]  /*117d0*/  LOP3.LUT R9, R12, 0x3, RZ, 0xfc, !PT ;  /* 0x000000030c097812 */ /* 0x001fe200078efcff */
[----:B------:R-:W-:Y:S03]  /*117e0*/  BSSY.RECONVERGENT B1, `(.L_x_1430) ;  /* 0x0000092000017945 */ /* 0x000fe60003800200 */
[----:B------:R-:W-:-:S13]  /*117f0*/  ISETP.GE.AND P0, PT, R9, UR10, PT ;  /* 0x0000000a09007c0c */ /* 0x000fda000bf06270 */
[----:B------:R-:W-:Y:S05]  /*11800*/  @P0 BRA `(.L_x_1431) ;  /* 0x00000008003c0947 */ /* 0x000fea0003800000 */
[----:B------:R-:W-:Y:S01]  /*11810*/  ISETP.GT.AND P2, PT, R16, R13, PT ;  /* 0x0000000d1000720c */ /* 0x000fe20003f44270 */
[----:B------:R-:W-:Y:S01]  /*11820*/  BSSY.RECONVERGENT B2, `(.L_x_1432) ;  /* 0x0000026000027945 */ /* 0x000fe20003800200 */
[C---:B------:R-:W-:Y:S02]  /*11830*/  IADD3 R9, PT, PT, R13.reuse, 0x1, RZ ;  /* 0x000000010d097810 */ /* 0x040fe40007ffe0ff */
[C---:B-1234-:R-:W-:Y:S02]  /*11840*/  IADD3 R10, PT, PT, R13.reuse, 0x2, RZ ;  /* 0x000000020d0a7810 */ /* 0x05efe40007ffe0ff */
        /* <DEDUP_REMOVED lines=35> */
.L_x_1433:
[----:B------:R-:W-:Y:S05]  /*11a80*/  BSYNC.RECONVERGENT B2 ;  /* 0x0000000000027941 */ /* 0x000fea0003800200 */
.L_x_1432:
        /* <DEDUP_REMOVED lines=34> */
.L_x_1435:
[----:B------:R-:W-:Y:S05]  /*11cb0*/  BSYNC.RECONVERGENT B2 ;  /* 0x0000000000027941 */ /* 0x000fea0003800200 */
.L_x_1434:
        /* <DEDUP_REMOVED lines=20> */
[----:B------:R-:W0:Y:S01]  /*11e00*/  MUFU.RCP R11, R11 ;  /* 0x0000000b000b7308 */ /* 0x000e220000001000 */
[----:B------:R-:W-:Y:S02]  /*11e10*/  IMAD R18, R4, R14, UR4 ;  /* 0x0000000404127e24 */ /* 0x000fe4000f8e020e */
[----:B0-----:R-:W-:-:S05]  /*11e20*/  FFMA R15, R11, -2, R20 ;  /* 0xc00000000b0f7823 */ /* 0x001fca0000000014 */
        /* <DEDUP_REMOVED lines=11> */
.L_x_1437:
[----:B------:R-:W-:Y:S05]  /*11ee0*/  BSYNC.RECONVERGENT B2 ;  /* 0x0000000000027941 */ /* 0x000fea0003800200 */
.L_x_1436:
        /* <DEDUP_REMOVED lines=33> */
.L_x_1431:
[----:B------:R-:W-:Y:S05]  /*12100*/  BSYNC.RECONVERGENT B1 ;  /* 0x0000000000017941 */ /* 0x000fea0003800200 */
.L_x_1430:
        /* <DEDUP_REMOVED lines=11> */
[----:B01234-:R-:W-:Y:S01]  /*121c0*/  FMUL R10, R113, 0.044714998453855514526 ;  /* 0x3d372713710a7820 */ /* 0x01ffe20000400000 */
        /* <DEDUP_REMOVED lines=28> */
.L_x_1441:
[----:B------:R-:W-:Y:S05]  /*12390*/  BSYNC.RECONVERGENT B2 ;  /* 0x0000000000027941 */ /* 0x000fea0003800200 */
.L_x_1440:
[----:B------:R-:W0:Y:S01]  /*123a0*/  LDCU.64 UR14, c[0x0][0x3a8] ;  /* 0x00007500ff0e77ac */ /* 0x000e220008000a00 */
[----:B------:R-:W-:Y:S01]  /*123b0*/  ISETP.GE.AND P2, PT, R23, UR13, PT ;  /* 0x0000000d17007c0c */ /* 0x000fe2000bf46270 */
[----:B------:R-:W-:Y:S01]  /*123c0*/  BSSY.RECONVERGENT B2, `(.L_x_1442) ;  /* 0x0000022000027945 */ /* 0x000fe20003800200 */
[----:B------:R-:W-:Y:S02]  /*123d0*/  IADD3 R9, P0, PT, R24, R13, RZ ;  /* 0x0000000d18097210 */ /* 0x000fe40007f1e0ff */
        /* <DEDUP_REMOVED lines=32> */
.L_x_1443:
[----:B------:R-:W-:Y:S05]  /*125e0*/  BSYNC.RECONVERGENT B2 ;  /* 0x0000000000027941 */ /* 0x000fea0003800200 */
.L_x_1442:
        /* <DEDUP_REMOVED lines=28> */
.L_x_1445:
[----:B------:R-:W-:Y:S05]  /*127b0*/  BSYNC.RECONVERGENT B2 ;  /* 0x0000000000027941 */ /* 0x000fea0003800200 */
.L_x_1444:
        /* <DEDUP_REMOVED lines=13> */
[----:B------:R-:W2:Y:S03]  /*12890*/  MUFU.EX2 R9, R9 ;  /* 0x0000000900097308 */ /* 0x000ea60000000800 */
[----:B------:R-:W-:Y:S01]  /*128a0*/  FFMA R19, R20, R19, 0.1331529766321182251 ;  /* 0x3e08594114137423 */ /* 0x000fe20000000013 */
[----:B--2---:R-:W-:-:S03]  /*128b0*/  FADD R17, R9, 1 ;  /* 0x3f80000009117421 */ /* 0x004fc60000000000 */
[----:B------:R-:W-:-:S04]  /*128c0*/  FFMA R9, R20, R19, -0.33332768082618713379 ;  /* 0xbeaaa9ed14097423 */ /* 0x000fc80000000013 */
[----:B------:R-:W-:Y:S01]  /*128d0*/  FFMA R20, R20, R9, RZ ;  /* 0x0000000914147223 */ /* 0x000fe200000000ff */
[----:B------:R-:W2:Y:S02]  /*128e0*/  MUFU.RCP R17, R17 ;  /* 0x0000001100117308 */ /* 0x000ea40000001000 */
[----:B--2---:R-:W-:-:S05]  /*128f0*/  FFMA R18, R17, -2, R18 ;  /* 0xc000000011127823 */ /* 0x004fca0000000012 */
[----:B------:R-:W-:-:S04]  /*12900*/  FSEL R18, R18, 1, !P0 ;  /* 0x3f80000012127808 */ /* 0x000fc80004000000 */
[--C-:B------:R-:W-:Y:S01]  /*12910*/  LOP3.LUT R18, R18, 0x80000000, R15.reuse, 0xb8, !PT ;  /* 0x8000000012127812 */ /* 0x100fe200078eb80f */
[----:B------:R-:W-:-:S04]  /*12920*/  @!P1 FFMA R18, R15, R20, R15 ;  /* 0x000000140f129223 */ /* 0x000fc8000000000f */
[----:B------:R-:W-:-:S04]  /*12930*/  FADD R9, R18, 1 ;  /* 0x3f80000012097421 */ /* 0x000fc80000000000 */
[----:B------:R-:W-:-:S04]  /*12940*/  FMUL R9, R102, R9 ;  /* 0x0000000966097220 */ /* 0x000fc80000400000 */
[----:B------:R-:W-:-:S05]  /*12950*/  FMUL R9, R9, R118 ;  /* 0x0000007609097220 */ /* 0x000fca0000400000 */
[----:B------:R2:W-:Y:S02]  /*12960*/  STG.E desc[UR18][R10.64+0xc], R9 ;  /* 0x00000c090a007986 */ /* 0x0005e4000c101912 */
.L_x_1439:
[----:B------:R-:W-:Y:S05]  /*12970*/  BSYNC.RECONVERGENT B1 ;  /* 0x0000000000017941 */ /* 0x000fea0003800200 */
.L_x_1438:
[----:B--2---:R-:W-:Y:S01]  /*12980*/  IADD3 R9, PT, PT, R12, 0x5, RZ ;  /* 0x000000050c097810 */ /* 0x004fe20007ffe0ff */
[----:B------:R-:W-:Y:S03]  /*12990*/  BSSY.RECONVERGENT B1, `(.L_x_1446) ;  /* 0x0000082000017945 */ /* 0x000fe60003800200 */
[----:B------:R-:W-:-:S13]  /*129a0*/  ISETP.GE.AND P0, PT, R9, UR10, PT ;  /* 0x0000000a09007c0c */ /* 0x000fda000bf06270 */
[----:B------:R-:W-:Y:S05]  /*129b0*/  @P0 BRA `(.L_x_1447) ;  /* 0x0000000400fc0947 */ /* 0x000fea0003800000 */
[----:B------:R-:W-:Y:S01]  /*129c0*/  ISETP.GT.AND P0, PT, R16, R13, PT ;  /* 0x0000000d1000720c */ /* 0x000fe20003f04270 */
[----:B------:R-:W-:Y:S01]  /*129d0*/  BSSY.RECONVERGENT B2, `(.L_x_1448) ;  /* 0x0000020000027945 */ /* 0x000fe20003800200 */
[----:B------:R-:W-:-:S11]  /*129e0*/  IMAD R24, R6, R14, UR4 ;  /* 0x0000000406187e24 */ /* 0x000fd6000f8e020e */
[----:B------:R-:W-:Y:S05]  /*129f0*/  @!P0 BRA `(.L_x_1449) ;  /* 0x0000000000748947 */ /* 0x000fea0003800000 */
[----:B01-34-:R-:W-:Y:S01]  /*12a00*/  FMUL R10, R75, 0.044714998453855514526 ;  /* 0x3d3727134b0a7820 */ /* 0x01bfe20000400000 */
        /* <DEDUP_REMOVED lines=28> */
.L_x_1449:
[----:B------:R-:W-:Y:S05]  /*12bd0*/  BSYNC.RECONVERGENT B2 ;  /* 0x0000000000027941 */ /* 0x000fea0003800200 */
.L_x_1448:
        /* <DEDUP_REMOVED lines=36> */
.L_x_1451:
[----:B------:R-:W-:Y:S05]  /*12e20*/  BSYNC.RECONVERGENT B2 ;  /* 0x0000000000027941 */ /* 0x000fea0003800200 */
.L_x_1450:
[----:B------:R-:W-:Y:S04]  /*12e30*/  BSSY.RECONVERGENT B2, `(.L_x_1452) ;  /* 0x000001c000027945 */ /* 0x000fe80003800200 */
        /* <DEDUP_REMOVED lines=27> */
.L_x_1453:
[----:B------:R-:W-:Y:S05]  /*12ff0*/  BSYNC.RECONVERGENT B2 ;  /* 0x0000000000027941 */ /* 0x000fea0003800200 */
.L_x_1452:
        /* <DEDUP_REMOVED lines=27> */
.L_x_1447:
[----:B------:R-:W-:Y:S05]  /*131b0*/  BSYNC.RECONVERGENT B1 ;  /* 0x0000000000017941 */ /* 0x000fea0003800200 */
.L_x_1446:
[----:B0-----:R-:W-:Y:S01]  /*131c0*/  IADD3 R9, PT, PT, R12, 0x6, RZ ;  /* 0x000000060c097810 */ /* 0x001fe20007ffe0ff */
        /* <DEDUP_REMOVED lines=36> */
.L_x_1457:
[----:B------:R-:W-:Y:S05]  /*13410*/  BSYNC.RECONVERGENT B2 ;  /* 0x0000000000027941 */ /* 0x000fea0003800200 */
.L_x_1456:
        /* <DEDUP_REMOVED lines=36> */
.L_x_1459:
[----:B------:R-:W-:Y:S05]  /*13660*/  BSYNC.RECONVERGENT B2 ;  /* 0x0000000000027941 */ /* 0x000fea0003800200 */
.L_x_1458:
        /* <DEDUP_REMOVED lines=28> */
.L_x_1461:
[----:B------:R-:W-:Y:S05]  /*13830*/  BSYNC.RECONVERGENT B2 ;  /* 0x0000000000027941 */ /* 0x000fea0003800200 */
.L_x_1460:
        /* <DEDUP_REMOVED lines=27> */
.L_x_1455:
[----:B------:R-:W-:Y:S05]  /*139f0*/  BSYNC.RECONVERGENT B1 ;  /* 0x0000000000017941 */ /* 0x000fea0003800200 */
.L_x_1454:
[----:B------:R-:W-:-:S04]  /*13a00*/  IADD3 R12, PT, PT, R12, 0x7, RZ ;  /* 0x000000070c0c7810 */ /* 0x000fc80007ffe0ff */
[----:B------:R-:W-:-:S13]  /*13a10*/  ISETP.GE.AND P0, PT, R12, UR10, PT ;  /* 0x0000000a0c007c0c */ /* 0x000fda000bf06270 */
        /* <DEDUP_REMOVED lines=34> */
.L_x_1463:
[----:B------:R-:W-:Y:S05]  /*13c40*/  BSYNC.RECONVERGENT B1 ;  /* 0x0000000000017941 */ /* 0x000fea0003800200 */
.L_x_1462:
        /* <DEDUP_REMOVED lines=36> */
.L_x_1465:
[----:B------:R-:W-:Y:S05]  /*13e90*/  BSYNC.RECONVERGENT B1 ;  /* 0x0000000000017941 */ /* 0x000fea0003800200 */
.L_x_1464:
        /* <DEDUP_REMOVED lines=28> */
.L_x_1467:
[----:B------:R-:W-:Y:S05]  /*14060*/  BSYNC.RECONVERGENT B1 ;  /* 0x0000000000017941 */ /* 0x000fea0003800200 */
.L_x_1466:
        /* <DEDUP_REMOVED lines=27> */
.L_x_1365:
[----:B------:R-:W-:Y:S05]  /*14220*/  BSYNC.RECONVERGENT B0 ;  /* 0x0000000000007941 */ /* 0x000fea0003800200 */
.L_x_1250:
[----:B------:R-:W5:Y:S01]  /*14230*/  LDCU UR5, c[0x0][0x3b4] ;  /* 0x00007680ff0577ac */ /* 0x000f620008000800 */
[----:B------:R-:W-:-:S04]  /*14240*/  UIADD3 UR4, UPT, UPT, UR4, 0x80, URZ ;  /* 0x0000008004047890 */ /* 0x000fc8000fffe0ff */
[----:B-----5:R-:W-:Y:S01]  /*14250*/  UISETP.GE.AND UP0, UPT, UR4, UR5, UPT ;  /* 0x000000050400728c */ /* 0x020fe2000bf06270 */
[----:B------:R-:W-:Y:S08]  /*14260*/  BAR.SYNC.DEFER_BLOCKING 0x0 ;  /* 0x0000000000007b1d */ /* 0x000ff00000010000 */
[----:B------:R-:W-:Y:S05]  /*14270*/  BRA.U !UP0, `(.L_x_1468) ;  /* 0xfffffec108707547 */ /* 0x000fea000b83ffff */
[----:B------:R-:W-:Y:S05]  /*14280*/  EXIT ;  /* 0x000000000000794d */ /* 0x000fea0003800000 */
        .weak           $__internal_3_$__cuda_sm3x_div_rn_noftz_f32_slowpath
        .type           $__internal_3_$__cuda_sm3x_div_rn_noftz_f32_slowpath,@function
        .size           $__internal_3_$__cuda_sm3x_div_rn_noftz_f32_slowpath,(.L_x_3854 - $__internal_3_$__cuda_sm3x_div_rn_noftz_f32_slowpath)
$__internal_3_$__cuda_sm3x_div_rn_noftz_f32_slowpath:
        /* <DEDUP_REMOVED lines=34> */
.L_x_1470:
[----:B------:R-:W-:Y:S01]  /*144b0*/  LEA R18, R34, 0xc0800000, 0x17 ;  /* 0xc080000022127811 */ /* 0x000fe200078eb8ff */
[----:B------:R-:W-:Y:S01]  /*144c0*/  BSSY.RECONVERGENT B2, `(.L_x_1475) ;  /* 0x0000036000027945 */ /* 0x000fe20003800200 */
[----:B------:R-:W-:Y:S02]  /*144d0*/  IADD3 R21, PT, PT, R21, -0x7f, RZ ;  /* 0xffffff8115157810 */ /* 0x000fe40007ffe0ff */
[----:B------:R-:W-:-:S03]  /*144e0*/  IADD3 R18, PT, PT, -R18, R9, RZ ;  /* 0x0000000912127210 */ /* 0x000fc60007ffe1ff */
[C---:B------:R-:W-:Y:S01]  /*144f0*/  IMAD R9, R21.reuse, -0x800000, R110 ;  /* 0xff80000015097824 */ /* 0x040fe200078e026e */
[----:B------:R0:W1:Y:S01]  /*14500*/  MUFU.RCP R22, R18 ;  /* 0x0000001200167308 */ /* 0x0000620000001000 */
[----:B------:R-:W-:Y:S01]  /*14510*/  FADD.FTZ R32, -R18, -RZ ;  /* 0x800000ff12207221 */ /* 0x000fe20000010100 */
[----:B0-----:R-:W-:-:S04]  /*14520*/  IADD3 R18, PT, PT, R21, 0x7f, -R34 ;  /* 0x0000007f15127810 */ /* 0x001fc80007ffe822 */
[----:B------:R-:W-:Y:S01]  /*14530*/  IADD3 R18, PT, PT, R18, R11, RZ ;  /* 0x0000000b12127210 */ /* 0x000fe20007ffe0ff */
[----:B-1----:R-:W-:-:S04]  /*14540*/  FFMA R23, R22, R32, 1 ;  /* 0x3f80000016177423 */ /* 0x002fc80000000020 */
        /* <DEDUP_REMOVED lines=25> */
[----:B------:R-:W-:Y:S02]  /*146e0*/  ISETP.NE.AND P1, PT, R21, RZ, PT ;  /* 0x000000ff1500720c */ /* 0x000fe40003f25270 */
        /* <DEDUP_REMOVED lines=15> */
.L_x_1477:
[----:B------:R-:W-:-:S04]  /*147e0*/  LOP3.LUT R22, R22, 0x80000000, RZ, 0xc0, !PT ;  /* 0x8000000016167812 */ /* 0x000fc800078ec0ff */
[----:B------:R-:W-:Y:S01]  /*147f0*/  LOP3.LUT R22, R22, 0x7f800000, RZ, 0xfc, !PT ;  /* 0x7f80000016167812 */ /* 0x000fe200078efcff */
[----:B------:R-:W-:Y:S06]  /*14800*/  BRA `(.L_x_1478) ;  /* 0x0000000000047947 */ /* 0x000fec0003800000 */
.L_x_1476:
[----:B------:R-:W-:-:S07]  /*14810*/  LEA R22, R18, R22, 0x17 ;  /* 0x0000001612167211 */ /* 0x000fce00078eb8ff */
.L_x_1478:
[----:B------:R-:W-:Y:S05]  /*14820*/  BSYNC.RECONVERGENT B2 ;  /* 0x0000000000027941 */ /* 0x000fea0003800200 */
.L_x_1475:
[----:B------:R-:W-:Y:S05]  /*14830*/  BRA `(.L_x_1479) ;  /* 0x0000000000207947 */ /* 0x000fea0003800000 */
.L_x_1474:
[----:B------:R-:W-:-:S04]  /*14840*/  LOP3.LUT R9, R9, 0x80000000, R110, 0x48, !PT ;  /* 0x8000000009097812 */ /* 0x000fc800078e486e */
[----:B------:R-:W-:Y:S01]  /*14850*/  LOP3.LUT R22, R9, 0x7f800000, RZ, 0xfc, !PT ;  /* 0x7f80000009167812 */ /* 0x000fe200078efcff */
[----:B------:R-:W-:Y:S06]  /*14860*/  BRA `(.L_x_1479) ;  /* 0x0000000000147947 */ /* 0x000fec0003800000 */
.L_x_1473:
[----:B------:R-:W-:Y:S01]  /*14870*/  LOP3.LUT R22, R9, 0x80000000, R110, 0x48, !PT ;  /* 0x8000000009167812 */ /* 0x000fe200078e486e */
[----:B------:R-:W-:Y:S06]  /*14880*/  BRA `(.L_x_1479) ;  /* 0x00000000000c7947 */ /* 0x000fec0003800000 */
.L_x_1472:
[----:B------:R-:W0:Y:S01]  /*14890*/  MUFU.RSQ R22, -QNAN ;  /* 0xffc0000000167908 */ /* 0x000e220000001400 */
[----:B------:R-:W-:Y:S05]  /*148a0*/  BRA `(.L_x_1479) ;  /* 0x0000000000047947 */ /* 0x000fea0003800000 */
.L_x_1471:
[----:B------:R-:W-:-:S07]  /*148b0*/  FADD.FTZ R22, R110, R9 ;  /* 0x000000096e167221 */ /* 0x000fce0000010000 */
.L_x_1479:
[----:B------:R-:W-:Y:S05]  /*148c0*/  BSYNC.RECONVERGENT B1 ;  /* 0x0000000000017941 */ /* 0x000fea0003800200 */
.L_x_1469:
[----:B------:R-:W-:Y:S01]  /*148d0*/  HFMA2 R11, -RZ, RZ, 0, 0 ;  /* 0x00000000ff0b7431 */ /* 0x000fe200000001ff */
[----:B0-----:R-:W-:-:S03]  /*148e0*/  MOV R9, R22 ;  /* 0x0000001600097202 */ /* 0x001fc60000000f00 */
[----:B------:R-:W-:Y:S05]  /*148f0*/  RET.REL.NODEC R10 `(_Z28moe_gate_up_optimized_kernelI13__nv_bfloat16Lb1EEvPKT_S3_S3_PKiS5_Pfiii) ;  /* 0xfffffeb40ac07950 */ /* 0x000fea0003c3ffff */
.L_x_1480:
        /* <DEDUP_REMOVED lines=16> */
.L_x_3854:


//--------------------- .text._Z27moe_output_optimized_kernelI6__halfLb0EEvPKfPKT_PKiS7_S2_PS3_ii --------------------------
	.section	.text._Z27moe_output_optimized_kernelI6__halfLb0EEvPKfPKT_PKiS7_S2_PS3_ii,"ax",@progbits
	.align	128
        .global         _Z27moe_output_optimized_kernelI6__halfLb0EEvPKfPKT_PKiS7_S2_PS3_ii
        .type           _Z27moe_output_optimized_kernelI6__halfLb0EEvPKfPKT_PKiS7_S2_PS3_ii,@function
        .size           _Z27moe_output_optimized_kernelI6__halfLb0EEvPKfPKT_PKiS7_S2_PS3_ii,(.L_x_3888 - _Z27moe_output_optimized_kernelI6__halfLb0EEvPKfPKT_PKiS7_S2_PS3_ii)
        .other          _Z27moe_output_optimized_kernelI6__halfLb0EEvPKfPKT_PKiS7_S2_PS3_ii,@"STO_CUDA_ENTRY STV_DEFAULT"
_Z27moe_output_optimized_kernelI6__halfLb0EEvPKfPKT_PKiS7_S2_PS3_ii:
.text._Z27moe_output_optimized_kernelI6__halfLb0EEvPKfPKT_PKiS7_S2_PS3_ii:
        /* <DEDUP_REMOVED lines=64> */
.L_x_1592:
        /* <DEDUP_REMOVED lines=29> */
.L_x_1495:
        /* <DEDUP_REMOVED lines=13> */
.L_x_1488:
        /* <DEDUP_REMOVED lines=26> */
.L_x_1485:
        /* <DEDUP_REMOVED lines=11> */
.L_x_1487:
        /* <DEDUP_REMOVED lines=15> */
.L_x_1486:
[----:B------:R-:W-:Y:S05]  /*09e0*/  BSYNC.RECONVERGENT B1 ;  /* 0x0000000000017941 */ /* 0x000fea0003800200 */
.L_x_1484:
[----:B------:R-:W-:Y:S05]  /*09f0*/  @!P4 BRA `(.L_x_1488) ;  /* 0xfffffffc0028c947 */ /* 0x000fea000383ffff */
.L_x_1483:
[----:B------:R-:W-:Y:S05]  /*0a00*/  BSYNC.RECONVERGENT B0 ;  /* 0x0000000000007941 */ /* 0x000fea0003800200 */
.L_x_1482:
[----:B------:R-:W-:Y:S01]  /*0a10*/  BSSY.RECONVERGENT B0, `(.L_x_1489) ;  /* 0x000003a000007945 */ /* 0x000fe20003800200 */
[----:B0-----:R-:W-:Y:S02]  /*0a20*/  IADD3 R4, PT, PT, R9, UR5, RZ ;  /* 0x0000000509047c10 */ /* 0x001fe4000fffe0ff */
[----:B------:R-:W-:-:S07]  /*0a30*/  MOV R5, R0 ;  /* 0x0000000000057202 */ /* 0x000fce0000000f00 */
.L_x_1494:
        /* <DEDUP_REMOVED lines=18> */
[----:B------:R-:W-:Y:S01]  /*0b60*/  LEA R13, R13, R6, 0x2 ;  /* 0x000000060d0d7211 */ /* 0x000fe200078e10ff */
[--C-:B--2---:R-:W-:Y:S02]  /*0b70*/  HADD2.F32 R6, -RZ, R2.reuse.H0_H0 ;  /* 0x20000002ff067230 */ /* 0x104fe40000004100 */
[----:B------:R-:W-:Y:S02]  /*0b80*/  HADD2.F32 R7, -RZ, R2.H1_H1 ;  /* 0x30000002ff077230 */ /* 0x000fe40000004100 */
[--C-:B------:R-:W-:Y:S01]  /*0b90*/  HADD2.F32 R11, -RZ, R3.reuse.H0_H0 ;  /* 0x20000003ff0b7230 */ /* 0x100fe20000004100 */
[----:B------:R0:W-:Y:S01]  /*0ba0*/  STS [R13], R6 ;  /* 0x000000060d007388 */ /* 0x0001e20000000800 */
[----:B------:R-:W-:-:S03]  /*0bb0*/  HADD2.F32 R12, -RZ, R3.H1_H1 ;  /* 0x30000003ff0c7230 */ /* 0x000fc60000004100 */
[----:B------:R0:W-:Y:S04]  /*0bc0*/  STS [R13+0x204], R7 ;  /* 0x000204070d007388 */ /* 0x0001e80000000800 */
[----:B------:R0:W-:Y:S04]  /*0bd0*/  STS [R13+0x408], R11 ;  /* 0x0004080b0d007388 */ /* 0x0001e80000000800 */
[----:B------:R0:W-:Y:S01]  /*0be0*/  STS [R13+0x60c], R12 ;  /* 0x00060c0c0d007388 */ /* 0x0001e20000000800 */
[----:B------:R-:W-:Y:S05]  /*0bf0*/  BRA `(.L_x_1492) ;  /* 0x0000000000647947 */ /* 0x000fea0003800000 */
.L_x_1491:
        /* <DEDUP_REMOVED lines=9> */
.L_x_1493:
        /* <DEDUP_REMOVED lines=10> */
[----:B------:R-:W-:Y:S01]  /*0d30*/  ISETP.LT.U32.AND P5, PT, R15, 0x3, PT ;  /* 0x000000030f00780c */ /* 0x000fe20003fa1070 */
[----:B--2---:R-:W-:-:S05]  /*0d40*/  @!P0 HADD2.F32 R7, -RZ, R2.H0_H0 ;  /* 0x20000002ff078230 */ /* 0x004fca0000004100 */
[----:B------:R1:W-:Y:S04]  /*0d50*/  @!P0 STS [R12], R7 ;  /* 0x000000070c008388 */ /* 0x0003e80000000800 */
[----:B------:R1:W-:Y:S01]  /*0d60*/  @P0 STS [R12], RZ ;  /* 0x000000ff0c000388 */ /* 0x0003e20000000800 */
[----:B------:R-:W-:-:S13]  /*0d70*/  ISETP.GE.U32.AND P0, PT, R6, R10, PT ;  /* 0x0000000a0600720c */ /* 0x000fda0003f06070 */
[----:B-1----:R-:W-:Y:S05]  /*0d80*/  @!P0 BRA P5, `(.L_x_1493) ;  /* 0xfffffffc00c08947 */ /* 0x002fea000283ffff */
.L_x_1492:
[----:B------:R-:W-:Y:S05]  /*0d90*/  BSYNC.RECONVERGENT B1 ;  /* 0x0000000000017941 */ /* 0x000fea0003800200 */
.L_x_1490:
[----:B------:R-:W-:Y:S05]  /*0da0*/  @!P4 BRA `(.L_x_1494) ;  /* 0xfffffffc0024c947 */ /* 0x000fea000383ffff */
[----:B------:R-:W-:Y:S05]  /*0db0*/  BSYNC.RECONVERGENT B0 ;  /* 0x0000000000007941 */ /* 0x000fea0003800200 */
.L_x_1489:
        /* <DEDUP_REMOVED lines=1162> */
.L_x_1481:
        /* <DEDUP_REMOVED lines=41> */
[----:B------:R-:W-:-:S04]  /*58f0*/  F2FP.F16.F32.PACK_AB R53, RZ, R53 ;  /* 0x00000035ff35723e */ /* 0x000fc800000000ff */
[----:B------:R-:W-:-:S07]  /*5900*/  SEL R14, R4, 0x7610, P6 ;  /* 0x00007610040e7807 */ /* 0x000fce0003000000 */
.L_x_1500:
[----:B-----5:R-:W-:-:S05]  /*5910*/  HADD2 R4, R5, R53.H0_H0 ;  /* 0x2000003505047230 */ /* 0x020fca0000000000 */
[----:B------:R-:W-:-:S06]  /*5920*/  PRMT R4, R5, R14, R4 ;  /* 0x0000000e05047216 */ /* 0x000fcc0000000004 */
[----:B------:R-:W2:Y:S02]  /*5930*/  ATOM.E.CAS.STRONG.GPU PT, R4, [R2], R5, R4 ;  /* 0x000000050204738b */ /* 0x000ea400001ee104 */
[----:B--2---:R-:W-:Y:S02]  /*5940*/  ISETP.NE.U32.AND P6, PT, R4, R5, PT ;  /* 0x000000050400720c */ /* 0x004fe40003fc5070 */
[----:B------:R-:W-:-:S11]  /*5950*/  MOV R5, R4 ;  /* 0x0000000400057202 */ /* 0x000fd60000000f00 */
[----:B------:R-:W-:Y:S05]  /*5960*/  @P6 BRA `(.L_x_1500) ;  /* 0xfffffffc00e86947 */ /* 0x000fea000383ffff */
.L_x_1499:
[----:B------:R-:W-:Y:S05]  /*5970*/  BSYNC.RECONVERGENT B1 ;  /* 0x0000000000017941 */ /* 0x000fea0003800200 */
.L_x_1498:
        /* <DEDUP_REMOVED lines=8> */
[----:B------:R-:W-:Y:S01]  /*5a00*/  F2FP.F16.F32.PACK_AB R52, RZ, R52 ;  /* 0x00000034ff34723e */ /* 0x000fe200000000ff */
[----:B------:R1:W5:Y:S01]  /*5a10*/  LD.E R15, desc[UR14][R4.64] ;  /* 0x0000000e040f7980 */ /* 0x000362000c101900 */
[----:B------:R-:W-:-:S04]  /*5a20*/  ISETP.EQ.U32.AND P0, PT, R14, RZ, PT ;  /* 0x000000ff0e00720c */ /* 0x000fc80003f02070 */
[----:B------:R-:W-:-:S09]  /*5a30*/  SEL R21, R21, 0x7610, P0 ;  /* 0x0000761015157807 */ /* 0x000fd20000000000 */
.L_x_1503:
[----:B-----5:R-:W-:-:S05]  /*5a40*/  HADD2 R14, R15, R52.H0_H0 ;  /* 0x200000340f0e7230 */ /* 0x020fca0000000000 */
[----:B------:R-:W-:-:S06]  /*5a50*/  PRMT R14, R15, R21, R14 ;  /* 0x000000150f0e7216 */ /* 0x000fcc000000000e */
[----:B------:R-:W2:Y:S02]  /*5a60*/  ATOM.E.CAS.STRONG.GPU PT, R14, [R4], R15, R14 ;  /* 0x0000000f040e738b */ /* 0x000ea400001ee10e */
[----:B--2---:R-:W-:Y:S02]  /*5a70*/  ISETP.NE.U32.AND P0, PT, R14, R15, PT ;  /* 0x0000000f0e00720c */ /* 0x004fe40003f05070 */
[----:B------:R-:W-:-:S11]  /*5a80*/  MOV R15, R14 ;  /* 0x0000000e000f7202 */ /* 0x000fd60000000f00 */
[----:B------:R-:W-:Y:S05]  /*5a90*/  @P0 BRA `(.L_x_1503) ;  /* 0xfffffffc00e80947 */ /* 0x000fea000383ffff */
.L_x_1502:
[----:B------:R-:W-:Y:S05]  /*5aa0*/  BSYNC.RECONVERGENT B1 ;  /* 0x0000000000017941 */ /* 0x000fea0003800200 */
.L_x_1501:
        /* <DEDUP_REMOVED lines=8> */
[----:B------:R-:W-:Y:S01]  /*5b30*/  F2FP.F16.F32.PACK_AB R57, RZ, R57 ;  /* 0x00000039ff39723e */ /* 0x000fe200000000ff */
[----:B------:R1:W5:Y:S01]  /*5b40*/  LD.E R15, desc[UR14][R4.64] ;  /* 0x0000000e040f7980 */ /* 0x000362000c101900 */
[----:B------:R-:W-:-:S04]  /*5b50*/  ISETP.EQ.U32.AND P0, PT, R14, RZ, PT ;  /* 0x000000ff0e00720c */ /* 0x000fc80003f02070 */
[----:B------:R-:W-:-:S09]  /*5b60*/  SEL R21, R21, 0x7610, P0 ;  /* 0x0000761015157807 */ /* 0x000fd20000000000 */
.L_x_1506:
[----:B-----5:R-:W-:-:S05]  /*5b70*/  HADD2 R14, R15, R57.H0_H0 ;  /* 0x200000390f0e7230 */ /* 0x020fca0000000000 */
[----:B------:R-:W-:-:S06]  /*5b80*/  PRMT R14, R15, R21, R14 ;  /* 0x000000150f0e7216 */ /* 0x000fcc000000000e */
[----:B------:R-:W2:Y:S02]  /*5b90*/  ATOM.E.CAS.STRONG.GPU PT, R14, [R4], R15, R14 ;  /* 0x0000000f040e738b */ /* 0x000ea400001ee10e */
[----:B--2---:R-:W-:Y:S02]  /*5ba0*/  ISETP.NE.U32.AND P0, PT, R14, R15, PT ;  /* 0x0000000f0e00720c */ /* 0x004fe40003f05070 */
[----:B------:R-:W-:-:S11]  /*5bb0*/  MOV R15, R14 ;  /* 0x0000000e000f7202 */ /* 0x000fd60000000f00 */
[----:B------:R-:W-:Y:S05]  /*5bc0*/  @P0 BRA `(.L_x_1506) ;  /* 0xfffffffc00e80947 */ /* 0x000fea000383ffff */
.L_x_1505:
[----:B------:R-:W-:Y:S05]  /*5bd0*/  BSYNC.RECONVERGENT B1 ;  /* 0x0000000000017941 */ /* 0x000fea0003800200 */
.L_x_1504:
[----:B------:R-:W-:Y:S05]  /*5be0*/  @P5 BRA `(.L_x_1497) ;  /* 0x0000000000405947 */ /* 0x000fea0003800000 */
[----:B------:R-:W-:Y:S01]  /*5bf0*/  IADD3 R13, P0, PT, R13, 0x6, RZ ;  /* 0x000000060d0d7810 */ /* 0x000fe20007f1e0ff */
[----:B------:R-:W-:Y:S01]  /*5c00*/  FMUL R12, R12, R74 ;  /* 0x0000004a0c0c7220 */ /* 0x000fe20000400000 */
[----:B------:R-:W-:Y:S02]  /*5c10*/  MOV R14, 0x3254 ;  /* 0x00003254000e7802 */ /* 0x000fe40000000f00 */
[----:B0-----:R-:W-:Y:S02]  /*5c20*/  IADD3.X R3, PT, PT, RZ, R3, RZ, P0, !PT ;  /* 0x00000003ff037210 */ /* 0x001fe400007fe4ff */
[C---:B------:R-:W-:Y:S02]  /*5c30*/  LOP3.LUT R2, R13.reuse, 0xfffffffd, RZ, 0xc0, !PT ;  /* 0xfffffffd0d027812 */ /* 0x040fe400078ec0ff */
[----:B-1----:R-:W-:Y:S02]  /*5c40*/  LOP3.LUT R4, R13, 0x2, RZ, 0xc0, !PT ;  /* 0x000000020d047812 */ /* 0x002fe400078ec0ff */
[----:B------:R-:W-:Y:S01]  /*5c50*/  F2FP.F16.F32.PACK_AB R12, RZ, R12 ;  /* 0x0000000cff0c723e */ /* 0x000fe200000000ff */
[----:B------:R0:W5:Y:S01]  /*5c60*/  LD.E R5, desc[UR14][R2.64] ;  /* 0x0000000e02057980 */ /* 0x000162000c101900 */
[----:B------:R-:W-:-:S04]  /*5c70*/  ISETP.EQ.U32.AND P0, PT, R4, RZ, PT ;  /* 0x000000ff0400720c */ /* 0x000fc80003f02070 */
[----:B------:R-:W-:-:S09]  /*5c80*/  SEL R14, R14, 0x7610, P0 ;  /* 0x000076100e0e7807 */ /* 0x000fd20000000000 */
.L_x_1507:
[----:B-----5:R-:W-:-:S05]  /*5c90*/  HADD2 R4, R5, R12.H0_H0 ;  /* 0x2000000c05047230 */ /* 0x020fca0000000000 */
[----:B------:R-:W-:-:S06]  /*5ca0*/  PRMT R4, R5, R14, R4 ;  /* 0x0000000e05047216 */ /* 0x000fcc0000000004 */
[----:B------:R-:W2:Y:S02]  /*5cb0*/  ATOM.E.CAS.STRONG.GPU PT, R4, [R2], R5, R4 ;  /* 0x000000050204738b */ /* 0x000ea400001ee104 */
[----:B--2---:R-:W-:Y:S02]  /*5cc0*/  ISETP.NE.U32.AND P0, PT, R4, R5, PT ;  /* 0x000000050400720c */ /* 0x004fe40003f05070 */
[----:B------:R-:W-:-:S11]  /*5cd0*/  MOV R5, R4 ;  /* 0x0000000400057202 */ /* 0x000fd60000000f00 */
[----:B------:R-:W-:Y:S05]  /*5ce0*/  @P0 BRA `(.L_x_1507) ;  /* 0xfffffffc00e80947 */ /* 0x000fea000383ffff */
.L_x_1497:
[----:B------:R-:W-:Y:S05]  /*5cf0*/  BSYNC.RECONVERGENT B0 ;  /* 0x0000000000007941 */ /* 0x000fea0003800200 */
.L_x_1496:
        /* <DEDUP_REMOVED lines=26> */
[----:B------:R-:W-:Y:S02]  /*5ea0*/  F2FP.F16.F32.PACK_AB R54, RZ, R54 ;  /* 0x00000036ff36723e */ /* 0x000fe400000000ff */
[----:B------:R-:W-:-:S09]  /*5eb0*/  SEL R12, R12, 0x7610, P6 ;  /* 0x000076100c0c7807 */ /* 0x000fd20003000000 */
.L_x_1512:
[----:B-----5:R-:W-:-:S05]  /*5ec0*/  HADD2 R4, R5, R54.H0_H0 ;  /* 0x2000003605047230 */ /* 0x020fca0000000000 */
[----:B------:R-:W-:-:S06]  /*5ed0*/  PRMT R4, R5, R12, R4 ;  /* 0x0000000c05047216 */ /* 0x000fcc0000000004 */
[----:B------:R-:W2:Y:S02]  /*5ee0*/  ATOM.E.CAS.STRONG.GPU PT, R4, [R2], R5, R4 ;  /* 0x000000050204738b */ /* 0x000ea400001ee104 */
[----:B--2---:R-:W-:Y:S02]  /*5ef0*/  ISETP.NE.U32.AND P6, PT, R4, R5, PT ;  /* 0x000000050400720c */ /* 0x004fe40003fc5070 */
[----:B------:R-:W-:-:S11]  /*5f00*/  MOV R5, R4 ;  /* 0x0000000400057202 */ /* 0x000fd60000000f00 */
[----:B------:R-:W-:Y:S05]  /*5f10*/  @P6 BRA `(.L_x_1512) ;  /* 0xfffffffc00e86947 */ /* 0x000fea000383ffff */
.L_x_1511:
[----:B------:R-:W-:Y:S05]  /*5f20*/  BSYNC.RECONVERGENT B1 ;  /* 0x0000000000017941 */ /* 0x000fea0003800200 */
.L_x_1510:
        /* <DEDUP_REMOVED lines=8> */
[----:B------:R-:W-:Y:S01]  /*5fb0*/  F2FP.F16.F32.PACK_AB R72, RZ, R72 ;  /* 0x00000048ff48723e */ /* 0x000fe200000000ff */
[----:B------:R1:W5:Y:S01]  /*5fc0*/  LD.E R17, desc[UR14][R4.64] ;  /* 0x0000000e04117980 */ /* 0x000362000c101900 */
[----:B------:R-:W-:-:S04]  /*5fd0*/  ISETP.EQ.U32.AND P0, PT, R12, RZ, PT ;  /* 0x000000ff0c00720c */ /* 0x000fc80003f02070 */
[----:B------:R-:W-:-:S09]  /*5fe0*/  SEL R14, R14, 0x7610, P0 ;  /* 0x000076100e0e7807 */ /* 0x000fd20000000000 */
.L_x_1515:
[----:B-----5:R-:W-:-:S05]  /*5ff0*/  HADD2 R12, R17, R72.H0_H0 ;  /* 0x20000048110c7230 */ /* 0x020fca0000000000 */
[----:B------:R-:W-:-:S06]  /*6000*/  PRMT R12, R17, R14, R12 ;  /* 0x0000000e110c7216 */ /* 0x000fcc000000000c */
[----:B------:R-:W2:Y:S02]  /*6010*/  ATOM.E.CAS.STRONG.GPU PT, R12, [R4], R17, R12 ;  /* 0x00000011040c738b */ /* 0x000ea400001ee10c */
[----:B--2---:R-:W-:Y:S02]  /*6020*/  ISETP.NE.U32.AND P0, PT, R12, R17, PT ;  /* 0x000000110c00720c */ /* 0x004fe40003f05070 */
[----:B------:R-:W-:-:S11]  /*6030*/  MOV R17, R12 ;  /* 0x0000000c00117202 */ /* 0x000fd60000000f00 */
[----:B------:R-:W-:Y:S05]  /*6040*/  @P0 BRA `(.L_x_1515) ;  /* 0xfffffffc00e80947 */ /* 0x000fea000383ffff */
.L_x_1514:
[----:B------:R-:W-:Y:S05]  /*6050*/  BSYNC.RECONVERGENT B1 ;  /* 0x0000000000017941 */ /* 0x000fea0003800200 */
.L_x_1513:
        /* <DEDUP_REMOVED lines=12> */
.L_x_1518:
[----:B-----5:R-:W-:-:S05]  /*6120*/  HADD2 R12, R17, R59.H0_H0 ;  /* 0x2000003b110c7230 */ /* 0x020fca0000000000 */
[----:B------:R-:W-:-:S06]  /*6130*/  PRMT R12, R17, R14, R12 ;  /* 0x0000000e110c7216 */ /* 0x000fcc000000000c */
[----:B------:R-:W2:Y:S02]  /*6140*/  ATOM.E.CAS.STRONG.GPU PT, R12, [R4], R17, R12 ;  /* 0x00000011040c738b */ /* 0x000ea400001ee10c */
[----:B--2---:R-:W-:Y:S02]  /*6150*/  ISETP.NE.U32.AND P0, PT, R12, R17, PT ;  /* 0x000000110c00720c */ /* 0x004fe40003f05070 */
[----:B------:R-:W-:-:S11]  /*6160*/  MOV R17, R12 ;  /* 0x0000000c00117202 */ /* 0x000fd60000000f00 */
[----:B------:R-:W-:Y:S05]  /*6170*/  @P0 BRA `(.L_x_1518) ;  /* 0xfffffffc00e80947 */ /* 0x000fea000383ffff */
.L_x_1517:
[----:B------:R-:W-:Y:S05]  /*6180*/  BSYNC.RECONVERGENT B1 ;  /* 0x0000000000017941 */ /* 0x000fea0003800200 */
.L_x_1516:
        /* <DEDUP_REMOVED lines=11> */
.L_x_1519:
[----:B-----5:R-:W-:-:S05]  /*6240*/  HADD2 R4, R5, R13.H0_H0 ;  /* 0x2000000d05047230 */ /* 0x020fca0000000000 */
[----:B------:R-:W-:-:S06]  /*6250*/  PRMT R4, R5, R12, R4 ;  /* 0x0000000c05047216 */ /* 0x000fcc0000000004 */
[----:B------:R-:W2:Y:S02]  /*6260*/  ATOM.E.CAS.STRONG.GPU PT, R4, [R2], R5, R4 ;  /* 0x000000050204738b */ /* 0x000ea400001ee104 */
[----:B--2---:R-:W-:Y:S02]  /*6270*/  ISETP.NE.U32.AND P0, PT, R4, R5, PT ;  /* 0x000000050400720c */ /* 0x004fe40003f05070 */
[----:B------:R-:W-:-:S11]  /*6280*/  MOV R5, R4 ;  /* 0x0000000400057202 */ /* 0x000fd60000000f00 */
[----:B------:R-:W-:Y:S05]  /*6290*/  @P0 BRA `(.L_x_1519) ;  /* 0xfffffffc00e80947 */ /* 0x000fea000383ffff */
.L_x_1509:
[----:B------:R-:W-:Y:S05]  /*62a0*/  BSYNC.RECONVERGENT B0 ;  /* 0x0000000000007941 */ /* 0x000fea0003800200 */
.L_x_1508:
        /* <DEDUP_REMOVED lines=28> */
.L_x_1524:
[----:B-----5:R-:W-:-:S05]  /*6470*/  HADD2 R4, R5, R23.H0_H0 ;  /* 0x2000001705047230 */ /* 0x020fca0000000000 */
[----:B------:R-:W-:-:S06]  /*6480*/  PRMT R4, R5, R14, R4 ;  /* 0x0000000e05047216 */ /* 0x000fcc0000000004 */
[----:B------:R-:W2:Y:S02]  /*6490*/  ATOM.E.CAS.STRONG.GPU PT, R4, [R2], R5, R4 ;  /* 0x000000050204738b */ /* 0x000ea400001ee104 */
[----:B--2---:R-:W-:Y:S02]  /*64a0*/  ISETP.NE.U32.AND P6, PT, R4, R5, PT ;  /* 0x000000050400720c */ /* 0x004fe40003fc5070 */
[----:B------:R-:W-:-:S11]  /*64b0*/  MOV R5, R4 ;  /* 0x0000000400057202 */ /* 0x000fd60000000f00 */
[----:B------:R-:W-:Y:S05]  /*64c0*/  @P6 BRA `(.L_x_1524) ;  /* 0xfffffffc00e86947 */ /* 0x000fea000383ffff */
.L_x_1523:
[----:B------:R-:W-:Y:S05]  /*64d0*/  BSYNC.RECONVERGENT B1 ;  /* 0x0000000000017941 */ /* 0x000fea0003800200 */
.L_x_1522:
        /* <DEDUP_REMOVED lines=12> */
.L_x_1527:
[----:B-----5:R-:W-:-:S05]  /*65a0*/  HADD2 R14, R15, R20.H0_H0 ;  /* 0x200000140f0e7230 */ /* 0x020fca0000000000 */
[----:B------:R-:W-:-:S06]  /*65b0*/  PRMT R14, R15, R21, R14 ;  /* 0x000000150f0e7216 */ /* 0x000fcc000000000e */
[----:B------:R-:W2:Y:S02]  /*65c0*/  ATOM.E.CAS.STRONG.GPU PT, R14, [R4], R15, R14 ;  /* 0x0000000f040e738b */ /* 0x000ea400001ee10e */
[----:B--2---:R-:W-:Y:S02]  /*65d0*/  ISETP.NE.U32.AND P0, PT, R14, R15, PT ;  /* 0x0000000f0e00720c */ /* 0x004fe40003f05070 */
[----:B------:R-:W-:-:S11]  /*65e0*/  MOV R15, R14 ;  /* 0x0000000e000f7202 */ /* 0x000fd60000000f00 */
[----:B------:R-:W-:Y:S05]  /*65f0*/  @P0 BRA `(.L_x_1527) ;  /* 0xfffffffc00e80947 */ /* 0x000fea000383ffff */
.L_x_1526:
[----:B------:R-:W-:Y:S05]  /*6600*/  BSYNC.RECONVERGENT B1 ;  /* 0x0000000000017941 */ /* 0x000fea0003800200 */
.L_x_1525:
        /* <DEDUP_REMOVED lines=12> */
.L_x_1530:
[----:B-----5:R-:W-:-:S05]  /*66d0*/  HADD2 R14, R15, R61.H0_H0 ;  /* 0x2000003d0f0e7230 */ /* 0x020fca0000000000 */
[----:B------:R-:W-:-:S06]  /*66e0*/  PRMT R14, R15, R20, R14 ;  /* 0x000000140f0e7216 */ /* 0x000fcc000000000e */
[----:B------:R-:W2:Y:S02]  /*66f0*/  ATOM.E.CAS.STRONG.GPU PT, R14, [R4], R15, R14 ;  /* 0x0000000f040e738b */ /* 0x000ea400001ee10e */
[----:B--2---:R-:W-:Y:S02]  /*6700*/  ISETP.NE.U32.AND P0, PT, R14, R15, PT ;  /* 0x0000000f0e00720c */ /* 0x004fe40003f05070 */
[----:B------:R-:W-:-:S11]  /*6710*/  MOV R15, R14 ;  /* 0x0000000e000f7202 */ /* 0x000fd60000000f00 */
[----:B------:R-:W-:Y:S05]  /*6720*/  @P0 BRA `(.L_x_1530) ;  /* 0xfffffffc00e80947 */ /* 0x000fea000383ffff */
.L_x_1529:
[----:B------:R-:W-:Y:S05]  /*6730*/  BSYNC.RECONVERGENT B1 ;  /* 0x0000000000017941 */ /* 0x000fea0003800200 */
.L_x_1528:
        /* <DEDUP_REMOVED lines=11> */
.L_x_1531:
[----:B-----5:R-:W-:-:S05]  /*67f0*/  HADD2 R4, R5, R12.H0_H0 ;  /* 0x2000000c05047230 */ /* 0x020fca0000000000 */
[----:B------:R-:W-:-:S06]  /*6800*/  PRMT R4, R5, R14, R4 ;  /* 0x0000000e05047216 */ /* 0x000fcc0000000004 */
[----:B------:R-:W2:Y:S02]  /*6810*/  ATOM.E.CAS.STRONG.GPU PT, R4, [R2], R5, R4 ;  /* 0x000000050204738b */ /* 0x000ea400001ee104 */
[----:B--2---:R-:W-:Y:S02]  /*6820*/  ISETP.NE.U32.AND P0, PT, R4, R5, PT ;  /* 0x000000050400720c */ /* 0x004fe40003f05070 */
[----:B------:R-:W-:-:S11]  /*6830*/  MOV R5, R4 ;  /* 0x0000000400057202 */ /* 0x000fd60000000f00 */
[----:B------:R-:W-:Y:S05]  /*6840*/  @P0 BRA `(.L_x_1531) ;  /* 0xfffffffc00e80947 */ /* 0x000fea000383ffff */
.L_x_1521:
[----:B------:R-:W-:Y:S05]  /*6850*/  BSYNC.RECONVERGENT B0 ;  /* 0x0000000000007941 */ /* 0x000fea0003800200 */
.L_x_1520:
        /* <DEDUP_REMOVED lines=28> */
.L_x_1536:
[----:B-----5:R-:W-:-:S05]  /*6a20*/  HADD2 R4, R5, R42.H0_H0 ;  /* 0x2000002a05047230 */ /* 0x020fca0000000000 */
[----:B------:R-:W-:-:S06]  /*6a30*/  PRMT R4, R5, R12, R4 ;  /* 0x0000000c05047216 */ /* 0x000fcc0000000004 */
[----:B------:R-:W2:Y:S02]  /*6a40*/  ATOM.E.CAS.STRONG.GPU PT, R4, [R2], R5, R4 ;  /* 0x000000050204738b */ /* 0x000ea400001ee104 */
[----:B--2---:R-:W-:Y:S02]  /*6a50*/  ISETP.NE.U32.AND P6, PT, R4, R5, PT ;  /* 0x000000050400720c */ /* 0x004fe40003fc5070 */
[----:B------:R-:W-:-:S11]  /*6a60*/  MOV R5, R4 ;  /* 0x0000000400057202 */ /* 0x000fd60000000f00 */
[----:B------:R-:W-:Y:S05]  /*6a70*/  @P6 BRA `(.L_x_1536) ;  /* 0xfffffffc00e86947 */ /* 0x000fea000383ffff */
.L_x_1535:
[----:B------:R-:W-:Y:S05]  /*6a80*/  BSYNC.RECONVERGENT B1 ;  /* 0x0000000000017941 */ /* 0x000fea0003800200 */
.L_x_1534:
        /* <DEDUP_REMOVED lines=12> */
.L_x_1539:
[----:B-----5:R-:W-:-:S05]  /*6b50*/  HADD2 R12, R15, R56.H0_H0 ;  /* 0x200000380f0c7230 */ /* 0x020fca0000000000 */
[----:B------:R-:W-:-:S06]  /*6b60*/  PRMT R12, R15, R14, R12 ;  /* 0x0000000e0f0c7216 */ /* 0x000fcc000000000c */
[----:B------:R-:W2:Y:S02]  /*6b70*/  ATOM.E.CAS.STRONG.GPU PT, R12, [R4], R15, R12 ;  /* 0x0000000f040c738b */ /* 0x000ea400001ee10c */
[----:B--2---:R-:W-:Y:S02]  /*6b80*/  ISETP.NE.U32.AND P0, PT, R12, R15, PT ;  /* 0x0000000f0c00720c */ /* 0x004fe40003f05070 */
[----:B------:R-:W-:-:S11]  /*6b90*/  MOV R15, R12 ;  /* 0x0000000c000f7202 */ /* 0x000fd60000000f00 */
[----:B------:R-:W-:Y:S05]  /*6ba0*/  @P0 BRA `(.L_x_1539) ;  /* 0xfffffffc00e80947 */ /* 0x000fea000383ffff */
.L_x_1538:
[----:B------:R-:W-:Y:S05]  /*6bb0*/  BSYNC.RECONVERGENT B1 ;  /* 0x0000000000017941 */ /* 0x000fea0003800200 */
.L_x_1537:
        /* <DEDUP_REMOVED lines=12> */
.L_x_1542:
[----:B-----5:R-:W-:-:S05]  /*6c80*/  HADD2 R12, R15, R41.H0_H0 ;  /* 0x200000290f0c7230 */ /* 0x020fca0000000000 */
[----:B------:R-:W-:-:S06]  /*6c90*/  PRMT R12, R15, R14, R12 ;  /* 0x0000000e0f0c7216 */ /* 0x000fcc000000000c */
[----:B------:R-:W2:Y:S02]  /*6ca0*/  ATOM.E.CAS.STRONG.GPU PT, R12, [R4], R15, R12 ;  /* 0x0000000f040c738b */ /* 0x000ea400001ee10c */
[----:B--2---:R-:W-:Y:S02]  /*6cb0*/  ISETP.NE.U32.AND P0, PT, R12, R15, PT ;  /* 0x0000000f0c00720c */ /* 0x004fe40003f05070 */
[----:B------:R-:W-:-:S11]  /*6cc0*/  MOV R15, R12 ;  /* 0x0000000c000f7202 */ /* 0x000fd60000000f00 */
[----:B------:R-:W-:Y:S05]  /*6cd0*/  @P0 BRA `(.L_x_1542) ;  /* 0xfffffffc00e80947 */ /* 0x000fea000383ffff */
.L_x_1541:
[----:B------:R-:W-:Y:S05]  /*6ce0*/  BSYNC.RECONVERGENT B1 ;  /* 0x0000000000017941 */ /* 0x000fea0003800200 */
.L_x_1540:
        /* <DEDUP_REMOVED lines=11> */
.L_x_1543:
[----:B-----5:R-:W-:-:S05]  /*6da0*/  HADD2 R4, R5, R13.H0_H0 ;  /* 0x2000000d05047230 */ /* 0x020fca0000000000 */
[----:B------:R-:W-:-:S06]  /*6db0*/  PRMT R4, R5, R12, R4 ;  /* 0x0000000c05047216 */ /* 0x000fcc0000000004 */
[----:B------:R-:W2:Y:S02]  /*6dc0*/  ATOM.E.CAS.STRONG.GPU PT, R4, [R2], R5, R4 ;  /* 0x000000050204738b */ /* 0x000ea400001ee104 */
[----:B--2---:R-:W-:Y:S02]  /*6dd0*/  ISETP.NE.U32.AND P0, PT, R4, R5, PT ;  /* 0x000000050400720c */ /* 0x004fe40003f05070 */
[----:B------:R-:W-:-:S11]  /*6de0*/  MOV R5, R4 ;  /* 0x0000000400057202 */ /* 0x000fd60000000f00 */
[----:B------:R-:W-:Y:S05]  /*6df0*/  @P0 BRA `(.L_x_1543) ;  /* 0xfffffffc00e80947 */ /* 0x000fea000383ffff */
.L_x_1533:
[----:B------:R-:W-:Y:S05]  /*6e00*/  BSYNC.RECONVERGENT B0 ;  /* 0x0000000000007941 */ /* 0x000fea0003800200 */
.L_x_1532:
        /* <DEDUP_REMOVED lines=28> */
.L_x_1548:
[----:B-----5:R-:W-:-:S05]  /*6fd0*/  HADD2 R4, R5, R67.H0_H0 ;  /* 0x2000004305047230 */ /* 0x020fca0000000000 */
[----:B------:R-:W-:-:S06]  /*6fe0*/  PRMT R4, R5, R12, R4 ;  /* 0x0000000c05047216 */ /* 0x000fcc0000000004 */
[----:B------:R-:W2:Y:S02]  /*6ff0*/  ATOM.E.CAS.STRONG.GPU PT, R4, [R2], R5, R4 ;  /* 0x000000050204738b */ /* 0x000ea400001ee104 */
[----:B--2---:R-:W-:Y:S02]  /*7000*/  ISETP.NE.U32.AND P6, PT, R4, R5, PT ;  /* 0x000000050400720c */ /* 0x004fe40003fc5070 */
[----:B------:R-:W-:-:S11]  /*7010*/  MOV R5, R4 ;  /* 0x0000000400057202 */ /* 0x000fd60000000f00 */
[----:B------:R-:W-:Y:S05]  /*7020*/  @P6 BRA `(.L_x_1548) ;  /* 0xfffffffc00e86947 */ /* 0x000fea000383ffff */
.L_x_1547:
[----:B------:R-:W-:Y:S05]  /*7030*/  BSYNC.RECONVERGENT B1 ;  /* 0x0000000000017941 */ /* 0x000fea0003800200 */
.L_x_1546:
        /* <DEDUP_REMOVED lines=12> */
.L_x_1551:
[----:B-----5:R-:W-:-:S05]  /*7100*/  HADD2 R12, R13, R68.H0_H0 ;  /* 0x200000440d0c7230 */ /* 0x020fca0000000000 */
[----:B------:R-:W-:-:S06]  /*7110*/  PRMT R12, R13, R14, R12 ;  /* 0x0000000e0d0c7216 */ /* 0x000fcc000000000c */
[----:B------:R-:W2:Y:S02]  /*7120*/  ATOM.E.CAS.STRONG.GPU PT, R12, [R4], R13, R12 ;  /* 0x0000000d040c738b */ /* 0x000ea400001ee10c */
[----:B--2---:R-:W-:Y:S02]  /*7130*/  ISETP.NE.U32.AND P0, PT, R12, R13, PT ;  /* 0x0000000d0c00720c */ /* 0x004fe40003f05070 */
[----:B------:R-:W-:-:S11]  /*7140*/  MOV R13, R12 ;  /* 0x0000000c000d7202 */ /* 0x000fd60000000f00 */
[----:B------:R-:W-:Y:S05]  /*7150*/  @P0 BRA `(.L_x_1551) ;  /* 0xfffffffc00e80947 */ /* 0x000fea000383ffff */
.L_x_1550:
[----:B------:R-:W-:Y:S05]  /*7160*/  BSYNC.RECONVERGENT B1 ;  /* 0x0000000000017941 */ /* 0x000fea0003800200 */
.L_x_1549:
        /* <DEDUP_REMOVED lines=12> */
.L_x_1554:
[----:B-----5:R-:W-:-:S05]  /*7230*/  HADD2 R12, R13, R63.H0_H0 ;  /* 0x2000003f0d0c7230 */ /* 0x020fca0000000000 */
[----:B------:R-:W-:-:S06]  /*7240*/  PRMT R12, R13, R14, R12 ;  /* 0x0000000e0d0c7216 */ /* 0x000fcc000000000c */
[----:B------:R-:W2:Y:S02]  /*7250*/  ATOM.E.CAS.STRONG.GPU PT, R12, [R4], R13, R12 ;  /* 0x0000000d040c738b */ /* 0x000ea400001ee10c */
[----:B--2---:R-:W-:Y:S02]  /*7260*/  ISETP.NE.U32.AND P0, PT, R12, R13, PT ;  /* 0x0000000d0c00720c */ /* 0x004fe40003f05070 */
[----:B------:R-:W-:-:S11]  /*7270*/  MOV R13, R12 ;  /* 0x0000000c000d7202 */ /* 0x000fd60000000f00 */
[----:B------:R-:W-:Y:S05]  /*7280*/  @P0 BRA `(.L_x_1554) ;  /* 0xfffffffc00e80947 */ /* 0x000fea000383ffff */
.L_x_1553:
[----:B------:R-:W-:Y:S05]  /*7290*/  BSYNC.RECONVERGENT B1 ;  /* 0x0000000000017941 */ /* 0x000fea0003800200 */
.L_x_1552:
        /* <DEDUP_REMOVED lines=11> */
.L_x_1555:
[----:B-----5:R-:W-:-:S05]  /*7350*/  HADD2 R4, R5, R8.H0_H0 ;  /* 0x2000000805047230 */ /* 0x020fca0000000000 */
[----:B------:R-:W-:-:S06]  /*7360*/  PRMT R4, R5, R12, R4 ;  /* 0x0000000c05047216 */ /* 0x000fcc0000000004 */
[----:B------:R-:W2:Y:S02]  /*7370*/  ATOM.E.CAS.STRONG.GPU PT, R4, [R2], R5, R4 ;  /* 0x000000050204738b */ /* 0x000ea400001ee104 */
[----:B--2---:R-:W-:Y:S02]  /*7380*/  ISETP.NE.U32.AND P0, PT, R4, R5, PT ;  /* 0x000000050400720c */ /* 0x004fe40003f05070 */
[----:B------:R-:W-:-:S11]  /*7390*/  MOV R5, R4 ;  /* 0x0000000400057202 */ /* 0x000fd60000000f00 */
[----:B------:R-:W-:Y:S05]  /*73a0*/  @P0 BRA `(.L_x_1555) ;  /* 0xfffffffc00e80947 */ /* 0x000fea000383ffff */
.L_x_1545:
[----:B------:R-:W-:Y:S05]  /*73b0*/  BSYNC.RECONVERGENT B0 ;  /* 0x0000000000007941 */ /* 0x000fea0003800200 */
.L_x_1544:
        /* <DEDUP_REMOVED lines=26> */
.L_x_1560:
[----:B-----5:R-:W-:-:S05]  /*7560*/  HADD2 R4, R5, R16.H0_H0 ;  /* 0x2000001005047230 */ /* 0x020fca0000000000 */
[----:B------:R-:W-:-:S06]  /*7570*/  PRMT R4, R5, R8, R4 ;  /* 0x0000000805047216 */ /* 0x000fcc0000000004 */
[----:B------:R-:W2:Y:S02]  /*7580*/  ATOM.E.CAS.STRONG.GPU PT, R4, [R2], R5, R4 ;  /* 0x000000050204738b */ /* 0x000ea400001ee104 */
[----:B--2---:R-:W-:Y:S02]  /*7590*/  ISETP.NE.U32.AND P6, PT, R4, R5, PT ;  /* 0x000000050400720c */ /* 0x004fe40003fc5070 */
[----:B------:R-:W-:-:S11]  /*75a0*/  MOV R5, R4 ;  /* 0x0000000400057202 */ /* 0x000fd60000000f00 */
[----:B------:R-:W-:Y:S05]  /*75b0*/  @P6 BRA `(.L_x_1560) ;  /* 0xfffffffc00e86947 */ /* 0x000fea000383ffff */
.L_x_1559:
[----:B------:R-:W-:Y:S05]  /*75c0*/  BSYNC.RECONVERGENT B1 ;  /* 0x0000000000017941 */ /* 0x000fea0003800200 */
.L_x_1558:
        /* <DEDUP_REMOVED lines=12> */
.L_x_1563:
[----:B-----5:R-:W-:-:S05]  /*7690*/  HADD2 R8, R15, R18.H0_H0 ;  /* 0x200000120f087230 */ /* 0x020fca0000000000 */
[----:B------:R-:W-:-:S06]  /*76a0*/  PRMT R8, R15, R12, R8 ;  /* 0x0000000c0f087216 */ /* 0x000fcc0000000008 */
[----:B------:R-:W2:Y:S02]  /*76b0*/  ATOM.E.CAS.STRONG.GPU PT, R8, [R4], R15, R8 ;  /* 0x0000000f0408738b */ /* 0x000ea400001ee108 */
[----:B--2---:R-:W-:Y:S02]  /*76c0*/  ISETP.NE.U32.AND P0, PT, R8, R15, PT ;  /* 0x0000000f0800720c */ /* 0x004fe40003f05070 */
[----:B------:R-:W-:-:S11]  /*76d0*/  MOV R15, R8 ;  /* 0x00000008000f7202 */ /* 0x000fd60000000f00 */
[----:B------:R-:W-:Y:S05]  /*76e0*/  @P0 BRA `(.L_x_1563) ;  /* 0xfffffffc00e80947 */ /* 0x000fea000383ffff */
.L_x_1562:
[----:B------:R-:W-:Y:S05]  /*76f0*/  BSYNC.RECONVERGENT B1 ;  /* 0x0000000000017941 */ /* 0x000fea0003800200 */
.L_x_1561:
        /* <DEDUP_REMOVED lines=12> */
.L_x_1566:
[----:B-----5:R-:W-:-:S05]  /*77c0*/  HADD2 R8, R15, R19.H0_H0 ;  /* 0x200000130f087230 */ /* 0x020fca0000000000 */
[----:B------:R-:W-:-:S06]  /*77d0*/  PRMT R8, R15, R12, R8 ;  /* 0x0000000c0f087216 */ /* 0x000fcc0000000008 */
[----:B------:R-:W2:Y:S02]  /*77e0*/  ATOM.E.CAS.STRONG.GPU PT, R8, [R4], R15, R8 ;  /* 0x0000000f0408738b */ /* 0x000ea400001ee108 */
[----:B--2---:R-:W-:Y:S02]  /*77f0*/  ISETP.NE.U32.AND P0, PT, R8, R15, PT ;  /* 0x0000000f0800720c */ /* 0x004fe40003f05070 */
[----:B------:R-:W-:-:S11]  /*7800*/  MOV R15, R8 ;  /* 0x00000008000f7202 */ /* 0x000fd60000000f00 */
[----:B------:R-:W-:Y:S05]  /*7810*/  @P0 BRA `(.L_x_1566) ;  /* 0xfffffffc00e80947 */ /* 0x000fea000383ffff */
.L_x_1565:
[----:B------:R-:W-:Y:S05]  /*7820*/  BSYNC.RECONVERGENT B1 ;  /* 0x0000000000017941 */ /* 0x000fea0003800200 */
.L_x_1564:
        /* <DEDUP_REMOVED lines=11> */
.L_x_1567:
[----:B-----5:R-:W-:-:S05]  /*78e0*/  HADD2 R4, R5, R13.H0_H0 ;  /* 0x2000000d05047230 */ /* 0x020fca0000000000 */
[----:B------:R-:W-:-:S06]  /*78f0*/  PRMT R4, R5, R8, R4 ;  /* 0x0000000805047216 */ /* 0x000fcc0000000004 */
[----:B------:R-:W2:Y:S02]  /*7900*/  ATOM.E.CAS.STRONG.GPU PT, R4, [R2], R5, R4 ;  /* 0x000000050204738b */ /* 0x000ea400001ee104 */
[----:B--2---:R-:W-:Y:S02]  /*7910*/  ISETP.NE.U32.AND P0, PT, R4, R5, PT ;  /* 0x000000050400720c */ /* 0x004fe40003f05070 */
[----:B------:R-:W-:-:S11]  /*7920*/  MOV R5, R4 ;  /* 0x0000000400057202 */ /* 0x000fd60000000f00 */
[----:B------:R-:W-:Y:S05]  /*7930*/  @P0 BRA `(.L_x_1567) ;  /* 0xfffffffc00e80947 */ /* 0x000fea000383ffff */
.L_x_1557:
[----:B------:R-:W-:Y:S05]  /*7940*/  BSYNC.RECONVERGENT B0 ;  /* 0x0000000000007941 */ /* 0x000fea0003800200 */
.L_x_1556:
        /* <DEDUP_REMOVED lines=26> */
.L_x_1572:
[----:B-----5:R-:W-:-:S05]  /*7af0*/  HADD2 R4, R5, R29.H0_H0 ;  /* 0x2000001d05047230 */ /* 0x020fca0000000000 */
[----:B------:R-:W-:-:S06]  /*7b00*/  PRMT R4, R5, R12, R4 ;  /* 0x0000000c05047216 */ /* 0x000fcc0000000004 */
[----:B------:R-:W2:Y:S02]  /*7b10*/  ATOM.E.CAS.STRONG.GPU PT, R4, [R2], R5, R4 ;  /* 0x000000050204738b */ /* 0x000ea400001ee104 */
[----:B--2---:R-:W-:Y:S02]  /*7b20*/  ISETP.NE.U32.AND P6, PT, R4, R5, PT ;  /* 0x000000050400720c */ /* 0x004fe40003fc5070 */
[----:B------:R-:W-:-:S11]  /*7b30*/  MOV R5, R4 ;  /* 0x0000000400057202 */ /* 0x000fd60000000f00 */
[----:B------:R-:W-:Y:S05]  /*7b40*/  @P6 BRA `(.L_x_1572) ;  /* 0xfffffffc00e86947 */ /* 0x000fea000383ffff */
.L_x_1571:
[----:B------:R-:W-:Y:S05]  /*7b50*/  BSYNC.RECONVERGENT B1 ;  /* 0x0000000000017941 */ /* 0x000fea0003800200 */
.L_x_1570:
        /* <DEDUP_REMOVED lines=12> */
.L_x_1575:
[----:B-----5:R-:W-:-:S05]  /*7c20*/  HADD2 R12, R13, R30.H0_H0 ;  /* 0x2000001e0d0c7230 */ /* 0x020fca0000000000 */
[----:B------:R-:W-:-:S06]  /*7c30*/  PRMT R12, R13, R14, R12 ;  /* 0x0000000e0d0c7216 */ /* 0x000fcc000000000c */
[----:B------:R-:W2:Y:S02]  /*7c40*/  ATOM.E.CAS.STRONG.GPU PT, R12, [R4], R13, R12 ;  /* 0x0000000d040c738b */ /* 0x000ea400001ee10c */
[----:B--2---:R-:W-:Y:S02]  /*7c50*/  ISETP.NE.U32.AND P0, PT, R12, R13, PT ;  /* 0x0000000d0c00720c */ /* 0x004fe40003f05070 */
[----:B------:R-:W-:-:S11]  /*7c60*/  MOV R13, R12 ;  /* 0x0000000c000d7202 */ /* 0x000fd60000000f00 */
[----:B------:R-:W-:Y:S05]  /*7c70*/  @P0 BRA `(.L_x_1575) ;  /* 0xfffffffc00e80947 */ /* 0x000fea000383ffff */
.L_x_1574:
[----:B------:R-:W-:Y:S05]  /*7c80*/  BSYNC.RECONVERGENT B1 ;  /* 0x0000000000017941 */ /* 0x000fea0003800200 */
.L_x_1573:
        /* <DEDUP_REMOVED lines=12> */
.L_x_1578:
[----:B-----5:R-:W-:-:S05]  /*7d50*/  HADD2 R12, R13, R31.H0_H0 ;  /* 0x2000001f0d0c7230 */ /* 0x020fca0000000000 */
[----:B------:R-:W-:-:S06]  /*7d60*/  PRMT R12, R13, R14, R12 ;  /* 0x0000000e0d0c7216 */ /* 0x000fcc000000000c */
[----:B------:R-:W2:Y:S02]  /*7d70*/  ATOM.E.CAS.STRONG.GPU PT, R12, [R4], R13, R12 ;  /* 0x0000000d040c738b */ /* 0x000ea400001ee10c */
[----:B--2---:R-:W-:Y:S02]  /*7d80*/  ISETP.NE.U32.AND P0, PT, R12, R13, PT ;  /* 0x0000000d0c00720c */ /* 0x004fe40003f05070 */
[----:B------:R-:W-:-:S11]  /*7d90*/  MOV R13, R12 ;  /* 0x0000000c000d7202 */ /* 0x000fd60000000f00 */
[----:B------:R-:W-:Y:S05]  /*7da0*/  @P0 BRA `(.L_x_1578) ;  /* 0xfffffffc00e80947 */ /* 0x000fea000383ffff */
.L_x_1577:
[----:B------:R-:W-:Y:S05]  /*7db0*/  BSYNC.RECONVERGENT B1 ;  /* 0x0000000000017941 */ /* 0x000fea0003800200 */
.L_x_1576:
        /* <DEDUP_REMOVED lines=11> */
.L_x_1579:
[----:B-----5:R-:W-:-:S05]  /*7e70*/  HADD2 R4, R5, R8.H0_H0 ;  /* 0x2000000805047230 */ /* 0x020fca0000000000 */
[----:B------:R-:W-:-:S06]  /*7e80*/  PRMT R4, R5, R12, R4 ;  /* 0x0000000c05047216 */ /* 0x000fcc0000000004 */
[----:B------:R-:W2:Y:S02]  /*7e90*/  ATOM.E.CAS.STRONG.GPU PT, R4, [R2], R5, R4 ;  /* 0x000000050204738b */ /* 0x000ea400001ee104 */
[----:B--2---:R-:W-:Y:S02]  /*7ea0*/  ISETP.NE.U32.AND P0, PT, R4, R5, PT ;  /* 0x000000050400720c */ /* 0x004fe40003f05070 */
[----:B------:R-:W-:-:S11]  /*7eb0*/  MOV R5, R4 ;  /* 0x0000000400057202 */ /* 0x000fd60000000f00 */
[----:B------:R-:W-:Y:S05]  /*7ec0*/  @P0 BRA `(.L_x_1579) ;  /* 0xfffffffc00e80947 */ /* 0x000fea000383ffff */
.L_x_1569:
[----:B------:R-:W-:Y:S05]  /*7ed0*/  BSYNC.RECONVERGENT B0 ;  /* 0x0000000000007941 */ /* 0x000fea0003800200 */
.L_x_1568:
        /* <DEDUP_REMOVED lines=26> */
.L_x_1584:
[----:B-----5:R-:W-:-:S05]  /*8080*/  HADD2 R4, R5, R28.H0_H0 ;  /* 0x2000001c05047230 */ /* 0x020fca0000000000 */
[----:B------:R-:W-:-:S06]  /*8090*/  PRMT R4, R5, R6, R4 ;  /* 0x0000000605047216 */ /* 0x000fcc0000000004 */
[----:B------:R-:W2:Y:S02]  /*80a0*/  ATOM.E.CAS.STRONG.GPU PT, R4, [R2], R5, R4 ;  /* 0x000000050204738b */ /* 0x000ea400001ee104 */
[----:B--2---:R-:W-:Y:S02]  /*80b0*/  ISETP.NE.U32.AND P6, PT, R4, R5, PT ;  /* 0x000000050400720c */ /* 0x004fe40003fc5070 */
[----:B------:R-:W-:-:S11]  /*80c0*/  MOV R5, R4 ;  /* 0x0000000400057202 */ /* 0x000fd60000000f00 */
[----:B------:R-:W-:Y:S05]  /*80d0*/  @P6 BRA `(.L_x_1584) ;  /* 0xfffffffc00e86947 */ /* 0x000fea000383ffff */
.L_x_1583:
[----:B------:R-:W-:Y:S05]  /*80e0*/  BSYNC.RECONVERGENT B1 ;  /* 0x0000000000017941 */ /* 0x000fea0003800200 */
.L_x_1582:
        /* <DEDUP_REMOVED lines=12> */
.L_x_1587:
[----:B-----5:R-:W-:-:S05]  /*81b0*/  HADD2 R6, R7, R58.H0_H0 ;  /* 0x2000003a07067230 */ /* 0x020fca0000000000 */
[----:B------:R-:W-:-:S06]  /*81c0*/  PRMT R6, R7, R8, R6 ;  /* 0x0000000807067216 */ /* 0x000fcc0000000006 */
[----:B------:R-:W2:Y:S02]  /*81d0*/  ATOM.E.CAS.STRONG.GPU PT, R6, [R4], R7, R6 ;  /* 0x000000070406738b */ /* 0x000ea400001ee106 */
[----:B--2---:R-:W-:Y:S02]  /*81e0*/  ISETP.NE.U32.AND P0, PT, R6, R7, PT ;  /* 0x000000070600720c */ /* 0x004fe40003f05070 */
[----:B------:R-:W-:-:S11]  /*81f0*/  MOV R7, R6 ;  /* 0x0000000600077202 */ /* 0x000fd60000000f00 */
[----:B------:R-:W-:Y:S05]  /*8200*/  @P0 BRA `(.L_x_1587) ;  /* 0xfffffffc00e80947 */ /* 0x000fea000383ffff */
.L_x_1586:
[----:B------:R-:W-:Y:S05]  /*8210*/  BSYNC.RECONVERGENT B1 ;  /* 0x0000000000017941 */ /* 0x000fea0003800200 */
.L_x_1585:
        /* <DEDUP_REMOVED lines=12> */
.L_x_1590:
[----:B-----5:R-:W-:-:S05]  /*82e0*/  HADD2 R6, R7, R43.H0_H0 ;  /* 0x2000002b07067230 */ /* 0x020fca0000000000 */
[----:B------:R-:W-:-:S06]  /*82f0*/  PRMT R6, R7, R8, R6 ;  /* 0x0000000807067216 */ /* 0x000fcc0000000006 */
[----:B------:R-:W2:Y:S02]  /*8300*/  ATOM.E.CAS.STRONG.GPU PT, R6, [R4], R7, R6 ;  /* 0x000000070406738b */ /* 0x000ea400001ee106 */
[----:B--2---:R-:W-:Y:S02]  /*8310*/  ISETP.NE.U32.AND P0, PT, R6, R7, PT ;  /* 0x000000070600720c */ /* 0x004fe40003f05070 */
[----:B------:R-:W-:-:S11]  /*8320*/  MOV R7, R6 ;  /* 0x0000000600077202 */ /* 0x000fd60000000f00 */
[----:B------:R-:W-:Y:S05]  /*8330*/  @P0 BRA `(.L_x_1590) ;  /* 0xfffffffc00e80947 */ /* 0x000fea000383ffff */
.L_x_1589:
[----:B------:R-:W-:Y:S05]  /*8340*/  BSYNC.RECONVERGENT B1 ;  /* 0x0000000000017941 */ /* 0x000fea0003800200 */
.L_x_1588:
        /* <DEDUP_REMOVED lines=11> */
.L_x_1591:
[----:B-----5:R-:W-:-:S05]  /*8400*/  HADD2 R4, R5, R13.H0_H0 ;  /* 0x2000000d05047230 */ /* 0x020fca0000000000 */
[----:B------:R-:W-:-:S06]  /*8410*/  PRMT R4, R5, R6, R4 ;  /* 0x0000000605047216 */ /* 0x000fcc0000000004 */
[----:B------:R-:W2:Y:S02]  /*8420*/  ATOM.E.CAS.STRONG.GPU PT, R4, [R2], R5, R4 ;  /* 0x000000050204738b */ /* 0x000ea400001ee104 */
[----:B--2---:R-:W-:Y:S02]  /*8430*/  ISETP.NE.U32.AND P0, PT, R4, R5, PT ;  /* 0x000000050400720c */ /* 0x004fe40003f05070 */
[----:B------:R-:W-:-:S11]  /*8440*/  MOV R5, R4 ;  /* 0x0000000400057202 */ /* 0x000fd60000000f00 */
[----:B------:R-:W-:Y:S05]  /*8450*/  @P0 BRA `(.L_x_1591) ;  /* 0xfffffffc00e80947 */ /* 0x000fea000383ffff */
.L_x_1581:
[----:B------:R-:W-:Y:S05]  /*8460*/  BSYNC.RECONVERGENT B0 ;  /* 0x0000000000007941 */ /* 0x000fea0003800200 */
.L_x_1580:
[----:B------:R-:W2:Y:S01]  /*8470*/  LDCU UR5, c[0x0][0x3b0] ;  /* 0x00007600ff0577ac */ /* 0x000ea20008000800 */
[----:B------:R-:W-:-:S04]  /*8480*/  UIADD3 UR4, UPT, UPT, UR4, 0x80, URZ ;  /* 0x0000008004047890 */ /* 0x000fc8000fffe0ff */
[----:B--2---:R-:W-:Y:S01]  /*8490*/  UISETP.GE.AND UP0, UPT, UR4, UR5, UPT ;  /* 0x000000050400728c */ /* 0x004fe2000bf06270 */
[----:B------:R-:W-:Y:S08]  /*84a0*/  BAR.SYNC.DEFER_BLOCKING 0x0 ;  /* 0x0000000000007b1d */ /* 0x000ff00000010000 */
[----:B------:R-:W-:Y:S05]  /*84b0*/  BRA.U !UP0, `(.L_x_1592) ;  /* 0xffffff7d08d07547 */ /* 0x000fea000b83ffff */
[----:B------:R-:W-:Y:S05]  /*84c0*/  EXIT ;  /* 0x000000000000794d */ /* 0x000fea0003800000 */
.L_x_1593:
        /* <DEDUP_REMOVED lines=11> */
.L_x_3888:


//--------------------- .text._Z28moe_gate_up_optimized_kernelI6__halfLb0EEvPKT_S3_S3_PKiS5_Pfiii --------------------------
	.section	.text._Z28moe_gate_up_optimized_kernelI6__halfLb0EEvPKT_S3_S3_PKiS5_Pfiii,"ax",@progbits
	.align	128
        .global         _Z28moe_gate_up_optimized_kernelI6__halfLb0EEvPKT_S3_S3_PKiS5_Pfiii
        .type           _Z28moe_gate_up_optimized_kernelI6__halfLb0EEvPKT_S3_S3_PKiS5_Pfiii,@function
        .size           _Z28moe_gate_up_optimized_kernelI6__halfLb0EEvPKT_S3_S3_PKiS5_Pfiii,(.L_x_3855 - _Z28moe_gate_up_optimized_kernelI6__halfLb0EEvPKT_S3_S3_PKiS5_Pfiii)
        .other          _Z28moe_gate_up_optimized_kernelI6__halfLb0EEvPKT_S3_S3_PKiS5_Pfiii,@"STO_CUDA_ENTRY STV_DEFAULT"
_Z28moe_gate_up_optimized_kernelI6__halfLb0EEvPKT_S3_S3_PKiS5_Pfiii:
.text._Z28moe_gate_up_optimized_kernelI6__halfLb0EEvPKT_S3_S3_PKiS5_Pfiii:
        /* <DEDUP_REMOVED lines=61> */
.L_x_1820:
        /* <DEDUP_REMOVED lines=35> */
.L_x_1613:
        /* <DEDUP_REMOVED lines=13> */
.L_x_1606:
        /* <DEDUP_REMOVED lines=32> */
.L_x_1599:
        /* <DEDUP_REMOVED lines=10> */
.L_x_1604:
        /* <DEDUP_REMOVED lines=8> */
.L_x_1603:
[----:B------:R-:W-:Y:S05]  /*09f0*/  BSYNC.RECONVERGENT B3 ;  /* 0x0000000000037941 */ /* 0x000fea0003800200 */
.L_x_1602:
[----:B------:R-:W-:Y:S05]  /*0a00*/  BRA `(.L_x_1600) ;  /* 0x0000000000687947 */ /* 0x000fea0003800000 */
.L_x_1601:
        /* <DEDUP_REMOVED lines=8> */
.L_x_1605:
        /* <DEDUP_REMOVED lines=12> */
[----:B------:R-:W-:Y:S01]  /*0b50*/  ISETP.LT.U32.AND P3, PT, R17, 0x3, PT ;  /* 0x000000031100780c */ /* 0x000fe20003f61070 */
[----:B--2---:R-:W-:-:S05]  /*0b60*/  @P2 HADD2.F32 R15, -RZ, R12.H0_H0 ;  /* 0x2000000cff0f2230 */ /* 0x004fca0000004100 */
[----:B------:R1:W-:Y:S04]  /*0b70*/  @P2 STS [R16], R15 ;  /* 0x0000000f10002388 */ /* 0x0003e80000000800 */
[----:B------:R1:W-:Y:S01]  /*0b80*/  @!P2 STS [R16], RZ ;  /* 0x000000ff1000a388 */ /* 0x0003e20000000800 */
[----:B------:R-:W-:-:S13]  /*0b90*/  ISETP.GE.U32.AND P2, PT, R14, R6, PT ;  /* 0x000000060e00720c */ /* 0x000fda0003f46070 */
[----:B-1----:R-:W-:Y:S05]  /*0ba0*/  @!P2 BRA P3, `(.L_x_1605) ;  /* 0xfffffffc00b8a947 */ /* 0x002fea000183ffff */
.L_x_1600:
[----:B------:R-:W-:Y:S05]  /*0bb0*/  BSYNC.RECONVERGENT B2 ;  /* 0x0000000000027941 */ /* 0x000fea0003800200 */
.L_x_1598:
[----:B------:R-:W-:Y:S05]  /*0bc0*/  @!P1 BRA `(.L_x_1606) ;  /* 0xfffffff800c09947 */ /* 0x000fea000383ffff */
[----:B------:R-:W-:Y:S05]  /*0bd0*/  BSYNC.RECONVERGENT B1 ;  /* 0x0000000000017941 */ /* 0x000fea0003800200 */
.L_x_1597:
[----:B------:R-:W-:-:S07]  /*0be0*/  MOV R2, R4 ;  /* 0x0000000400027202 */ /* 0x000fce0000000f00 */
.L_x_1596:
[----:B------:R-:W-:Y:S05]  /*0bf0*/  BSYNC.RECONVERGENT B0 ;  /* 0x0000000000007941 */ /* 0x000fea0003800200 */
.L_x_1595:
[----:B------:R-:W-:Y:S01]  /*0c00*/  BSSY.RECONVERGENT B0, `(.L_x_1607) ;  /* 0x000003a000007945 */ /* 0x000fe20003800200 */
.L_x_1612:
        /* <DEDUP_REMOVED lines=28> */
.L_x_1609:
        /* <DEDUP_REMOVED lines=9> */
.L_x_1611:
        /* <DEDUP_REMOVED lines=16> */
.L_x_1610:
[----:B------:R-:W-:Y:S05]  /*0f60*/  BSYNC.RECONVERGENT B1 ;  /* 0x0000000000017941 */ /* 0x000fea0003800200 */
.L_x_1608:
[C---:B------:R-:W-:Y:S02]  /*0f70*/  ISETP.GE.U32.AND P0, PT, R2.reuse, 0x300, PT ;  /* 0x000003000200780c */ /* 0x040fe40003f06070 */
[----:B------:R-:W-:-:S11]  /*0f80*/  IADD3 R2, PT, PT, R2, 0x100, RZ ;  /* 0x0000010002027810 */ /* 0x000fd60007ffe0ff */
[----:B------:R-:W-:Y:S05]  /*0f90*/  @!P0 BRA `(.L_x_1612) ;  /* 0xfffffffc001c8947 */ /* 0x000fea000383ffff */
[----:B------:R-:W-:Y:S05]  /*0fa0*/  BSYNC.RECONVERGENT B0 ;  /* 0x0000000000007941 */ /* 0x000fea0003800200 */
.L_x_1607:
        /* <DEDUP_REMOVED lines=1164> */
.L_x_1594:
        /* <DEDUP_REMOVED lines=50> */
[----:B------:R-:W-:Y:S05]  /*5b90*/  CALL.REL.NOINC `($__internal_4_$__cuda_sm3x_div_rn_noftz_f32_slowpath) ;  /* 0x0000008000c87944 */ /* 0x000fea0003c00000 */
.L_x_1622:
[----:B------:R-:W-:Y:S05]  /*5ba0*/  BSYNC.RECONVERGENT B5 ;  /* 0x0000000000057941 */ /* 0x000fea0003800200 */
.L_x_1621:
[----:B------:R-:W0:Y:S01]  /*5bb0*/  LDC.64 R10, c[0x0][0x3a8] ;  /* 0x0000ea00ff0a7b82 */ /* 0x000e220000000a00 */
[----:B------:R-:W-:-:S05]  /*5bc0*/  IADD3 R13, PT, PT, R18, R35, RZ ;  /* 0x00000023120d7210 */ /* 0x000fca0007ffe0ff */
[----:B0-----:R-:W-:-:S05]  /*5bd0*/  IMAD.WIDE R10, R13, 0x4, R10 ;  /* 0x000000040d0a7825 */ /* 0x001fca00078e020a */
[----:B------:R0:W-:Y:S02]  /*5be0*/  STG.E desc[UR14][R10.64], R27 ;  /* 0x0000001b0a007986 */ /* 0x0001e4000c10190e */
.L_x_1620:
[----:B------:R-:W-:Y:S05]  /*5bf0*/  BSYNC.RECONVERGENT B4 ;  /* 0x0000000000047941 */ /* 0x000fea0003800200 */
.L_x_1619:
        /* <DEDUP_REMOVED lines=26> */
[----:B------:R-:W-:Y:S05]  /*5da0*/  CALL.REL.NOINC `($__internal_4_$__cuda_sm3x_div_rn_noftz_f32_slowpath) ;  /* 0x0000008000447944 */ /* 0x000fea0003c00000 */
.L_x_1626:
[----:B------:R-:W-:Y:S05]  /*5db0*/  BSYNC.RECONVERGENT B5 ;  /* 0x0000000000057941 */ /* 0x000fea0003800200 */
.L_x_1625:
[----:B------:R0:W-:Y:S02]  /*5dc0*/  STG.E desc[UR14][R10.64+0x4], R27 ;  /* 0x0000041b0a007986 */ /* 0x0001e4000c10190e */
.L_x_1624:
[----:B------:R-:W-:Y:S05]  /*5dd0*/  BSYNC.RECONVERGENT B4 ;  /* 0x0000000000047941 */ /* 0x000fea0003800200 */
.L_x_1623:
        /* <DEDUP_REMOVED lines=21> */
[----:B------:R-:W-:Y:S05]  /*5f30*/  CALL.REL.NOINC `($__internal_4_$__cuda_sm3x_div_rn_noftz_f32_slowpath) ;  /* 0x0000007c00e07944 */ /* 0x000fea0003c00000 */
.L_x_1630:
[----:B------:R-:W-:Y:S05]  /*5f40*/  BSYNC.RECONVERGENT B5 ;  /* 0x0000000000057941 */ /* 0x000fea0003800200 */
.L_x_1629:
[----:B------:R1:W-:Y:S02]  /*5f50*/  STG.E desc[UR14][R10.64+0x8], R27 ;  /* 0x0000081b0a007986 */ /* 0x0003e4000c10190e */
.L_x_1628:
[----:B------:R-:W-:Y:S05]  /*5f60*/  BSYNC.RECONVERGENT B4 ;  /* 0x0000000000047941 */ /* 0x000fea0003800200 */
.L_x_1627:
        /* <DEDUP_REMOVED lines=20> */
[----:B------:R-:W-:Y:S05]  /*60b0*/  CALL.REL.NOINC `($__internal_4_$__cuda_sm3x_div_rn_noftz_f32_slowpath) ;  /* 0x0000007c00807944 */ /* 0x000fea0003c00000 */
.L_x_1632:
[----:B------:R-:W-:Y:S05]  /*60c0*/  BSYNC.RECONVERGENT B4 ;  /* 0x0000000000047941 */ /* 0x000fea0003800200 */
.L_x_1631:
[----:B------:R2:W-:Y:S02]  /*60d0*/  STG.E desc[UR14][R10.64+0xc], R27 ;  /* 0x00000c1b0a007986 */ /* 0x0005e4000c10190e */
.L_x_1618:
[----:B------:R-:W-:Y:S05]  /*60e0*/  BSYNC.RECONVERGENT B3 ;  /* 0x0000000000037941 */ /* 0x000fea0003800200 */
.L_x_1617:
        /* <DEDUP_REMOVED lines=25> */
.L_x_1638:
[----:B------:R-:W-:Y:S05]  /*6280*/  BSYNC.RECONVERGENT B5 ;  /* 0x0000000000057941 */ /* 0x000fea0003800200 */
.L_x_1637:
[----:B------:R-:W0:Y:S01]  /*6290*/  LDC.64 R8, c[0x0][0x3a8] ;  /* 0x0000ea00ff087b82 */ /* 0x000e220000000a00 */
[----:B------:R-:W-:-:S05]  /*62a0*/  IADD3 R13, PT, PT, R18, R11, RZ ;  /* 0x0000000b120d7210 */ /* 0x000fca0007ffe0ff */
[----:B0-----:R-:W-:-:S05]  /*62b0*/  IMAD.WIDE R8, R13, 0x4, R8 ;  /* 0x000000040d087825 */ /* 0x001fca00078e0208 */
[----:B------:R0:W-:Y:S02]  /*62c0*/  STG.E desc[UR14][R8.64], R27 ;  /* 0x0000001b08007986 */ /* 0x0001e4000c10190e */
.L_x_1636:
[----:B------:R-:W-:Y:S05]  /*62d0*/  BSYNC.RECONVERGENT B4 ;  /* 0x0000000000047941 */ /* 0x000fea0003800200 */
.L_x_1635:
        /* <DEDUP_REMOVED lines=27> */
.L_x_1642:
[----:B------:R-:W-:Y:S05]  /*6490*/  BSYNC.RECONVERGENT B5 ;  /* 0x0000000000057941 */ /* 0x000fea0003800200 */
.L_x_1641:
[----:B------:R0:W-:Y:S02]  /*64a0*/  STG.E desc[UR14][R8.64+0x4], R27 ;  /* 0x0000041b08007986 */ /* 0x0001e4000c10190e */
.L_x_1640:
[----:B------:R-:W-:Y:S05]  /*64b0*/  BSYNC.RECONVERGENT B4 ;  /* 0x0000000000047941 */ /* 0x000fea0003800200 */
.L_x_1639:
        /* <DEDUP_REMOVED lines=22> */
.L_x_1646:
[----:B------:R-:W-:Y:S05]  /*6620*/  BSYNC.RECONVERGENT B5 ;  /* 0x0000000000057941 */ /* 0x000fea0003800200 */
.L_x_1645:
[----:B------:R1:W-:Y:S02]  /*6630*/  STG.E desc[UR14][R8.64+0x8], R27 ;  /* 0x0000081b08007986 */ /* 0x0003e4000c10190e */
.L_x_1644:
[----:B------:R-:W-:Y:S05]  /*6640*/  BSYNC.RECONVERGENT B4 ;  /* 0x0000000000047941 */ /* 0x000fea0003800200 */
.L_x_1643:
        /* <DEDUP_REMOVED lines=21> */
.L_x_1648:
[----:B------:R-:W-:Y:S05]  /*67a0*/  BSYNC.RECONVERGENT B4 ;  /* 0x0000000000047941 */ /* 0x000fea0003800200 */
.L_x_1647:
[----:B------:R3:W-:Y:S02]  /*67b0*/  STG.E desc[UR14][R8.64+0xc], R27 ;  /* 0x00000c1b08007986 */ /* 0x0007e4000c10190e */
.L_x_1634:
[----:B------:R-:W-:Y:S05]  /*67c0*/  BSYNC.RECONVERGENT B3 ;  /* 0x0000000000037941 */ /* 0x000fea0003800200 */
.L_x_1633:
        /* <DEDUP_REMOVED lines=27> */
.L_x_1654:
[----:B------:R-:W-:Y:S05]  /*6980*/  BSYNC.RECONVERGENT B5 ;  /* 0x0000000000057941 */ /* 0x000fea0003800200 */
.L_x_1653:
[----:B------:R-:W0:Y:S01]  /*6990*/  LDC.64 R8, c[0x0][0x3a8] ;  /* 0x0000ea00ff087b82 */ /* 0x000e220000000a00 */
[----:B------:R-:W-:-:S05]  /*69a0*/  IADD3 R13, PT, PT, R18, R11, RZ ;  /* 0x0000000b120d7210 */ /* 0x000fca0007ffe0ff */
[----:B0-----:R-:W-:-:S05]  /*69b0*/  IMAD.WIDE R8, R13, 0x4, R8 ;  /* 0x000000040d087825 */ /* 0x001fca00078e0208 */
[----:B------:R0:W-:Y:S02]  /*69c0*/  STG.E desc[UR14][R8.64], R27 ;  /* 0x0000001b08007986 */ /* 0x0001e4000c10190e */
.L_x_1652:
[----:B------:R-:W-:Y:S05]  /*69d0*/  BSYNC.RECONVERGENT B4 ;  /* 0x0000000000047941 */ /* 0x000fea0003800200 */
.L_x_1651:
        /* <DEDUP_REMOVED lines=27> */
.L_x_1658:
[----:B------:R-:W-:Y:S05]  /*6b90*/  BSYNC.RECONVERGENT B5 ;  /* 0x0000000000057941 */ /* 0x000fea0003800200 */
.L_x_1657:
[----:B------:R0:W-:Y:S02]  /*6ba0*/  STG.E desc[UR14][R8.64+0x4], R27 ;  /* 0x0000041b08007986 */ /* 0x0001e4000c10190e */
.L_x_1656:
[----:B------:R-:W-:Y:S05]  /*6bb0*/  BSYNC.RECONVERGENT B4 ;  /* 0x0000000000047941 */ /* 0x000fea0003800200 */
.L_x_1655:
        /* <DEDUP_REMOVED lines=22> */
.L_x_1662:
[----:B------:R-:W-:Y:S05]  /*6d20*/  BSYNC.RECONVERGENT B5 ;  /* 0x0000000000057941 */ /* 0x000fea0003800200 */
.L_x_1661:
[----:B------:R1:W-:Y:S02]  /*6d30*/  STG.E desc[UR14][R8.64+0x8], R27 ;  /* 0x0000081b08007986 */ /* 0x0003e4000c10190e */
.L_x_1660:
[----:B------:R-:W-:Y:S05]  /*6d40*/  BSYNC.RECONVERGENT B4 ;  /* 0x0000000000047941 */ /* 0x000fea0003800200 */
.L_x_1659:
        /* <DEDUP_REMOVED lines=21> */
.L_x_1664:
[----:B------:R-:W-:Y:S05]  /*6ea0*/  BSYNC.RECONVERGENT B4 ;  /* 0x0000000000047941 */ /* 0x000fea0003800200 */
.L_x_1663:
[----:B------:R3:W-:Y:S02]  /*6eb0*/  STG.E desc[UR14][R8.64+0xc], R27 ;  /* 0x00000c1b08007986 */ /* 0x0007e4000c10190e */
.L_x_1650:
[----:B------:R-:W-:Y:S05]  /*6ec0*/  BSYNC.RECONVERGENT B3 ;  /* 0x0000000000037941 */ /* 0x000fea0003800200 */
.L_x_1649:
        /* <DEDUP_REMOVED lines=25> */
[----:B------:R-:W-:Y:S05]  /*7060*/  CALL.REL.NOINC `($__internal_4_$__cuda_sm3x_div_rn_noftz_f32_slowpath) ;  /* 0x0000006c00947944 */ /* 0x000fea0003c00000 */
.L_x_1670:
[----:B------:R-:W-:Y:S05]  /*7070*/  BSYNC.RECONVERGENT B5 ;  /* 0x0000000000057941 */ /* 0x000fea0003800200 */
.L_x_1669:
[----:B------:R-:W0:Y:S01]  /*7080*/  LDC.64 R8, c[0x0][0x3a8] ;  /* 0x0000ea00ff087b82 */ /* 0x000e220000000a00 */
[----:B------:R-:W-:-:S05]  /*7090*/  IADD3 R11, PT, PT, R18, R15, RZ ;  /* 0x0000000f120b7210 */ /* 0x000fca0007ffe0ff */
[----:B0-----:R-:W-:-:S05]  /*70a0*/  IMAD.WIDE R8, R11, 0x4, R8 ;  /* 0x000000040b087825 */ /* 0x001fca00078e0208 */
[----:B------:R0:W-:Y:S02]  /*70b0*/  STG.E desc[UR14][R8.64], R27 ;  /* 0x0000001b08007986 */ /* 0x0001e4000c10190e */
.L_x_1668:
[----:B------:R-:W-:Y:S05]  /*70c0*/  BSYNC.RECONVERGENT B4 ;  /* 0x0000000000047941 */ /* 0x000fea0003800200 */
.L_x_1667:
        /* <DEDUP_REMOVED lines=27> */
.L_x_1674:
[----:B------:R-:W-:Y:S05]  /*7280*/  BSYNC.RECONVERGENT B5 ;  /* 0x0000000000057941 */ /* 0x000fea0003800200 */
.L_x_1673:
[----:B------:R0:W-:Y:S02]  /*7290*/  STG.E desc[UR14][R8.64+0x4], R27 ;  /* 0x0000041b08007986 */ /* 0x0001e4000c10190e */
.L_x_1672:
[----:B------:R-:W-:Y:S05]  /*72a0*/  BSYNC.RECONVERGENT B4 ;  /* 0x0000000000047941 */ /* 0x000fea0003800200 */
.L_x_1671:
        /* <DEDUP_REMOVED lines=22> */
.L_x_1678:
[----:B------:R-:W-:Y:S05]  /*7410*/  BSYNC.RECONVERGENT B5 ;  /* 0x0000000000057941 */ /* 0x000fea0003800200 */
.L_x_1677:
[----:B------:R1:W-:Y:S02]  /*7420*/  STG.E desc[UR14][R8.64+0x8], R27 ;  /* 0x0000081b08007986 */ /* 0x0003e4000c10190e */
.L_x_1676:
[----:B------:R-:W-:Y:S05]  /*7430*/  BSYNC.RECONVERGENT B4 ;  /* 0x0000000000047941 */ /* 0x000fea0003800200 */
.L_x_1675:
        /* <DEDUP_REMOVED lines=21> */
.L_x_1680:
[----:B------:R-:W-:Y:S05]  /*7590*/  BSYNC.RECONVERGENT B4 ;  /* 0x0000000000047941 */ /* 0x000fea0003800200 */
.L_x_1679:
[----:B------:R4:W-:Y:S02]  /*75a0*/  STG.E desc[UR14][R8.64+0xc], R27 ;  /* 0x00000c1b08007986 */ /* 0x0009e4000c10190e */
.L_x_1666:
[----:B------:R-:W-:Y:S05]  /*75b0*/  BSYNC.RECONVERGENT B3 ;  /* 0x0000000000037941 */ /* 0x000fea0003800200 */
.L_x_1665:
        /* <DEDUP_REMOVED lines=26> */
.L_x_1686:
[----:B------:R-:W-:Y:S05]  /*7760*/  BSYNC.RECONVERGENT B5 ;  /* 0x0000000000057941 */ /* 0x000fea0003800200 */
.L_x_1685:
[----:B------:R-:W0:Y:S01]  /*7770*/  LDC.64 R8, c[0x0][0x3a8] ;  /* 0x0000ea00ff087b82 */ /* 0x000e220000000a00 */
[----:B------:R-:W-:-:S05]  /*7780*/  IADD3 R11, PT, PT, R18, R3, RZ ;  /* 0x00000003120b7210 */ /* 0x000fca0007ffe0ff */
[----:B0-----:R-:W-:-:S05]  /*7790*/  IMAD.WIDE R8, R11, 0x4, R8 ;  /* 0x000000040b087825 */ /* 0x001fca00078e0208 */
[----:B------:R0:W-:Y:S02]  /*77a0*/  STG.E desc[UR14][R8.64], R27 ;  /* 0x0000001b08007986 */ /* 0x0001e4000c10190e */
.L_x_1684:
[----:B------:R-:W-:Y:S05]  /*77b0*/  BSYNC.RECONVERGENT B4 ;  /* 0x0000000000047941 */ /* 0x000fea0003800200 */
.L_x_1683:
        /* <DEDUP_REMOVED lines=27> */
.L_x_1690:
[----:B------:R-:W-:Y:S05]  /*7970*/  BSYNC.RECONVERGENT B5 ;  /* 0x0000000000057941 */ /* 0x000fea0003800200 */
.L_x_1689:
[----:B------:R0:W-:Y:S02]  /*7980*/  STG.E desc[UR14][R10.64+0x4], R27 ;  /* 0x0000041b0a007986 */ /* 0x0001e4000c10190e */
.L_x_1688:
[----:B------:R-:W-:Y:S05]  /*7990*/  BSYNC.RECONVERGENT B4 ;  /* 0x0000000000047941 */ /* 0x000fea0003800200 */
.L_x_1687:
        /* <DEDUP_REMOVED lines=22> */
.L_x_1694:
[----:B------:R-:W-:Y:S05]  /*7b00*/  BSYNC.RECONVERGENT B5 ;  /* 0x0000000000057941 */ /* 0x000fea0003800200 */
.L_x_1693:
[----:B------:R1:W-:Y:S02]  /*7b10*/  STG.E desc[UR14][R10.64+0x8], R27 ;  /* 0x0000081b0a007986 */ /* 0x0003e4000c10190e */
.L_x_1692:
[----:B------:R-:W-:Y:S05]  /*7b20*/  BSYNC.RECONVERGENT B4 ;  /* 0x0000000000047941 */ /* 0x000fea0003800200 */
.L_x_1691:
        /* <DEDUP_REMOVED lines=21> */
.L_x_1696:
[----:B------:R-:W-:Y:S05]  /*7c80*/  BSYNC.RECONVERGENT B4 ;  /* 0x0000000000047941 */ /* 0x000fea0003800200 */
.L_x_1695:
[----:B------:R0:W-:Y:S02]  /*7c90*/  STG.E desc[UR14][R10.64+0xc], R27 ;  /* 0x00000c1b0a007986 */ /* 0x0001e4000c10190e */
.L_x_1682:
[----:B------:R-:W-:Y:S05]  /*7ca0*/  BSYNC.RECONVERGENT B3 ;  /* 0x0000000000037941 */ /* 0x000fea0003800200 */
.L_x_1681:
        /* <DEDUP_REMOVED lines=26> */
[----:B------:R-:W-:Y:S05]  /*7e50*/  CALL.REL.NOINC `($__internal_4_$__cuda_sm3x_div_rn_noftz_f32_slowpath) ;  /* 0x0000006000187944 */ /* 0x000fea0003c00000 */
.L_x_1702:
[----:B------:R-:W-:Y:S05]  /*7e60*/  BSYNC.RECONVERGENT B5 ;  /* 0x0000000000057941 */ /* 0x000fea0003800200 */
.L_x_1701:
[----:B------:R-:W0:Y:S01]  /*7e70*/  LDC.64 R10, c[0x0][0x3a8] ;  /* 0x0000ea00ff0a7b82 */ /* 0x000e220000000a00 */
[----:B------:R-:W-:-:S05]  /*7e80*/  IADD3 R3, PT, PT, R18, R9, RZ ;  /* 0x0000000912037210 */ /* 0x000fca0007ffe0ff */
[----:B0-----:R-:W-:-:S05]  /*7e90*/  IMAD.WIDE R10, R3, 0x4, R10 ;  /* 0x00000004030a7825 */ /* 0x001fca00078e020a */
[----:B------:R0:W-:Y:S02]  /*7ea0*/  STG.E desc[UR14][R10.64], R27 ;  /* 0x0000001b0a007986 */ /* 0x0001e4000c10190e */
.L_x_1700:
[----:B------:R-:W-:Y:S05]  /*7eb0*/  BSYNC.RECONVERGENT B4 ;  /* 0x0000000000047941 */ /* 0x000fea0003800200 */
.L_x_1699:
        /* <DEDUP_REMOVED lines=26> */
.L_x_1706:
[----:B------:R-:W-:Y:S05]  /*8060*/  BSYNC.RECONVERGENT B5 ;  /* 0x0000000000057941 */ /* 0x000fea0003800200 */
.L_x_1705:
[----:B------:R1:W-:Y:S02]  /*8070*/  STG.E desc[UR14][R8.64+0x4], R27 ;  /* 0x0000041b08007986 */ /* 0x0003e4000c10190e */
.L_x_1704:
[----:B------:R-:W-:Y:S05]  /*8080*/  BSYNC.RECONVERGENT B4 ;  /* 0x0000000000047941 */ /* 0x000fea0003800200 */
.L_x_1703:
        /* <DEDUP_REMOVED lines=20> */
[----:B------:R-:W-:Y:S05]  /*81d0*/  CALL.REL.NOINC `($__internal_4_$__cuda_sm3x_div_rn_noftz_f32_slowpath) ;  /* 0x0000005c00387944 */ /* 0x000fea0003c00000 */
.L_x_1710:
[----:B------:R-:W-:Y:S05]  /*81e0*/  BSYNC.RECONVERGENT B5 ;  /* 0x0000000000057941 */ /* 0x000fea0003800200 */
.L_x_1709:
[----:B------:R3:W-:Y:S02]  /*81f0*/  STG.E desc[UR14][R8.64+0x8], R27 ;  /* 0x0000081b08007986 */ /* 0x0007e4000c10190e */
.L_x_1708:
[----:B------:R-:W-:Y:S05]  /*8200*/  BSYNC.RECONVERGENT B4 ;  /* 0x0000000000047941 */ /* 0x000fea0003800200 */
.L_x_1707:
        /* <DEDUP_REMOVED lines=19> */
[----:B------:R-:W-:Y:S05]  /*8340*/  CALL.REL.NOINC `($__internal_4_$__cuda_sm3x_div_rn_noftz_f32_slowpath) ;  /* 0x0000005800dc7944 */ /* 0x000fea0003c00000 */
.L_x_1712:
[----:B------:R-:W-:Y:S05]  /*8350*/  BSYNC.RECONVERGENT B4 ;  /* 0x0000000000047941 */ /* 0x000fea0003800200 */
.L_x_1711:
[----:B------:R0:W-:Y:S02]  /*8360*/  STG.E desc[UR14][R8.64+0xc], R27 ;  /* 0x00000c1b08007986 */ /* 0x0001e4000c10190e */
.L_x_1698:
[----:B------:R-:W-:Y:S05]  /*8370*/  BSYNC.RECONVERGENT B3 ;  /* 0x0000000000037941 */ /* 0x000fea0003800200 */
.L_x_1697:
        /* <DEDUP_REMOVED lines=27> */
.L_x_1718:
[----:B------:R-:W-:Y:S05]  /*8530*/  BSYNC.RECONVERGENT B5 ;  /* 0x0000000000057941 */ /* 0x000fea0003800200 */
.L_x_1717:
[----:B------:R-:W0:Y:S01]  /*8540*/  LDC.64 R8, c[0x0][0x3a8] ;  /* 0x0000ea00ff087b82 */ /* 0x000e220000000a00 */
[----:B------:R-:W-:-:S05]  /*8550*/  IADD3 R11, PT, PT, R18, R3, RZ ;  /* 0x00000003120b7210 */ /* 0x000fca0007ffe0ff */
[----:B0-----:R-:W-:-:S05]  /*8560*/  IMAD.WIDE R8, R11, 0x4, R8 ;  /* 0x000000040b087825 */ /* 0x001fca00078e0208 */
[----:B------:R0:W-:Y:S02]  /*8570*/  STG.E desc[UR14][R8.64], R27 ;  /* 0x0000001b08007986 */ /* 0x0001e4000c10190e */
.L_x_1716:
[----:B------:R-:W-:Y:S05]  /*8580*/  BSYNC.RECONVERGENT B4 ;  /* 0x0000000000047941 */ /* 0x000fea0003800200 */
.L_x_1715:
        /* <DEDUP_REMOVED lines=26> */
.L_x_1722:
[----:B------:R-:W-:Y:S05]  /*8730*/  BSYNC.RECONVERGENT B5 ;  /* 0x0000000000057941 */ /* 0x000fea0003800200 */
.L_x_1721:
[----:B------:R0:W-:Y:S02]  /*8740*/  STG.E desc[UR14][R8.64+0x4], R27 ;  /* 0x0000041b08007986 */ /* 0x0001e4000c10190e */
.L_x_1720:
[----:B------:R-:W-:Y:S05]  /*8750*/  BSYNC.RECONVERGENT B4 ;  /* 0x0000000000047941 */ /* 0x000fea0003800200 */
.L_x_1719:
        /* <DEDUP_REMOVED lines=20> */
[----:B------:R-:W-:Y:S05]  /*88a0*/  CALL.REL.NOINC `($__internal_4_$__cuda_sm3x_div_rn_noftz_f32_slowpath) ;  /* 0x0000005400847944 */ /* 0x000fea0003c00000 */
.L_x_1726:
[----:B------:R-:W-:Y:S05]  /*88b0*/  BSYNC.RECONVERGENT B5 ;  /* 0x0000000000057941 */ /* 0x000fea0003800200 */
.L_x_1725:
[----:B------:R1:W-:Y:S02]  /*88c0*/  STG.E desc[UR14][R8.64+0x8], R27 ;  /* 0x0000081b08007986 */ /* 0x0003e4000c10190e */
.L_x_1724:
[----:B------:R-:W-:Y:S05]  /*88d0*/  BSYNC.RECONVERGENT B4 ;  /* 0x0000000000047941 */ /* 0x000fea0003800200 */
.L_x_1723:
        /* <DEDUP_REMOVED lines=19> */
[----:B------:R-:W-:Y:S05]  /*8a10*/  CALL.REL.NOINC `($__internal_4_$__cuda_sm3x_div_rn_noftz_f32_slowpath) ;  /* 0x0000005400287944 */ /* 0x000fea0003c00000 */
.L_x_1728:
[----:B------:R-:W-:Y:S05]  /*8a20*/  BSYNC.RECONVERGENT B4 ;  /* 0x0000000000047941 */ /* 0x000fea0003800200 */
.L_x_1727:
[----:B------:R0:W-:Y:S02]  /*8a30*/  STG.E desc[UR14][R8.64+0xc], R27 ;  /* 0x00000c1b08007986 */ /* 0x0001e4000c10190e */
.L_x_1714:
[----:B------:R-:W-:Y:S05]  /*8a40*/  BSYNC.RECONVERGENT B3 ;  /* 0x0000000000037941 */ /* 0x000fea0003800200 */
.L_x_1713:
        /* <DEDUP_REMOVED lines=26> */
.L_x_1733:
[----:B------:R-:W-:Y:S05]  /*8bf0*/  BSYNC.RECONVERGENT B4 ;  /* 0x0000000000047941 */ /* 0x000fea0003800200 */
.L_x_1732:
[----:B------:R-:W0:Y:S01]  /*8c00*/  LDC.64 R2, c[0x0][0x3a8] ;  /* 0x0000ea00ff027b82 */ /* 0x000e220000000a00 */
[----:B------:R-:W-:-:S05]  /*8c10*/  IADD3 R11, PT, PT, R18, R9, RZ ;  /* 0x00000009120b7210 */ /* 0x000fca0007ffe0ff */
[----:B0-----:R-:W-:-:S05]  /*8c20*/  IMAD.WIDE R2, R11, 0x4, R2 ;  /* 0x000000040b027825 */ /* 0x001fca00078e0202 */
[----:B------:R0:W-:Y:S02]  /*8c30*/  STG.E desc[UR14][R2.64], R27 ;  /* 0x0000001b02007986 */ /* 0x0001e4000c10190e */
.L_x_1731:
[----:B------:R-:W-:Y:S05]  /*8c40*/  BSYNC.RECONVERGENT B3 ;  /* 0x0000000000037941 */ /* 0x000fea0003800200 */
.L_x_1730:
        /* <DEDUP_REMOVED lines=26> */
.L_x_1737:
[----:B------:R-:W-:Y:S05]  /*8df0*/  BSYNC.RECONVERGENT B4 ;  /* 0x0000000000047941 */ /* 0x000fea0003800200 */
.L_x_1736:
[----:B------:R1:W-:Y:S02]  /*8e00*/  STG.E desc[UR14][R8.64+0x4], R27 ;  /* 0x0000041b08007986 */ /* 0x0003e4000c10190e */
.L_x_1735:
[----:B------:R-:W-:Y:S05]  /*8e10*/  BSYNC.RECONVERGENT B3 ;  /* 0x0000000000037941 */ /* 0x000fea0003800200 */
.L_x_1734:
        /* <DEDUP_REMOVED lines=20> */
[----:B------:R-:W-:Y:S05]  /*8f60*/  CALL.REL.NOINC `($__internal_4_$__cuda_sm3x_div_rn_noftz_f32_slowpath) ;  /* 0x0000004c00d47944 */ /* 0x000fea0003c00000 */
.L_x_1741:
[----:B------:R-:W-:Y:S05]  /*8f70*/  BSYNC.RECONVERGENT B4 ;  /* 0x0000000000047941 */ /* 0x000fea0003800200 */
.L_x_1740:
[----:B------:R3:W-:Y:S02]  /*8f80*/  STG.E desc[UR14][R8.64+0x8], R27 ;  /* 0x0000081b08007986 */ /* 0x0007e4000c10190e */
.L_x_1739:
[----:B------:R-:W-:Y:S05]  /*8f90*/  BSYNC.RECONVERGENT B3 ;  /* 0x0000000000037941 */ /* 0x000fea0003800200 */
.L_x_1738:
        /* <DEDUP_REMOVED lines=19> */
[----:B------:R-:W-:Y:S05]  /*90d0*/  CALL.REL.NOINC `($__internal_4_$__cuda_sm3x_div_rn_noftz_f32_slowpath) ;  /* 0x0000004c00787944 */ /* 0x000fea0003c00000 */
.L_x_1743:
[----:B------:R-:W-:Y:S05]  /*90e0*/  BSYNC.RECONVERGENT B3 ;  /* 0x0000000000037941 */ /* 0x000fea0003800200 */
.L_x_1742:
[----:B------:R0:W-:Y:S01]  /*90f0*/  STG.E desc[UR14][R8.64+0xc], R27 ;  /* 0x00000c1b08007986 */ /* 0x0001e2000c10190e */
[----:B------:R-:W-:Y:S05]  /*9100*/  BRA `(.L_x_1729) ;  /* 0x0000004c00507947 */ /* 0x000fea0003800000 */
.L_x_1616:
        /* <DEDUP_REMOVED lines=30> */
.L_x_1745:
[----:B------:R-:W-:Y:S05]  /*92f0*/  BSYNC.RECONVERGENT B1 ;  /* 0x0000000000017941 */ /* 0x000fea0003800200 */
.L_x_1744:
        /* <DEDUP_REMOVED lines=26> */
.L_x_1747:
[----:B------:R-:W-:Y:S05]  /*94a0*/  BSYNC.RECONVERGENT B1 ;  /* 0x0000000000017941 */ /* 0x000fea0003800200 */
.L_x_1746:
        /* <DEDUP_REMOVED lines=26> */
.L_x_1749:
[----:B------:R-:W-:Y:S05]  /*9650*/  BSYNC.RECONVERGENT B1 ;  /* 0x0000000000017941 */ /* 0x000fea0003800200 */
.L_x_1748:
        /* <DEDUP_REMOVED lines=25> */
.L_x_1751:
[----:B------:R-:W-:Y:S05]  /*97f0*/  BSYNC.RECONVERGENT B1 ;  /* 0x0000000000017941 */ /* 0x000fea0003800200 */
.L_x_1750:
        /* <DEDUP_REMOVED lines=24> */
.L_x_1753:
[----:B------:R-:W-:Y:S05]  /*9980*/  BSYNC.RECONVERGENT B1 ;  /* 0x0000000000017941 */ /* 0x000fea0003800200 */
.L_x_1752:
        /* <DEDUP_REMOVED lines=24> */
.L_x_1755:
[----:B------:R-:W-:Y:S05]  /*9b10*/  BSYNC.RECONVERGENT B1 ;  /* 0x0000000000017941 */ /* 0x000fea0003800200 */
.L_x_1754:
        /* <DEDUP_REMOVED lines=24> */
.L_x_1757:
[----:B------:R-:W-:Y:S05]  /*9ca0*/  BSYNC.RECONVERGENT B1 ;  /* 0x0000000000017941 */ /* 0x000fea0003800200 */
.L_x_1756:
        /* <DEDUP_REMOVED lines=25> */
.L_x_1615:
        /* <DEDUP_REMOVED lines=36> */
.L_x_1761:
[----:B------:R-:W-:Y:S05]  /*a080*/  BSYNC.RECONVERGENT B2 ;  /* 0x0000000000027941 */ /* 0x000fea0003800200 */
.L_x_1760:
        /* <DEDUP_REMOVED lines=35> */
.L_x_1763:
[----:B------:R-:W-:Y:S05]  /*a2c0*/  BSYNC.RECONVERGENT B2 ;  /* 0x0000000000027941 */ /* 0x000fea0003800200 */
.L_x_1762:
        /* <DEDUP_REMOVED lines=27> */
.L_x_1765:
[----:B------:R-:W-:Y:S05]  /*a480*/  BSYNC.RECONVERGENT B2 ;  /* 0x0000000000027941 */ /* 0x000fea0003800200 */
.L_x_1764:
        /* <DEDUP_REMOVED lines=26> */
.L_x_1759:
[----:B------:R-:W-:Y:S05]  /*a630*/  BSYNC.RECONVERGENT B1 ;  /* 0x0000000000017941 */ /* 0x000fea0003800200 */
.L_x_1758:
        /* <DEDUP_REMOVED lines=35> */
.L_x_1769:
[----:B------:R-:W-:Y:S05]  /*a870*/  BSYNC.RECONVERGENT B2 ;  /* 0x0000000000027941 */ /* 0x000fea0003800200 */
.L_x_1768:
        /* <DEDUP_REMOVED lines=35> */
.L_x_1771:
[----:B------:R-:W-:Y:S05]  /*aab0*/  BSYNC.RECONVERGENT B2 ;  /* 0x0000000000027941 */ /* 0x000fea0003800200 */
.L_x_1770:
        /* <DEDUP_REMOVED lines=27> */
.L_x_1773:
[----:B------:R-:W-:Y:S05]  /*ac70*/  BSYNC.RECONVERGENT B2 ;  /* 0x0000000000027941 */ /* 0x000fea0003800200 */
.L_x_1772:
        /* <DEDUP_REMOVED lines=26> */
.L_x_1767:
[----:B------:R-:W-:Y:S05]  /*ae20*/  BSYNC.RECONVERGENT B1 ;  /* 0x0000000000017941 */ /* 0x000fea0003800200 */
.L_x_1766:
        /* <DEDUP_REMOVED lines=37> */
.L_x_1777:
[----:B------:R-:W-:Y:S05]  /*b080*/  BSYNC.RECONVERGENT B2 ;  /* 0x0000000000027941 */ /* 0x000fea0003800200 */
.L_x_1776:
        /* <DEDUP_REMOVED lines=35> */
.L_x_1779:
[----:B------:R-:W-:Y:S05]  /*b2c0*/  BSYNC.RECONVERGENT B2 ;  /* 0x0000000000027941 */ /* 0x000fea0003800200 */
.L_x_1778:
        /* <DEDUP_REMOVED lines=27> */
.L_x_1781:
[----:B------:R-:W-:Y:S05]  /*b480*/  BSYNC.RECONVERGENT B2 ;  /* 0x0000000000027941 */ /* 0x000fea0003800200 */
.L_x_1780:
        /* <DEDUP_REMOVED lines=26> */
.L_x_1775:
[----:B------:R-:W-:Y:S05]  /*b630*/  BSYNC.RECONVERGENT B1 ;  /* 0x0000000000017941 */ /* 0x000fea0003800200 */
.L_x_1774:
        /* <DEDUP_REMOVED lines=36> */
.L_x_1785:
[----:B------:R-:W-:Y:S05]  /*b880*/  BSYNC.RECONVERGENT B2 ;  /* 0x0000000000027941 */ /* 0x000fea0003800200 */
.L_x_1784:
        /* <DEDUP_REMOVED lines=35> */
.L_x_1787:
[----:B------:R-:W-:Y:S05]  /*bac0*/  BSYNC.RECONVERGENT B2 ;  /* 0x0000000000027941 */ /* 0x000fea0003800200 */
.L_x_1786:
        /* <DEDUP_REMOVED lines=27> */
.L_x_1789:
[----:B------:R-:W-:Y:S05]  /*bc80*/  BSYNC.RECONVERGENT B2 ;  /* 0x0000000000027941 */ /* 0x000fea0003800200 */
.L_x_1788:
        /* <DEDUP_REMOVED lines=26> */
.L_x_1783:
[----:B------:R-:W-:Y:S05]  /*be30*/  BSYNC.RECONVERGENT B1 ;  /* 0x0000000000017941 */ /* 0x000fea0003800200 */
.L_x_1782:
        /* <DEDUP_REMOVED lines=36> */
.L_x_1793:
[----:B------:R-:W-:Y:S05]  /*c080*/  BSYNC.RECONVERGENT B2 ;  /* 0x0000000000027941 */ /* 0x000fea0003800200 */
.L_x_1792:
        /* <DEDUP_REMOVED lines=35> */
.L_x_1795:
[----:B------:R-:W-:Y:S05]  /*c2c0*/  BSYNC.RECONVERGENT B2 ;  /* 0x0000000000027941 */ /* 0x000fea0003800200 */
.L_x_1794:
        /* <DEDUP_REMOVED lines=27> */
.L_x_1797:
[----:B------:R-:W-:Y:S05]  /*c480*/  BSYNC.RECONVERGENT B2 ;  /* 0x0000000000027941 */ /* 0x000fea0003800200 */
.L_x_1796:
        /* <DEDUP_REMOVED lines=26> */
.L_x_1791:
[----:B------:R-:W-:Y:S05]  /*c630*/  BSYNC.RECONVERGENT B1 ;  /* 0x0000000000017941 */ /* 0x000fea0003800200 */
.L_x_1790:
        /* <DEDUP_REMOVED lines=37> */
.L_x_1801:
[----:B------:R-:W-:Y:S05]  /*c890*/  BSYNC.RECONVERGENT B2 ;  /* 0x0000000000027941 */ /* 0x000fea0003800200 */
.L_x_1800:
        /* <DEDUP_REMOVED lines=35> */
.L_x_1803:
[----:B------:R-:W-:Y:S05]  /*cad0*/  BSYNC.RECONVERGENT B2 ;  /* 0x0000000000027941 */ /* 0x000fea0003800200 */
.L_x_1802:
        /* <DEDUP_REMOVED lines=27> */
.L_x_1805:
[----:B------:R-:W-:Y:S05]  /*cc90*/  BSYNC.RECONVERGENT B2 ;  /* 0x0000000000027941 */ /* 0x000fea0003800200 */
.L_x_1804:
        /* <DEDUP_REMOVED lines=26> */
.L_x_1799:
[----:B------:R-:W-:Y:S05]  /*ce40*/  BSYNC.RECONVERGENT B1 ;  /* 0x0000000000017941 */ /* 0x000fea0003800200 */
.L_x_1798:
        /* <DEDUP_REMOVED lines=37> */
.L_x_1809:
[----:B------:R-:W-:Y:S05]  /*d0a0*/  BSYNC.RECONVERGENT B2 ;  /* 0x0000000000027941 */ /* 0x000fea0003800200 */
.L_x_1808:
        /* <DEDUP_REMOVED lines=35> */
.L_x_1811:
[----:B------:R-:W-:Y:S05]  /*d2e0*/  BSYNC.RECONVERGENT B2 ;  /* 0x0000000000027941 */ /* 0x000fea0003800200 */
.L_x_1810:
        /* <DEDUP_REMOVED lines=27> */
.L_x_1813:
[----:B------:R-:W-:Y:S05]  /*d4a0*/  BSYNC.RECONVERGENT B2 ;  /* 0x0000000000027941 */ /* 0x000fea0003800200 */
.L_x_1812:
        /* <DEDUP_REMOVED lines=26> */
.L_x_1807:
[----:B------:R-:W-:Y:S05]  /*d650*/  BSYNC.RECONVERGENT B1 ;  /* 0x0000000000017941 */ /* 0x000fea0003800200 */
.L_x_1806:
        /* <DEDUP_REMOVED lines=36> */
.L_x_1815:
[----:B------:R-:W-:Y:S05]  /*d8a0*/  BSYNC.RECONVERGENT B1 ;  /* 0x0000000000017941 */ /* 0x000fea0003800200 */
.L_x_1814:
        /* <DEDUP_REMOVED lines=35> */
.L_x_1817:
[----:B------:R-:W-:Y:S05]  /*dae0*/  BSYNC.RECONVERGENT B1 ;  /* 0x0000000000017941 */ /* 0x000fea0003800200 */
.L_x_1816:
        /* <DEDUP_REMOVED lines=27> */
.L_x_1819:
[----:B------:R-:W-:Y:S05]  /*dca0*/  BSYNC.RECONVERGENT B1 ;  /* 0x0000000000017941 */ /* 0x000fea0003800200 */
.L_x_1818:
        /* <DEDUP_REMOVED lines=26> */
.L_x_1729:
[----:B------:R-:W-:Y:S05]  /*de50*/  BSYNC.RECONVERGENT B0 ;  /* 0x0000000000007941 */ /* 0x000fea0003800200 */
.L_x_1614:
[----:B------:R-:W5:Y:S01]  /*de60*/  LDCU UR5, c[0x0][0x3b4] ;  /* 0x00007680ff0577ac */ /* 0x000f620008000800 */
[----:B------:R-:W-:-:S04]  /*de70*/  UIADD3 UR4, UPT, UPT, UR4, 0x80, URZ ;  /* 0x0000008004047890 */ /* 0x000fc8000fffe0ff */
[----:B-----5:R-:W-:Y:S01]  /*de80*/  UISETP.GE.AND UP0, UPT, UR4, UR5, UPT ;  /* 0x000000050400728c */ /* 0x020fe2000bf06270 */
[----:B------:R-:W-:Y:S08]  /*de90*/  BAR.SYNC.DEFER_BLOCKING 0x0 ;  /* 0x0000000000007b1d */ /* 0x000ff00000010000 */
[----:B------:R-:W-:Y:S05]  /*dea0*/  BRA.U !UP0, `(.L_x_1820) ;  /* 0xffffff2508487547 */ /* 0x000fea000b83ffff */
[----:B------:R-:W-:Y:S05]  /*deb0*/  EXIT ;  /* 0x000000000000794d */ /* 0x000fea0003800000 */
        .weak           $__internal_4_$__cuda_sm3x_div_rn_noftz_f32_slowpath
        .type           $__internal_4_$__cuda_sm3x_div_rn_noftz_f32_slowpath,@function
        .size           $__internal_4_$__cuda_sm3x_div_rn_noftz_f32_slowpath,(.L_x_3855 - $__internal_4_$__cuda_sm3x_div_rn_noftz_f32_slowpath)
$__internal_4_$__cuda_sm3x_div_rn_noftz_f32_slowpath:
        /* <DEDUP_REMOVED lines=35> */
.L_x_1822:
        /* <DEDUP_REMOVED lines=51> */
.L_x_1829:
[----:B------:R-:W-:-:S04]  /*e420*/  LOP3.LUT R12, R12, 0x80000000, RZ, 0xc0, !PT ;  /* 0x800000000c0c7812 */ /* 0x000fc800078ec0ff */
[----:B------:R-:W-:Y:S01]  /*e430*/  LOP3.LUT R12, R12, 0x7f800000, RZ, 0xfc, !PT ;  /* 0x7f8000000c0c7812 */ /* 0x000fe200078efcff */
[----:B------:R-:W-:Y:S06]  /*e440*/  BRA `(.L_x_1830) ;  /* 0x0000000000047947 */ /* 0x000fec0003800000 */
.L_x_1828:
[----:B------:R-:W-:-:S07]  /*e450*/  LEA R12, R37, R12, 0x17 ;  /* 0x0000000c250c7211 */ /* 0x000fce00078eb8ff */
.L_x_1830:
[----:B------:R-:W-:Y:S05]  /*e460*/  BSYNC.RECONVERGENT B2 ;  /* 0x0000000000027941 */ /* 0x000fea0003800200 */
.L_x_1827:
[----:B------:R-:W-:Y:S05]  /*e470*/  BRA `(.L_x_1831) ;  /* 0x0000000000207947 */ /* 0x000fea0003800000 */
.L_x_1826:
[----:B------:R-:W-:-:S04]  /*e480*/  LOP3.LUT R12, R12, 0x80000000, R33, 0x48, !PT ;  /* 0x800000000c0c7812 */ /* 0x000fc800078e4821 */
[----:B------:R-:W-:Y:S01]  /*e490*/  LOP3.LUT R12, R12, 0x7f800000, RZ, 0xfc, !PT ;  /* 0x7f8000000c0c7812 */ /* 0x000fe200078efcff */
[----:B------:R-:W-:Y:S06]  /*e4a0*/  BRA `(.L_x_1831) ;  /* 0x0000000000147947 */ /* 0x000fec0003800000 */
.L_x_1825:
[----:B------:R-:W-:Y:S01]  /*e4b0*/  LOP3.LUT R12, R12, 0x80000000, R33, 0x48, !PT ;  /* 0x800000000c0c7812 */ /* 0x000fe200078e4821 */
[----:B------:R-:W-:Y:S06]  /*e4c0*/  BRA `(.L_x_1831) ;  /* 0x00000000000c7947 */ /* 0x000fec0003800000 */
.L_x_1824:
[----:B------:R-:W0:Y:S01]  /*e4d0*/  MUFU.RSQ R12, -QNAN ;  /* 0xffc00000000c7908 */ /* 0x000e220000001400 */
[----:B------:R-:W-:Y:S05]  /*e4e0*/  BRA `(.L_x_1831) ;  /* 0x0000000000047947 */ /* 0x000fea0003800000 */
.L_x_1823:
[----:B------:R-:W-:-:S07]  /*e4f0*/  FADD.FTZ R12, R13, R12 ;  /* 0x0000000c0d0c7221 */ /* 0x000fce0000010000 */
.L_x_1831:
[----:B------:R-:W-:Y:S05]  /*e500*/  BSYNC.RECONVERGENT B1 ;  /* 0x0000000000017941 */ /* 0x000fea0003800200 */
.L_x_1821:
[----:B------:R-:W-:Y:S01]  /*e510*/  HFMA2 R13, -RZ, RZ, 0, 0 ;  /* 0x00000000ff0d7431 */ /* 0x000fe200000001ff */
[----:B0-----:R-:W-:Y:S02]  /*e520*/  MOV R27, R12 ;  /* 0x0000000c001b7202 */ /* 0x001fe40000000f00 */
[----:B------:R-:W-:-:S04]  /*e530*/  MOV R12, R25 ;  /* 0x00000019000c7202 */ /* 0x000fc80000000f00 */
[----:B------:R-:W-:Y:S05]  /*e540*/  RET.REL.NODEC R12 `(_Z28moe_gate_up_optimized_kernelI6__halfLb0EEvPKT_S3_S3_PKiS5_Pfiii) ;  /* 0xffffff180cac7950 */ /* 0x000fea0003c3ffff */
.L_x_1832:
        /* <DEDUP_REMOVED lines=11> */
.L_x_3855:


//--------------------- .text._Z27moe_output_optimized_kernelI6__halfLb1EEvPKfPKT_PKiS7_S2_PS3_ii --------------------------
	.section	.text._Z27moe_output_optimized_kernelI6__halfLb1EEvPKfPKT_PKiS7_S2_PS3_ii,"ax",@progbits
	.align	128
        .global         _Z27moe_output_optimized_kernelI6__halfLb1EEvPKfPKT_PKiS7_S2_PS3_ii
        .type           _Z27moe_output_optimized_kernelI6__halfLb1EEvPKfPKT_PKiS7_S2_PS3_ii,@function
        .size           _Z27moe_output_optimized_kernelI6__halfLb1EEvPKfPKT_PKiS7_S2_PS3_ii,(.L_x_3890 - _Z27moe_output_optimized_kernelI6__halfLb1EEvPKfPKT_PKiS7_S2_PS3_ii)
        .other          _Z27moe_output_optimized_kernelI6__halfLb1EEvPKfPKT_PKiS7_S2_PS3_ii,@"STO_CUDA_ENTRY STV_DEFAULT"
_Z27moe_output_optimized_kernelI6__halfLb1EEvPKfPKT_PKiS7_S2_PS3_ii:
.text._Z27moe_output_optimized_kernelI6__halfLb1EEvPKfPKT_PKiS7_S2_PS3_ii:
        /* <DEDUP_REMOVED lines=67> */
.L_x_1945:
        /* <DEDUP_REMOVED lines=33> */
.L_x_1848:
        /* <DEDUP_REMOVED lines=14> */
.L_x_1841:
        /* <DEDUP_REMOVED lines=25> */
.L_x_1838:
        /* <DEDUP_REMOVED lines=11> */
.L_x_1840:
        /* <DEDUP_REMOVED lines=15> */
.L_x_1839:
[----:B------:R-:W-:Y:S05]  /*0a50*/  BSYNC.RECONVERGENT B2 ;  /* 0x0000000000027941 */ /* 0x000fea0003800200 */
.L_x_1837:
[----:B------:R-:W-:Y:S05]  /*0a60*/  @!P4 BRA `(.L_x_1841) ;  /* 0xfffffffc002cc947 */ /* 0x000fea000383ffff */
[----:B------:R-:W-:Y:S05]  /*0a70*/  BSYNC.RECONVERGENT B1 ;  /* 0x0000000000017941 */ /* 0x000fea0003800200 */
.L_x_1836:
[----:B------:R-:W-:-:S07]  /*0a80*/  MOV R0, R56 ;  /* 0x0000003800007202 */ /* 0x000fce0000000f00 */
.L_x_1835:
[----:B------:R-:W-:Y:S05]  /*0a90*/  BSYNC.RECONVERGENT B0 ;  /* 0x0000000000007941 */ /* 0x000fea0003800200 */
.L_x_1834:
[----:B------:R-:W-:Y:S01]  /*0aa0*/  BSSY.RECONVERGENT B0, `(.L_x_1842) ;  /* 0x000003a000007945 */ /* 0x000fe20003800200 */
.L_x_1847:
        /* <DEDUP_REMOVED lines=28> */
.L_x_1844:
        /* <DEDUP_REMOVED lines=9> */
.L_x_1846:
        /* <DEDUP_REMOVED lines=16> */
.L_x_1845:
[----:B------:R-:W-:Y:S05]  /*0e00*/  BSYNC.RECONVERGENT B1 ;  /* 0x0000000000017941 */ /* 0x000fea0003800200 */
.L_x_1843:
[C---:B------:R-:W-:Y:S02]  /*0e10*/  ISETP.GE.U32.AND P0, PT, R0.reuse, 0x300, PT ;  /* 0x000003000000780c */ /* 0x040fe40003f06070 */
[----:B------:R-:W-:-:S11]  /*0e20*/  IADD3 R0, PT, PT, R0, 0x100, RZ ;  /* 0x0000010000007810 */ /* 0x000fd60007ffe0ff */
[----:B------:R-:W-:Y:S05]  /*0e30*/  @!P0 BRA `(.L_x_1847) ;  /* 0xfffffffc001c8947 */ /* 0x000fea000383ffff */
[----:B------:R-:W-:Y:S05]  /*0e40*/  BSYNC.RECONVERGENT B0 ;  /* 0x0000000000007941 */ /* 0x000fea0003800200 */
.L_x_1842:
        /* <DEDUP_REMOVED lines=1161> */
.L_x_1833:
        /* <DEDUP_REMOVED lines=42> */
.L_x_1853:
[----:B-----5:R-:W-:-:S05]  /*5980*/  HADD2 R4, R5, R21.H0_H0 ;  /* 0x2000001505047230 */ /* 0x020fca0000000000 */
[----:B------:R-:W-:-:S06]  /*5990*/  PRMT R4, R5, R12, R4 ;  /* 0x0000000c05047216 */ /* 0x000fcc0000000004 */
[----:B------:R-:W2:Y:S02]  /*59a0*/  ATOM.E.CAS.STRONG.GPU PT, R4, [R2], R5, R4 ;  /* 0x000000050204738b */ /* 0x000ea400001ee104 */
[----:B--2---:R-:W-:Y:S02]  /*59b0*/  ISETP.NE.U32.AND P5, PT, R4, R5, PT ;  /* 0x000000050400720c */ /* 0x004fe40003fa5070 */
[----:B------:R-:W-:-:S11]  /*59c0*/  MOV R5, R4 ;  /* 0x0000000400057202 */ /* 0x000fd60000000f00 */
[----:B------:R-:W-:Y:S05]  /*59d0*/  @P5 BRA `(.L_x_1853) ;  /* 0xfffffffc00e85947 */ /* 0x000fea000383ffff */
.L_x_1852:
[----:B------:R-:W-:Y:S05]  /*59e0*/  BSYNC.RECONVERGENT B1 ;  /* 0x0000000000017941 */ /* 0x000fea0003800200 */
.L_x_1851:
        /* <DEDUP_REMOVED lines=12> */
.L_x_1856:
[----:B-----5:R-:W-:-:S05]  /*5ab0*/  HADD2 R12, R15, R20.H0_H0 ;  /* 0x200000140f0c7230 */ /* 0x020fca0000000000 */
[----:B------:R-:W-:-:S06]  /*5ac0*/  PRMT R12, R15, R14, R12 ;  /* 0x0000000e0f0c7216 */ /* 0x000fcc000000000c */
[----:B------:R-:W2:Y:S02]  /*5ad0*/  ATOM.E.CAS.STRONG.GPU PT, R12, [R4], R15, R12 ;  /* 0x0000000f040c738b */ /* 0x000ea400001ee10c */
[----:B--2---:R-:W-:Y:S02]  /*5ae0*/  ISETP.NE.U32.AND P4, PT, R12, R15, PT ;  /* 0x0000000f0c00720c */ /* 0x004fe40003f85070 */
[----:B------:R-:W-:-:S11]  /*5af0*/  MOV R15, R12 ;  /* 0x0000000c000f7202 */ /* 0x000fd60000000f00 */
[----:B------:R-:W-:Y:S05]  /*5b00*/  @P4 BRA `(.L_x_1856) ;  /* 0xfffffffc00e84947 */ /* 0x000fea000383ffff */
.L_x_1855:
[----:B------:R-:W-:Y:S05]  /*5b10*/  BSYNC.RECONVERGENT B1 ;  /* 0x0000000000017941 */ /* 0x000fea0003800200 */
.L_x_1854:
        /* <DEDUP_REMOVED lines=12> */
.L_x_1859:
[----:B-----5:R-:W-:-:S05]  /*5be0*/  HADD2 R12, R15, R23.H0_H0 ;  /* 0x200000170f0c7230 */ /* 0x020fca0000000000 */
[----:B------:R-:W-:-:S06]  /*5bf0*/  PRMT R12, R15, R14, R12 ;  /* 0x0000000e0f0c7216 */ /* 0x000fcc000000000c */
[----:B------:R-:W2:Y:S02]  /*5c00*/  ATOM.E.CAS.STRONG.GPU PT, R12, [R4], R15, R12 ;  /* 0x0000000f040c738b */ /* 0x000ea400001ee10c */
[----:B--2---:R-:W-:Y:S02]  /*5c10*/  ISETP.NE.U32.AND P0, PT, R12, R15, PT ;  /* 0x0000000f0c00720c */ /* 0x004fe40003f05070 */
[----:B------:R-:W-:-:S11]  /*5c20*/  MOV R15, R12 ;  /* 0x0000000c000f7202 */ /* 0x000fd60000000f00 */
[----:B------:R-:W-:Y:S05]  /*5c30*/  @P0 BRA `(.L_x_1859) ;  /* 0xfffffffc00e80947 */ /* 0x000fea000383ffff */
.L_x_1858:
[----:B------:R-:W-:Y:S05]  /*5c40*/  BSYNC.RECONVERGENT B1 ;  /* 0x0000000000017941 */ /* 0x000fea0003800200 */
.L_x_1857:
        /* <DEDUP_REMOVED lines=11> */
.L_x_1860:
[----:B-----5:R-:W-:-:S05]  /*5d00*/  HADD2 R4, R5, R8.H0_H0 ;  /* 0x2000000805047230 */ /* 0x020fca0000000000 */
[----:B------:R-:W-:-:S06]  /*5d10*/  PRMT R4, R5, R12, R4 ;  /* 0x0000000c05047216 */ /* 0x000fcc0000000004 */
[----:B------:R-:W2:Y:S02]  /*5d20*/  ATOM.E.CAS.STRONG.GPU PT, R4, [R2], R5, R4 ;  /* 0x000000050204738b */ /* 0x000ea400001ee104 */
[----:B--2---:R-:W-:Y:S02]  /*5d30*/  ISETP.NE.U32.AND P0, PT, R4, R5, PT ;  /* 0x000000050400720c */ /* 0x004fe40003f05070 */
[----:B------:R-:W-:-:S11]  /*5d40*/  MOV R5, R4 ;  /* 0x0000000400057202 */ /* 0x000fd60000000f00 */
[----:B------:R-:W-:Y:S05]  /*5d50*/  @P0 BRA `(.L_x_1860) ;  /* 0xfffffffc00e80947 */ /* 0x000fea000383ffff */
.L_x_1850:
[----:B------:R-:W-:Y:S05]  /*5d60*/  BSYNC.RECONVERGENT B0 ;  /* 0x0000000000007941 */ /* 0x000fea0003800200 */
.L_x_1849:
        /* <DEDUP_REMOVED lines=28> */
.L_x_1865:
[----:B-----5:R-:W-:-:S05]  /*5f30*/  HADD2 R4, R5, R38.H0_H0 ;  /* 0x2000002605047230 */ /* 0x020fca0000000000 */
[----:B------:R-:W-:-:S06]  /*5f40*/  PRMT R4, R5, R8, R4 ;  /* 0x0000000805047216 */ /* 0x000fcc0000000004 */
[----:B------:R-:W2:Y:S02]  /*5f50*/  ATOM.E.CAS.STRONG.GPU PT, R4, [R2], R5, R4 ;  /* 0x000000050204738b */ /* 0x000ea400001ee104 */
[----:B--2---:R-:W-:Y:S02]  /*5f60*/  ISETP.NE.U32.AND P5, PT, R4, R5, PT ;  /* 0x000000050400720c */ /* 0x004fe40003fa5070 */
[----:B------:R-:W-:-:S11]  /*5f70*/  MOV R5, R4 ;  /* 0x0000000400057202 */ /* 0x000fd60000000f00 */
[----:B------:R-:W-:Y:S05]  /*5f80*/  @P5 BRA `(.L_x_1865) ;  /* 0xfffffffc00e85947 */ /* 0x000fea000383ffff */
.L_x_1864:
[----:B------:R-:W-:Y:S05]  /*5f90*/  BSYNC.RECONVERGENT B1 ;  /* 0x0000000000017941 */ /* 0x000fea0003800200 */
.L_x_1863:
        /* <DEDUP_REMOVED lines=12> */
.L_x_1868:
[----:B-----5:R-:W-:-:S05]  /*6060*/  HADD2 R8, R17, R72.H0_H0 ;  /* 0x2000004811087230 */ /* 0x020fca0000000000 */
[----:B------:R-:W-:-:S06]  /*6070*/  PRMT R8, R17, R12, R8 ;  /* 0x0000000c11087216 */ /* 0x000fcc0000000008 */
[----:B------:R-:W2:Y:S02]  /*6080*/  ATOM.E.CAS.STRONG.GPU PT, R8, [R4], R17, R8 ;  /* 0x000000110408738b */ /* 0x000ea400001ee108 */
[----:B--2---:R-:W-:Y:S02]  /*6090*/  ISETP.NE.U32.AND P4, PT, R8, R17, PT ;  /* 0x000000110800720c */ /* 0x004fe40003f85070 */
[----:B------:R-:W-:-:S11]  /*60a0*/  MOV R17, R8 ;  /* 0x0000000800117202 */ /* 0x000fd60000000f00 */
[----:B------:R-:W-:Y:S05]  /*60b0*/  @P4 BRA `(.L_x_1868) ;  /* 0xfffffffc00e84947 */ /* 0x000fea000383ffff */
.L_x_1867:
[----:B------:R-:W-:Y:S05]  /*60c0*/  BSYNC.RECONVERGENT B1 ;  /* 0x0000000000017941 */ /* 0x000fea0003800200 */
.L_x_1866:
        /* <DEDUP_REMOVED lines=12> */
.L_x_1871:
[----:B-----5:R-:W-:-:S05]  /*6190*/  HADD2 R8, R17, R19.H0_H0 ;  /* 0x2000001311087230 */ /* 0x020fca0000000000 */
[----:B------:R-:W-:-:S06]  /*61a0*/  PRMT R8, R17, R12, R8 ;  /* 0x0000000c11087216 */ /* 0x000fcc0000000008 */
[----:B------:R-:W2:Y:S02]  /*61b0*/  ATOM.E.CAS.STRONG.GPU PT, R8, [R4], R17, R8 ;  /* 0x000000110408738b */ /* 0x000ea400001ee108 */
[----:B--2---:R-:W-:Y:S02]  /*61c0*/  ISETP.NE.U32.AND P0, PT, R8, R17, PT ;  /* 0x000000110800720c */ /* 0x004fe40003f05070 */
[----:B------:R-:W-:-:S11]  /*61d0*/  MOV R17, R8 ;  /* 0x0000000800117202 */ /* 0x000fd60000000f00 */
[----:B------:R-:W-:Y:S05]  /*61e0*/  @P0 BRA `(.L_x_1871) ;  /* 0xfffffffc00e80947 */ /* 0x000fea000383ffff */
.L_x_1870:
[----:B------:R-:W-:Y:S05]  /*61f0*/  BSYNC.RECONVERGENT B1 ;  /* 0x0000000000017941 */ /* 0x000fea0003800200 */
.L_x_1869:
        /* <DEDUP_REMOVED lines=11> */
.L_x_1872:
[----:B-----5:R-:W-:-:S05]  /*62b0*/  HADD2 R4, R5, R13.H0_H0 ;  /* 0x2000000d05047230 */ /* 0x020fca0000000000 */
[----:B------:R-:W-:-:S06]  /*62c0*/  PRMT R4, R5, R8, R4 ;  /* 0x0000000805047216 */ /* 0x000fcc0000000004 */
[----:B------:R-:W2:Y:S02]  /*62d0*/  ATOM.E.CAS.STRONG.GPU PT, R4, [R2], R5, R4 ;  /* 0x000000050204738b */ /* 0x000ea400001ee104 */
[----:B--2---:R-:W-:Y:S02]  /*62e0*/  ISETP.NE.U32.AND P0, PT, R4, R5, PT ;  /* 0x000000050400720c */ /* 0x004fe40003f05070 */
[----:B------:R-:W-:-:S11]  /*62f0*/  MOV R5, R4 ;  /* 0x0000000400057202 */ /* 0x000fd60000000f00 */
[----:B------:R-:W-:Y:S05]  /*6300*/  @P0 BRA `(.L_x_1872) ;  /* 0xfffffffc00e80947 */ /* 0x000fea000383ffff */
.L_x_1862:
[----:B------:R-:W-:Y:S05]  /*6310*/  BSYNC.RECONVERGENT B0 ;  /* 0x0000000000007941 */ /* 0x000fea0003800200 */
.L_x_1861:
        /* <DEDUP_REMOVED lines=28> */
.L_x_1877:
[----:B-----5:R-:W-:-:S05]  /*64e0*/  HADD2 R4, R5, R47.H0_H0 ;  /* 0x2000002f05047230 */ /* 0x020fca0000000000 */
[----:B------:R-:W-:-:S06]  /*64f0*/  PRMT R4, R5, R12, R4 ;  /* 0x0000000c05047216 */ /* 0x000fcc0000000004 */
[----:B------:R-:W2:Y:S02]  /*6500*/  ATOM.E.CAS.STRONG.GPU PT, R4, [R2], R5, R4 ;  /* 0x000000050204738b */ /* 0x000ea400001ee104 */
[----:B--2---:R-:W-:Y:S02]  /*6510*/  ISETP.NE.U32.AND P5, PT, R4, R5, PT ;  /* 0x000000050400720c */ /* 0x004fe40003fa5070 */
[----:B------:R-:W-:-:S11]  /*6520*/  MOV R5, R4 ;  /* 0x0000000400057202 */ /* 0x000fd60000000f00 */
[----:B------:R-:W-:Y:S05]  /*6530*/  @P5 BRA `(.L_x_1877) ;  /* 0xfffffffc00e85947 */ /* 0x000fea000383ffff */
.L_x_1876:
[----:B------:R-:W-:Y:S05]  /*6540*/  BSYNC.RECONVERGENT B1 ;  /* 0x0000000000017941 */ /* 0x000fea0003800200 */
.L_x_1875:
        /* <DEDUP_REMOVED lines=12> */
.L_x_1880:
[----:B-----5:R-:W-:-:S05]  /*6610*/  HADD2 R12, R15, R44.H0_H0 ;  /* 0x2000002c0f0c7230 */ /* 0x020fca0000000000 */
[----:B------:R-:W-:-:S06]  /*6620*/  PRMT R12, R15, R14, R12 ;  /* 0x0000000e0f0c7216 */ /* 0x000fcc000000000c */
[----:B------:R-:W2:Y:S02]  /*6630*/  ATOM.E.CAS.STRONG.GPU PT, R12, [R4], R15, R12 ;  /* 0x0000000f040c738b */ /* 0x000ea400001ee10c */
[----:B--2---:R-:W-:Y:S02]  /*6640*/  ISETP.NE.U32.AND P4, PT, R12, R15, PT ;  /* 0x0000000f0c00720c */ /* 0x004fe40003f85070 */
[----:B------:R-:W-:-:S11]  /*6650*/  MOV R15, R12 ;  /* 0x0000000c000f7202 */ /* 0x000fd60000000f00 */
[----:B------:R-:W-:Y:S05]  /*6660*/  @P4 BRA `(.L_x_1880) ;  /* 0xfffffffc00e84947 */ /* 0x000fea000383ffff */
.L_x_1879:
[----:B------:R-:W-:Y:S05]  /*6670*/  BSYNC.RECONVERGENT B1 ;  /* 0x0000000000017941 */ /* 0x000fea0003800200 */
.L_x_1878:
        /* <DEDUP_REMOVED lines=12> */
.L_x_1883:
[----:B-----5:R-:W-:-:S05]  /*6740*/  HADD2 R12, R15, R46.H0_H0 ;  /* 0x2000002e0f0c7230 */ /* 0x020fca0000000000 */
[----:B------:R-:W-:-:S06]  /*6750*/  PRMT R12, R15, R14, R12 ;  /* 0x0000000e0f0c7216 */ /* 0x000fcc000000000c */
[----:B------:R-:W2:Y:S02]  /*6760*/  ATOM.E.CAS.STRONG.GPU PT, R12, [R4], R15, R12 ;  /* 0x0000000f040c738b */ /* 0x000ea400001ee10c */
[----:B--2---:R-:W-:Y:S02]  /*6770*/  ISETP.NE.U32.AND P0, PT, R12, R15, PT ;  /* 0x0000000f0c00720c */ /* 0x004fe40003f05070 */
[----:B------:R-:W-:-:S11]  /*6780*/  MOV R15, R12 ;  /* 0x0000000c000f7202 */ /* 0x000fd60000000f00 */
[----:B------:R-:W-:Y:S05]  /*6790*/  @P0 BRA `(.L_x_1883) ;  /* 0xfffffffc00e80947 */ /* 0x000fea000383ffff */
.L_x_1882:
[----:B------:R-:W-:Y:S05]  /*67a0*/  BSYNC.RECONVERGENT B1 ;  /* 0x0000000000017941 */ /* 0x000fea0003800200 */
.L_x_1881:
        /* <DEDUP_REMOVED lines=11> */
.L_x_1884:
[----:B-----5:R-:W-:-:S05]  /*6860*/  HADD2 R4, R5, R8.H0_H0 ;  /* 0x2000000805047230 */ /* 0x020fca0000000000 */
[----:B------:R-:W-:-:S06]  /*6870*/  PRMT R4, R5, R12, R4 ;  /* 0x0000000c05047216 */ /* 0x000fcc0000000004 */
[----:B------:R-:W2:Y:S02]  /*6880*/  ATOM.E.CAS.STRONG.GPU PT, R4, [R2], R5, R4 ;  /* 0x000000050204738b */ /* 0x000ea400001ee104 */
[----:B--2---:R-:W-:Y:S02]  /*6890*/  ISETP.NE.U32.AND P0, PT, R4, R5, PT ;  /* 0x000000050400720c */ /* 0x004fe40003f05070 */
[----:B------:R-:W-:-:S11]  /*68a0*/  MOV R5, R4 ;  /* 0x0000000400057202 */ /* 0x000fd60000000f00 */
[----:B------:R-:W-:Y:S05]  /*68b0*/  @P0 BRA `(.L_x_1884) ;  /* 0xfffffffc00e80947 */ /* 0x000fea000383ffff */
.L_x_1874:
[----:B------:R-:W-:Y:S05]  /*68c0*/  BSYNC.RECONVERGENT B0 ;  /* 0x0000000000007941 */ /* 0x000fea0003800200 */
.L_x_1873:
        /* <DEDUP_REMOVED lines=28> */
.L_x_1889:
[----:B-----5:R-:W-:-:S05]  /*6a90*/  HADD2 R4, R5, R42.H0_H0 ;  /* 0x2000002a05047230 */ /* 0x020fca0000000000 */
[----:B------:R-:W-:-:S06]  /*6aa0*/  PRMT R4, R5, R8, R4 ;  /* 0x0000000805047216 */ /* 0x000fcc0000000004 */
[----:B------:R-:W2:Y:S02]  /*6ab0*/  ATOM.E.CAS.STRONG.GPU PT, R4, [R2], R5, R4 ;  /* 0x000000050204738b */ /* 0x000ea400001ee104 */
[----:B--2---:R-:W-:Y:S02]  /*6ac0*/  ISETP.NE.U32.AND P5, PT, R4, R5, PT ;  /* 0x000000050400720c */ /* 0x004fe40003fa5070 */
[----:B------:R-:W-:-:S11]  /*6ad0*/  MOV R5, R4 ;  /* 0x0000000400057202 */ /* 0x000fd60000000f00 */
[----:B------:R-:W-:Y:S05]  /*6ae0*/  @P5 BRA `(.L_x_1889) ;  /* 0xfffffffc00e85947 */ /* 0x000fea000383ffff */
.L_x_1888:
[----:B------:R-:W-:Y:S05]  /*6af0*/  BSYNC.RECONVERGENT B1 ;  /* 0x0000000000017941 */ /* 0x000fea0003800200 */
.L_x_1887:
        /* <DEDUP_REMOVED lines=12> */
.L_x_1892:
[----:B-----5:R-:W-:-:S05]  /*6bc0*/  HADD2 R8, R15, R62.H0_H0 ;  /* 0x2000003e0f087230 */ /* 0x020fca0000000000 */
[----:B------:R-:W-:-:S06]  /*6bd0*/  PRMT R8, R15, R12, R8 ;  /* 0x0000000c0f087216 */ /* 0x000fcc0000000008 */
[----:B------:R-:W2:Y:S02]  /*6be0*/  ATOM.E.CAS.STRONG.GPU PT, R8, [R4], R15, R8 ;  /* 0x0000000f0408738b */ /* 0x000ea400001ee108 */
[----:B--2---:R-:W-:Y:S02]  /*6bf0*/  ISETP.NE.U32.AND P4, PT, R8, R15, PT ;  /* 0x0000000f0800720c */ /* 0x004fe40003f85070 */
[----:B------:R-:W-:-:S11]  /*6c00*/  MOV R15, R8 ;  /* 0x00000008000f7202 */ /* 0x000fd60000000f00 */
[----:B------:R-:W-:Y:S05]  /*6c10*/  @P4 BRA `(.L_x_1892) ;  /* 0xfffffffc00e84947 */ /* 0x000fea000383ffff */
.L_x_1891:
[----:B------:R-:W-:Y:S05]  /*6c20*/  BSYNC.RECONVERGENT B1 ;  /* 0x0000000000017941 */ /* 0x000fea0003800200 */
.L_x_1890:
        /* <DEDUP_REMOVED lines=12> */
.L_x_1895:
[----:B-----5:R-:W-:-:S05]  /*6cf0*/  HADD2 R8, R15, R55.H0_H0 ;  /* 0x200000370f087230 */ /* 0x020fca0000000000 */
[----:B------:R-:W-:-:S06]  /*6d00*/  PRMT R8, R15, R12, R8 ;  /* 0x0000000c0f087216 */ /* 0x000fcc0000000008 */
[----:B------:R-:W2:Y:S02]  /*6d10*/  ATOM.E.CAS.STRONG.GPU PT, R8, [R4], R15, R8 ;  /* 0x0000000f0408738b */ /* 0x000ea400001ee108 */
[----:B--2---:R-:W-:Y:S02]  /*6d20*/  ISETP.NE.U32.AND P0, PT, R8, R15, PT ;  /* 0x0000000f0800720c */ /* 0x004fe40003f05070 */
[----:B------:R-:W-:-:S11]  /*6d30*/  MOV R15, R8 ;  /* 0x00000008000f7202 */ /* 0x000fd60000000f00 */
[----:B------:R-:W-:Y:S05]  /*6d40*/  @P0 BRA `(.L_x_1895) ;  /* 0xfffffffc00e80947 */ /* 0x000fea000383ffff */
.L_x_1894:
[----:B------:R-:W-:Y:S05]  /*6d50*/  BSYNC.RECONVERGENT B1 ;  /* 0x0000000000017941 */ /* 0x000fea0003800200 */
.L_x_1893:
        /* <DEDUP_REMOVED lines=11> */
.L_x_1896:
[----:B-----5:R-:W-:-:S05]  /*6e10*/  HADD2 R4, R5, R13.H0_H0 ;  /* 0x2000000d05047230 */ /* 0x020fca0000000000 */
[----:B------:R-:W-:-:S06]  /*6e20*/  PRMT R4, R5, R8, R4 ;  /* 0x0000000805047216 */ /* 0x000fcc0000000004 */
[----:B------:R-:W2:Y:S02]  /*6e30*/  ATOM.E.CAS.STRONG.GPU PT, R4, [R2], R5, R4 ;  /* 0x000000050204738b */ /* 0x000ea400001ee104 */
[----:B--2---:R-:W-:Y:S02]  /*6e40*/  ISETP.NE.U32.AND P0, PT, R4, R5, PT ;  /* 0x000000050400720c */ /* 0x004fe40003f05070 */
[----:B------:R-:W-:-:S11]  /*6e50*/  MOV R5, R4 ;  /* 0x0000000400057202 */ /* 0x000fd60000000f00 */
[----:B------:R-:W-:Y:S05]  /*6e60*/  @P0 BRA `(.L_x_1896) ;  /* 0xfffffffc00e80947 */ /* 0x000fea000383ffff */
.L_x_1886:
[----:B------:R-:W-:Y:S05]  /*6e70*/  BSYNC.RECONVERGENT B0 ;  /* 0x0000000000007941 */ /* 0x000fea0003800200 */
.L_x_1885:
        /* <DEDUP_REMOVED lines=28> */
.L_x_1901:
[----:B-----5:R-:W-:-:S05]  /*7040*/  HADD2 R4, R5, R35.H0_H0 ;  /* 0x2000002305047230 */ /* 0x020fca0000000000 */
[----:B------:R-:W-:-:S06]  /*7050*/  PRMT R4, R5, R12, R4 ;  /* 0x0000000c05047216 */ /* 0x000fcc0000000004 */
[----:B------:R-:W2:Y:S02]  /*7060*/  ATOM.E.CAS.STRONG.GPU PT, R4, [R2], R5, R4 ;  /* 0x000000050204738b */ /* 0x000ea400001ee104 */
[----:B--2---:R-:W-:Y:S02]  /*7070*/  ISETP.NE.U32.AND P5, PT, R4, R5, PT ;  /* 0x000000050400720c */ /* 0x004fe40003fa5070 */
[----:B------:R-:W-:-:S11]  /*7080*/  MOV R5, R4 ;  /* 0x0000000400057202 */ /* 0x000fd60000000f00 */
[----:B------:R-:W-:Y:S05]  /*7090*/  @P5 BRA `(.L_x_1901) ;  /* 0xfffffffc00e85947 */ /* 0x000fea000383ffff */
.L_x_1900:
[----:B------:R-:W-:Y:S05]  /*70a0*/  BSYNC.RECONVERGENT B1 ;  /* 0x0000000000017941 */ /* 0x000fea0003800200 */
.L_x_1899:
        /* <DEDUP_REMOVED lines=12> */
.L_x_1904:
[----:B-----5:R-:W-:-:S05]  /*7170*/  HADD2 R12, R13, R63.H0_H0 ;  /* 0x2000003f0d0c7230 */ /* 0x020fca0000000000 */
[----:B------:R-:W-:-:S06]  /*7180*/  PRMT R12, R13, R14, R12 ;  /* 0x0000000e0d0c7216 */ /* 0x000fcc000000000c */
[----:B------:R-:W2:Y:S02]  /*7190*/  ATOM.E.CAS.STRONG.GPU PT, R12, [R4], R13, R12 ;  /* 0x0000000d040c738b */ /* 0x000ea400001ee10c */
[----:B--2---:R-:W-:Y:S02]  /*71a0*/  ISETP.NE.U32.AND P4, PT, R12, R13, PT ;  /* 0x0000000d0c00720c */ /* 0x004fe40003f85070 */
[----:B------:R-:W-:-:S11]  /*71b0*/  MOV R13, R12 ;  /* 0x0000000c000d7202 */ /* 0x000fd60000000f00 */
[----:B------:R-:W-:Y:S05]  /*71c0*/  @P4 BRA `(.L_x_1904) ;  /* 0xfffffffc00e84947 */ /* 0x000fea000383ffff */
.L_x_1903:
[----:B------:R-:W-:Y:S05]  /*71d0*/  BSYNC.RECONVERGENT B1 ;  /* 0x0000000000017941 */ /* 0x000fea0003800200 */
.L_x_1902:
        /* <DEDUP_REMOVED lines=12> */
.L_x_1907:
[----:B-----5:R-:W-:-:S05]  /*72a0*/  HADD2 R12, R13, R65.H0_H0 ;  /* 0x200000410d0c7230 */ /* 0x020fca0000000000 */
[----:B------:R-:W-:-:S06]  /*72b0*/  PRMT R12, R13, R14, R12 ;  /* 0x0000000e0d0c7216 */ /* 0x000fcc000000000c */
[----:B------:R-:W2:Y:S02]  /*72c0*/  ATOM.E.CAS.STRONG.GPU PT, R12, [R4], R13, R12 ;  /* 0x0000000d040c738b */ /* 0x000ea400001ee10c */
[----:B--2---:R-:W-:Y:S02]  /*72d0*/  ISETP.NE.U32.AND P0, PT, R12, R13, PT ;  /* 0x0000000d0c00720c */ /* 0x004fe40003f05070 */
[----:B------:R-:W-:-:S11]  /*72e0*/  MOV R13, R12 ;  /* 0x0000000c000d7202 */ /* 0x000fd60000000f00 */
[----:B------:R-:W-:Y:S05]  /*72f0*/  @P0 BRA `(.L_x_1907) ;  /* 0xfffffffc00e80947 */ /* 0x000fea000383ffff */
.L_x_1906:
[----:B------:R-:W-:Y:S05]  /*7300*/  BSYNC.RECONVERGENT B1 ;  /* 0x0000000000017941 */ /* 0x000fea0003800200 */
.L_x_1905:
        /* <DEDUP_REMOVED lines=11> */
.L_x_1908:
[----:B-----5:R-:W-:-:S05]  /*73c0*/  HADD2 R4, R5, R8.H0_H0 ;  /* 0x2000000805047230 */ /* 0x020fca0000000000 */
[----:B------:R-:W-:-:S06]  /*73d0*/  PRMT R4, R5, R12, R4 ;  /* 0x0000000c05047216 */ /* 0x000fcc0000000004 */
[----:B------:R-:W2:Y:S02]  /*73e0*/  ATOM.E.CAS.STRONG.GPU PT, R4, [R2], R5, R4 ;  /* 0x000000050204738b */ /* 0x000ea400001ee104 */
[----:B--2---:R-:W-:Y:S02]  /*73f0*/  ISETP.NE.U32.AND P0, PT, R4, R5, PT ;  /* 0x000000050400720c */ /* 0x004fe40003f05070 */
[----:B------:R-:W-:-:S11]  /*7400*/  MOV R5, R4 ;  /* 0x0000000400057202 */ /* 0x000fd60000000f00 */
[----:B------:R-:W-:Y:S05]  /*7410*/  @P0 BRA `(.L_x_1908) ;  /* 0xfffffffc00e80947 */ /* 0x000fea000383ffff */
.L_x_1898:
[----:B------:R-:W-:Y:S05]  /*7420*/  BSYNC.RECONVERGENT B0 ;  /* 0x0000000000007941 */ /* 0x000fea0003800200 */
.L_x_1897:
        /* <DEDUP_REMOVED lines=28> */
.L_x_1913:
[----:B-----5:R-:W-:-:S05]  /*75f0*/  HADD2 R4, R5, R34.H0_H0 ;  /* 0x2000002205047230 */ /* 0x020fca0000000000 */
[----:B------:R-:W-:-:S06]  /*7600*/  PRMT R4, R5, R8, R4 ;  /* 0x0000000805047216 */ /* 0x000fcc0000000004 */
[----:B------:R-:W2:Y:S02]  /*7610*/  ATOM.E.CAS.STRONG.GPU PT, R4, [R2], R5, R4 ;  /* 0x000000050204738b */ /* 0x000ea400001ee104 */
[----:B--2---:R-:W-:Y:S02]  /*7620*/  ISETP.NE.U32.AND P5, PT, R4, R5, PT ;  /* 0x000000050400720c */ /* 0x004fe40003fa5070 */
[----:B------:R-:W-:-:S11]  /*7630*/  MOV R5, R4 ;  /* 0x0000000400057202 */ /* 0x000fd60000000f00 */
[----:B------:R-:W-:Y:S05]  /*7640*/  @P5 BRA `(.L_x_1913) ;  /* 0xfffffffc00e85947 */ /* 0x000fea000383ffff */
.L_x_1912:
[----:B------:R-:W-:Y:S05]  /*7650*/  BSYNC.RECONVERGENT B1 ;  /* 0x0000000000017941 */ /* 0x000fea0003800200 */
.L_x_1911:
        /* <DEDUP_REMOVED lines=12> */
.L_x_1916:
[----:B-----5:R-:W-:-:S05]  /*7720*/  HADD2 R8, R13, R68.H0_H0 ;  /* 0x200000440d087230 */ /* 0x020fca0000000000 */
[----:B------:R-:W-:-:S06]  /*7730*/  PRMT R8, R13, R12, R8 ;  /* 0x0000000c0d087216 */ /* 0x000fcc0000000008 */
[----:B------:R-:W2:Y:S02]  /*7740*/  ATOM.E.CAS.STRONG.GPU PT, R8, [R4], R13, R8 ;  /* 0x0000000d0408738b */ /* 0x000ea400001ee108 */
[----:B--2---:R-:W-:Y:S02]  /*7750*/  ISETP.NE.U32.AND P4, PT, R8, R13, PT ;  /* 0x0000000d0800720c */ /* 0x004fe40003f85070 */
[----:B------:R-:W-:-:S11]  /*7760*/  MOV R13, R8 ;  /* 0x00000008000d7202 */ /* 0x000fd60000000f00 */
[----:B------:R-:W-:Y:S05]  /*7770*/  @P4 BRA `(.L_x_1916) ;  /* 0xfffffffc00e84947 */ /* 0x000fea000383ffff */
.L_x_1915:
[----:B------:R-:W-:Y:S05]  /*7780*/  BSYNC.RECONVERGENT B1 ;  /* 0x0000000000017941 */ /* 0x000fea0003800200 */
.L_x_1914:
        /* <DEDUP_REMOVED lines=12> */
.L_x_1919:
[----:B-----5:R-:W-:-:S05]  /*7850*/  HADD2 R8, R13, R33.H0_H0 ;  /* 0x200000210d087230 */ /* 0x020fca0000000000 */
[----:B------:R-:W-:-:S06]  /*7860*/  PRMT R8, R13, R12, R8 ;  /* 0x0000000c0d087216 */ /* 0x000fcc0000000008 */
[----:B------:R-:W2:Y:S02]  /*7870*/  ATOM.E.CAS.STRONG.GPU PT, R8, [R4], R13, R8 ;  /* 0x0000000d0408738b */ /* 0x000ea400001ee108 */
[----:B--2---:R-:W-:Y:S02]  /*7880*/  ISETP.NE.U32.AND P0, PT, R8, R13, PT ;  /* 0x0000000d0800720c */ /* 0x004fe40003f05070 */
[----:B------:R-:W-:-:S11]  /*7890*/  MOV R13, R8 ;  /* 0x00000008000d7202 */ /* 0x000fd60000000f00 */
[----:B------:R-:W-:Y:S05]  /*78a0*/  @P0 BRA `(.L_x_1919) ;  /* 0xfffffffc00e80947 */ /* 0x000fea000383ffff */
.L_x_1918:
[----:B------:R-:W-:Y:S05]  /*78b0*/  BSYNC.RECONVERGENT B1 ;  /* 0x0000000000017941 */ /* 0x000fea0003800200 */
.L_x_1917:
        /* <DEDUP_REMOVED lines=11> */
.L_x_1920:
[----:B-----5:R-:W-:-:S05]  /*7970*/  HADD2 R4, R5, R7.H0_H0 ;  /* 0x2000000705047230 */ /* 0x020fca0000000000 */
[----:B------:R-:W-:-:S06]  /*7980*/  PRMT R4, R5, R8, R4 ;  /* 0x0000000805047216 */ /* 0x000fcc0000000004 */
[----:B------:R-:W2:Y:S02]  /*7990*/  ATOM.E.CAS.STRONG.GPU PT, R4, [R2], R5, R4 ;  /* 0x000000050204738b */ /* 0x000ea400001ee104 */
[----:B--2---:R-:W-:Y:S02]  /*79a0*/  ISETP.NE.U32.AND P0, PT, R4, R5, PT ;  /* 0x000000050400720c */ /* 0x004fe40003f05070 */
[----:B------:R-:W-:-:S11]  /*79b0*/  MOV R5, R4 ;  /* 0x0000000400057202 */ /* 0x000fd60000000f00 */
[----:B------:R-:W-:Y:S05]  /*79c0*/  @P0 BRA `(.L_x_1920) ;  /* 0xfffffffc00e80947 */ /* 0x000fea000383ffff */
.L_x_1910:
[----:B------:R-:W-:Y:S05]  /*79d0*/  BSYNC.RECONVERGENT B0 ;  /* 0x0000000000007941 */ /* 0x000fea0003800200 */
.L_x_1909:
        /* <DEDUP_REMOVED lines=26> */
.L_x_1925:
[----:B-----5:R-:W-:-:S05]  /*7b80*/  HADD2 R4, R5, R31.H0_H0 ;  /* 0x2000001f05047230 */ /* 0x020fca0000000000 */
[----:B------:R-:W-:-:S06]  /*7b90*/  PRMT R4, R5, R8, R4 ;  /* 0x0000000805047216 */ /* 0x000fcc0000000004 */
[----:B------:R-:W2:Y:S02]  /*7ba0*/  ATOM.E.CAS.STRONG.GPU PT, R4, [R2], R5, R4 ;  /* 0x000000050204738b */ /* 0x000ea400001ee104 */
[----:B--2---:R-:W-:Y:S02]  /*7bb0*/  ISETP.NE.U32.AND P5, PT, R4, R5, PT ;  /* 0x000000050400720c */ /* 0x004fe40003fa5070 */
[----:B------:R-:W-:-:S11]  /*7bc0*/  MOV R5, R4 ;  /* 0x0000000400057202 */ /* 0x000fd60000000f00 */
[----:B------:R-:W-:Y:S05]  /*7bd0*/  @P5 BRA `(.L_x_1925) ;  /* 0xfffffffc00e85947 */ /* 0x000fea000383ffff */
.L_x_1924:
[----:B------:R-:W-:Y:S05]  /*7be0*/  BSYNC.RECONVERGENT B1 ;  /* 0x0000000000017941 */ /* 0x000fea0003800200 */
.L_x_1923:
        /* <DEDUP_REMOVED lines=12> */
.L_x_1928:
[----:B-----5:R-:W-:-:S05]  /*7cb0*/  HADD2 R8, R13, R40.H0_H0 ;  /* 0x200000280d087230 */ /* 0x020fca0000000000 */
[----:B------:R-:W-:-:S06]  /*7cc0*/  PRMT R8, R13, R12, R8 ;  /* 0x0000000c0d087216 */ /* 0x000fcc0000000008 */
[----:B------:R-:W2:Y:S02]  /*7cd0*/  ATOM.E.CAS.STRONG.GPU PT, R8, [R4], R13, R8 ;  /* 0x0000000d0408738b */ /* 0x000ea400001ee108 */
[----:B--2---:R-:W-:Y:S02]  /*7ce0*/  ISETP.NE.U32.AND P4, PT, R8, R13, PT ;  /* 0x0000000d0800720c */ /* 0x004fe40003f85070 */
[----:B------:R-:W-:-:S11]  /*7cf0*/  MOV R13, R8 ;  /* 0x00000008000d7202 */ /* 0x000fd60000000f00 */
[----:B------:R-:W-:Y:S05]  /*7d00*/  @P4 BRA `(.L_x_1928) ;  /* 0xfffffffc00e84947 */ /* 0x000fea000383ffff */
.L_x_1927:
[----:B------:R-:W-:Y:S05]  /*7d10*/  BSYNC.RECONVERGENT B1 ;  /* 0x0000000000017941 */ /* 0x000fea0003800200 */
.L_x_1926:
        /* <DEDUP_REMOVED lines=12> */
.L_x_1931:
[----:B-----5:R-:W-:-:S05]  /*7de0*/  HADD2 R8, R13, R43.H0_H0 ;  /* 0x2000002b0d087230 */ /* 0x020fca0000000000 */
[----:B------:R-:W-:-:S06]  /*7df0*/  PRMT R8, R13, R12, R8 ;  /* 0x0000000c0d087216 */ /* 0x000fcc0000000008 */
[----:B------:R-:W2:Y:S02]  /*7e00*/  ATOM.E.CAS.STRONG.GPU PT, R8, [R4], R13, R8 ;  /* 0x0000000d0408738b */ /* 0x000ea400001ee108 */
[----:B--2---:R-:W-:Y:S02]  /*7e10*/  ISETP.NE.U32.AND P0, PT, R8, R13, PT ;  /* 0x0000000d0800720c */ /* 0x004fe40003f05070 */
[----:B------:R-:W-:-:S11]  /*7e20*/  MOV R13, R8 ;  /* 0x00000008000d7202 */ /* 0x000fd60000000f00 */
[----:B------:R-:W-:Y:S05]  /*7e30*/  @P0 BRA `(.L_x_1931) ;  /* 0xfffffffc00e80947 */ /* 0x000fea000383ffff */
.L_x_1930:
[----:B------:R-:W-:Y:S05]  /*7e40*/  BSYNC.RECONVERGENT B1 ;  /* 0x0000000000017941 */ /* 0x000fea0003800200 */
.L_x_1929:
        /* <DEDUP_REMOVED lines=11> */
.L_x_1932:
[----:B-----5:R-:W-:-:S05]  /*7f00*/  HADD2 R4, R5, R7.H0_H0 ;  /* 0x2000000705047230 */ /* 0x020fca0000000000 */
[----:B------:R-:W-:-:S06]  /*7f10*/  PRMT R4, R5, R8, R4 ;  /* 0x0000000805047216 */ /* 0x000fcc0000000004 */
[----:B------:R-:W2:Y:S02]  /*7f20*/  ATOM.E.CAS.STRONG.GPU PT, R4, [R2], R5, R4 ;  /* 0x000000050204738b */ /* 0x000ea400001ee104 */
[----:B--2---:R-:W-:Y:S02]  /*7f30*/  ISETP.NE.U32.AND P0, PT, R4, R5, PT ;  /* 0x000000050400720c */ /* 0x004fe40003f05070 */
[----:B------:R-:W-:-:S11]  /*7f40*/  MOV R5, R4 ;  /* 0x0000000400057202 */ /* 0x000fd60000000f00 */
[----:B------:R-:W-:Y:S05]  /*7f50*/  @P0 BRA `(.L_x_1932) ;  /* 0xfffffffc00e80947 */ /* 0x000fea000383ffff */
.L_x_1922:
[----:B------:R-:W-:Y:S05]  /*7f60*/  BSYNC.RECONVERGENT B0 ;  /* 0x0000000000007941 */ /* 0x000fea0003800200 */
.L_x_1921:
        /* <DEDUP_REMOVED lines=24> */
[----:B------:R-:W-:Y:S02]  /*80f0*/  F2FP.F16.F32.PACK_AB R28, RZ, R28 ;  /* 0x0000001cff1c723e */ /* 0x000fe400000000ff */
[----:B------:R-:W-:-:S09]  /*8100*/  SEL R4, R4, 0x7610, P5 ;  /* 0x0000761004047807 */ /* 0x000fd20002800000 */
.L_x_1937:
[----:B-----5:R-:W-:-:S05]  /*8110*/  HADD2 R0, R5, R28.H0_H0 ;  /* 0x2000001c05007230 */ /* 0x020fca0000000000 */
[----:B------:R-:W-:-:S06]  /*8120*/  PRMT R0, R5, R4, R0 ;  /* 0x0000000405007216 */ /* 0x000fcc0000000000 */
[----:B------:R-:W2:Y:S02]  /*8130*/  ATOM.E.CAS.STRONG.GPU PT, R0, [R2], R5, R0 ;  /* 0x000000050200738b */ /* 0x000ea400001ee100 */
[----:B--2---:R-:W-:Y:S02]  /*8140*/  ISETP.NE.U32.AND P5, PT, R0, R5, PT ;  /* 0x000000050000720c */ /* 0x004fe40003fa5070 */
[----:B------:R-:W-:-:S11]  /*8150*/  MOV R5, R0 ;  /* 0x0000000000057202 */ /* 0x000fd60000000f00 */
[----:B------:R-:W-:Y:S05]  /*8160*/  @P5 BRA `(.L_x_1937) ;  /* 0xfffffffc00e85947 */ /* 0x000fea000383ffff */
.L_x_1936:
[----:B------:R-:W-:Y:S05]  /*8170*/  BSYNC.RECONVERGENT B1 ;  /* 0x0000000000017941 */ /* 0x000fea0003800200 */
.L_x_1935:
        /* <DEDUP_REMOVED lines=12> */
.L_x_1940:
[----:B-----5:R-:W-:-:S05]  /*8240*/  HADD2 R0, R9, R30.H0_H0 ;  /* 0x2000001e09007230 */ /* 0x020fca0000000000 */
[----:B------:R-:W-:-:S06]  /*8250*/  PRMT R0, R9, R6, R0 ;  /* 0x0000000609007216 */ /* 0x000fcc0000000000 */
[----:B------:R-:W2:Y:S02]  /*8260*/  ATOM.E.CAS.STRONG.GPU PT, R0, [R4], R9, R0 ;  /* 0x000000090400738b */ /* 0x000ea400001ee100 */
[----:B--2---:R-:W-:Y:S02]  /*8270*/  ISETP.NE.U32.AND P4, PT, R0, R9, PT ;  /* 0x000000090000720c */ /* 0x004fe40003f85070 */
[----:B------:R-:W-:-:S11]  /*8280*/  MOV R9, R0 ;  /* 0x0000000000097202 */ /* 0x000fd60000000f00 */
[----:B------:R-:W-:Y:S05]  /*8290*/  @P4 BRA `(.L_x_1940) ;  /* 0xfffffffc00e84947 */ /* 0x000fea000383ffff */
.L_x_1939:
[----:B------:R-:W-:Y:S05]  /*82a0*/  BSYNC.RECONVERGENT B1 ;  /* 0x0000000000017941 */ /* 0x000fea0003800200 */
.L_x_1938:
        /* <DEDUP_REMOVED lines=12> */
.L_x_1943:
[----:B-----5:R-:W-:-:S05]  /*8370*/  HADD2 R0, R9, R29.H0_H0 ;  /* 0x2000001d09007230 */ /* 0x020fca0000000000 */
[----:B------:R-:W-:-:S06]  /*8380*/  PRMT R0, R9, R6, R0 ;  /* 0x0000000609007216 */ /* 0x000fcc0000000000 */
[----:B------:R-:W2:Y:S02]  /*8390*/  ATOM.E.CAS.STRONG.GPU PT, R0, [R4], R9, R0 ;  /* 0x000000090400738b */ /* 0x000ea400001ee100 */
[----:B--2---:R-:W-:Y:S02]  /*83a0*/  ISETP.NE.U32.AND P0, PT, R0, R9, PT ;  /* 0x000000090000720c */ /* 0x004fe40003f05070 */
[----:B------:R-:W-:-:S11]  /*83b0*/  MOV R9, R0 ;  /* 0x0000000000097202 */ /* 0x000fd60000000f00 */
[----:B------:R-:W-:Y:S05]  /*83c0*/  @P0 BRA `(.L_x_1943) ;  /* 0xfffffffc00e80947 */ /* 0x000fea000383ffff */
.L_x_1942:
[----:B------:R-:W-:Y:S05]  /*83d0*/  BSYNC.RECONVERGENT B1 ;  /* 0x0000000000017941 */ /* 0x000fea0003800200 */
.L_x_1941:
[----:B------:R-:W-:Y:S05]  /*83e0*/  @P3 BRA `(.L_x_1934) ;  /* 0x0000000000403947 */ /* 0x000fea0003800000 */
[----:B------:R-:W-:Y:S01]  /*83f0*/  IADD3 R11, P0, PT, R11, 0x6, RZ ;  /* 0x000000060b0b7810 */ /* 0x000fe20007f1e0ff */
[----:B------:R-:W-:Y:S01]  /*8400*/  FMUL R7, R7, R60 ;  /* 0x0000003c07077220 */ /* 0x000fe20000400000 */
[----:B-1----:R-:W-:Y:S02]  /*8410*/  MOV R4, 0x3254 ;  /* 0x0000325400047802 */ /* 0x002fe40000000f00 */
[----:B0-----:R-:W-:Y:S02]  /*8420*/  IADD3.X R3, PT, PT, RZ, R3, RZ, P0, !PT ;  /* 0x00000003ff037210 */ /* 0x001fe400007fe4ff */
[C---:B------:R-:W-:Y:S02]  /*8430*/  LOP3.LUT R2, R11.reuse, 0xfffffffd, RZ, 0xc0, !PT ;  /* 0xfffffffd0b027812 */ /* 0x040fe400078ec0ff */
[----:B------:R-:W-:Y:S02]  /*8440*/  LOP3.LUT R0, R11, 0x2, RZ, 0xc0, !PT ;  /* 0x000000020b007812 */ /* 0x000fe400078ec0ff */
[----:B------:R-:W-:Y:S01]  /*8450*/  F2FP.F16.F32.PACK_AB R7, RZ, R7 ;  /* 0x00000007ff07723e */ /* 0x000fe200000000ff */
[----:B------:R0:W5:Y:S01]  /*8460*/  LD.E R5, desc[UR14][R2.64] ;  /* 0x0000000e02057980 */ /* 0x000162000c101900 */
[----:B------:R-:W-:-:S04]  /*8470*/  ISETP.EQ.U32.AND P0, PT, R0, RZ, PT ;  /* 0x000000ff0000720c */ /* 0x000fc80003f02070 */
[----:B------:R-:W-:-:S09]  /*8480*/  SEL R4, R4, 0x7610, P0 ;  /* 0x0000761004047807 */ /* 0x000fd20000000000 */
.L_x_1944:
[----:B-----5:R-:W-:-:S05]  /*8490*/  HADD2 R0, R5, R7.H0_H0 ;  /* 0x2000000705007230 */ /* 0x020fca0000000000 */
[----:B------:R-:W-:-:S06]  /*84a0*/  PRMT R0, R5, R4, R0 ;  /* 0x0000000405007216 */ /* 0x000fcc0000000000 */
[----:B------:R-:W2:Y:S02]  /*84b0*/  ATOM.E.CAS.STRONG.GPU PT, R0, [R2], R5, R0 ;  /* 0x000000050200738b */ /* 0x000ea400001ee100 */
[----:B--2---:R-:W-:Y:S02]  /*84c0*/  ISETP.NE.U32.AND P0, PT, R0, R5, PT ;  /* 0x000000050000720c */ /* 0x004fe40003f05070 */
[----:B------:R-:W-:-:S11]  /*84d0*/  MOV R5, R0 ;  /* 0x0000000000057202 */ /* 0x000fd60000000f00 */
[----:B------:R-:W-:Y:S05]  /*84e0*/  @P0 BRA `(.L_x_1944) ;  /* 0xfffffffc00e80947 */ /* 0x000fea000383ffff */
.L_x_1934:
[----:B------:R-:W-:Y:S05]  /*84f0*/  BSYNC.RECONVERGENT B0 ;  /* 0x0000000000007941 */ /* 0x000fea0003800200 */
.L_x_1933:
[----:B------:R-:W2:Y:S01]  /*8500*/  LDCU UR5, c[0x0][0x3b0] ;  /* 0x00007600ff0577ac */ /* 0x000ea20008000800 */
[----:B------:R-:W-:-:S04]  /*8510*/  UIADD3 UR4, UPT, UPT, UR4, 0x80, URZ ;  /* 0x0000008004047890 */ /* 0x000fc8000fffe0ff */
[----:B--2---:R-:W-:Y:S01]  /*8520*/  UISETP.GE.AND UP0, UPT, UR4, UR5, UPT ;  /* 0x000000050400728c */ /* 0x004fe2000bf06270 */
[----:B------:R-:W-:Y:S08]  /*8530*/  BAR.SYNC.DEFER_BLOCKING 0x0 ;  /* 0x0000000000007b1d */ /* 0x000ff00000010000 */
[----:B------:R-:W-:Y:S05]  /*8540*/  BRA.U !UP0, `(.L_x_1945) ;  /* 0xffffff7d08b87547 */ /* 0x000fea000b83ffff */
[----:B------:R-:W-:Y:S05]  /*8550*/  EXIT ;  /* 0x000000000000794d */ /* 0x000fea0003800000 */
.L_x_1946:
        /* <DEDUP_REMOVED lines=10> */
.L_x_3890:


//--------------------- .text._Z28moe_gate_up_optimized_kernelI6__halfLb1EEvPKT_S3_S3_PKiS5_Pfiii --------------------------
	.section	.text._Z28moe_gate_up_optimized_kernelI6__halfLb1EEvPKT_S3_S3_PKiS5_Pfiii,"ax",@progbits
	.align	128
        .global         _Z28moe_gate_up_optimized_kernelI6__halfLb1EEvPKT_S3_S3_PKiS5_Pfiii
        .type           _Z28moe_gate_up_optimized_kernelI6__halfLb1EEvPKT_S3_S3_PKiS5_Pfiii,@function
        .size           _Z28moe_gate_up_optimized_kernelI6__halfLb1EEvPKT_S3_S3_PKiS5_Pfiii,(.L_x_3856 - _Z28moe_gate_up_optimized_kernelI6__halfLb1EEvPKT_S3_S3_PKiS5_Pfiii)
        .other          _Z28moe_gate_up_optimized_kernelI6__halfLb1EEvPKT_S3_S3_PKiS5_Pfiii,@"STO_CUDA_ENTRY STV_DEFAULT"
_Z28moe_gate_up_optimized_kernelI6__halfLb1EEvPKT_S3_S3_PKiS5_Pfiii:
.text._Z28moe_gate_up_optimized_kernelI6__halfLb1EEvPKT_S3_S3_PKiS5_Pfiii:
        /* <DEDUP_REMOVED lines=68> */
.L_x_2193:
        /* <DEDUP_REMOVED lines=44> */
.L_x_1974:
        /* <DEDUP_REMOVED lines=8> */
.L_x_1961:
        /* <DEDUP_REMOVED lines=28> */
[----:B------:R-:W-:Y:S01]  /*0940*/  IADD3 R17, PT, PT, R13, R14, RZ ;  /* 0x0000000e0d117210 */ /* 0x000fe20007ffe0ff */
        /* <DEDUP_REMOVED lines=9> */
.L_x_1951:
        /* <DEDUP_REMOVED lines=11> */
.L_x_1956:
        /* <DEDUP_REMOVED lines=8> */
.L_x_1955:
[----:B------:R-:W-:Y:S05]  /*0b10*/  BSYNC.RECONVERGENT B2 ;  /* 0x0000000000027941 */ /* 0x000fea0003800200 */
.L_x_1954:
[----:B------:R-:W-:Y:S05]  /*0b20*/  BRA `(.L_x_1952) ;  /* 0x0000000000b47947 */ /* 0x000fea0003800000 */
.L_x_1953:
[----:B------:R-:W0:Y:S01]  /*0b30*/  LDC R18, c[0x0][0x3b0] ;  /* 0x0000ec00ff127b82 */ /* 0x000e220000000800 */
[----:B------:R-:W-:Y:S02]  /*0b40*/  MOV R14, RZ ;  /* 0x000000ff000e7202 */ /* 0x000fe40000000f00 */
[----:B0-----:R-:W-:-:S07]  /*0b50*/  IADD3 R18, PT, PT, R18, -UR5, RZ ;  /* 0x8000000512127c10 */ /* 0x001fce000fffe0ff */
.L_x_1960:
        /* <DEDUP_REMOVED lines=22> */
[----:B------:R-:W-:Y:S01]  /*0cc0*/  LOP3.LUT R13, R23, 0x1c, RZ, 0xc0, !PT ;  /* 0x0000001c170d7812 */ /* 0x000fe200078ec0ff */
[----:B--2---:R-:W-:-:S05]  /*0cd0*/  HADD2.F32 R15, -RZ, R10.H0_H0 ;  /* 0x2000000aff0f7230 */ /* 0x004fca0000004100 */
[----:B------:R0:W-:Y:S01]  /*0ce0*/  STS [R16], R15 ;  /* 0x0000000f10007388 */ /* 0x0001e20000000800 */
[----:B------:R-:W-:Y:S05]  /*0cf0*/  BRA `(.L_x_1959) ;  /* 0x0000000000287947 */ /* 0x000fea0003800000 */
.L_x_1958:
        /* <DEDUP_REMOVED lines=10> */
.L_x_1959:
[----:B------:R-:W-:Y:S05]  /*0da0*/  BSYNC.RECONVERGENT B2 ;  /* 0x0000000000027941 */ /* 0x000fea0003800200 */
.L_x_1957:
[----:B------:R-:W-:Y:S02]  /*0db0*/  IADD3 R14, PT, PT, R14, 0x1, RZ ;  /* 0x000000010e0e7810 */ /* 0x000fe40007ffe0ff */
[----:B------:R-:W-:Y:S02]  /*0dc0*/  IADD3 R11, PT, PT, -R13, 0x20, RZ ;  /* 0x000000200d0b7810 */ /* 0x000fe40007ffe1ff */
[----:B------:R-:W-:Y:S02]  /*0dd0*/  ISETP.LT.U32.AND P1, PT, R17, 0x3, PT ;  /* 0x000000031100780c */ /* 0x000fe40003f21070 */
[----:B------:R-:W-:-:S13]  /*0de0*/  ISETP.GE.U32.AND P0, PT, R14, R11, PT ;  /* 0x0000000b0e00720c */ /* 0x000fda0003f06070 */
[----:B------:R-:W-:Y:S05]  /*0df0*/  @!P0 BRA P1, `(.L_x_1960) ;  /* 0xfffffffc00588947 */ /* 0x000fea000083ffff */
.L_x_1952:
[----:B------:R-:W-:Y:S05]  /*0e00*/  BSYNC.RECONVERGENT B1 ;  /* 0x0000000000017941 */ /* 0x000fea0003800200 */
.L_x_1950:
[C---:B------:R-:W-:Y:S02]  /*0e10*/  ISETP.GE.U32.AND P0, PT, R12.reuse, 0x100, PT ;  /* 0x000001000c00780c */ /* 0x040fe40003f06070 */
[----:B------:R-:W-:-:S11]  /*0e20*/  IADD3 R12, PT, PT, R12, 0x100, RZ ;  /* 0x000001000c0c7810 */ /* 0x000fd60007ffe0ff */
[----:B------:R-:W-:Y:S05]  /*0e30*/  @!P0 BRA `(.L_x_1961) ;  /* 0xfffffff800508947 */ /* 0x000fea000383ffff */
.L_x_1949:
[----:B------:R-:W-:Y:S05]  /*0e40*/  BSYNC.RECONVERGENT B0 ;  /* 0x0000000000007941 */ /* 0x000fea0003800200 */
.L_x_1948:
[----:B------:R-:W3:Y:S01]  /*0e50*/  S2R R12, SR_TID.X ;  /* 0x00000000000c7919 */ /* 0x000ee20000002100 */
[----:B------:R-:W-:Y:S01]  /*0e60*/  BSSY.RECONVERGENT B0, `(.L_x_1962) ;  /* 0x0000049000007945 */ /* 0x000fe20003800200 */
.L_x_1967:
        /* <DEDUP_REMOVED lines=9> */
[----:B------:R-:W1:Y:S01]  /*0f00*/  LDCU UR11, c[0x0][0x3b4] ;  /* 0x00007680ff0b77ac */ /* 0x000e620008000800 */
[----:B------:R-:W-:Y:S01]  /*0f10*/  HFMA2 R11, -RZ, RZ, 0, 1.1920928955078125e-07 ;  /* 0x00000002ff0b7431 */ /* 0x000fe200000001ff */
[----:B------:R-:W-:Y:S02]  /*0f20*/  IADD3 R13, PT, PT, R13, UR4, RZ ;  /* 0x000000040d0d7c10 */ /* 0x000fe4000fffe0ff */
[----:B------:R-:W-:-:S05]  /*0f30*/  IADD3 R10, PT, PT, R14, UR5, RZ ;  /* 0x000000050e0a7c10 */ /* 0x000fca000fffe0ff */
[----:B-1----:R-:W-:-:S04]  /*0f40*/  IMAD R10, R10, UR11, R13 ;  /* 0x0000000b0a0a7c24 */ /* 0x002fc8000f8e020d */
[----:B------:R-:W-:-:S06]  /*0f50*/  IMAD.WIDE.U32 R10, R10, R11, UR6 ;  /* 0x000000060a0a7e25 */ /* 0x000fcc000f8e000b */
[----:B------:R-:W2:Y:S01]  /*0f60*/  LDG.E.64.CONSTANT R10, desc[UR18][R10.64] ;  /* 0x000000120a0a7981 */ /* 0x000ea2000c1e9b00 */
[----:B------:R-:W-:Y:S02]  /*0f70*/  MOV R13, 0x400 ;  /* 0x00000400000d7802 */ /* 0x000fe40000000f00 */
[----:B0-----:R-:W-:Y:S01]  /*0f80*/  SHF.L.U32 R15, R17, 0x4, RZ ;  /* 0x00000004110f7819 */ /* 0x001fe200000006ff */
[----:B------:R-:W0:Y:S01]  /*0f90*/  S2R R16, SR_CgaCtaId ;  /* 0x0000000000107919 */ /* 0x000e220000008800 */
[----:B------:R-:W-:-:S04]  /*0fa0*/  IADD3 R13, PT, PT, R13, 0x2100, RZ ;  /* 0x000021000d0d7810 */ /* 0x000fc80007ffe0ff */
[----:B0-----:R-:W-:-:S05]  /*0fb0*/  LEA R13, R16, R13, 0x18 ;  /* 0x0000000d100d7211 */ /* 0x001fca00078ec0ff */
        /* <DEDUP_REMOVED lines=12> */
.L_x_1964:
[----:B------:R-:W1:Y:S01]  /*1080*/  LDC R20, c[0x0][0x3b4] ;  /* 0x0000ed00ff147b82 */ /* 0x000e620000000800 */
[----:B0-----:R-:W-:Y:S02]  /*1090*/  MOV R16, RZ ;  /* 0x000000ff00107202 */ /* 0x001fe40000000f00 */
[----:B-1----:R-:W-:-:S07]  /*10a0*/  IADD3 R20, PT, PT, R20, -UR4, RZ ;  /* 0x8000000414147c10 */ /* 0x002fce000fffe0ff */
.L_x_1966:
        /* <DEDUP_REMOVED lines=17> */
[----:B------:R-:W-:-:S04]  /*11c0*/  IADD3 R19, PT, PT, R19, 0x2100, RZ ;  /* 0x0000210013137810 */ /* 0x000fc80007ffe0ff */
[----:B-1----:R-:W-:-:S05]  /*11d0*/  LEA R19, R22, R19, 0x18 ;  /* 0x0000001316137211 */ /* 0x002fca00078ec0ff */
[----:B------:R-:W-:Y:S01]  /*11e0*/  IMAD R18, R18, 0x204, R19 ;  /* 0x0000020412127824 */ /* 0x000fe200078e0213 */
[----:B------:R-:W-:-:S04]  /*11f0*/  @P0 SHF.L.U32 R19, R17, 0x2, RZ ;  /* 0x0000000211130819 */ /* 0x000fc800000006ff */
[----:B------:R-:W-:Y:S02]  /*1200*/  LEA R18, R15, R18, 0x2 ;  /* 0x000000120f127211 */ /* 0x000fe400078e10ff */
[----:B------:R-:W-:-:S04]  /*1210*/  @P0 LOP3.LUT R13, R19, 0x7c, RZ, 0xc0, !PT ;  /* 0x0000007c130d0812 */ /* 0x000fc800078ec0ff */
[----:B0-----:R-:W-:Y:S01]  /*1220*/  IADD3 R11, PT, PT, -R13, 0x80, RZ ;  /* 0x000000800d0b7810 */ /* 0x001fe20007ffe1ff */
[----:B--2---:R-:W-:Y:S01]  /*1230*/  @!P0 HADD2.F32 R15, -RZ, R10.H0_H0 ;  /* 0x2000000aff0f8230 */ /* 0x004fe20000004100 */
[----:B------:R-:W-:Y:S02]  /*1240*/  MOV R10, R16 ;  /* 0x00000010000a7202 */ /* 0x000fe40000000f00 */
[----:B------:R-:W-:Y:S02]  /*1250*/  IADD3 R16, PT, PT, R16, 0x1, RZ ;  /* 0x0000000110107810 */ /* 0x000fe40007ffe0ff */
[----:B------:R0:W-:Y:S01]  /*1260*/  @!P0 STS [R18], R15 ;  /* 0x0000000f12008388 */ /* 0x0001e20000000800 */
[----:B------:R-:W-:-:S03]  /*1270*/  ISETP.LT.U32.AND P1, PT, R10, 0x3, PT ;  /* 0x000000030a00780c */ /* 0x000fc60003f21070 */
[----:B------:R0:W-:Y:S01]  /*1280*/  @P0 STS [R18], RZ ;  /* 0x000000ff12000388 */ /* 0x0001e20000000800 */
[----:B------:R-:W-:-:S13]  /*1290*/  ISETP.GE.U32.AND P0, PT, R16, R11, PT ;  /* 0x0000000b1000720c */ /* 0x000fda0003f06070 */
[----:B0-----:R-:W-:Y:S05]  /*12a0*/  @!P0 BRA P1, `(.L_x_1966) ;  /* 0xfffffffc00808947 */ /* 0x001fea000083ffff */
.L_x_1965:
[----:B------:R-:W-:Y:S05]  /*12b0*/  BSYNC.RECONVERGENT B1 ;  /* 0x0000000000017941 */ /* 0x000fea0003800200 */
.L_x_1963:
[C---:B------:R-:W-:Y:S02]  /*12c0*/  ISETP.GE.U32.AND P0, PT, R12.reuse, 0x300, PT ;  /* 0x000003000c00780c */ /* 0x040fe40003f06070 */
[----:B------:R-:W-:-:S11]  /*12d0*/  IADD3 R12, PT, PT, R12, 0x100, RZ ;  /* 0x000001000c0c7810 */ /* 0x000fd60007ffe0ff */
[----:B------:R-:W-:Y:S05]  /*12e0*/  @!P0 BRA `(.L_x_1967) ;  /* 0xfffffff800e08947 */ /* 0x000fea000383ffff */
[----:B------:R-:W-:Y:S05]  /*12f0*/  BSYNC.RECONVERGENT B0 ;  /* 0x0000000000007941 */ /* 0x000fea0003800200 */
.L_x_1962:
[----:B------:R-:W-:Y:S01]  /*1300*/  BSSY.RECONVERGENT B0, `(.L_x_1968) ;  /* 0x0000054000007945 */ /* 0x000fe20003800200 */
[----:B------:R-:W-:-:S07]  /*1310*/  MOV R12, R17 ;  /* 0x00000011000c7202 */ /* 0x000fce0000000f00 */
.L_x_1973:
        /* <DEDUP_REMOVED lines=25> */
[----:B------:R-:W-:Y:S01]  /*14b0*/  IADD3 R15, PT, PT, R15, R14, RZ ;  /* 0x0000000e0f0f7210 */ /* 0x000fe20007ffe0ff */
[--C-:B--2---:R-:W-:Y:S02]  /*14c0*/  HADD2.F32 R13, -RZ, R10.reuse.H0_H0 ;  /* 0x2000000aff0d7230 */ /* 0x104fe40000004100 */
[--C-:B------:R-:W-:Y:S02]  /*14d0*/  HADD2.F32 R14, -RZ, R11.reuse.H0_H0 ;  /* 0x2000000bff0e7230 */ /* 0x100fe40000004100 */
[----:B------:R-:W-:Y:S01]  /*14e0*/  HADD2.F32 R10, -RZ, R10.H1_H1 ;  /* 0x3000000aff0a7230 */ /* 0x000fe20000004100 */
[----:B------:R0:W-:Y:S01]  /*14f0*/  STS [R15], R13 ;  /* 0x0000000d0f007388 */ /* 0x0001e20000000800 */
[----:B------:R-:W-:-:S03]  /*1500*/  HADD2.F32 R11, -RZ, R11.H1_H1 ;  /* 0x3000000bff0b7230 */ /* 0x000fc60000004100 */
[----:B------:R0:W-:Y:S04]  /*1510*/  STS [R15+0x4], R10 ;  /* 0x0000040a0f007388 */ /* 0x0001e80000000800 */
[----:B------:R0:W-:Y:S04]  /*1520*/  STS [R15+0x8], R14 ;  /* 0x0000080e0f007388 */ /* 0x0001e80000000800 */
[----:B------:R0:W-:Y:S01]  /*1530*/  STS [R15+0xc], R11 ;  /* 0x00000c0b0f007388 */ /* 0x0001e20000000800 */
[----:B------:R-:W-:Y:S05]  /*1540*/  BRA `(.L_x_1971) ;  /* 0x0000000000ac7947 */ /* 0x000fea0003800000 */
.L_x_1970:
[----:B------:R-:W0:Y:S01]  /*1550*/  LDC R10, c[0x0][0x3b4] ;  /* 0x0000ed00ff0a7b82 */ /* 0x000e220000000800 */
[----:B------:R-:W-:Y:S02]  /*1560*/  MOV R13, RZ ;  /* 0x000000ff000d7202 */ /* 0x000fe40000000f00 */
[----:B0-----:R-:W-:-:S07]  /*1570*/  IADD3 R22, PT, PT, R10, -UR4, RZ ;  /* 0x800000040a167c10 */ /* 0x001fce000fffe0ff */
.L_x_1972:
        /* <DEDUP_REMOVED lines=35> */
[----:B--2---:R-:W-:-:S05]  /*17b0*/  @!P0 HADD2.F32 R10, -RZ, R10.H0_H0 ;  /* 0x2000000aff0a8230 */ /* 0x004fca0000004100 */
[----:B------:R0:W-:Y:S04]  /*17c0*/  @!P0 STS [R11], R10 ;  /* 0x0000000a0b008388 */ /* 0x0001e80000000800 */
[----:B------:R0:W-:Y:S01]  /*17d0*/  @P0 STS [R32], RZ ;  /* 0x000000ff20000388 */ /* 0x0001e20000000800 */
[----:B------:R-:W-:-:S13]  /*17e0*/  ISETP.GE.U32.AND P0, PT, R13, R34, PT ;  /* 0x000000220d00720c */ /* 0x000fda0003f06070 */
[----:B0-----:R-:W-:Y:S05]  /*17f0*/  @!P0 BRA P1, `(.L_x_1972) ;  /* 0xfffffffc00608947 */ /* 0x001fea000083ffff */
.L_x_1971:
[----:B------:R-:W-:Y:S05]  /*1800*/  BSYNC.RECONVERGENT B1 ;  /* 0x0000000000017941 */ /* 0x000fea0003800200 */
.L_x_1969:
[C---:B------:R-:W-:Y:S02]  /*1810*/  ISETP.GE.U32.AND P0, PT, R12.reuse, 0x300, PT ;  /* 0x000003000c00780c */ /* 0x040fe40003f06070 */
[----:B------:R-:W-:-:S11]  /*1820*/  IADD3 R12, PT, PT, R12, 0x100, RZ ;  /* 0x000001000c0c7810 */ /* 0x000fd60007ffe0ff */
[----:B------:R-:W-:Y:S05]  /*1830*/  @!P0 BRA `(.L_x_1973) ;  /* 0xfffffff800b88947 */ /* 0x000fea000383ffff */
[----:B------:R-:W-:Y:S05]  /*1840*/  BSYNC.RECONVERGENT B0 ;  /* 0x0000000000007941 */ /* 0x000fea0003800200 */
.L_x_1968:
        /* <DEDUP_REMOVED lines=2242> */
.L_x_1947:
        /* <DEDUP_REMOVED lines=36> */
[----:B------:R-:W-:Y:S05]  /*a6b0*/  CALL.REL.NOINC `($__internal_5_$__cuda_sm3x_div_rn_noftz_f32_slowpath) ;  /* 0x0000009800e07944 */ /* 0x000fea0003c00000 */
.L_x_1983:
[----:B------:R-:W-:Y:S05]  /*a6c0*/  BSYNC.RECONVERGENT B5 ;  /* 0x0000000000057941 */ /* 0x000fea0003800200 */
.L_x_1982:
        /* <DEDUP_REMOVED lines=10> */
.L_x_1981:
[----:B------:R-:W-:Y:S05]  /*a770*/  BSYNC.RECONVERGENT B4 ;  /* 0x0000000000047941 */ /* 0x000fea0003800200 */
.L_x_1980:
        /* <DEDUP_REMOVED lines=22> */
[----:B------:R-:W-:Y:S05]  /*a8e0*/  CALL.REL.NOINC `($__internal_5_$__cuda_sm3x_div_rn_noftz_f32_slowpath) ;  /* 0x0000009800547944 */ /* 0x000fea0003c00000 */
[----:B------:R-:W-:-:S07]  /*a8f0*/  MOV R15, R9 ;  /* 0x00000009000f7202 */ /* 0x000fce0000000f00 */
.L_x_1987:
[----:B------:R-:W-:Y:S05]  /*a900*/  BSYNC.RECONVERGENT B5 ;  /* 0x0000000000057941 */ /* 0x000fea0003800200 */
.L_x_1986:
        /* <DEDUP_REMOVED lines=12> */
.L_x_1985:
[----:B------:R-:W-:Y:S05]  /*a9d0*/  BSYNC.RECONVERGENT B4 ;  /* 0x0000000000047941 */ /* 0x000fea0003800200 */
.L_x_1984:
        /* <DEDUP_REMOVED lines=23> */
.L_x_1991:
[----:B------:R-:W-:Y:S05]  /*ab50*/  BSYNC.RECONVERGENT B5 ;  /* 0x0000000000057941 */ /* 0x000fea0003800200 */
.L_x_1990:
        /* <DEDUP_REMOVED lines=12> */
.L_x_1989:
[----:B------:R-:W-:Y:S05]  /*ac20*/  BSYNC.RECONVERGENT B4 ;  /* 0x0000000000047941 */ /* 0x000fea0003800200 */
.L_x_1988:
        /* <DEDUP_REMOVED lines=22> */
.L_x_1993:
[----:B------:R-:W-:Y:S05]  /*ad90*/  BSYNC.RECONVERGENT B4 ;  /* 0x0000000000047941 */ /* 0x000fea0003800200 */
.L_x_1992:
        /* <DEDUP_REMOVED lines=12> */
.L_x_1979:
[----:B------:R-:W-:Y:S05]  /*ae60*/  BSYNC.RECONVERGENT B3 ;  /* 0x0000000000037941 */ /* 0x000fea0003800200 */
.L_x_1978:
        /* <DEDUP_REMOVED lines=33> */
.L_x_1999:
[----:B------:R-:W-:Y:S05]  /*b080*/  BSYNC.RECONVERGENT B5 ;  /* 0x0000000000057941 */ /* 0x000fea0003800200 */
.L_x_1998:
[----:B------:R-:W0:Y:S01]  /*b090*/  LDC.64 R10, c[0x0][0x3a8] ;  /* 0x0000ea00ff0a7b82 */ /* 0x000e220000000a00 */
[----:B------:R-:W-:Y:S01]  /*b0a0*/  SHF.L.U32 R15, R13, 0x2, RZ ;  /* 0x000000020d0f7819 */ /* 0x000fe200000006ff */
[----:B------:R-:W-:-:S03]  /*b0b0*/  FMUL R45, R14, R45 ;  /* 0x0000002d0e2d7220 */ /* 0x000fc60000400000 */
[----:B------:R-:W-:-:S04]  /*b0c0*/  LOP3.LUT R15, R15, 0x7c, RZ, 0xc0, !PT ;  /* 0x0000007c0f0f7812 */ /* 0x000fc800078ec0ff */
[----:B------:R-:W-:-:S05]  /*b0d0*/  IADD3 R9, PT, PT, R15, UR4, R2 ;  /* 0x000000040f097c10 */ /* 0x000fca000fffe002 */
[----:B0-----:R-:W-:-:S05]  /*b0e0*/  IMAD.WIDE R10, R9, 0x4, R10 ;  /* 0x00000004090a7825 */ /* 0x001fca00078e020a */
[----:B------:R0:W-:Y:S02]  /*b0f0*/  STG.E desc[UR18][R10.64], R45 ;  /* 0x0000002d0a007986 */ /* 0x0001e4000c101912 */
.L_x_1997:
[----:B------:R-:W-:Y:S05]  /*b100*/  BSYNC.RECONVERGENT B4 ;  /* 0x0000000000047941 */ /* 0x000fea0003800200 */
.L_x_1996:
        /* <DEDUP_REMOVED lines=24> */
.L_x_2003:
[----:B------:R-:W-:Y:S05]  /*b290*/  BSYNC.RECONVERGENT B5 ;  /* 0x0000000000057941 */ /* 0x000fea0003800200 */
.L_x_2002:
        /* <DEDUP_REMOVED lines=10> */
.L_x_2001:
[----:B------:R-:W-:Y:S05]  /*b340*/  BSYNC.RECONVERGENT B4 ;  /* 0x0000000000047941 */ /* 0x000fea0003800200 */
.L_x_2000:
        /* <DEDUP_REMOVED lines=23> */
.L_x_2007:
[----:B------:R-:W-:Y:S05]  /*b4c0*/  BSYNC.RECONVERGENT B5 ;  /* 0x0000000000057941 */ /* 0x000fea0003800200 */
.L_x_2006:
        /* <DEDUP_REMOVED lines=8> */
.L_x_2005:
[----:B------:R-:W-:Y:S05]  /*b550*/  BSYNC.RECONVERGENT B4 ;  /* 0x0000000000047941 */ /* 0x000fea0003800200 */
.L_x_2004:
        /* <DEDUP_REMOVED lines=23> */
.L_x_2009:
[----:B------:R-:W-:Y:S05]  /*b6d0*/  BSYNC.RECONVERGENT B4 ;  /* 0x0000000000047941 */ /* 0x000fea0003800200 */
.L_x_2008:
        /* <DEDUP_REMOVED lines=8> */
.L_x_1995:
[----:B------:R-:W-:Y:S05]  /*b760*/  BSYNC.RECONVERGENT B3 ;  /* 0x0000000000037941 */ /* 0x000fea0003800200 */
.L_x_1994:
        /* <DEDUP_REMOVED lines=31> */
.L_x_2015:
[----:B------:R-:W-:Y:S05]  /*b960*/  BSYNC.RECONVERGENT B5 ;  /* 0x0000000000057941 */ /* 0x000fea0003800200 */
.L_x_2014:
        /* <DEDUP_REMOVED lines=8> */
.L_x_2013:
[----:B------:R-:W-:Y:S05]  /*b9f0*/  BSYNC.RECONVERGENT B4 ;  /* 0x0000000000047941 */ /* 0x000fea0003800200 */
.L_x_2012:
        /* <DEDUP_REMOVED lines=24> */
.L_x_2019:
[----:B------:R-:W-:Y:S05]  /*bb80*/  BSYNC.RECONVERGENT B5 ;  /* 0x0000000000057941 */ /* 0x000fea0003800200 */
.L_x_2018:
        /* <DEDUP_REMOVED lines=10> */
.L_x_2017:
[----:B------:R-:W-:Y:S05]  /*bc30*/  BSYNC.RECONVERGENT B4 ;  /* 0x0000000000047941 */ /* 0x000fea0003800200 */
.L_x_2016:
        /* <DEDUP_REMOVED lines=24> */
.L_x_2023:
[----:B------:R-:W-:Y:S05]  /*bdc0*/  BSYNC.RECONVERGENT B5 ;  /* 0x0000000000057941 */ /* 0x000fea0003800200 */
.L_x_2022:
        /* <DEDUP_REMOVED lines=10> */
.L_x_2021:
[----:B------:R-:W-:Y:S05]  /*be70*/  BSYNC.RECONVERGENT B4 ;  /* 0x0000000000047941 */ /* 0x000fea0003800200 */
.L_x_2020:
        /* <DEDUP_REMOVED lines=23> */
.L_x_2025:
[----:B------:R-:W-:Y:S05]  /*bff0*/  BSYNC.RECONVERGENT B4 ;  /* 0x0000000000047941 */ /* 0x000fea0003800200 */
.L_x_2024:
        /* <DEDUP_REMOVED lines=10> */
.L_x_2011:
[----:B------:R-:W-:Y:S05]  /*c0a0*/  BSYNC.RECONVERGENT B3 ;  /* 0x0000000000037941 */ /* 0x000fea0003800200 */
.L_x_2010:
        /* <DEDUP_REMOVED lines=29> */
.L_x_2031:
[----:B------:R-:W-:Y:S05]  /*c280*/  BSYNC.RECONVERGENT B5 ;  /* 0x0000000000057941 */ /* 0x000fea0003800200 */
.L_x_2030:
        /* <DEDUP_REMOVED lines=8> */
.L_x_2029:
[----:B------:R-:W-:Y:S05]  /*c310*/  BSYNC.RECONVERGENT B4 ;  /* 0x0000000000047941 */ /* 0x000fea0003800200 */
.L_x_2028:
        /* <DEDUP_REMOVED lines=30> */
.L_x_2035:
[----:B------:R-:W-:Y:S05]  /*c500*/  BSYNC.RECONVERGENT B5 ;  /* 0x0000000000057941 */ /* 0x000fea0003800200 */
.L_x_2034:
[----:B------:R-:W-:-:S05]  /*c510*/  FMUL R11, R11, R56 ;  /* 0x000000380b0b7220 */ /* 0x000fca0000400000 */
[----:B------:R0:W-:Y:S02]  /*c520*/  STG.E desc[UR18][R16.64+0x4], R11 ;  /* 0x0000040b10007986 */ /* 0x0001e4000c101912 */
.L_x_2033:
[----:B------:R-:W-:Y:S05]  /*c530*/  BSYNC.RECONVERGENT B4 ;  /* 0x0000000000047941 */ /* 0x000fea0003800200 */
.L_x_2032:
        /* <DEDUP_REMOVED lines=21> */
[----:B------:R-:W-:Y:S05]  /*c690*/  CALL.REL.NOINC `($__internal_5_$__cuda_sm3x_div_rn_noftz_f32_slowpath) ;  /* 0x0000007800e87944 */ /* 0x000fea0003c00000 */
[----:B------:R-:W-:-:S07]  /*c6a0*/  MOV R18, R9 ;  /* 0x0000000900127202 */ /* 0x000fce0000000f00 */
.L_x_2039:
[----:B------:R-:W-:Y:S05]  /*c6b0*/  BSYNC.RECONVERGENT B5 ;  /* 0x0000000000057941 */ /* 0x000fea0003800200 */
.L_x_2038:
[----:B------:R-:W-:-:S05]  /*c6c0*/  FMUL R93, R18, R93 ;  /* 0x0000005d125d7220 */ /* 0x000fca0000400000 */
[----:B------:R1:W-:Y:S02]  /*c6d0*/  STG.E desc[UR18][R16.64+0x8], R93 ;  /* 0x0000085d10007986 */ /* 0x0003e4000c101912 */
.L_x_2037:
[----:B------:R-:W-:Y:S05]  /*c6e0*/  BSYNC.RECONVERGENT B4 ;  /* 0x0000000000047941 */ /* 0x000fea0003800200 */
.L_x_2036:
        /* <DEDUP_REMOVED lines=20> */
[----:B-1----:R-:W-:Y:S05]  /*c830*/  CALL.REL.NOINC `($__internal_5_$__cuda_sm3x_div_rn_noftz_f32_slowpath) ;  /* 0x0000007800807944 */ /* 0x002fea0003c00000 */
[----:B------:R-:W-:-:S07]  /*c840*/  MOV R11, R9 ;  /* 0x00000009000b7202 */ /* 0x000fce0000000f00 */
.L_x_2041:
[----:B------:R-:W-:Y:S05]  /*c850*/  BSYNC.RECONVERGENT B4 ;  /* 0x0000000000047941 */ /* 0x000fea0003800200 */
.L_x_2040:
[----:B------:R-:W-:-:S05]  /*c860*/  FMUL R11, R11, R78 ;  /* 0x0000004e0b0b7220 */ /* 0x000fca0000400000 */
[----:B------:R3:W-:Y:S02]  /*c870*/  STG.E desc[UR18][R16.64+0xc], R11 ;  /* 0x00000c0b10007986 */ /* 0x0007e4000c101912 */
.L_x_2027:
[----:B------:R-:W-:Y:S05]  /*c880*/  BSYNC.RECONVERGENT B3 ;  /* 0x0000000000037941 */ /* 0x000fea0003800200 */
.L_x_2026:
        /* <DEDUP_REMOVED lines=30> */
.L_x_2047:
[----:B------:R-:W-:Y:S05]  /*ca70*/  BSYNC.RECONVERGENT B5 ;  /* 0x0000000000057941 */ /* 0x000fea0003800200 */
.L_x_2046:
[----:B------:R-:W0:Y:S01]  /*ca80*/  LDC.64 R10, c[0x0][0x3a8] ;  /* 0x0000ea00ff0a7b82 */ /* 0x000e220000000a00 */
[----:B------:R-:W-:Y:S01]  /*ca90*/  IADD3 R9, PT, PT, R24, R13, RZ ;  /* 0x0000000d18097210 */ /* 0x000fe20007ffe0ff */
[----:B------:R-:W-:-:S04]  /*caa0*/  FMUL R121, R16, R121 ;  /* 0x0000007910797220 */ /* 0x000fc80000400000 */
[----:B0-----:R-:W-:-:S05]  /*cab0*/  IMAD.WIDE R10, R9, 0x4, R10 ;  /* 0x00000004090a7825 */ /* 0x001fca00078e020a */
[----:B------:R4:W-:Y:S02]  /*cac0*/  STG.E desc[UR18][R10.64], R121 ;  /* 0x000000790a007986 */ /* 0x0009e4000c101912 */
.L_x_2045:
[----:B------:R-:W-:Y:S05]  /*cad0*/  BSYNC.RECONVERGENT B4 ;  /* 0x0000000000047941 */ /* 0x000fea0003800200 */
.L_x_2044:
        /* <DEDUP_REMOVED lines=28> */
.L_x_2051:
[----:B------:R-:W-:Y:S05]  /*cca0*/  BSYNC.RECONVERGENT B5 ;  /* 0x0000000000057941 */ /* 0x000fea0003800200 */
.L_x_2050:
[----:B------:R-:W-:-:S05]  /*ccb0*/  FMUL R85, R18, R85 ;  /* 0x0000005512557220 */ /* 0x000fca0000400000 */
[----:B------:R0:W-:Y:S02]  /*ccc0*/  STG.E desc[UR18][R16.64+0x4], R85 ;  /* 0x0000045510007986 */ /* 0x0001e4000c101912 */
.L_x_2049:
[----:B------:R-:W-:Y:S05]  /*ccd0*/  BSYNC.RECONVERGENT B4 ;  /* 0x0000000000047941 */ /* 0x000fea0003800200 */
.L_x_2048:
        /* <DEDUP_REMOVED lines=21> */
[----:B0-----:R-:W-:Y:S05]  /*ce30*/  CALL.REL.NOINC `($__internal_5_$__cuda_sm3x_div_rn_noftz_f32_slowpath) ;  /* 0x0000007400007944 */ /* 0x001fea0003c00000 */
[----:B------:R-:W-:-:S07]  /*ce40*/  MOV R18, R9 ;  /* 0x0000000900127202 */ /* 0x000fce0000000f00 */
.L_x_2055:
[----:B------:R-:W-:Y:S05]  /*ce50*/  BSYNC.RECONVERGENT B5 ;  /* 0x0000000000057941 */ /* 0x000fea0003800200 */
.L_x_2054:
[----:B------:R-:W-:-:S05]  /*ce60*/  FMUL R117, R18, R117 ;  /* 0x0000007512757220 */ /* 0x000fca0000400000 */
[----:B------:R1:W-:Y:S02]  /*ce70*/  STG.E desc[UR18][R16.64+0x8], R117 ;  /* 0x0000087510007986 */ /* 0x0003e4000c101912 */
.L_x_2053:
[----:B------:R-:W-:Y:S05]  /*ce80*/  BSYNC.RECONVERGENT B4 ;  /* 0x0000000000047941 */ /* 0x000fea0003800200 */
.L_x_2052:
        /* <DEDUP_REMOVED lines=20> */
[----:B01----:R-:W-:Y:S05]  /*cfd0*/  CALL.REL.NOINC `($__internal_5_$__cuda_sm3x_div_rn_noftz_f32_slowpath) ;  /* 0x0000007000987944 */ /* 0x003fea0003c00000 */
.L_x_2057:
[----:B------:R-:W-:Y:S05]  /*cfe0*/  BSYNC.RECONVERGENT B4 ;  /* 0x0000000000047941 */ /* 0x000fea0003800200 */
.L_x_2056:
[----:B------:R-:W-:-:S05]  /*cff0*/  FMUL R9, R9, R118 ;  /* 0x0000007609097220 */ /* 0x000fca0000400000 */
[----:B------:R4:W-:Y:S02]  /*d000*/  STG.E desc[UR18][R16.64+0xc], R9 ;  /* 0x00000c0910007986 */ /* 0x0009e4000c101912 */
.L_x_2043:
[----:B------:R-:W-:Y:S05]  /*d010*/  BSYNC.RECONVERGENT B3 ;  /* 0x0000000000037941 */ /* 0x000fea0003800200 */
.L_x_2042:
        /* <DEDUP_REMOVED lines=29> */
.L_x_2063:
[----:B------:R-:W-:Y:S05]  /*d1f0*/  BSYNC.RECONVERGENT B5 ;  /* 0x0000000000057941 */ /* 0x000fea0003800200 */
.L_x_2062:
[----:B------:R-:W0:Y:S01]  /*d200*/  LDC.64 R10, c[0x0][0x3a8] ;  /* 0x0000ea00ff0a7b82 */ /* 0x000e220000000a00 */
[----:B------:R-:W-:Y:S01]  /*d210*/  IADD3 R9, PT, PT, R24, R13, RZ ;  /* 0x0000000d18097210 */ /* 0x000fe20007ffe0ff */
[----:B------:R-:W-:-:S04]  /*d220*/  FMUL R71, R16, R71 ;  /* 0x0000004710477220 */ /* 0x000fc80000400000 */
[----:B0-----:R-:W-:-:S05]  /*d230*/  IMAD.WIDE R10, R9, 0x4, R10 ;  /* 0x00000004090a7825 */ /* 0x001fca00078e020a */
[----:B------:R4:W-:Y:S02]  /*d240*/  STG.E desc[UR18][R10.64], R71 ;  /* 0x000000470a007986 */ /* 0x0009e4000c101912 */
.L_x_2061:
[----:B------:R-:W-:Y:S05]  /*d250*/  BSYNC.RECONVERGENT B4 ;  /* 0x0000000000047941 */ /* 0x000fea0003800200 */
.L_x_2060:
        /* <DEDUP_REMOVED lines=27> */
.L_x_2067:
[----:B------:R-:W-:Y:S05]  /*d410*/  BSYNC.RECONVERGENT B5 ;  /* 0x0000000000057941 */ /* 0x000fea0003800200 */
.L_x_2066:
[----:B------:R-:W-:-:S05]  /*d420*/  FMUL R9, R9, R86 ;  /* 0x0000005609097220 */ /* 0x000fca0000400000 */
[----:B------:R0:W-:Y:S02]  /*d430*/  STG.E desc[UR18][R16.64+0x4], R9 ;  /* 0x0000040910007986 */ /* 0x0001e4000c101912 */
.L_x_2065:
[----:B------:R-:W-:Y:S05]  /*d440*/  BSYNC.RECONVERGENT B4 ;  /* 0x0000000000047941 */ /* 0x000fea0003800200 */
.L_x_2064:
        /* <DEDUP_REMOVED lines=23> */
.L_x_2071:
[----:B------:R-:W-:Y:S05]  /*d5c0*/  BSYNC.RECONVERGENT B5 ;  /* 0x0000000000057941 */ /* 0x000fea0003800200 */
.L_x_2070:
[----:B------:R-:W-:-:S05]  /*d5d0*/  FMUL R95, R18, R95 ;  /* 0x0000005f125f7220 */ /* 0x000fca0000400000 */
[----:B------:R1:W-:Y:S02]  /*d5e0*/  STG.E desc[UR18][R16.64+0x8], R95 ;  /* 0x0000085f10007986 */ /* 0x0003e4000c101912 */
.L_x_2069:
[----:B------:R-:W-:Y:S05]  /*d5f0*/  BSYNC.RECONVERGENT B4 ;  /* 0x0000000000047941 */ /* 0x000fea0003800200 */
.L_x_2068:
        /* <DEDUP_REMOVED lines=22> */
.L_x_2073:
[----:B------:R-:W-:Y:S05]  /*d760*/  BSYNC.RECONVERGENT B4 ;  /* 0x0000000000047941 */ /* 0x000fea0003800200 */
.L_x_2072:
[----:B------:R-:W-:-:S05]  /*d770*/  FMUL R79, R18, R79 ;  /* 0x0000004f124f7220 */ /* 0x000fca0000400000 */
[----:B------:R4:W-:Y:S02]  /*d780*/  STG.E desc[UR18][R16.64+0xc], R79 ;  /* 0x00000c4f10007986 */ /* 0x0009e4000c101912 */
.L_x_2059:
[----:B------:R-:W-:Y:S05]  /*d790*/  BSYNC.RECONVERGENT B3 ;  /* 0x0000000000037941 */ /* 0x000fea0003800200 */
.L_x_2058:
        /* <DEDUP_REMOVED lines=29> */
.L_x_2079:
[----:B------:R-:W-:Y:S05]  /*d970*/  BSYNC.RECONVERGENT B5 ;  /* 0x0000000000057941 */ /* 0x000fea0003800200 */
.L_x_2078:
[----:B------:R-:W0:Y:S01]  /*d980*/  LDC.64 R10, c[0x0][0x3a8] ;  /* 0x0000ea00ff0a7b82 */ /* 0x000e220000000a00 */
[----:B------:R-:W-:Y:S01]  /*d990*/  IADD3 R9, PT, PT, R24, R13, RZ ;  /* 0x0000000d18097210 */ /* 0x000fe20007ffe0ff */
[----:B------:R-:W-:-:S04]  /*d9a0*/  FMUL R111, R16, R111 ;  /* 0x0000006f106f7220 */ /* 0x000fc80000400000 */
[----:B0-----:R-:W-:-:S05]  /*d9b0*/  IMAD.WIDE R10, R9, 0x4, R10 ;  /* 0x00000004090a7825 */ /* 0x001fca00078e020a */
[----:B------:R0:W-:Y:S02]  /*d9c0*/  STG.E desc[UR18][R10.64], R111 ;  /* 0x0000006f0a007986 */ /* 0x0001e4000c101912 */
.L_x_2077:
[----:B------:R-:W-:Y:S05]  /*d9d0*/  BSYNC.RECONVERGENT B4 ;  /* 0x0000000000047941 */ /* 0x000fea0003800200 */
.L_x_2076:
        /* <DEDUP_REMOVED lines=28> */
.L_x_2083:
[----:B------:R-:W-:Y:S05]  /*dba0*/  BSYNC.RECONVERGENT B5 ;  /* 0x0000000000057941 */ /* 0x000fea0003800200 */
.L_x_2082:
[----:B------:R-:W-:-:S05]  /*dbb0*/  FMUL R73, R18, R73 ;  /* 0x0000004912497220 */ /* 0x000fca0000400000 */
[----:B------:R0:W-:Y:S02]  /*dbc0*/  STG.E desc[UR18][R16.64+0x4], R73 ;  /* 0x0000044910007986 */ /* 0x0001e4000c101912 */
.L_x_2081:
[----:B------:R-:W-:Y:S05]  /*dbd0*/  BSYNC.RECONVERGENT B4 ;  /* 0x0000000000047941 */ /* 0x000fea0003800200 */
.L_x_2080:
        /* <DEDUP_REMOVED lines=22> */
.L_x_2087:
[----:B------:R-:W-:Y:S05]  /*dd40*/  BSYNC.RECONVERGENT B5 ;  /* 0x0000000000057941 */ /* 0x000fea0003800200 */
.L_x_2086:
[----:B------:R-:W-:-:S05]  /*dd50*/  FMUL R9, R9, R88 ;  /* 0x0000005809097220 */ /* 0x000fca0000400000 */
[----:B------:R1:W-:Y:S02]  /*dd60*/  STG.E desc[UR18][R16.64+0x8], R9 ;  /* 0x0000080910007986 */ /* 0x0003e4000c101912 */
.L_x_2085:
[----:B------:R-:W-:Y:S05]  /*dd70*/  BSYNC.RECONVERGENT B4 ;  /* 0x0000000000047941 */ /* 0x000fea0003800200 */
.L_x_2084:
        /* <DEDUP_REMOVED lines=21> */
.L_x_2089:
[----:B------:R-:W-:Y:S05]  /*ded0*/  BSYNC.RECONVERGENT B4 ;  /* 0x0000000000047941 */ /* 0x000fea0003800200 */
.L_x_2088:
[----:B------:R-:W-:-:S05]  /*dee0*/  FMUL R9, R9, R116 ;  /* 0x0000007409097220 */ /* 0x000fca0000400000 */
[----:B------:R1:W-:Y:S02]  /*def0*/  STG.E desc[UR18][R16.64+0xc], R9 ;  /* 0x00000c0910007986 */ /* 0x0003e4000c101912 */
.L_x_2075:
[----:B------:R-:W-:Y:S05]  /*df00*/  BSYNC.RECONVERGENT B3 ;  /* 0x0000000000037941 */ /* 0x000fea0003800200 */
.L_x_2074:
        /* <DEDUP_REMOVED lines=28> */
.L_x_2094:
[----:B------:R-:W-:Y:S05]  /*e0d0*/  BSYNC.RECONVERGENT B4 ;  /* 0x0000000000047941 */ /* 0x000fea0003800200 */
.L_x_2093:
[----:B------:R-:W0:Y:S01]  /*e0e0*/  LDC.64 R10, c[0x0][0x3a8] ;  /* 0x0000ea00ff0a7b82 */ /* 0x000e220000000a00 */
[----:B------:R-:W-:Y:S01]  /*e0f0*/  IADD3 R9, PT, PT, R14, R13, RZ ;  /* 0x0000000d0e097210 */ /* 0x000fe20007ffe0ff */
[----:B------:R-:W-:-:S04]  /*e100*/  FMUL R109, R12, R109 ;  /* 0x0000006d0c6d7220 */ /* 0x000fc80000400000 */
[----:B0-----:R-:W-:-:S05]  /*e110*/  IMAD.WIDE R10, R9, 0x4, R10 ;  /* 0x00000004090a7825 */ /* 0x001fca00078e020a */
[----:B------:R1:W-:Y:S02]  /*e120*/  STG.E desc[UR18][R10.64], R109 ;  /* 0x0000006d0a007986 */ /* 0x0003e4000c101912 */
.L_x_2092:
[----:B------:R-:W-:Y:S05]  /*e130*/  BSYNC.RECONVERGENT B3 ;  /* 0x0000000000037941 */ /* 0x000fea0003800200 */
.L_x_2091:
        /* <DEDUP_REMOVED lines=28> */
.L_x_2098:
[----:B------:R-:W-:Y:S05]  /*e300*/  BSYNC.RECONVERGENT B4 ;  /* 0x0000000000047941 */ /* 0x000fea0003800200 */
.L_x_2097:
[----:B------:R-:W-:-:S05]  /*e310*/  FMUL R87, R10, R87 ;  /* 0x000000570a577220 */ /* 0x000fca0000400000 */
[----:B------:R1:W-:Y:S02]  /*e320*/  STG.E desc[UR18][R12.64+0x4], R87 ;  /* 0x000004570c007986 */ /* 0x0003e4000c101912 */
.L_x_2096:
[----:B------:R-:W-:Y:S05]  /*e330*/  BSYNC.RECONVERGENT B3 ;  /* 0x0000000000037941 */ /* 0x000fea0003800200 */
.L_x_2095:
        /* <DEDUP_REMOVED lines=23> */
.L_x_2102:
[----:B------:R-:W-:Y:S05]  /*e4b0*/  BSYNC.RECONVERGENT B4 ;  /* 0x0000000000047941 */ /* 0x000fea0003800200 */
.L_x_2101:
[----:B------:R-:W-:-:S05]  /*e4c0*/  FMUL R37, R10, R37 ;  /* 0x000000250a257220 */ /* 0x000fca0000400000 */
[----:B------:R2:W-:Y:S02]  /*e4d0*/  STG.E desc[UR18][R12.64+0x8], R37 ;  /* 0x000008250c007986 */ /* 0x0005e4000c101912 */
.L_x_2100:
[----:B------:R-:W-:Y:S05]  /*e4e0*/  BSYNC.RECONVERGENT B3 ;  /* 0x0000000000037941 */ /* 0x000fea0003800200 */
.L_x_2099:
        /* <DEDUP_REMOVED lines=20> */
[----:B-12-4-:R-:W-:Y:S05]  /*e630*/  CALL.REL.NOINC `($__internal_5_$__cuda_sm3x_div_rn_noftz_f32_slowpath) ;  /* 0x0000005c00007944 */ /* 0x016fea0003c00000 */
[----:B------:R-:W-:-:S07]  /*e640*/  MOV R14, R9 ;  /* 0x00000009000e7202 */ /* 0x000fce0000000f00 */
.L_x_2104:
[----:B------:R-:W-:Y:S05]  /*e650*/  BSYNC.RECONVERGENT B3 ;  /* 0x0000000000037941 */ /* 0x000fea0003800200 */
.L_x_2103:
[----:B------:R-:W-:-:S05]  /*e660*/  FMUL R39, R14, R39 ;  /* 0x000000270e277220 */ /* 0x000fca0000400000 */
[----:B------:R0:W-:Y:S01]  /*e670*/  STG.E desc[UR18][R12.64+0xc], R39 ;  /* 0x00000c270c007986 */ /* 0x0001e2000c101912 */
[----:B------:R-:W-:Y:S05]  /*e680*/  BRA `(.L_x_2090) ;  /* 0x0000005800d07947 */ /* 0x000fea0003800000 */
.L_x_1977:
        /* <DEDUP_REMOVED lines=35> */
.L_x_2108:
[----:B------:R-:W-:Y:S05]  /*e8c0*/  BSYNC.RECONVERGENT B2 ;  /* 0x0000000000027941 */ /* 0x000fea0003800200 */
.L_x_2107:
        /* <DEDUP_REMOVED lines=11> */
.L_x_2110:
[----:B------:R-:W-:Y:S05]  /*e980*/  BSYNC.RECONVERGENT B2 ;  /* 0x0000000000027941 */ /* 0x000fea0003800200 */
.L_x_2109:
        /* <DEDUP_REMOVED lines=10> */
.L_x_2106:
[----:B------:R-:W-:Y:S05]  /*ea30*/  BSYNC.RECONVERGENT B1 ;  /* 0x0000000000017941 */ /* 0x000fea0003800200 */
.L_x_2105:
        /* <DEDUP_REMOVED lines=32> */
.L_x_2114:
[----:B------:R-:W-:Y:S05]  /*ec40*/  BSYNC.RECONVERGENT B2 ;  /* 0x0000000000027941 */ /* 0x000fea0003800200 */
.L_x_2113:
        /* <DEDUP_REMOVED lines=11> */
.L_x_2116:
[----:B------:R-:W-:Y:S05]  /*ed00*/  BSYNC.RECONVERGENT B2 ;  /* 0x0000000000027941 */ /* 0x000fea0003800200 */
.L_x_2115:
        /* <DEDUP_REMOVED lines=10> */
.L_x_2112:
[----:B------:R-:W-:Y:S05]  /*edb0*/  BSYNC.RECONVERGENT B1 ;  /* 0x0000000000017941 */ /* 0x000fea0003800200 */
.L_x_2111:
        /* <DEDUP_REMOVED lines=33> */
.L_x_2120:
[----:B------:R-:W-:Y:S05]  /*efd0*/  BSYNC.RECONVERGENT B2 ;  /* 0x0000000000027941 */ /* 0x000fea0003800200 */
.L_x_2119:
        /* <DEDUP_REMOVED lines=11> */
.L_x_2122:
[----:B------:R-:W-:Y:S05]  /*f090*/  BSYNC.RECONVERGENT B2 ;  /* 0x0000000000027941 */ /* 0x000fea0003800200 */
.L_x_2121:
        /* <DEDUP_REMOVED lines=10> */
.L_x_2118:
[----:B------:R-:W-:Y:S05]  /*f140*/  BSYNC.RECONVERGENT B1 ;  /* 0x0000000000017941 */ /* 0x000fea0003800200 */
.L_x_2117:
        /* <DEDUP_REMOVED lines=39> */
.L_x_2124:
[----:B------:R-:W-:Y:S05]  /*f3c0*/  BSYNC.RECONVERGENT B1 ;  /* 0x0000000000017941 */ /* 0x000fea0003800200 */
.L_x_2123:
        /* <DEDUP_REMOVED lines=29> */
.L_x_2126:
[----:B------:R-:W-:Y:S05]  /*f5a0*/  BSYNC.RECONVERGENT B1 ;  /* 0x0000000000017941 */ /* 0x000fea0003800200 */
.L_x_2125:
        /* <DEDUP_REMOVED lines=27> */
.L_x_2128:
[----:B------:R-:W-:Y:S05]  /*f760*/  BSYNC.RECONVERGENT B1 ;  /* 0x0000000000017941 */ /* 0x000fea0003800200 */
.L_x_2127:
        /* <DEDUP_REMOVED lines=27> */
.L_x_2130:
[----:B------:R-:W-:Y:S05]  /*f920*/  BSYNC.RECONVERGENT B1 ;  /* 0x0000000000017941 */ /* 0x000fea0003800200 */
.L_x_2129:
        /* <DEDUP_REMOVED lines=28> */
.L_x_1976:
        /* <DEDUP_REMOVED lines=49> */
.L_x_2134:
[----:B------:R-:W-:Y:S05]  /*fe00*/  BSYNC.RECONVERGENT B2 ;  /* 0x0000000000027941 */ /* 0x000fea0003800200 */
.L_x_2133:
        /* <DEDUP_REMOVED lines=34> */
.L_x_2136:
[----:B------:R-:W-:Y:S05]  /*10030*/  BSYNC.RECONVERGENT B2 ;  /* 0x0000000000027941 */ /* 0x000fea0003800200 */
.L_x_2135:
        /* <DEDUP_REMOVED lines=34> */
.L_x_2138:
[----:B------:R-:W-:Y:S05]  /*10260*/  BSYNC.RECONVERGENT B2 ;  /* 0x0000000000027941 */ /* 0x000fea0003800200 */
.L_x_2137:
        /* <DEDUP_REMOVED lines=33> */
.L_x_2132:
[----:B------:R-:W-:Y:S05]  /*10480*/  BSYNC.RECONVERGENT B1 ;  /* 0x0000000000017941 */ /* 0x000fea0003800200 */
.L_x_2131:
        /* <DEDUP_REMOVED lines=46> */
.L_x_2142:
[----:B------:R-:W-:Y:S05]  /*10770*/  BSYNC.RECONVERGENT B2 ;  /* 0x0000000000027941 */ /* 0x000fea0003800200 */
.L_x_2141:
        /* <DEDUP_REMOVED lines=34> */
.L_x_2144:
[----:B------:R-:W-:Y:S05]  /*109a0*/  BSYNC.RECONVERGENT B2 ;  /* 0x0000000000027941 */ /* 0x000fea0003800200 */
.L_x_2143:
        /* <DEDUP_REMOVED lines=34> */
.L_x_2146:
[----:B------:R-:W-:Y:S05]  /*10bd0*/  BSYNC.RECONVERGENT B2 ;  /* 0x0000000000027941 */ /* 0x000fea0003800200 */
.L_x_2145:
        /* <DEDUP_REMOVED lines=33> */
.L_x_2140:
[----:B------:R-:W-:Y:S05]  /*10df0*/  BSYNC.RECONVERGENT B1 ;  /* 0x0000000000017941 */ /* 0x000fea0003800200 */
.L_x_2139:
        /* <DEDUP_REMOVED lines=47> */
.L_x_2150:
[----:B------:R-:W-:Y:S05]  /*110f0*/  BSYNC.RECONVERGENT B2 ;  /* 0x0000000000027941 */ /* 0x000fea0003800200 */
.L_x_2149:
        /* <DEDUP_REMOVED lines=34> */
.L_x_2152:
[----:B------:R-:W-:Y:S05]  /*11320*/  BSYNC.RECONVERGENT B2 ;  /* 0x0000000000027941 */ /* 0x000fea0003800200 */
.L_x_2151:
        /* <DEDUP_REMOVED lines=34> */
.L_x_2154:
[----:B------:R-:W-:Y:S05]  /*11550*/  BSYNC.RECONVERGENT B2 ;  /* 0x0000000000027941 */ /* 0x000fea0003800200 */
.L_x_2153:
        /* <DEDUP_REMOVED lines=33> */
.L_x_2148:
[----:B------:R-:W-:Y:S05]  /*11770*/  BSYNC.RECONVERGENT B1 ;  /* 0x0000000000017941 */ /* 0x000fea0003800200 */
.L_x_2147:
        /* <DEDUP_REMOVED lines=43> */
.L_x_2158:
[----:B------:R-:W-:Y:S05]  /*11a30*/  BSYNC.RECONVERGENT B2 ;  /* 0x0000000000027941 */ /* 0x000fea0003800200 */
.L_x_2157:
        /* <DEDUP_REMOVED lines=34> */
.L_x_2160:
[----:B------:R-:W-:Y:S05]  /*11c60*/  BSYNC.RECONVERGENT B2 ;  /* 0x0000000000027941 */ /* 0x000fea0003800200 */
.L_x_2159:
        /* <DEDUP_REMOVED lines=34> */
.L_x_2162:
[----:B------:R-:W-:Y:S05]  /*11e90*/  BSYNC.RECONVERGENT B2 ;  /* 0x0000000000027941 */ /* 0x000fea0003800200 */
.L_x_2161:
        /* <DEDUP_REMOVED lines=33> */
.L_x_2156:
[----:B------:R-:W-:Y:S05]  /*120b0*/  BSYNC.RECONVERGENT B1 ;  /* 0x0000000000017941 */ /* 0x000fea0003800200 */
.L_x_2155:
        /* <DEDUP_REMOVED lines=40> */
.L_x_2166:
[----:B------:R-:W-:Y:S05]  /*12340*/  BSYNC.RECONVERGENT B2 ;  /* 0x0000000000027941 */ /* 0x000fea0003800200 */
.L_x_2165:
        /* <DEDUP_REMOVED lines=36> */
.L_x_2168:
[----:B------:R-:W-:Y:S05]  /*12590*/  BSYNC.RECONVERGENT B2 ;  /* 0x0000000000027941 */ /* 0x000fea0003800200 */
.L_x_2167:
        /* <DEDUP_REMOVED lines=28> */
.L_x_2170:
[----:B------:R-:W-:Y:S05]  /*12760*/  BSYNC.RECONVERGENT B2 ;  /* 0x0000000000027941 */ /* 0x000fea0003800200 */
.L_x_2169:
        /* <DEDUP_REMOVED lines=27> */
.L_x_2164:
[----:B------:R-:W-:Y:S05]  /*12920*/  BSYNC.RECONVERGENT B1 ;  /* 0x0000000000017941 */ /* 0x000fea0003800200 */
.L_x_2163:
        /* <DEDUP_REMOVED lines=37> */
.L_x_2174:
[----:B------:R-:W-:Y:S05]  /*12b80*/  BSYNC.RECONVERGENT B2 ;  /* 0x0000000000027941 */ /* 0x000fea0003800200 */
.L_x_2173:
        /* <DEDUP_REMOVED lines=36> */
.L_x_2176:
[----:B------:R-:W-:Y:S05]  /*12dd0*/  BSYNC.RECONVERGENT B2 ;  /* 0x0000000000027941 */ /* 0x000fea0003800200 */
.L_x_2175:
        /* <DEDUP_REMOVED lines=28> */
.L_x_2178:
[----:B------:R-:W-:Y:S05]  /*12fa0*/  BSYNC.RECONVERGENT B2 ;  /* 0x0000000000027941 */ /* 0x000fea0003800200 */
.L_x_2177:
        /* <DEDUP_REMOVED lines=27> */
.L_x_2172:
[----:B------:R-:W-:Y:S05]  /*13160*/  BSYNC.RECONVERGENT B1 ;  /* 0x0000000000017941 */ /* 0x000fea0003800200 */
.L_x_2171:
        /* <DEDUP_REMOVED lines=37> */
.L_x_2182:
[----:B------:R-:W-:Y:S05]  /*133c0*/  BSYNC.RECONVERGENT B2 ;  /* 0x0000000000027941 */ /* 0x000fea0003800200 */
.L_x_2181:
        /* <DEDUP_REMOVED lines=36> */
.L_x_2184:
[----:B------:R-:W-:Y:S05]  /*13610*/  BSYNC.RECONVERGENT B2 ;  /* 0x0000000000027941 */ /* 0x000fea0003800200 */
.L_x_2183:
        /* <DEDUP_REMOVED lines=28> */
.L_x_2186:
[----:B------:R-:W-:Y:S05]  /*137e0*/  BSYNC.RECONVERGENT B2 ;  /* 0x0000000000027941 */ /* 0x000fea0003800200 */
.L_x_2185:
        /* <DEDUP_REMOVED lines=27> */
.L_x_2180:
[----:B------:R-:W-:Y:S05]  /*139a0*/  BSYNC.RECONVERGENT B1 ;  /* 0x0000000000017941 */ /* 0x000fea0003800200 */
.L_x_2179:
        /* <DEDUP_REMOVED lines=36> */
.L_x_2188:
[----:B------:R-:W-:Y:S05]  /*13bf0*/  BSYNC.RECONVERGENT B1 ;  /* 0x0000000000017941 */ /* 0x000fea0003800200 */
.L_x_2187:
        /* <DEDUP_REMOVED lines=36> */
.L_x_2190:
[----:B------:R-:W-:Y:S05]  /*13e40*/  BSYNC.RECONVERGENT B1 ;  /* 0x0000000000017941 */ /* 0x000fea0003800200 */
.L_x_2189:
        /* <DEDUP_REMOVED lines=28> */
.L_x_2192:
[----:B------:R-:W-:Y:S05]  /*14010*/  BSYNC.RECONVERGENT B1 ;  /* 0x0000000000017941 */ /* 0x000fea0003800200 */
.L_x_2191:
        /* <DEDUP_REMOVED lines=27> */
.L_x_2090:
[----:B------:R-:W-:Y:S05]  /*141d0*/  BSYNC.RECONVERGENT B0 ;  /* 0x0000000000007941 */ /* 0x000fea0003800200 */
.L_x_1975:
[----:B------:R-:W5:Y:S01]  /*141e0*/  LDCU UR5, c[0x0][0x3b4] ;  /* 0x00007680ff0577ac */ /* 0x000f620008000800 */
[----:B------:R-:W-:-:S04]  /*141f0*/  UIADD3 UR4, UPT, UPT, UR4, 0x80, URZ ;  /* 0x0000008004047890 */ /* 0x000fc8000fffe0ff */
[----:B-----5:R-:W-:Y:S01]  /*14200*/  UISETP.GE.AND UP0, UPT, UR4, UR5, UPT ;  /* 0x000000050400728c */ /* 0x020fe2000bf06270 */
[----:B------:R-:W-:Y:S08]  /*14210*/  BAR.SYNC.DEFER_BLOCKING 0x0 ;  /* 0x0000000000007b1d */ /* 0x000ff00000010000 */
[----:B------:R-:W-:Y:S05]  /*14220*/  BRA.U !UP0, `(.L_x_2193) ;  /* 0xfffffec108847547 */ /* 0x000fea000b83ffff */
[----:B------:R-:W-:Y:S05]  /*14230*/  EXIT ;  /* 0x000000000000794d */ /* 0x000fea0003800000 */
        .weak           $__internal_5_$__cuda_sm3x_div_rn_noftz_f32_slowpath
        .type           $__internal_5_$__cuda_sm3x_div_rn_noftz_f32_slowpath,@function
        .size           $__internal_5_$__cuda_sm3x_div_rn_noftz_f32_slowpath,(.L_x_3856 - $__internal_5_$__cuda_sm3x_div_rn_noftz_f32_slowpath)
$__internal_5_$__cuda_sm3x_div_rn_noftz_f32_slowpath:
        /* <DEDUP_REMOVED lines=34> */
.L_x_2195:
        /* <DEDUP_REMOVED lines=51> */
.L_x_2202:
[----:B------:R-:W-:-:S04]  /*14790*/  LOP3.LUT R22, R22, 0x80000000, RZ, 0xc0, !PT ;  /* 0x8000000016167812 */ /* 0x000fc800078ec0ff */
[----:B------:R-:W-:Y:S01]  /*147a0*/  LOP3.LUT R22, R22, 0x7f800000, RZ, 0xfc, !PT ;  /* 0x7f80000016167812 */ /* 0x000fe200078efcff */
[----:B------:R-:W-:Y:S06]  /*147b0*/  BRA `(.L_x_2203) ;  /* 0x0000000000047947 */ /* 0x000fec0003800000 */
.L_x_2201:
[----:B------:R-:W-:-:S07]  /*147c0*/  LEA R22, R18, R22, 0x17 ;  /* 0x0000001612167211 */ /* 0x000fce00078eb8ff */
.L_x_2203:
[----:B------:R-:W-:Y:S05]  /*147d0*/  BSYNC.RECONVERGENT B2 ;  /* 0x0000000000027941 */ /* 0x000fea0003800200 */
.L_x_2200:
[----:B------:R-:W-:Y:S05]  /*147e0*/  BRA `(.L_x_2204) ;  /* 0x0000000000207947 */ /* 0x000fea0003800000 */
.L_x_2199:
[----:B------:R-:W-:-:S04]  /*147f0*/  LOP3.LUT R9, R9, 0x80000000, R110, 0x48, !PT ;  /* 0x8000000009097812 */ /* 0x000fc800078e486e */
[----:B------:R-:W-:Y:S01]  /*14800*/  LOP3.LUT R22, R9, 0x7f800000, RZ, 0xfc, !PT ;  /* 0x7f80000009167812 */ /* 0x000fe200078efcff */
[----:B------:R-:W-:Y:S06]  /*14810*/  BRA `(.L_x_2204) ;  /* 0x0000000000147947 */ /* 0x000fec0003800000 */
.L_x_2198:
[----:B------:R-:W-:Y:S01]  /*14820*/  LOP3.LUT R22, R9, 0x80000000, R110, 0x48, !PT ;  /* 0x8000000009167812 */ /* 0x000fe200078e486e */
[----:B------:R-:W-:Y:S06]  /*14830*/  BRA `(.L_x_2204) ;  /* 0x00000000000c7947 */ /* 0x000fec0003800000 */
.L_x_2197:
[----:B------:R-:W0:Y:S01]  /*14840*/  MUFU.RSQ R22, -QNAN ;  /* 0xffc0000000167908 */ /* 0x000e220000001400 */
[----:B------:R-:W-:Y:S05]  /*14850*/  BRA `(.L_x_2204) ;  /* 0x0000000000047947 */ /* 0x000fea0003800000 */
.L_x_2196:
[----:B------:R-:W-:-:S07]  /*14860*/  FADD.FTZ R22, R110, R9 ;  /* 0x000000096e167221 */ /* 0x000fce0000010000 */
.L_x_2204:
[----:B------:R-:W-:Y:S05]  /*14870*/  BSYNC.RECONVERGENT B1 ;  /* 0x0000000000017941 */ /* 0x000fea0003800200 */
.L_x_2194:
[----:B------:R-:W-:Y:S01]  /*14880*/  HFMA2 R11, -RZ, RZ, 0, 0 ;  /* 0x00000000ff0b7431 */ /* 0x000fe200000001ff */
[----:B0-----:R-:W-:-:S03]  /*14890*/  MOV R9, R22 ;  /* 0x0000001600097202 */ /* 0x001fc60000000f00 */
[----:B------:R-:W-:Y:S05]  /*148a0*/  RET.REL.NODEC R10 `(_Z28moe_gate_up_optimized_kernelI6__halfLb1EEvPKT_S3_S3_PKiS5_Pfiii) ;  /* 0xfffffeb40ad47950 */ /* 0x000fea0003c3ffff */
.L_x_2205:
        /* <DEDUP_REMOVED lines=13> */
.L_x_3856:


//--------------------- .text._Z23moe_output_small_kernelIfLb0EEvPKfPKT_PKiS6_S1_PS2_ii --------------------------
	.section	.text._Z23moe_output_small_kernelIfLb0EEvPKfPKT_PKiS6_S1_PS2_ii,"ax",@progbits
	.align	128
        .global         _Z23moe_output_small_kernelIfLb0EEvPKfPKT_PKiS6_S1_PS2_ii
        .type           _Z23moe_output_small_kernelIfLb0EEvPKfPKT_PKiS6_S1_PS2_ii,@function
        .size           _Z23moe_output_small_kernelIfLb0EEvPKfPKT_PKiS6_S1_PS2_ii,(.L_x_3892 - _Z23moe_output_small_kernelIfLb0EEvPKfPKT_PKiS6_S1_PS2_ii)
        .other          _Z23moe_output_small_kernelIfLb0EEvPKfPKT_PKiS6_S1_PS2_ii,@"STO_CUDA_ENTRY STV_DEFAULT"
_Z23moe_output_small_kernelIfLb0EEvPKfPKT_PKiS6_S1_PS2_ii:
.text._Z23moe_output_small_kernelIfLb0EEvPKfPKT_PKiS6_S1_PS2_ii:
[----:B------:R-:W-:Y:S01]  /*0000*/  LDC R1, c[0x0][0x37c] ;  /* 0x0000df00ff017b82 */ /* 0x000fe20000000800 */
[----:B------:R-:W0:Y:S07]  /*0010*/  S2R R3, SR_CTAID.Z ;  /* 0x0000000000037919 */ /* 0x000e2e0000002700 */
[----:B------:R-:W0:Y:S01]  /*0020*/  LDC.64 R6, c[0x0][0x390] ;  /* 0x0000e400ff067b82 */ /* 0x000e220000000a00 */
[----:B------:R-:W1:Y:S01]  /*0030*/  LDCU.64 UR10, c[0x0][0x358] ;  /* 0x00006b00ff0a77ac */ /* 0x000e620008000a00 */
[----:B------:R-:W2:Y:S06]  /*0040*/  S2R R5, SR_CTAID.Y ;  /* 0x0000000000057919 */ /* 0x000eac0000002600 */
[----:B------:R-:W3:Y:S08]  /*0050*/  S2UR UR5, SR_CTAID.X ;  /* 0x00000000000579c3 */ /* 0x000ef00000002500 */
[----:B------:R-:W4:Y:S01]  /*0060*/  LDC R4, c[0x0][0x3b0] ;  /* 0x0000ec00ff047b82 */ /* 0x000f220000000800 */
[----:B0-----:R-:W-:-:S05]  /*0070*/  IMAD.WIDE.U32 R6, R3, 0x4, R6 ;  /* 0x0000000403067825 */ /* 0x001fca00078e0006 */
[----:B-1----:R-:W5:Y:S04]  /*0080*/  LDG.E.CONSTANT R2, desc[UR10][R6.64] ;  /* 0x0000000a06027981 */ /* 0x002f68000c1e9900 */
[----:B------:R-:W5:Y:S01]  /*0090*/  LDG.E.CONSTANT R9, desc[UR10][R6.64+0x4] ;  /* 0x0000040a06097981 */ /* 0x000f62000c1e9900 */
[----:B---3--:R-:W-:Y:S01]  /*00a0*/  USHF.L.U32 UR5, UR5, 0x7, URZ ;  /* 0x0000000705057899 */ /* 0x008fe200080006ff */
[----:B--2---:R-:W-:-:S05]  /*00b0*/  SHF.L.U32 R5, R5, 0x4, RZ ;  /* 0x0000000405057819 */ /* 0x004fca00000006ff */
[----:B----4-:R-:W-:Y:S02]  /*00c0*/  ISETP.LE.AND P0, PT, R4, UR5, PT ;  /* 0x0000000504007c0c */ /* 0x010fe4000bf03270 */
[----:B-----5:R-:W-:-:S04]  /*00d0*/  IADD3 R8, PT, PT, -R2, R9, RZ ;  /* 0x0000000902087210 */ /* 0x020fc80007ffe1ff */
[----:B------:R-:W-:-:S13]  /*00e0*/  ISETP.LE.OR P0, PT, R8, R5, P0 ;  /* 0x000000050800720c */ /* 0x000fda0000703670 */
[----:B------:R-:W-:Y:S05]  /*00f0*/  @P0 EXIT ;  /* 0x000000000000094d */ /* 0x000fea0003800000 */
[----:B------:R-:W0:Y:S01]  /*0100*/  S2R R0, SR_TID.X ;  /* 0x0000000000007919 */ /* 0x000e220000002100 */
[----:B------:R-:W-:Y:S01]  /*0110*/  VIADDMNMX R7, R8, -R5, 0x10, PT ;  /* 0x0000001008077446 */ /* 0x000fe20003800905 */
[----:B------:R-:W1:Y:S01]  /*0120*/  LDCU UR4, c[0x0][0x3b4] ;  /* 0x00007680ff0477ac */ /* 0x000e620008000800 */
[----:B------:R-:W2:Y:S02]  /*0130*/  LDC.64 R20, c[0x0][0x388] ;  /* 0x0000e200ff147b82 */ /* 0x000ea40000000a00 */
[----:B0-----:R-:W-:-:S04]  /*0140*/  ISETP.GE.AND P0, PT, R0, R7, PT ;  /* 0x000000070000720c */ /* 0x001fc80003f06270 */
[----:B------:R-:W-:-:S13]  /*0150*/  ISETP.GT.U32.OR P0, PT, R0, 0xf, P0 ;  /* 0x0000000f0000780c */ /* 0x000fda0000704470 */
[----:B------:R-:W0:Y:S01]  /*0160*/  @!P0 LDC.64 R8, c[0x0][0x398] ;  /* 0x0000e600ff088b82 */ /* 0x000e220000000a00 */
[----:B------:R-:W-:-:S07]  /*0170*/  @!P0 IADD3 R13, PT, PT, R2, R5, R0 ;  /* 0x00000005020d8210 */ /* 0x000fce0007ffe000 */
[----:B------:R-:W3:Y:S01]  /*0180*/  @!P0 LDC.64 R10, c[0x0][0x3a0] ;  /* 0x0000e800ff0a8b82 */ /* 0x000ee20000000a00 */
[----:B0-----:R-:W-:-:S05]  /*0190*/  @!P0 IMAD.WIDE R8, R13, 0x4, R8 ;  /* 0x000000040d088825 */ /* 0x001fca00078e0208 */
[----:B------:R0:W4:Y:S01]  /*01a0*/  @!P0 LDG.E.CONSTANT R12, desc[UR10][R8.64] ;  /* 0x0000000a080c8981 */ /* 0x000122000c1e9900 */
[----:B---3--:R-:W-:-:S06]  /*01b0*/  @!P0 IMAD.WIDE R10, R13, 0x4, R10 ;  /* 0x000000040d0a8825 */ /* 0x008fcc00078e020a */
[----:B------:R-:W3:Y:S01]  /*01c0*/  @!P0 LDG.E.CONSTANT R10, desc[UR10][R10.64] ;  /* 0x0000000a0a0a8981 */ /* 0x000ee2000c1e9900 */
[----:B------:R-:W5:Y:S01]  /*01d0*/  @!P0 S2R R15, SR_CgaCtaId ;  /* 0x00000000000f8919 */ /* 0x000f620000008800 */
[----:B------:R-:W-:-:S04]  /*01e0*/  @!P0 MOV R6, 0x400 ;  /* 0x0000040000068802 */ /* 0x000fc80000000f00 */
[C---:B------:R-:W-:Y:S02]  /*01f0*/  @!P0 IADD3 R13, PT, PT, R6.reuse, 0x48c0, RZ ;  /* 0x000048c0060d8810 */ /* 0x040fe40007ffe0ff */
[----:B------:R-:W-:Y:S01]  /*0200*/  @!P0 IADD3 R6, PT, PT, R6, 0x4900, RZ ;  /* 0x0000490006068810 */ /* 0x000fe20007ffe0ff */
[----:B-1----:R-:W-:Y:S01]  /*0210*/  IMAD R14, R4, UR4, RZ ;  /* 0x00000004040e7c24 */ /* 0x002fe2000f8e02ff */
[----:B------:R-:W-:Y:S01]  /*0220*/  UISETP.GE.AND UP0, UPT, UR4, 0x1, UPT ;  /* 0x000000010400788c */ /* 0x000fe2000bf06270 */
[C---:B-----5:R-:W-:Y:S02]  /*0230*/  @!P0 LEA R13, R15.reuse, R13, 0x18 ;  /* 0x0000000d0f0d8211 */ /* 0x060fe400078ec0ff */
[----:B------:R-:W-:Y:S02]  /*0240*/  @!P0 LEA R15, R15, R6, 0x18 ;  /* 0x000000060f0f8211 */ /* 0x000fe400078ec0ff */
[C---:B------:R-:W-:Y:S02]  /*0250*/  @!P0 LEA R13, R0.reuse, R13, 0x2 ;  /* 0x0000000d000d8211 */ /* 0x040fe400078e10ff */
[----:B------:R-:W-:-:S02]  /*0260*/  @!P0 LEA R15, R0, R15, 0x2 ;  /* 0x0000000f000f8211 */ /* 0x000fc400078e10ff */
[----:B------:R-:W-:Y:S01]  /*0270*/  SHF.R.S32.HI R6, RZ, 0x1f, R14 ;  /* 0x0000001fff067819 */ /* 0x000fe2000001140e */
[----:B0-----:R-:W-:-:S04]  /*0280*/  IMAD.WIDE.U32 R8, R14, R3, RZ ;  /* 0x000000030e087225 */ /* 0x001fc800078e00ff */
[----:B------:R-:W-:Y:S01]  /*0290*/  IMAD R3, R6, R3, RZ ;  /* 0x0000000306037224 */ /* 0x000fe200078e02ff */
[----:B------:R-:W-:-:S04]  /*02a0*/  IADD3 R6, PT, PT, R4, -UR5, RZ ;  /* 0x8000000504067c10 */ /* 0x000fc8000fffe0ff */
[----:B------:R-:W-:Y:S02]  /*02b0*/  IADD3 R3, PT, PT, R9, R3, RZ ;  /* 0x0000000309037210 */ /* 0x000fe40007ffe0ff */
[----:B------:R-:W-:Y:S02]  /*02c0*/  CS2R R22, SRZ ;  /* 0x0000000000167805 */ /* 0x000fe4000001ff00 */
[----:B------:R-:W-:Y:S02]  /*02d0*/  CS2R R18, SRZ ;  /* 0x0000000000127805 */ /* 0x000fe4000001ff00 */
[----:B------:R-:W-:Y:S02]  /*02e0*/  CS2R R24, SRZ ;  /* 0x0000000000187805 */ /* 0x000fe4000001ff00 */
[----:B------:R-:W-:Y:S02]  /*02f0*/  CS2R R16, SRZ ;  /* 0x0000000000107805 */ /* 0x000fe4000001ff00 */
[----:B------:R-:W-:-:S02]  /*0300*/  VIMNMX R6, PT, PT, R6, 0x80, PT ;  /* 0x0000008006067848 */ /* 0x000fc40003fe0100 */
[----:B------:R-:W-:Y:S01]  /*0310*/  SHF.L.U32 R4, R0, 0x2, RZ ;  /* 0x0000000200047819 */ /* 0x000fe200000006ff */
[----:B----4-:R0:W-:Y:S04]  /*0320*/  @!P0 STS [R13], R12 ;  /* 0x0000000c0d008388 */ /* 0x0101e80000000800 */
[----:B---3--:R0:W-:Y:S01]  /*0330*/  @!P0 STS [R15], R10 ;  /* 0x0000000a0f008388 */ /* 0x0081e20000000800 */
[----:B------:R-:W-:Y:S01]  /*0340*/  BAR.SYNC.DEFER_BLOCKING 0x0 ;  /* 0x0000000000007b1d */ /* 0x000fe20000010000 */
[----:B--2---:R-:W-:-:S04]  /*0350*/  LEA R20, P0, R8, R20, 0x2 ;  /* 0x0000001408147211 */ /* 0x004fc800078010ff */
[----:B------:R-:W-:Y:S01]  /*0360*/  LEA.HI.X R21, R8, R21, R3, 0x2, P0 ;  /* 0x0000001508157211 */ /* 0x000fe200000f1403 */
[----:B------:R-:W-:Y:S08]  /*0370*/  BRA.U !UP0, `(.L_x_2206) ;  /* 0x0000001d08847547 */ /* 0x000ff0000b800000 */
[----:B------:R-:W-:Y:S01]  /*0380*/  SHF.R.U32.HI R3, RZ, 0x3, R0 ;  /* 0x00000003ff037819 */ /* 0x000fe20000011600 */
[----:B------:R-:W-:Y:S01]  /*0390*/  HFMA2 R22, -RZ, RZ, 0, 0 ;  /* 0x00000000ff167431 */ /* 0x000fe200000001ff */
[----:B------:R-:W-:Y:S02]  /*03a0*/  LOP3.LUT R4, R4, 0x1c, RZ, 0xc0, !PT ;  /* 0x0000001c04047812 */ /* 0x000fe400078ec0ff */
[----:B------:R-:W-:Y:S02]  /*03b0*/  IADD3 R2, PT, PT, R3, R2, R5 ;  /* 0x0000000203027210 */ /* 0x000fe40007ffe005 */
[----:B------:R-:W-:-:S03]  /*03c0*/  IADD3 R5, PT, PT, -R4, 0x20, RZ ;  /* 0x0000002004057810 */ /* 0x000fc60007ffe1ff */
[----:B------:R-:W-:Y:S01]  /*03d0*/  IMAD R2, R2, UR4, RZ ;  /* 0x0000000402027c24 */ /* 0x000fe2000f8e02ff */
[----:B------:R-:W-:-:S06]  /*03e0*/  UMOV UR4, URZ ;  /* 0x000000ff00047c82 */ /* 0x000fcc0008000000 */
.L_x_2217:
[----:B------:R-:W1:Y:S01]  /*03f0*/  LDCU UR6, c[0x0][0x3b4] ;  /* 0x00007680ff0677ac */ /* 0x000e620008000800 */
[----:B------:R-:W-:Y:S01]  /*0400*/  ISETP.GE.U32.AND P0, PT, R0, 0x80, PT ;  /* 0x000000800000780c */ /* 0x000fe20003f06070 */
[----:B------:R-:W-:Y:S01]  /*0410*/  BSSY.RECONVERGENT B0, `(.L_x_2207) ;  /* 0x0000035000007945 */ /* 0x000fe20003800200 */
[----:B0-----:R-:W-:Y:S01]  /*0420*/  MOV R12, R0 ;  /* 0x00000000000c7202 */ /* 0x001fe20000000f00 */
[----:B-1----:R-:W-:-:S04]  /*0430*/  UIADD3 UR6, UPT, UPT, -UR4, UR6, URZ ;  /* 0x0000000604067290 */ /* 0x002fc8000fffe1ff */
[----:B------:R-:W-:-:S04]  /*0440*/  UISETP.LT.AND UP0, UPT, UR6, 0x20, UPT ;  /* 0x000000200600788c */ /* 0x000fc8000bf01270 */
[----:B------:R-:W-:Y:S02]  /*0450*/  USEL UR12, UR6, 0x20, UP0 ;  /* 0x00000020060c7887 */ /* 0x000fe40008000000 */
[----:B------:R-:W-:Y:S10]  /*0460*/  @P0 BRA `(.L_x_2208) ;  /* 0x0000000000bc0947 */ /* 0x000ff40003800000 */
[----:B------:R-:W-:-:S04]  /*0470*/  IADD3 R8, PT, PT, R4, 0x3, RZ ;  /* 0x0000000304087810 */ /* 0x000fc80007ffe0ff */
[----:B------:R-:W-:-:S04]  /*0480*/  ISETP.GE.AND P0, PT, R8, UR12, PT ;  /* 0x0000000c08007c0c */ /* 0x000fc8000bf06270 */
[----:B------:R-:W-:-:S13]  /*0490*/  ISETP.LT.AND P0, PT, R3, R7, !P0 ;  /* 0x000000070300720c */ /* 0x000fda0004701270 */
[----:B------:R-:W-:Y:S05]  /*04a0*/  @!P0 BRA `(.L_x_2209) ;  /* 0x0000000000488947 */ /* 0x000fea0003800000 */
[----:B------:R-:W0:Y:S01]  /*04b0*/  LDCU.64 UR8, c[0x0][0x380] ;  /* 0x00007000ff0877ac */ /* 0x000e220008000a00 */
[----:B------:R-:W-:-:S04]  /*04c0*/  IADD3 R9, PT, PT, R4, UR4, RZ ;  /* 0x0000000404097c10 */ /* 0x000fc8000fffe0ff */
[----:B------:R-:W-:-:S04]  /*04d0*/  IADD3 R9, P0, PT, R2, R9, RZ ;  /* 0x0000000902097210 */ /* 0x000fc80007f1e0ff */
[----:B------:R-:W-:Y:S02]  /*04e0*/  LEA.HI.X.SX32 R10, R2, RZ, 0x1, P0 ;  /* 0x000000ff020a7211 */ /* 0x000fe400000f0eff */
[----:B0-----:R-:W-:-:S04]  /*04f0*/  LEA R8, P0, R9, UR8, 0x2 ;  /* 0x0000000809087c11 */ /* 0x001fc8000f8010ff */
[----:B------:R-:W-:-:S06]  /*0500*/  LEA.HI.X R9, R9, UR9, R10, 0x2, P0 ;  /* 0x0000000909097c11 */ /* 0x000fcc00080f140a */
[----:B------:R-:W2:Y:S01]  /*0510*/  LDG.E.128.CONSTANT R8, desc[UR10][R8.64] ;  /* 0x0000000a08087981 */ /* 0x000ea2000c1e9d00 */
[----:B------:R-:W-:Y:S01]  /*0520*/  MOV R12, 0x400 ;  /* 0x00000400000c7802 */ /* 0x000fe20000000f00 */
[----:B------:R-:W0:Y:S03]  /*0530*/  S2R R13, SR_CgaCtaId ;  /* 0x00000000000d7919 */ /* 0x000e260000008800 */
[----:B0-----:R-:W-:-:S05]  /*0540*/  LEA R12, R13, R12, 0x18 ;  /* 0x0000000c0d0c7211 */ /* 0x001fca00078ec0ff */
[----:B------:R-:W-:Y:S01]  /*0550*/  IMAD R13, R3, 0x84, R12 ;  /* 0x00000084030d7824 */ /* 0x000fe200078e020c */
[----:B------:R-:W-:-:S04]  /*0560*/  MOV R12, R0 ;  /* 0x00000000000c7202 */ /* 0x000fc80000000f00 */
[----:B------:R-:W-:-:S05]  /*0570*/  LEA R13, R4, R13, 0x2 ;  /* 0x0000000d040d7211 */ /* 0x000fca00078e10ff */
[----:B--2---:R0:W-:Y:S04]  /*0580*/  STS [R13], R8 ;  /* 0x000000080d007388 */ /* 0x0041e80000000800 */
[----:B------:R0:W-:Y:S04]  /*0590*/  STS [R13+0x4], R9 ;  /* 0x000004090d007388 */ /* 0x0001e80000000800 */
[----:B------:R0:W-:Y:S04]  /*05a0*/  STS [R13+0x8], R10 ;  /* 0x0000080a0d007388 */ /* 0x0001e80000000800 */
[----:B------:R0:W-:Y:S01]  /*05b0*/  STS [R13+0xc], R11 ;  /* 0x00000c0b0d007388 */ /* 0x0001e20000000800 */
[----:B------:R-:W-:Y:S05]  /*05c0*/  BRA `(.L_x_2208) ;  /* 0x0000000000647947 */ /* 0x000fea0003800000 */
.L_x_2209:
[----:B------:R-:W0:Y:S01]  /*05d0*/  S2R R9, SR_CgaCtaId ;  /* 0x0000000000097919 */ /* 0x000e220000008800 */
[----:B------:R-:W-:Y:S01]  /*05e0*/  MOV R8, 0x400 ;  /* 0x0000040000087802 */ /* 0x000fe20000000f00 */
[----:B------:R-:W-:Y:S01]  /*05f0*/  HFMA2 R13, -RZ, RZ, 0, 5.9604644775390625e-08 ;  /* 0x00000001ff0d7431 */ /* 0x000fe200000001ff */
[----:B------:R-:W-:Y:S02]  /*0600*/  IADD3 R11, PT, PT, R4, R2, RZ ;  /* 0x00000002040b7210 */ /* 0x000fe40007ffe0ff */
[----:B------:R-:W-:Y:S02]  /*0610*/  MOV R10, R4 ;  /* 0x00000004000a7202 */ /* 0x000fe40000000f00 */
[----:B------:R-:W-:Y:S02]  /*0620*/  IADD3 R11, PT, PT, R11, UR4, RZ ;  /* 0x000000040b0b7c10 */ /* 0x000fe4000fffe0ff */
[----:B0-----:R-:W-:-:S05]  /*0630*/  LEA R8, R9, R8, 0x18 ;  /* 0x0000000809087211 */ /* 0x001fca00078ec0ff */
[----:B------:R-:W-:-:S05]  /*0640*/  IMAD R9, R3, 0x84, R8 ;  /* 0x0000008403097824 */ /* 0x000fca00078e0208 */
[----:B------:R-:W-:-:S07]  /*0650*/  LEA R14, R4, R9, 0x2 ;  /* 0x00000009040e7211 */ /* 0x000fce00078e10ff */
.L_x_2210:
[----:B------:R-:W-:-:S04]  /*0660*/  ISETP.LT.AND P0, PT, R10, UR6, PT ;  /* 0x000000060a007c0c */ /* 0x000fc8000bf01270 */
[----:B------:R-:W-:-:S13]  /*0670*/  ISETP.GE.OR P0, PT, R3, R7, !P0 ;  /* 0x000000070300720c */ /* 0x000fda0004706670 */
[----:B------:R-:W0:Y:S02]  /*0680*/  @!P0 LDC.64 R8, c[0x0][0x380] ;  /* 0x0000e000ff088b82 */ /* 0x000e240000000a00 */
[----:B0-----:R-:W-:-:S06]  /*0690*/  @!P0 IMAD.WIDE R8, R11, 0x4, R8 ;  /* 0x000000040b088825 */ /* 0x001fcc00078e0208 */
        /* <DEDUP_REMOVED lines=9> */
[----:B------:R-:W-:Y:S02]  /*0730*/  MOV R12, R0 ;  /* 0x00000000000c7202 */ /* 0x000fe40000000f00 */
[----:B0-----:R-:W-:-:S09]  /*0740*/  IADD3 R14, PT, PT, R14, 0x4, RZ ;  /* 0x000000040e0e7810 */ /* 0x001fd20007ffe0ff */
[----:B------:R-:W-:Y:S05]  /*0750*/  @!P0 BRA P1, `(.L_x_2210) ;  /* 0xfffffffc00c08947 */ /* 0x000fea000083ffff */
.L_x_2208:
[----:B------:R-:W-:Y:S05]  /*0760*/  BSYNC.RECONVERGENT B0 ;  /* 0x0000000000007941 */ /* 0x000fea0003800200 */
.L_x_2207:
[----:B------:R-:W-:Y:S01]  /*0770*/  BSSY.RECONVERGENT B0, `(.L_x_2211) ;  /* 0x0000036000007945 */ /* 0x000fe20003800200 */
.L_x_2216:
[----:B------:R-:W-:Y:S01]  /*0780*/  UISETP.LT.AND UP0, UPT, UR6, 0x20, UPT ;  /* 0x000000200600788c */ /* 0x000fe2000bf01270 */
[----:B0-----:R-:W-:Y:S01]  /*0790*/  IADD3 R8, PT, PT, R4, 0x3, RZ ;  /* 0x0000000304087810 */ /* 0x001fe20007ffe0ff */
[----:B------:R-:W-:Y:S01]  /*07a0*/  BSSY.RECONVERGENT B1, `(.L_x_2212) ;  /* 0x000002f000017945 */ /* 0x000fe20003800200 */
[----:B------:R-:W-:Y:S01]  /*07b0*/  SHF.R.U32.HI R13, RZ, 0x3, R12 ;  /* 0x00000003ff0d7819 */ /* 0x000fe2000001160c */
[----:B------:R-:W-:-:S06]  /*07c0*/  USEL UR7, UR6, 0x20, UP0 ;  /* 0x0000002006077887 */ /* 0x000fcc0008000000 */
[----:B------:R-:W-:-:S04]  /*07d0*/  ISETP.GE.AND P0, PT, R8, UR7, PT ;  /* 0x0000000708007c0c */ /* 0x000fc8000bf06270 */
[----:B------:R-:W-:-:S13]  /*07e0*/  ISETP.LT.AND P0, PT, R13, R6, !P0 ;  /* 0x000000060d00720c */ /* 0x000fda0004701270 */
[----:B------:R-:W-:Y:S05]  /*07f0*/  @!P0 BRA `(.L_x_2213) ;  /* 0x0000000000448947 */ /* 0x000fea0003800000 */
[----:B------:R-:W0:Y:S01]  /*0800*/  LDCU UR7, c[0x0][0x3b4] ;  /* 0x00007680ff0777ac */ /* 0x000e220008000800 */
[----:B------:R-:W-:Y:S02]  /*0810*/  IADD3 R8, PT, PT, R13, UR5, RZ ;  /* 0x000000050d087c10 */ /* 0x000fe4000fffe0ff */
[----:B------:R-:W-:-:S05]  /*0820*/  IADD3 R9, PT, PT, R4, UR4, RZ ;  /* 0x0000000404097c10 */ /* 0x000fca000fffe0ff */
[----:B0-----:R-:W-:-:S04]  /*0830*/  IMAD R9, R8, UR7, R9 ;  /* 0x0000000708097c24 */ /* 0x001fc8000f8e0209 */
[----:B------:R-:W-:-:S06]  /*0840*/  IMAD.WIDE.U32 R8, R9, 0x4, R20 ;  /* 0x0000000409087825 */ /* 0x000fcc00078e0014 */
        /* <DEDUP_REMOVED lines=12> */
.L_x_2213:
[----:B------:R-:W0:Y:S01]  /*0910*/  S2UR UR8, SR_CgaCtaId ;  /* 0x00000000000879c3 */ /* 0x000e220000008800 */
[----:B------:R-:W1:Y:S01]  /*0920*/  LDCU UR9, c[0x0][0x3b4] ;  /* 0x00007680ff0977ac */ /* 0x000e620008000800 */
[----:B------:R-:W-:Y:S01]  /*0930*/  IADD3 R8, PT, PT, R13, UR5, RZ ;  /* 0x000000050d087c10 */ /* 0x000fe2000fffe0ff */
[----:B------:R-:W-:Y:S01]  /*0940*/  HFMA2 R10, -RZ, RZ, 0, 0 ;  /* 0x00000000ff0a7431 */ /* 0x000fe200000001ff */
[----:B------:R-:W-:Y:S01]  /*0950*/  IADD3 R9, PT, PT, R4, UR4, RZ ;  /* 0x0000000404097c10 */ /* 0x000fe2000fffe0ff */
[----:B------:R-:W-:Y:S02]  /*0960*/  UMOV UR7, 0x400 ;  /* 0x0000040000077882 */ /* 0x000fe40000000000 */
[----:B------:R-:W-:Y:S02]  /*0970*/  UIADD3 UR7, UPT, UPT, UR7, 0x840, URZ ;  /* 0x0000084007077890 */ /* 0x000fe4000fffe0ff */
[----:B-1----:R-:W-:Y:S02]  /*0980*/  IMAD R27, R8, UR9, R9 ;  /* 0x00000009081b7c24 */ /* 0x002fe4000f8e0209 */
[----:B0-----:R-:W-:-:S06]  /*0990*/  ULEA UR7, UR8, UR7, 0x18 ;  /* 0x0000000708077291 */ /* 0x001fcc000f8ec0ff */
[----:B------:R-:W-:-:S07]  /*09a0*/  LEA R14, R13, UR7, 0x2 ;  /* 0x000000070d0e7c11 */ /* 0x000fce000f8e10ff */
.L_x_2215:
[----:B------:R-:W-:-:S04]  /*09b0*/  IADD3 R11, PT, PT, R4, R10, RZ ;  /* 0x0000000a040b7210 */ /* 0x000fc80007ffe0ff */
[----:B------:R-:W-:-:S04]  /*09c0*/  ISETP.LT.AND P0, PT, R11, UR6, PT ;  /* 0x000000060b007c0c */ /* 0x000fc8000bf01270 */
[----:B------:R-:W-:-:S13]  /*09d0*/  ISETP.GE.OR P0, PT, R13, R6, !P0 ;  /* 0x000000060d00720c */ /* 0x000fda0004706670 */
[----:B------:R-:W-:-:S05]  /*09e0*/  @!P0 IADD3 R9, PT, PT, R27, R10, RZ ;  /* 0x0000000a1b098210 */ /* 0x000fca0007ffe0ff */
[----:B------:R-:W-:-:S06]  /*09f0*/  @!P0 IMAD.WIDE R8, R9, 0x4, R20 ;  /* 0x0000000409088825 */ /* 0x000fcc00078e0214 */
        /* <DEDUP_REMOVED lines=9> */
.L_x_2214:
[----:B------:R-:W-:Y:S05]  /*0a90*/  BSYNC.RECONVERGENT B1 ;  /* 0x0000000000017941 */ /* 0x000fea0003800200 */
.L_x_2212:
[C---:B------:R-:W-:Y:S02]  /*0aa0*/  ISETP.GE.U32.AND P0, PT, R12.reuse, 0x300, PT ;  /* 0x000003000c00780c */ /* 0x040fe40003f06070 */
[----:B------:R-:W-:-:S11]  /*0ab0*/  IADD3 R12, PT, PT, R12, 0x100, RZ ;  /* 0x000001000c0c7810 */ /* 0x000fd60007ffe0ff */
[----:B------:R-:W-:Y:S05]  /*0ac0*/  @!P0 BRA `(.L_x_2216) ;  /* 0xfffffffc002c8947 */ /* 0x000fea000383ffff */
[----:B------:R-:W-:Y:S05]  /*0ad0*/  BSYNC.RECONVERGENT B0 ;  /* 0x0000000000007941 */ /* 0x000fea0003800200 */
.L_x_2211:
[----:B0-----:R-:W0:Y:S01]  /*0ae0*/  S2R R11, SR_TID.X ;  /* 0x00000000000b7919 */ /* 0x001e220000002100 */
[----:B------:R-:W-:Y:S01]  /*0af0*/  MOV R8, 0x400 ;  /* 0x0000040000087802 */ /* 0x000fe20000000f00 */
[----:B------:R-:W1:Y:S01]  /*0b00*/  LDCU UR6, c[0x0][0x3b4] ;  /* 0x00007680ff0677ac */ /* 0x000e620008000800 */
[----:B------:R-:W2:Y:S02]  /*0b10*/  S2R R9, SR_CgaCtaId ;  /* 0x0000000000097919 */ /* 0x000ea40000008800 */
[----:B------:R-:W-:Y:S01]  /*0b20*/  IADD3 R10, PT, PT, R8, 0x840, RZ ;  /* 0x00000840080a7810 */ /* 0x000fe20007ffe0ff */
[----:B------:R-:W-:-:S04]  /*0b30*/  UIADD3 UR4, UPT, UPT, UR4, 0x20, URZ ;  /* 0x0000002004047890 */ /* 0x000fc8000fffe0ff */
[----:B-1----:R-:W-:Y:S01]  /*0b40*/  UISETP.GE.AND UP0, UPT, UR4, UR6, UPT ;  /* 0x000000060400728c */ /* 0x002fe2000bf06270 */
[----:B0-----:R-:W-:Y:S02]  /*0b50*/  SHF.R.U32.HI R12, RZ, 0x4, R11 ;  /* 0x00000004ff0c7819 */ /* 0x001fe4000001160b */
[----:B------:R-:W-:Y:S02]  /*0b60*/  SHF.L.U32 R11, R11, 0x2, RZ ;  /* 0x000000020b0b7819 */ /* 0x000fe400000006ff */
[C---:B--2---:R-:W-:Y:S02]  /*0b70*/  LEA R13, R9.reuse, R8, 0x18 ;  /* 0x00000008090d7211 */ /* 0x044fe400078ec0ff */
[----:B------:R-:W-:Y:S02]  /*0b80*/  LOP3.LUT R12, R12, 0x3e, RZ, 0xc0, !PT ;  /* 0x0000003e0c0c7812 */ /* 0x000fe400078ec0ff */
[----:B------:R-:W-:Y:S02]  /*0b90*/  LEA R10, R9, R10, 0x18 ;  /* 0x0000000a090a7211 */ /* 0x000fe400078ec0ff */
[----:B------:R-:W-:Y:S01]  /*0ba0*/  LOP3.LUT R11, R11, 0x7c, RZ, 0xc0, !PT ;  /* 0x0000007c0b0b7812 */ /* 0x000fe200078ec0ff */
[----:B------:R-:W-:Y:S01]  /*0bb0*/  IMAD R13, R12, 0x84, R13 ;  /* 0x000000840c0d7824 */ /* 0x000fe200078e020d */
[----:B------:R-:W-:Y:S02]  /*0bc0*/  BAR.SYNC.DEFER_BLOCKING 0x0 ;  /* 0x0000000000007b1d */ /* 0x000fe40000010000 */
[----:B------:R-:W-:-:S04]  /*0bd0*/  LEA R12, R11, R10, 0x2 ;  /* 0x0000000a0b0c7211 */ /* 0x000fc800078e10ff */
[----:B------:R-:W-:Y:S04]  /*0be0*/  LDS R27, [R13+0x84] ;  /* 0x000084000d1b7984 */ /* 0x000fe80000000800 */
[----:B------:R-:W0:Y:S04]  /*0bf0*/  LDS.128 R8, [R12] ;  /* 0x000000000c087984 */ /* 0x000e280000000c00 */
[----:B------:R-:W1:Y:S01]  /*0c00*/  LDS.64 R14, [R13] ;  /* 0x000000000d0e7984 */ /* 0x000e620000000a00 */
        /* <DEDUP_REMOVED lines=8> */
[----:B------:R-:W-:Y:S04]  /*0c90*/  LDS.64 R16, [R13+0x88] ;  /* 0x000088000d107984 */ /* 0x000fe80000000a00 */
[----:B------:R-:W0:Y:S04]  /*0ca0*/  LDS.128 R8, [R12+0x200] ;  /* 0x000200000c087984 */ /* 0x000e280000000c00 */
[----:B------:R-:W1:Y:S01]  /*0cb0*/  LDS R8, [R12+0x210] ;  /* 0x000210000c087984 */ /* 0x000e620000000800 */
[CC--:B0-----:R-:W-:Y:S01]  /*0cc0*/  FFMA R27, R15.reuse, R10.reuse, R27 ;  /* 0x0000000a0f1b7223 */ /* 0x0c1fe2000000001b */
[C---:B------:R-:W-:Y:S01]  /*0cd0*/  FFMA R22, R16.reuse, R10, R22 ;  /* 0x0000000a10167223 */ /* 0x040fe20000000016 */
[-C--:B------:R-:W-:Y:S01]  /*0ce0*/  FFMA R28, R15, R11.reuse, R19 ;  /* 0x0000000b0f1c7223 */ /* 0x080fe20000000013 */
[C---:B------:R-:W-:Y:S01]  /*0cf0*/  FFMA R23, R16.reuse, R11, R23 ;  /* 0x0000000b10177223 */ /* 0x040fe20000000017 */
[C---:B------:R-:W-:Y:S01]  /*0d00*/  FFMA R14, R16.reuse, R9, R18 ;  /* 0x00000009100e7223 */ /* 0x040fe20000000012 */
[----:B------:R-:W0:Y:S01]  /*0d10*/  LDS.64 R10, [R12+0x408] ;  /* 0x000408000c0a7984 */ /* 0x000e220000000a00 */
[-C--:B------:R-:W-:Y:S01]  /*0d20*/  FFMA R26, R9, R15.reuse, R26 ;  /* 0x0000000f091a7223 */ /* 0x080fe2000000001a */
[----:B-1----:R-:W-:Y:S01]  /*0d30*/  FFMA R16, R16, R8, R25 ;  /* 0x0000000810107223 */ /* 0x002fe20000000019 */
[----:B------:R-:W-:Y:S01]  /*0d40*/  FFMA R24, R8, R15, R24 ;  /* 0x0000000f08187223 */ /* 0x000fe20000000018 */
[----:B------:R-:W1:Y:S04]  /*0d50*/  LDS.64 R18, [R13+0x8] ;  /* 0x000008000d127984 */ /* 0x000e680000000a00 */
[----:B------:R-:W2:Y:S01]  /*0d60*/  LDS.64 R8, [R12+0x410] ;  /* 0x000410000c087984 */ /* 0x000ea20000000a00 */
[----:B0-----:R-:W-:Y:S01]  /*0d70*/  FFMA R25, R10, R17, R14 ;  /* 0x000000110a197223 */ /* 0x001fe2000000000e */
[----:B------:R-:W-:-:S02]  /*0d80*/  FFMA R22, R17, R11, R22 ;  /* 0x0000000b11167223 */ /* 0x000fc40000000016 */
[----:B------:R-:W-:Y:S01]  /*0d90*/  LDS.64 R14, [R13+0x90] ;  /* 0x000090000d0e7984 */ /* 0x000fe20000000a00 */
[C---:B-1----:R-:W-:Y:S01]  /*0da0*/  FFMA R10, R18.reuse, R10, R26 ;  /* 0x0000000a120a7223 */ /* 0x042fe2000000001a */
[C---:B------:R-:W-:Y:S02]  /*0db0*/  FFMA R26, R18.reuse, R11, R27 ;  /* 0x0000000b121a7223 */ /* 0x040fe4000000001b */
[----:B------:R-:W0:Y:S01]  /*0dc0*/  LDS R11, [R12+0x60c] ;  /* 0x00060c000c0b7984 */ /* 0x000e220000000800 */
[C---:B--2---:R-:W-:Y:S01]  /*0dd0*/  FFMA R28, R18.reuse, R8, R28 ;  /* 0x00000008121c7223 */ /* 0x044fe2000000001c */
[----:B------:R-:W-:Y:S01]  /*0de0*/  FFMA R24, R18, R9, R24 ;  /* 0x0000000912187223 */ /* 0x000fe20000000018 */
[----:B------:R-:W-:Y:S01]  /*0df0*/  FFMA R27, R8, R17, R23 ;  /* 0x00000011081b7223 */ /* 0x000fe20000000017 */
[----:B------:R-:W-:Y:S01]  /*0e00*/  FFMA R16, R17, R9, R16 ;  /* 0x0000000911107223 */ /* 0x000fe20000000010 */
[----:B0-----:R-:W-:Y:S01]  /*0e10*/  FFMA R18, R11, R19, R10 ;  /* 0x000000130b127223 */ /* 0x001fe2000000000a */
[----:B------:R-:W-:-:S02]  /*0e20*/  FFMA R25, R14, R11, R25 ;  /* 0x0000000b0e197223 */ /* 0x000fc40000000019 */
[----:B------:R-:W0:Y:S02]  /*0e30*/  LDS.128 R8, [R12+0x610] ;  /* 0x000610000c087984 */ /* 0x000e240000000c00 */
[CC--:B0-----:R-:W-:Y:S01]  /*0e40*/  FFMA R23, R19.reuse, R9.reuse, R28 ;  /* 0x0000000913177223 */ /* 0x0c1fe2000000001c */
[C---:B------:R-:W-:Y:S01]  /*0e50*/  FFMA R22, R14.reuse, R8, R22 ;  /* 0x000000080e167223 */ /* 0x040fe20000000016 */
[----:B------:R-:W-:Y:S01]  /*0e60*/  FFMA R28, R14, R9, R27 ;  /* 0x000000090e1c7223 */ /* 0x000fe2000000001b */
[----:B------:R-:W-:Y:S01]  /*0e70*/  FFMA R26, R8, R19, R26 ;  /* 0x00000013081a7223 */ /* 0x000fe2000000001a */
[-C--:B------:R-:W-:Y:S01]  /*0e80*/  FFMA R27, R19, R10.reuse, R24 ;  /* 0x0000000a131b7223 */ /* 0x080fe20000000018 */
[----:B------:R-:W-:Y:S02]  /*0e90*/  FFMA R14, R14, R10, R16 ;  /* 0x0000000a0e0e7223 */ /* 0x000fe40000000010 */
[----:B------:R-:W0:Y:S04]  /*0ea0*/  LDS.128 R8, [R12+0x810] ;  /* 0x000810000c087984 */ /* 0x000e280000000c00 */
[----:B------:R-:W1:Y:S01]  /*0eb0*/  LDS.64 R16, [R13+0x10] ;  /* 0x000010000d107984 */ /* 0x000e620000000a00 */
[----:B0-----:R-:W-:Y:S01]  /*0ec0*/  FFMA R25, R8, R15, R25 ;  /* 0x0000000f08197223 */ /* 0x001fe20000000019 */
        /* <DEDUP_REMOVED lines=13> */
[----:B------:R-:W-:Y:S01]  /*0fa0*/  FFMA R24, R18, R11, R24 ;  /* 0x0000000b12187223 */ /* 0x000fe20000000018 */
[-C--:B------:R-:W-:Y:S01]  /*0fb0*/  FFMA R14, R9, R17.reuse, R14 ;  /* 0x00000011090e7223 */ /* 0x080fe2000000000e */
[----:B-1----:R-:W-:Y:S01]  /*0fc0*/  FFMA R27, R8, R17, R27 ;  /* 0x00000011081b7223 */ /* 0x002fe2000000001b */
[----:B------:R-:W0:Y:S01]  /*0fd0*/  LDS.64 R10, [R12+0xc18] ;  /* 0x000c18000c0a7984 */ /* 0x000e220000000a00 */
[C---:B------:R-:W-:Y:S01]  /*0fe0*/  FFMA R25, R18.reuse, R9, R25 ;  /* 0x0000000912197223 */ /* 0x040fe20000000019 */
[----:B------:R-:W-:-:S02]  /*0ff0*/  FFMA R18, R18, R8, R15 ;  /* 0x0000000812127223 */ /* 0x000fc4000000000f */
[----:B------:R-:W1:Y:S04]  /*1000*/  LDS.64 R16, [R13+0x18] ;  /* 0x000018000d107984 */ /* 0x000e680000000a00 */
[----:B------:R-:W2:Y:S01]  /*1010*/  LDS.64 R8, [R12+0xc20] ;  /* 0x000c20000c087984 */ /* 0x000ea20000000a00 */
[----:B0-----:R-:W-:Y:S01]  /*1020*/  FFMA R25, R10, R19, R25 ;  /* 0x000000130a197223 */ /* 0x001fe20000000019 */
[CC--:B------:R-:W-:Y:S01]  /*1030*/  FFMA R22, R19.reuse, R11.reuse, R22 ;  /* 0x0000000b13167223 */ /* 0x0c0fe20000000016 */
[C---:B-1----:R-:W-:Y:S01]  /*1040*/  FFMA R10, R16.reuse, R10, R14 ;  /* 0x0000000a100a7223 */ /* 0x042fe2000000000e */
[----:B------:R-:W-:Y:S01]  /*1050*/  FFMA R26, R16, R11, R26 ;  /* 0x0000000b101a7223 */ /* 0x000fe2000000001a */
[----:B------:R-:W-:Y:S01]  /*1060*/  LDS.64 R14, [R13+0xa0] ;  /* 0x0000a0000d0e7984 */ /* 0x000fe20000000a00 */
[----:B--2---:R-:W-:Y:S01]  /*1070*/  FFMA R24, R8, R19, R24 ;  /* 0x0000001308187223 */ /* 0x004fe20000000018 */
[----:B------:R-:W-:-:S02]  /*1080*/  FFMA R19, R19, R9, R18 ;  /* 0x0000000913137223 */ /* 0x000fc40000000012 */
[----:B------:R-:W0:Y:S01]  /*1090*/  LDS R11, [R12+0xe1c] ;  /* 0x000e1c000c0b7984 */ /* 0x000e220000000800 */
[C---:B------:R-:W-:Y:S01]  /*10a0*/  FFMA R23, R16.reuse, R8, R23 ;  /* 0x0000000810177223 */ /* 0x040fe20000000017 */
[----:B------:R-:W-:Y:S01]  /*10b0*/  FFMA R27, R16, R9, R27 ;  /* 0x00000009101b7223 */ /* 0x000fe2000000001b */
[----:B0-----:R-:W-:Y:S01]  /*10c0*/  FFMA R18, R11, R17, R10 ;  /* 0x000000110b127223 */ /* 0x001fe2000000000a */
[C---:B------:R-:W-:Y:S02]  /*10d0*/  FFMA R25, R14.reuse, R11, R25 ;  /* 0x0000000b0e197223 */ /* 0x040fe40000000019 */
[----:B------:R-:W0:Y:S02]  /*10e0*/  LDS.128 R8, [R12+0xe20] ;  /* 0x000e20000c087984 */ /* 0x000e240000000c00 */
[C---:B0-----:R-:W-:Y:S01]  /*10f0*/  FFMA R22, R14.reuse, R8, R22 ;  /* 0x000000080e167223 */ /* 0x041fe20000000016 */
[----:B------:R-:W-:Y:S01]  /*1100*/  FFMA R24, R14, R9, R24 ;  /* 0x000000090e187223 */ /* 0x000fe20000000018 */
[----:B------:R-:W-:Y:S01]  /*1110*/  FFMA R26, R8, R17, R26 ;  /* 0x00000011081a7223 */ /* 0x000fe2000000001a */
[C---:B------:R-:W-:Y:S01]  /*1120*/  FFMA R23, R17.reuse, R9, R23 ;  /* 0x0000000911177223 */ /* 0x040fe20000000017 */
[-C--:B------:R-:W-:Y:S01]  /*1130*/  FFMA R27, R17, R10.reuse, R27 ;  /* 0x0000000a111b7223 */ /* 0x080fe2000000001b */
[----:B------:R-:W-:Y:S01]  /*1140*/  FFMA R14, R14, R10, R19 ;  /* 0x0000000a0e0e7223 */ /* 0x000fe20000000013 */
[----:B------:R-:W-:Y:S04]  /*1150*/  LDS.64 R16, [R13+0x20] ;  /* 0x000020000d107984 */ /* 0x000fe80000000a00 */
[----:B------:R-:W0:Y:S02]  /*1160*/  LDS.128 R8, [R12+0x1020] ;  /* 0x001020000c087984 */ /* 0x000e240000000c00 */
[----:B0-----:R-:W-:Y:S01]  /*1170*/  FFMA R25, R8, R15, R25 ;  /* 0x0000000f08197223 */ /* 0x001fe20000000019 */
[C---:B------:R-:W-:Y:S01]  /*1180*/  FFMA R22, R15.reuse, R9, R22 ;  /* 0x000000090f167223 */ /* 0x040fe20000000016 */
[C---:B------:R-:W-:Y:S01]  /*1190*/  FFMA R24, R15.reuse, R10, R24 ;  /* 0x0000000a0f187223 */ /* 0x040fe20000000018 */
[----:B------:R-:W-:Y:S01]  /*11a0*/  FFMA R15, R15, R11, R14 ;  /* 0x0000000b0f0f7223 */ /* 0x000fe2000000000e */
[C---:B------:R-:W-:Y:S01]  /*11b0*/  FFMA R14, R16.reuse, R8, R18 ;  /* 0x00000008100e7223 */ /* 0x040fe20000000012 */
        /* <DEDUP_REMOVED lines=147> */
[-C--:B------:R-:W-:Y:S01]  /*1af0*/  FFMA R22, R19, R11.reuse, R22 ;  /* 0x0000000b13167223 */ /* 0x080fe20000000016 */
[C---:B-1----:R-:W-:Y:S01]  /*1b00*/  FFMA R10, R16.reuse, R10, R14 ;  /* 0x0000000a100a7223 */ /* 0x042fe2000000000e */
[C---:B------:R-:W-:Y:S01]  /*1b10*/  FFMA R26, R16.reuse, R11, R26 ;  /* 0x0000000b101a7223 */ /* 0x040fe2000000001a */
[----:B------:R-:W-:Y:S01]  /*1b20*/  LDS.64 R14, [R13+0xe0] ;  /* 0x0000e0000d0e7984 */ /* 0x000fe20000000a00 */
[C---:B--2---:R-:W-:Y:S01]  /*1b30*/  FFMA R23, R16.reuse, R8, R23 ;  /* 0x0000000810177223 */ /* 0x044fe20000000017 */
[----:B------:R-:W-:-:S02]  /*1b40*/  FFMA R27, R16, R9, R27 ;  /* 0x00000009101b7223 */ /* 0x000fc4000000001b */
[----:B------:R-:W0:Y:S01]  /*1b50*/  LDS R11, [R12+0x2e5c] ;  /* 0x002e5c000c0b7984 */ /* 0x000e220000000800 */
[----:B------:R-:W-:Y:S01]  /*1b60*/  FFMA R24, R8, R19, R24 ;  /* 0x0000001308187223 */ /* 0x000fe20000000018 */
[----:B------:R-:W-:Y:S01]  /*1b70*/  FFMA R16, R19, R9, R18 ;  /* 0x0000000913107223 */ /* 0x000fe20000000012 */
[----:B0-----:R-:W-:Y:S01]  /*1b80*/  FFMA R19, R11, R17, R10 ;  /* 0x000000110b137223 */ /* 0x001fe2000000000a */
[----:B------:R-:W-:Y:S02]  /*1b90*/  FFMA R25, R14, R11, R25 ;  /* 0x0000000b0e197223 */ /* 0x000fe40000000019 */
[----:B------:R-:W0:Y:S02]  /*1ba0*/  LDS.128 R8, [R12+0x2e60] ;  /* 0x002e60000c087984 */ /* 0x000e240000000c00 */
[----:B0-----:R-:W-:Y:S01]  /*1bb0*/  FFMA R26, R8, R17, R26 ;  /* 0x00000011081a7223 */ /* 0x001fe2000000001a */
[C---:B------:R-:W-:Y:S01]  /*1bc0*/  FFMA R22, R14.reuse, R8, R22 ;  /* 0x000000080e167223 */ /* 0x040fe20000000016 */
[CC--:B------:R-:W-:Y:S01]  /*1bd0*/  FFMA R23, R17.reuse, R9.reuse, R23 ;  /* 0x0000000911177223 */ /* 0x0c0fe20000000017 */
[C---:B------:R-:W-:Y:S01]  /*1be0*/  FFMA R24, R14.reuse, R9, R24 ;  /* 0x000000090e187223 */ /* 0x040fe20000000018 */
[-C--:B------:R-:W-:Y:S01]  /*1bf0*/  FFMA R27, R17, R10.reuse, R27 ;  /* 0x0000000a111b7223 */ /* 0x080fe2000000001b */
[----:B------:R-:W-:-:S02]  /*1c00*/  FFMA R18, R14, R10, R16 ;  /* 0x0000000a0e127223 */ /* 0x000fc40000000010 */
        /* <DEDUP_REMOVED lines=13> */
[C---:B0-----:R-:W-:Y:S01]  /*1ce0*/  FFMA R25, R14.reuse, R9, R25 ;  /* 0x000000090e197223 */ /* 0x041fe20000000019 */
[CC--:B------:R-:W-:Y:S01]  /*1cf0*/  FFMA R26, R17.reuse, R10.reuse, R26 ;  /* 0x0000000a111a7223 */ /* 0x0c0fe2000000001a */
[C---:B------:R-:W-:Y:S01]  /*1d00*/  FFMA R22, R14.reuse, R10, R22 ;  /* 0x0000000a0e167223 */ /* 0x040fe20000000016 */
[-C--:B------:R-:W-:Y:S01]  /*1d10*/  FFMA R23, R17, R11.reuse, R23 ;  /* 0x0000000b11177223 */ /* 0x080fe20000000017 */
[C---:B------:R-:W-:Y:S01]  /*1d20*/  FFMA R24, R14.reuse, R11, R24 ;  /* 0x0000000b0e187223 */ /* 0x040fe20000000018 */
[-C--:B------:R-:W-:Y:S01]  /*1d30*/  FFMA R16, R9, R17.reuse, R19 ;  /* 0x0000001109107223 */ /* 0x080fe20000000013 */
[----:B-1----:R-:W-:Y:S01]  /*1d40*/  FFMA R14, R14, R8, R18 ;  /* 0x000000080e0e7223 */ /* 0x002fe20000000012 */
[----:B------:R-:W0:Y:S01]  /*1d50*/  LDS.64 R10, [R12+0x3468] ;  /* 0x003468000c0a7984 */ /* 0x000e220000000a00 */
[----:B------:R-:W-:-:S03]  /*1d60*/  FFMA R27, R8, R17, R27 ;  /* 0x00000011081b7223 */ /* 0x000fc6000000001b */
[----:B------:R-:W1:Y:S04]  /*1d70*/  LDS.64 R18, [R13+0x68] ;  /* 0x000068000d127984 */ /* 0x000e680000000a00 */
[----:B------:R-:W2:Y:S01]  /*1d80*/  LDS.64 R8, [R12+0x3470] ;  /* 0x003470000c087984 */ /* 0x000ea20000000a00 */
[----:B0-----:R-:W-:Y:S01]  /*1d90*/  FFMA R25, R10, R15, R25 ;  /* 0x0000000f0a197223 */ /* 0x001fe20000000019 */
[-C--:B------:R-:W-:Y:S01]  /*1da0*/  FFMA R22, R15, R11.reuse, R22 ;  /* 0x0000000b0f167223 */ /* 0x080fe20000000016 */
[C---:B-1----:R-:W-:Y:S01]  /*1db0*/  FFMA R10, R18.reuse, R10, R16 ;  /* 0x0000000a120a7223 */ /* 0x042fe20000000010 */
[C---:B------:R-:W-:Y:S01]  /*1dc0*/  FFMA R26, R18.reuse, R11, R26 ;  /* 0x0000000b121a7223 */ /* 0x040fe2000000001a */
[----:B------:R-:W-:Y:S01]  /*1dd0*/  LDS.64 R16, [R13+0xf0] ;  /* 0x0000f0000d107984 */ /* 0x000fe20000000a00 */
[----:B--2---:R-:W-:Y:S01]  /*1de0*/  FFMA R23, R18, R8, R23 ;  /* 0x0000000812177223 */ /* 0x004fe20000000017 */
[----:B------:R-:W-:-:S02]  /*1df0*/  FFMA R24, R8, R15, R24 ;  /* 0x0000000f08187223 */ /* 0x000fc40000000018 */
[----:B------:R-:W0:Y:S01]  /*1e00*/  LDS R11, [R12+0x366c] ;  /* 0x00366c000c0b7984 */ /* 0x000e220000000800 */
[-C--:B------:R-:W-:Y:S01]  /*1e10*/  FFMA R18, R18, R9.reuse, R27 ;  /* 0x0000000912127223 */ /* 0x080fe2000000001b */
[----:B------:R-:W-:Y:S01]  /*1e20*/  FFMA R15, R15, R9, R14 ;  /* 0x000000090f0f7223 */ /* 0x000fe2000000000e */
[----:B0-----:R-:W-:Y:S01]  /*1e30*/  FFMA R27, R11, R19, R10 ;  /* 0x000000130b1b7223 */ /* 0x001fe2000000000a */
[----:B------:R-:W-:Y:S02]  /*1e40*/  FFMA R25, R16, R11, R25 ;  /* 0x0000000b10197223 */ /* 0x000fe40000000019 */
[----:B------:R-:W0:Y:S02]  /*1e50*/  LDS.128 R8, [R12+0x3670] ;  /* 0x003670000c087984 */ /* 0x000e240000000c00 */
[----:B0-----:R-:W-:Y:S01]  /*1e60*/  FFMA R26, R8, R19, R26 ;  /* 0x00000013081a7223 */ /* 0x001fe2000000001a */
[CC--:B------:R-:W-:Y:S01]  /*1e70*/  FFMA R23, R19.reuse, R9.reuse, R23 ;  /* 0x0000000913177223 */ /* 0x0c0fe20000000017 */
[----:B------:R-:W-:Y:S01]  /*1e80*/  FFMA R19, R19, R10, R18 ;  /* 0x0000000a13137223 */ /* 0x000fe20000000012 */
[C---:B------:R-:W-:Y:S01]  /*1e90*/  FFMA R22, R16.reuse, R8, R22 ;  /* 0x0000000810167223 */ /* 0x040fe20000000016 */
[C---:B------:R-:W-:Y:S01]  /*1ea0*/  FFMA R24, R16.reuse, R9, R24 ;  /* 0x0000000910187223 */ /* 0x040fe20000000018 */
        /* <DEDUP_REMOVED lines=15> */
[-C--:B------:R-:W-:Y:S01]  /*1fa0*/  FFMA R26, R15, R10.reuse, R26 ;  /* 0x0000000a0f1a7223 */ /* 0x080fe2000000001a */
[C---:B------:R-:W-:Y:S01]  /*1fb0*/  FFMA R22, R16.reuse, R10, R22 ;  /* 0x0000000a10167223 */ /* 0x040fe20000000016 */
[----:B------:R-:W-:Y:S01]  /*1fc0*/  FFMA R24, R16, R11, R24 ;  /* 0x0000000b10187223 */ /* 0x000fe20000000018 */
[----:B------:R-:W-:Y:S01]  /*1fd0*/  FFMA R27, R9, R15, R27 ;  /* 0x0000000f091b7223 */ /* 0x000fe2000000001b */
[----:B------:R-:W-:Y:S01]  /*1fe0*/  FFMA R23, R15, R11, R23 ;  /* 0x0000000b0f177223 */ /* 0x000fe20000000017 */
[----:B-1----:R-:W-:Y:S01]  /*1ff0*/  FFMA R10, R8, R15, R14 ;  /* 0x0000000f080a7223 */ /* 0x002fe2000000000e */
[----:B------:R-:W-:Y:S01]  /*2000*/  FFMA R16, R16, R8, R18 ;  /* 0x0000000810107223 */ /* 0x000fe20000000012 */
[----:B------:R-:W-:Y:S04]  /*2010*/  LDS.64 R14, [R13+0x78] ;  /* 0x000078000d0e7984 */ /* 0x000fe80000000a00 */
[----:B------:R-:W0:Y:S04]  /*2020*/  LDS.64 R8, [R12+0x3c78] ;  /* 0x003c78000c087984 */ /* 0x000e280000000a00 */
[----:B------:R-:W1:Y:S04]  /*2030*/  LDS.64 R18, [R12+0x3c80] ;  /* 0x003c80000c127984 */ /* 0x000e680000000a00 */
[----:B------:R-:W-:Y:S01]  /*2040*/  LDS R13, [R13+0x100] ;  /* 0x000100000d0d7984 */ /* 0x000fe20000000800 */
[C---:B0-----:R-:W-:Y:S01]  /*2050*/  FFMA R27, R14.reuse, R8, R27 ;  /* 0x000000080e1b7223 */ /* 0x041fe2000000001b */
[----:B------:R-:W-:Y:S01]  /*2060*/  FFMA R26, R14, R9, R26 ;  /* 0x000000090e1a7223 */ /* 0x000fe2000000001a */
[----:B------:R-:W-:Y:S01]  /*2070*/  FFMA R25, R8, R17, R25 ;  /* 0x0000001108197223 */ /* 0x000fe20000000019 */
[C---:B------:R-:W-:Y:S01]  /*2080*/  FFMA R22, R17.reuse, R9, R22 ;  /* 0x0000000911167223 */ /* 0x040fe20000000016 */
[----:B-1----:R-:W-:Y:S01]  /*2090*/  FFMA R23, R14, R18, R23 ;  /* 0x000000120e177223 */ /* 0x002fe20000000017 */
[----:B------:R-:W-:Y:S01]  /*20a0*/  FFMA R24, R18, R17, R24 ;  /* 0x0000001112187223 */ /* 0x000fe20000000018 */
[-C--:B------:R-:W-:Y:S01]  /*20b0*/  FFMA R14, R14, R19.reuse, R10 ;  /* 0x000000130e0e7223 */ /* 0x080fe2000000000a */
[----:B------:R-:W0:Y:S01]  /*20c0*/  LDS R18, [R12+0x3e7c] ;  /* 0x003e7c000c127984 */ /* 0x000e220000000800 */
[----:B------:R-:W-:-:S03]  /*20d0*/  FFMA R28, R17, R19, R16 ;  /* 0x00000013111c7223 */ /* 0x000fc60000000010 */
[----:B------:R-:W1:Y:S01]  /*20e0*/  LDS.128 R8, [R12+0x3e80] ;  /* 0x003e80000c087984 */ /* 0x000e620000000c00 */
[----:B0-----:R-:W-:Y:S01]  /*20f0*/  FFMA R16, R18, R15, R27 ;  /* 0x0000000f12107223 */ /* 0x001fe2000000001b */
[----:B------:R-:W-:Y:S01]  /*2100*/  FFMA R18, R13, R18, R25 ;  /* 0x000000120d127223 */ /* 0x000fe20000000019 */
[-C--:B-1----:R-:W-:Y:S01]  /*2110*/  FFMA R19, R15, R9.reuse, R23 ;  /* 0x000000090f137223 */ /* 0x082fe20000000017 */
[C---:B------:R-:W-:Y:S01]  /*2120*/  FFMA R23, R13.reuse, R9, R24 ;  /* 0x000000090d177223 */ /* 0x040fe20000000018 */
[----:B------:R-:W-:Y:S01]  /*2130*/  FFMA R17, R8, R15, R26 ;  /* 0x0000000f08117223 */ /* 0x000fe2000000001a */
[----:B------:R-:W-:Y:S01]  /*2140*/  FFMA R22, R13, R8, R22 ;  /* 0x000000080d167223 */ /* 0x000fe20000000016 */
[-C--:B------:R-:W-:Y:S01]  /*2150*/  FFMA R24, R15, R10.reuse, R14 ;  /* 0x0000000a0f187223 */ /* 0x080fe2000000000e */
[----:B------:R-:W-:Y:S01]  /*2160*/  FFMA R25, R13, R10, R28 ;  /* 0x0000000a0d197223 */ /* 0x000fe2000000001c */
[----:B------:R-:W-:Y:S06]  /*2170*/  BAR.SYNC.DEFER_BLOCKING 0x0 ;  /* 0x0000000000007b1d */ /* 0x000fec0000010000 */
[----:B------:R-:W-:Y:S05]  /*2180*/  BRA.U !UP0, `(.L_x_2217) ;  /* 0xffffffe108987547 */ /* 0x000fea000b83ffff */
.L_x_2206:
[----:B------:R-:W1:Y:S01]  /*2190*/  S2R R0, SR_TID.X ;  /* 0x0000000000007919 */ /* 0x000e620000002100 */
[----:B------:R-:W2:Y:S01]  /*21a0*/  S2UR UR7, SR_CgaCtaId ;  /* 0x00000000000779c3 */ /* 0x000ea20000008800 */
[----:B------:R-:W3:Y:S01]  /*21b0*/  LDCU UR8, c[0x0][0x3b0] ;  /* 0x00007600ff0877ac */ /* 0x000ee20008000800 */
[----:B------:R-:W-:Y:S01]  /*21c0*/  BSSY.RECONVERGENT B0, `(.L_x_2218) ;  /* 0x0000032000007945 */ /* 0x000fe20003800200 */
[----:B------:R-:W-:Y:S02]  /*21d0*/  UMOV UR4, 0x400 ;  /* 0x0000040000047882 */ /* 0x000fe40000000000 */
[----:B------:R-:W-:Y:S02]  /*21e0*/  UIADD3 UR6, UPT, UPT, UR4, 0x48c0, URZ ;  /* 0x000048c004067890 */ /* 0x000fe4000fffe0ff */
[----:B------:R-:W-:Y:S02]  /*21f0*/  UIADD3 UR4, UPT, UPT, UR4, 0x4900, URZ ;  /* 0x0000490004047890 */ /* 0x000fe4000fffe0ff */
[----:B---3--:R-:W-:-:S02]  /*2200*/  UIADD3 UR8, UPT, UPT, -UR5, UR8, URZ ;  /* 0x0000000805087290 */ /* 0x008fc4000fffe1ff */
[----:B--2---:R-:W-:Y:S02]  /*2210*/  ULEA UR6, UR7, UR6, 0x18 ;  /* 0x0000000607067291 */ /* 0x004fe4000f8ec0ff */
[----:B------:R-:W-:Y:S01]  /*2220*/  ULEA UR4, UR7, UR4, 0x18 ;  /* 0x0000000407047291 */ /* 0x000fe2000f8ec0ff */
[----:B-1----:R-:W-:Y:S02]  /*2230*/  SHF.R.U32.HI R8, RZ, 0x4, R0 ;  /* 0x00000004ff087819 */ /* 0x002fe40000011600 */
[----:B------:R-:W-:Y:S02]  /*2240*/  SHF.L.U32 R0, R0, 0x2, RZ ;  /* 0x0000000200007819 */ /* 0x000fe400000006ff */
[----:B------:R-:W-:Y:S02]  /*2250*/  LOP3.LUT R8, R8, 0x3e, RZ, 0xc0, !PT ;  /* 0x0000003e08087812 */ /* 0x000fe400078ec0ff */
[----:B------:R-:W-:Y:S02]  /*2260*/  LOP3.LUT R0, R0, 0x7c, RZ, 0xc0, !PT ;  /* 0x0000007c00007812 */ /* 0x000fe400078ec0ff */
[----:B------:R-:W-:-:S02]  /*2270*/  ISETP.GE.AND P0, PT, R8, R7, PT ;  /* 0x000000070800720c */ /* 0x000fc40003f06270 */
[C---:B------:R-:W-:Y:S02]  /*2280*/  LEA R5, R8.reuse, UR6, 0x2 ;  /* 0x0000000608057c11 */ /* 0x040fe4000f8e10ff */
[----:B------:R-:W-:-:S09]  /*2290*/  LEA R4, R8, UR4, 0x2 ;  /* 0x0000000408047c11 */ /* 0x000fd2000f8e10ff */
[----:B------:R-:W-:Y:S05]  /*22a0*/  @P0 BRA `(.L_x_2219) ;  /* 0x00000000008c0947 */ /* 0x000fea0003800000 */
[----:B------:R-:W1:Y:S01]  /*22b0*/  LDS R2, [R5] ;  /* 0x0000000005027984 */ /* 0x000e620000000800 */
[----:B------:R-:W1:Y:S01]  /*22c0*/  LDCU UR4, c[0x0][0x3b0] ;  /* 0x00007600ff0477ac */ /* 0x000e620008000800 */
[C---:B------:R-:W-:Y:S01]  /*22d0*/  IADD3 R9, PT, PT, R0.reuse, 0x1, RZ ;  /* 0x0000000100097810 */ /* 0x040fe20007ffe0ff */
[----:B------:R-:W-:Y:S01]  /*22e0*/  BSSY.RECONVERGENT B1, `(.L_x_2220) ;  /* 0x0000012000017945 */ /* 0x000fe20003800200 */
[----:B------:R-:W-:Y:S01]  /*22f0*/  IADD3 R11, PT, PT, R0, 0x2, RZ ;  /* 0x00000002000b7810 */ /* 0x000fe20007ffe0ff */
[----:B------:R-:W2:Y:S01]  /*2300*/  LDCU.64 UR6, c[0x0][0x3a8] ;  /* 0x00007500ff0677ac */ /* 0x000ea20008000a00 */
[-C--:B------:R-:W-:Y:S02]  /*2310*/  ISETP.GE.AND P1, PT, R9, R6.reuse, PT ;  /* 0x000000060900720c */ /* 0x080fe40003f26270 */
[----:B------:R3:W4:Y:S01]  /*2320*/  LDS R9, [R4] ;  /* 0x0000000004097984 */ /* 0x0007220000000800 */
[----:B------:R-:W-:Y:S01]  /*2330*/  ISETP.GE.AND P0, PT, R11, R6, PT ;  /* 0x000000060b00720c */ /* 0x000fe20003f06270 */
[----:B-1----:R-:W-:-:S05]  /*2340*/  IMAD R3, R2, UR4, RZ ;  /* 0x0000000402037c24 */ /* 0x002fca000f8e02ff */
[--C-:B------:R-:W-:Y:S02]  /*2350*/  SHF.R.S32.HI R2, RZ, 0x1f, R3.reuse ;  /* 0x0000001fff027819 */ /* 0x100fe40000011403 */
[C---:B0-----:R-:W-:Y:S02]  /*2360*/  IADD3 R10, P2, P3, R0.reuse, UR5, R3 ;  /* 0x00000005000a7c10 */ /* 0x041fe4000fb5e003 */
[C---:B------:R-:W-:Y:S02]  /*2370*/  IADD3 R3, PT, PT, R0.reuse, 0x3, RZ ;  /* 0x0000000300037810 */ /* 0x040fe40007ffe0ff */
[----:B------:R-:W-:Y:S02]  /*2380*/  IADD3.X R11, PT, PT, RZ, R2, RZ, P2, P3 ;  /* 0x00000002ff0b7210 */ /* 0x000fe400017e64ff */
[----:B------:R-:W-:Y:S02]  /*2390*/  ISETP.LT.AND P2, PT, R0, UR8, PT ;  /* 0x0000000800007c0c */ /* 0x000fe4000bf41270 */
[----:B--2---:R-:W-:-:S02]  /*23a0*/  LEA R2, P4, R10, UR6, 0x2 ;  /* 0x000000060a027c11 */ /* 0x004fc4000f8810ff */
[----:B------:R-:W-:Y:S02]  /*23b0*/  ISETP.GE.AND P3, PT, R3, R6, PT ;  /* 0x000000060300720c */ /* 0x000fe40003f66270 */
[----:B------:R-:W-:-:S07]  /*23c0*/  LEA.HI.X R3, R10, UR7, R11, 0x2, P4 ;  /* 0x000000070a037c11 */ /* 0x000fce000a0f140b */
[----:B---34-:R-:W-:Y:S05]  /*23d0*/  @!P2 BRA `(.L_x_2221) ;  /* 0x000000000008a947 */ /* 0x018fea0003800000 */
[----:B------:R-:W-:-:S05]  /*23e0*/  FMUL R11, R9, R16 ;  /* 0x00000010090b7220 */ /* 0x000fca0000400000 */
[----:B------:R0:W-:Y:S02]  /*23f0*/  REDG.E.ADD.F32.FTZ.RN.STRONG.GPU desc[UR10][R2.64], R11 ;  /* 0x0000000b020079a6 */ /* 0x0001e4000c12f30a */
.L_x_2221:
[----:B------:R-:W-:Y:S05]  /*2400*/  BSYNC.RECONVERGENT B1 ;  /* 0x0000000000017941 */ /* 0x000fea0003800200 */
.L_x_2220:
[----:B------:R-:W-:Y:S04]  /*2410*/  BSSY.RECONVERGENT B1, `(.L_x_2222) ;  /* 0x0000004000017945 */ /* 0x000fe80003800200 */
[----:B------:R-:W-:Y:S05]  /*2420*/  @P1 BRA `(.L_x_2223) ;  /* 0x0000000000081947 */ /* 0x000fea0003800000 */
[----:B------:R-:W-:-:S05]  /*2430*/  FMUL R17, R9, R17 ;  /* 0x0000001109117220 */ /* 0x000fca0000400000 */
[----:B------:R1:W-:Y:S02]  /*2440*/  REDG.E.ADD.F32.FTZ.RN.STRONG.GPU desc[UR10][R2.64+0x4], R17 ;  /* 0x00000411020079a6 */ /* 0x0003e4000c12f30a */
.L_x_2223:
[----:B------:R-:W-:Y:S05]  /*2450*/  BSYNC.RECONVERGENT B1 ;  /* 0x0000000000017941 */ /* 0x000fea0003800200 */
.L_x_2222:
[----:B------:R-:W-:Y:S04]  /*2460*/  BSSY.RECONVERGENT B1, `(.L_x_2224) ;  /* 0x0000004000017945 */ /* 0x000fe80003800200 */
[----:B------:R-:W-:Y:S05]  /*2470*/  @P0 BRA `(.L_x_2225) ;  /* 0x0000000000080947 */ /* 0x000fea0003800000 */
[----:B------:R-:W-:-:S05]  /*2480*/  FMUL R19, R9, R19 ;  /* 0x0000001309137220 */ /* 0x000fca0000400000 */
[----:B------:R2:W-:Y:S02]  /*2490*/  REDG.E.ADD.F32.FTZ.RN.STRONG.GPU desc[UR10][R2.64+0x8], R19 ;  /* 0x00000813020079a6 */ /* 0x0005e4000c12f30a */
.L_x_2225:
[----:B------:R-:W-:Y:S05]  /*24a0*/  BSYNC.RECONVERGENT B1 ;  /* 0x0000000000017941 */ /* 0x000fea0003800200 */
.L_x_2224:
[----:B------:R-:W-:Y:S05]  /*24b0*/  @P3 BRA `(.L_x_2219) ;  /* 0x0000000000083947 */ /* 0x000fea0003800000 */
[----:B------:R-:W-:-:S05]  /*24c0*/  FMUL R9, R9, R24 ;  /* 0x0000001809097220 */ /* 0x000fca0000400000 */
[----:B------:R3:W-:Y:S02]  /*24d0*/  REDG.E.ADD.F32.FTZ.RN.STRONG.GPU desc[UR10][R2.64+0xc], R9 ;  /* 0x00000c09020079a6 */ /* 0x0007e4000c12f30a */
.L_x_2219:
[----:B------:R-:W-:Y:S05]  /*24e0*/  BSYNC.RECONVERGENT B0 ;  /* 0x0000000000007941 */ /* 0x000fea0003800200 */
.L_x_2218:
[----:B------:R-:W-:-:S04]  /*24f0*/  IADD3 R8, PT, PT, R8, 0x1, RZ ;  /* 0x0000000108087810 */ /* 0x000fc80007ffe0ff */
[----:B------:R-:W-:-:S13]  /*2500*/  ISETP.GE.AND P0, PT, R8, R7, PT ;  /* 0x000000070800720c */ /* 0x000fda0003f06270 */
[----:B------:R-:W-:Y:S05]  /*2510*/  @P0 EXIT ;  /* 0x000000000000094d */ /* 0x000fea0003800000 */
[----:B0123--:R0:W1:Y:S01]  /*2520*/  LDS R3, [R5+0x4] ;  /* 0x0000040005037984 */ /* 0x00f0620000000800 */
[----:B------:R-:W1:Y:S01]  /*2530*/  LDCU UR4, c[0x0][0x3b0] ;  /* 0x00007600ff0477ac */ /* 0x000e620008000800 */
[C---:B------:R-:W-:Y:S01]  /*2540*/  ISETP.LT.AND P1, PT, R0.reuse, UR8, PT ;  /* 0x0000000800007c0c */ /* 0x040fe2000bf21270 */
[----:B------:R-:W-:Y:S01]  /*2550*/  BSSY.RECONVERGENT B0, `(.L_x_2226) ;  /* 0x0000012000007945 */ /* 0x000fe20003800200 */
[----:B------:R-:W2:Y:S01]  /*2560*/  LDS R4, [R4+0x4] ;  /* 0x0000040004047984 */ /* 0x000ea20000000800 */
[----:B------:R-:W3:Y:S01]  /*2570*/  LDCU.64 UR6, c[0x0][0x3a8] ;  /* 0x00007500ff0677ac */ /* 0x000ee20008000a00 */
[C---:B------:R-:W-:Y:S02]  /*2580*/  IADD3 R7, PT, PT, R0.reuse, 0x1, RZ ;  /* 0x0000000100077810 */ /* 0x040fe40007ffe0ff */
[----:B0-----:R-:W-:Y:S02]  /*2590*/  IADD3 R5, PT, PT, R0, 0x3, RZ ;  /* 0x0000000300057810 */ /* 0x001fe40007ffe0ff */
[----:B------:R-:W-:-:S02]  /*25a0*/  ISETP.GE.AND P0, PT, R7, R6, PT ;  /* 0x000000060700720c */ /* 0x000fc40003f06270 */
[----:B------:R-:W-:Y:S02]  /*25b0*/  IADD3 R7, PT, PT, R0, 0x2, RZ ;  /* 0x0000000200077810 */ /* 0x000fe40007ffe0ff */
[----:B------:R-:W-:Y:S01]  /*25c0*/  ISETP.GE.AND P4, PT, R5, R6, PT ;  /* 0x000000060500720c */ /* 0x000fe20003f86270 */
[----:B-1----:R-:W-:-:S05]  /*25d0*/  IMAD R3, R3, UR4, RZ ;  /* 0x0000000403037c24 */ /* 0x002fca000f8e02ff */
[--C-:B------:R-:W-:Y:S02]  /*25e0*/  SHF.R.S32.HI R2, RZ, 0x1f, R3.reuse ;  /* 0x0000001fff027819 */ /* 0x100fe40000011403 */
[----:B------:R-:W-:-:S04]  /*25f0*/  IADD3 R3, P2, P3, R0, UR5, R3 ;  /* 0x0000000500037c10 */ /* 0x000fc8000fb5e003 */
[----:B------:R-:W-:Y:S02]  /*2600*/  IADD3.X R0, PT, PT, RZ, R2, RZ, P2, P3 ;  /* 0x00000002ff007210 */ /* 0x000fe400017e64ff */
[----:B---3--:R-:W-:Y:S02]  /*2610*/  LEA R2, P2, R3, UR6, 0x2 ;  /* 0x0000000603027c11 */ /* 0x008fe4000f8410ff */
[----:B------:R-:W-:Y:S02]  /*2620*/  ISETP.GE.AND P3, PT, R7, R6, PT ;  /* 0x000000060700720c */ /* 0x000fe40003f66270 */
[----:B------:R-:W-:Y:S01]  /*2630*/  LEA.HI.X R3, R3, UR7, R0, 0x2, P2 ;  /* 0x0000000703037c11 */ /* 0x000fe200090f1400 */
[----:B--2---:R-:W-:Y:S10]  /*2640*/  @!P1 BRA `(.L_x_2227) ;  /* 0x0000000000089947 */ /* 0x004ff40003800000 */
[----:B------:R-:W-:-:S05]  /*2650*/  FMUL R5, R18, R4 ;  /* 0x0000000412057220 */ /* 0x000fca0000400000 */
[----:B------:R0:W-:Y:S02]  /*2660*/  REDG.E.ADD.F32.FTZ.RN.STRONG.GPU desc[UR10][R2.64], R5 ;  /* 0x00000005020079a6 */ /* 0x0001e4000c12f30a */
.L_x_2227:
[----:B------:R-:W-:Y:S05]  /*2670*/  BSYNC.RECONVERGENT B0 ;  /* 0x0000000000007941 */ /* 0x000fea0003800200 */
.L_x_2226:
[----:B------:R-:W-:Y:S04]  /*2680*/  BSSY.RECONVERGENT B0, `(.L_x_2228) ;  /* 0x0000004000007945 */ /* 0x000fe80003800200 */
[----:B------:R-:W-:Y:S05]  /*2690*/  @P0 BRA `(.L_x_2229) ;  /* 0x0000000000080947 */ /* 0x000fea0003800000 */
[----:B0-----:R-:W-:-:S05]  /*26a0*/  FMUL R5, R22, R4 ;  /* 0x0000000416057220 */ /* 0x001fca0000400000 */
[----:B------:R1:W-:Y:S02]  /*26b0*/  REDG.E.ADD.F32.FTZ.RN.STRONG.GPU desc[UR10][R2.64+0x4], R5 ;  /* 0x00000405020079a6 */ /* 0x0003e4000c12f30a */
.L_x_2229:
[----:B------:R-:W-:Y:S05]  /*26c0*/  BSYNC.RECONVERGENT B0 ;  /* 0x0000000000007941 */ /* 0x000fea0003800200 */
.L_x_2228:
[----:B------:R-:W-:Y:S04]  /*26d0*/  BSSY.RECONVERGENT B0, `(.L_x_2230) ;  /* 0x0000004000007945 */ /* 0x000fe80003800200 */
[----:B------:R-:W-:Y:S05]  /*26e0*/  @P3 BRA `(.L_x_2231) ;  /* 0x0000000000083947 */ /* 0x000fea0003800000 */
[----:B------:R-:W-:-:S05]  /*26f0*/  FMUL R23, R23, R4 ;  /* 0x0000000417177220 */ /* 0x000fca0000400000 */
[----:B------:R2:W-:Y:S02]  /*2700*/  REDG.E.ADD.F32.FTZ.RN.STRONG.GPU desc[UR10][R2.64+0x8], R23 ;  /* 0x00000817020079a6 */ /* 0x0005e4000c12f30a */
.L_x_2231:
[----:B------:R-:W-:Y:S05]  /*2710*/  BSYNC.RECONVERGENT B0 ;  /* 0x0000000000007941 */ /* 0x000fea0003800200 */
.L_x_2230:
[----:B------:R-:W-:Y:S05]  /*2720*/  @P4 EXIT ;  /* 0x000000000000494d */ /* 0x000fea0003800000 */
[----:B------:R-:W-:-:S05]  /*2730*/  FMUL R25, R25, R4 ;  /* 0x0000000419197220 */ /* 0x000fca0000400000 */
[----:B------:R-:W-:Y:S01]  /*2740*/  REDG.E.ADD.F32.FTZ.RN.STRONG.GPU desc[UR10][R2.64+0xc], R25 ;  /* 0x00000c19020079a6 */ /* 0x000fe2000c12f30a */
[----:B------:R-:W-:Y:S05]  /*2750*/  EXIT ;  /* 0x000000000000794d */ /* 0x000fea0003800000 */
.L_x_2232:
        /* <DEDUP_REMOVED lines=10> */
.L_x_3892:


//--------------------- .text._Z24moe_gate_up_small_kernelIfLb0EEvPKT_S2_S2_PKiS4_Pfiii --------------------------
	.section	.text._Z24moe_gate_up_small_kernelIfLb0EEvPKT_S2_S2_PKiS4_Pfiii,"ax",@progbits
	.align	128
        .global         _Z24moe_gate_up_small_kernelIfLb0EEvPKT_S2_S2_PKiS4_Pfiii
        .type           _Z24moe_gate_up_small_kernelIfLb0EEvPKT_S2_S2_PKiS4_Pfiii,@function
        .size           _Z24moe_gate_up_small_kernelIfLb0EEvPKT_S2_S2_PKiS4_Pfiii,(.L_x_3857 - _Z24moe_gate_up_small_kernelIfLb0EEvPKT_S2_S2_PKiS4_Pfiii)
        .other          _Z24moe_gate_up_small_kernelIfLb0EEvPKT_S2_S2_PKiS4_Pfiii,@"STO_CUDA_ENTRY STV_DEFAULT"
_Z24moe_gate_up_small_kernelIfLb0EEvPKT_S2_S2_PKiS4_Pfiii:
.text._Z24moe_gate_up_small_kernelIfLb0EEvPKT_S2_S2_PKiS4_Pfiii:
[----:B------:R-:W-:Y:S08]  /*0000*/  LDC R1, c[0x0][0x37c] ;  /* 0x0000df00ff017b82 */ /* 0x000ff00000000800 */
[----:B------:R-:W0:Y:S01]  /*0010*/  S2UR UR6, SR_CTAID.Z ;  /* 0x00000000000679c3 */ /* 0x000e220000002700 */
[----:B------:R-:W0:Y:S01]  /*0020*/  LDCU.64 UR4, c[0x0][0x398] ;  /* 0x00007300ff0477ac */ /* 0x000e220008000a00 */
[----:B------:R-:W1:Y:S06]  /*0030*/  LDCU.64 UR16, c[0x0][0x358] ;  /* 0x00006b00ff1077ac */ /* 0x000e6c0008000a00 */
[----:B------:R-:W2:Y:S01]  /*0040*/  S2UR UR10, SR_CTAID.X ;  /* 0x00000000000a79c3 */ /* 0x000ea20000002500 */
[----:B------:R-:W3:Y:S01]  /*0050*/  LDCU UR13, c[0x0][0x3b4] ;  /* 0x00007680ff0d77ac */ /* 0x000ee20008000800 */
[----:B0-----:R-:W-:-:S06]  /*0060*/  UIMAD.WIDE.U32 UR4, UR6, 0x4, UR4 ;  /* 0x00000004060478a5 */ /* 0x001fcc000f8e0004 */
[----:B------:R-:W-:Y:S02]  /*0070*/  MOV R2, UR4 ;  /* 0x0000000400027c02 */ /* 0x000fe40008000f00 */
[----:B------:R-:W-:-:S05]  /*0080*/  MOV R3, UR5 ;  /* 0x0000000500037c02 */ /* 0x000fca0008000f00 */
[----:B-1----:R-:W4:Y:S04]  /*0090*/  LDG.E.CONSTANT R4, desc[UR16][R2.64] ;  /* 0x0000001002047981 */ /* 0x002f28000c1e9900 */
[----:B------:R-:W5:Y:S01]  /*00a0*/  LDG.E.CONSTANT R0, desc[UR16][R2.64+0x4] ;  /* 0x0000041002007981 */ /* 0x000f62000c1e9900 */
[----:B------:R-:W0:Y:S01]  /*00b0*/  S2UR UR9, SR_CTAID.Y ;  /* 0x00000000000979c3 */ /* 0x000e220000002600 */
[----:B--2---:R-:W-:-:S04]  /*00c0*/  USHF.L.U32 UR10, UR10, 0x7, URZ ;  /* 0x000000070a0a7899 */ /* 0x004fc800080006ff */
[----:B---3--:R-:W-:Y:S02]  /*00d0*/  UISETP.GE.AND UP0, UPT, UR10, UR13, UPT ;  /* 0x0000000d0a00728c */ /* 0x008fe4000bf06270 */
[----:B0-----:R-:W-:Y:S01]  /*00e0*/  USHF.L.U32 UR9, UR9, 0x4, URZ ;  /* 0x0000000409097899 */ /* 0x001fe200080006ff */
[----:B----4-:R-:W-:Y:S02]  /*00f0*/  R2UR UR8, R4 ;  /* 0x00000000040872ca */ /* 0x010fe400000e0000 */
[----:B-----5:R-:W-:-:S13]  /*0100*/  R2UR UR4, R0 ;  /* 0x00000000000472ca */ /* 0x020fda00000e0000 */
[----:B------:R-:W-:-:S04]  /*0110*/  UIADD3 UR4, UPT, UPT, -UR8, UR4, URZ ;  /* 0x0000000408047290 */ /* 0x000fc8000fffe1ff */
[----:B------:R-:W-:-:S06]  /*0120*/  UISETP.LE.OR UP0, UPT, UR4, UR9, UP0 ;  /* 0x000000090400728c */ /* 0x000fcc0008703670 */
[----:B------:R-:W-:-:S13]  /*0130*/  PLOP3.LUT P0, PT, PT, PT, UP0, 0x80, 0x8 ;  /* 0x000000000008781c */ /* 0x000fda0003f0f008 */
[----:B------:R-:W-:Y:S05]  /*0140*/  @P0 EXIT ;  /* 0x000000000000094d */ /* 0x000fea0003800000 */
[----:B------:R-:W0:Y:S01]  /*0150*/  S2R R0, SR_TID.X ;  /* 0x0000000000007919 */ /* 0x000e220000002100 */
[----:B------:R-:W-:Y:S01]  /*0160*/  MOV R2, UR4 ;  /* 0x0000000400027c02 */ /* 0x000fe20008000f00 */
[----:B------:R-:W1:Y:S01]  /*0170*/  LDCU UR19, c[0x0][0x3b0] ;  /* 0x00007600ff1377ac */ /* 0x000e620008000800 */
[----:B------:R-:W-:Y:S02]  /*0180*/  MOV R3, UR9 ;  /* 0x0000000900037c02 */ /* 0x000fe40008000f00 */
[----:B------:R-:W-:Y:S01]  /*0190*/  MOV R5, UR8 ;  /* 0x0000000800057c02 */ /* 0x000fe20008000f00 */
[----:B------:R-:W2:Y:S01]  /*01a0*/  LDCU.64 UR14, c[0x0][0x388] ;  /* 0x00007100ff0e77ac */ /* 0x000ea20008000a00 */
[----:B------:R-:W-:-:S04]  /*01b0*/  VIADDMNMX R2, R2, -R3, 0x10, PT ;  /* 0x0000001002027446 */ /* 0x000fc80003800903 */
[----:B------:R-:W-:-:S13]  /*01c0*/  R2UR UR18, R2 ;  /* 0x00000000021272ca */ /* 0x000fda00000e0000 */
[----:B0-----:R-:W-:-:S04]  /*01d0*/  ISETP.GE.AND P0, PT, R0, UR18, PT ;  /* 0x0000001200007c0c */ /* 0x001fc8000bf06270 */
[----:B------:R-:W-:-:S13]  /*01e0*/  ISETP.GT.U32.OR P0, PT, R0, 0xf, P0 ;  /* 0x0000000f0000780c */ /* 0x000fda0000704470 */
[----:B------:R-:W0:Y:S01]  /*01f0*/  @!P0 LDC.64 R2, c[0x0][0x3a0] ;  /* 0x0000e800ff028b82 */ /* 0x000e220000000a00 */
[----:B------:R-:W-:-:S05]  /*0200*/  @!P0 IADD3 R5, PT, PT, R5, UR9, R0 ;  /* 0x0000000905058c10 */ /* 0x000fca000fffe000 */
[----:B0-----:R-:W-:-:S06]  /*0210*/  @!P0 IMAD.WIDE R2, R5, 0x4, R2 ;  /* 0x0000000405028825 */ /* 0x001fcc00078e0202 */
[----:B------:R-:W3:Y:S01]  /*0220*/  @!P0 LDG.E.CONSTANT R2, desc[UR16][R2.64] ;  /* 0x0000001002028981 */ /* 0x000ee2000c1e9900 */
[----:B------:R-:W-:Y:S01]  /*0230*/  @!P0 MOV R4, 0x400 ;  /* 0x0000040000048802 */ /* 0x000fe20000000f00 */
[----:B-1----:R-:W-:Y:S01]  /*0240*/  USHF.R.S32.HI UR7, URZ, 0x1f, UR19 ;  /* 0x0000001fff077899 */ /* 0x002fe20008011413 */
[----:B------:R-:W-:Y:S01]  /*0250*/  SHF.L.U32 R7, R0, 0x2, RZ ;  /* 0x0000000200077819 */ /* 0x000fe200000006ff */
[----:B------:R-:W0:Y:S01]  /*0260*/  @!P0 S2R R5, SR_CgaCtaId ;  /* 0x0000000000058919 */ /* 0x000e220000008800 */
[----:B------:R-:W-:Y:S01]  /*0270*/  @!P0 IADD3 R4, PT, PT, R4, 0x48c0, RZ ;  /* 0x000048c004048810 */ /* 0x000fe20007ffe0ff */
[----:B------:R-:W-:Y:S01]  /*0280*/  UIMAD.WIDE.U32 UR4, UR6, UR19, URZ ;  /* 0x00000013060472a5 */ /* 0x000fe2000f8e00ff */
[----:B------:R-:W-:Y:S01]  /*0290*/  HFMA2 R23, -RZ, RZ, 0, 0 ;  /* 0x00000000ff177431 */ /* 0x000fe200000001ff */
[----:B------:R-:W-:Y:S01]  /*02a0*/  UIMAD UR6, UR7, UR6, URZ ;  /* 0x00000006070672a4 */ /* 0x000fe2000f8e02ff */
[----:B------:R-:W-:Y:S02]  /*02b0*/  CS2R R14, SRZ ;  /* 0x00000000000e7805 */ /* 0x000fe4000001ff00 */
[----:B------:R-:W-:-:S02]  /*02c0*/  CS2R R20, SRZ ;  /* 0x0000000000147805 */ /* 0x000fc4000001ff00 */
[----:B------:R-:W-:Y:S01]  /*02d0*/  MOV R12, RZ ;  /* 0x000000ff000c7202 */ /* 0x000fe20000000f00 */
[----:B------:R-:W-:Y:S01]  /*02e0*/  UIADD3 UR6, UPT, UPT, UR5, UR6, URZ ;  /* 0x0000000605067290 */ /* 0x000fe2000fffe0ff */
[----:B------:R-:W-:Y:S01]  /*02f0*/  CS2R R24, SRZ ;  /* 0x0000000000187805 */ /* 0x000fe2000001ff00 */
[----:B------:R-:W-:Y:S01]  /*0300*/  UIMAD.WIDE.U32 UR4, UR4, UR13, URZ ;  /* 0x0000000d040472a5 */ /* 0x000fe2000f8e00ff */
[----:B------:R-:W-:Y:S01]  /*0310*/  LOP3.LUT R16, R7, 0x7c, RZ, 0xc0, !PT ;  /* 0x0000007c07107812 */ /* 0x000fe200078ec0ff */
[----:B------:R-:W-:Y:S02]  /*0320*/  UIMAD UR6, UR6, UR13, URZ ;  /* 0x0000000d060672a4 */ /* 0x000fe4000f8e02ff */
[----:B--2---:R-:W-:Y:S02]  /*0330*/  ULEA UR11, UP0, UR4, UR14, 0x2 ;  /* 0x0000000e040b7291 */ /* 0x004fe4000f8010ff */
[----:B------:R-:W-:Y:S02]  /*0340*/  UIADD3 UR12, UPT, UPT, UR5, UR6, URZ ;  /* 0x00000006050c7290 */ /* 0x000fe4000fffe0ff */
[----:B------:R-:W-:-:S02]  /*0350*/  UIADD3 UR5, UPT, UPT, -UR10, UR13, URZ ;  /* 0x0000000d0a057290 */ /* 0x000fc4000fffe1ff */
[----:B------:R-:W-:Y:S02]  /*0360*/  ULEA.HI.X UR12, UR4, UR15, UR12, 0x2, UP0 ;  /* 0x0000000f040c7291 */ /* 0x000fe400080f140c */
[----:B------:R-:W-:Y:S02]  /*0370*/  UISETP.GE.AND UP0, UPT, UR19, 0x1, UPT ;  /* 0x000000011300788c */ /* 0x000fe4000bf06270 */
[----:B------:R-:W-:-:S04]  /*0380*/  UISETP.LT.AND UP1, UPT, UR5, 0x80, UPT ;  /* 0x000000800500788c */ /* 0x000fc8000bf21270 */
[----:B------:R-:W-:Y:S01]  /*0390*/  USEL UR13, UR5, 0x80, UP1 ;  /* 0x00000080050d7887 */ /* 0x000fe20008800000 */
[----:B0-----:R-:W-:-:S04]  /*03a0*/  @!P0 LEA R5, R5, R4, 0x18 ;  /* 0x0000000405058211 */ /* 0x001fc800078ec0ff */
[----:B------:R-:W-:-:S05]  /*03b0*/  @!P0 LEA R5, R0, R5, 0x2 ;  /* 0x0000000500058211 */ /* 0x000fca00078e10ff */
[----:B---3--:R0:W-:Y:S01]  /*03c0*/  @!P0 STS [R5], R2 ;  /* 0x0000000205008388 */ /* 0x0081e20000000800 */
[----:B------:R-:W-:Y:S06]  /*03d0*/  BAR.SYNC.DEFER_BLOCKING 0x0 ;  /* 0x0000000000007b1d */ /* 0x000fec0000010000 */
[----:B------:R-:W-:Y:S05]  /*03e0*/  BRA.U !UP0, `(.L_x_2233) ;  /* 0x0000001d08d87547 */ /* 0x000fea000b800000 */
[----:B------:R-:W1:Y:S01]  /*03f0*/  S2R R9, SR_CgaCtaId ;  /* 0x0000000000097919 */ /* 0x000e620000008800 */
[----:B0-----:R-:W-:Y:S01]  /*0400*/  MOV R2, 0x400 ;  /* 0x0000040000027802 */ /* 0x001fe20000000f00 */
[----:B------:R-:W-:Y:S01]  /*0410*/  UMOV UR4, URZ ;  /* 0x000000ff00047c82 */ /* 0x000fe20008000000 */
[----:B------:R-:W-:Y:S02]  /*0420*/  SHF.R.U32.HI R5, RZ, 0x3, R0 ;  /* 0x00000003ff057819 */ /* 0x000fe40000011600 */
[----:B------:R-:W-:Y:S02]  /*0430*/  IADD3 R4, PT, PT, R2, 0x48c0, RZ ;  /* 0x000048c002047810 */ /* 0x000fe40007ffe0ff */
[----:B------:R-:W-:Y:S02]  /*0440*/  SHF.L.U32 R3, R0, 0x4, RZ ;  /* 0x0000000400037819 */ /* 0x000fe400000006ff */
[----:B------:R-:W-:Y:S02]  /*0450*/  IADD3 R6, PT, PT, R16, 0x3, RZ ;  /* 0x0000000310067810 */ /* 0x000fe40007ffe0ff */
[----:B------:R-:W-:-:S02]  /*0460*/  LOP3.LUT R3, R3, 0x70, RZ, 0xc0, !PT ;  /* 0x0000007003037812 */ /* 0x000fc400078ec0ff */
[----:B------:R-:W-:Y:S02]  /*0470*/  LOP3.LUT R7, R7, 0x1c, RZ, 0xc0, !PT ;  /* 0x0000001c07077812 */ /* 0x000fe400078ec0ff */
[----:B------:R-:W-:Y:S02]  /*0480*/  ISETP.GE.AND P1, PT, R6, UR13, PT ;  /* 0x0000000d06007c0c */ /* 0x000fe4000bf26270 */
[----:B------:R-:W-:Y:S02]  /*0490*/  MOV R14, RZ ;  /* 0x000000ff000e7202 */ /* 0x000fe40000000f00 */
[----:B------:R-:W-:Y:S02]  /*04a0*/  IADD3 R6, PT, PT, -R7, 0x20, RZ ;  /* 0x0000002007067810 */ /* 0x000fe40007ffe1ff */
[C---:B-1----:R-:W-:Y:S02]  /*04b0*/  LEA R2, R9.reuse, R2, 0x18 ;  /* 0x0000000209027211 */ /* 0x042fe400078ec0ff */
[----:B------:R-:W-:-:S03]  /*04c0*/  LEA R4, R9, R4, 0x18 ;  /* 0x0000000409047211 */ /* 0x000fc600078ec0ff */
[C---:B------:R-:W-:Y:S01]  /*04d0*/  IMAD R2, R5.reuse, 0x84, R2 ;  /* 0x0000008405027824 */ /* 0x040fe200078e0202 */
[----:B------:R-:W-:Y:S02]  /*04e0*/  LEA R5, R5, R4, 0x2 ;  /* 0x0000000405057211 */ /* 0x000fe400078e10ff */
[----:B------:R-:W-:Y:S02]  /*04f0*/  IADD3 R4, PT, PT, -R16, 0x80, RZ ;  /* 0x0000008010047810 */ /* 0x000fe40007ffe1ff */
[----:B------:R-:W-:Y:S02]  /*0500*/  IADD3 R2, PT, PT, R2, R3, RZ ;  /* 0x0000000302027210 */ /* 0x000fe40007ffe0ff */
[----:B------:R-:W-:-:S07]  /*0510*/  IADD3 R3, PT, PT, R16, UR10, RZ ;  /* 0x0000000a10037c10 */ /* 0x000fce000fffe0ff */
.L_x_2248:
[----:B------:R-:W0:Y:S01]  /*0520*/  LDCU UR19, c[0x0][0x3b0] ;  /* 0x00007600ff1377ac */ /* 0x000e220008000800 */
[----:B------:R-:W-:Y:S01]  /*0530*/  ISETP.GE.U32.AND P0, PT, R0, 0x80, PT ;  /* 0x000000800000780c */ /* 0x000fe20003f06070 */
[----:B------:R-:W-:Y:S01]  /*0540*/  BSSY.RECONVERGENT B0, `(.L_x_2234) ;  /* 0x000003d000007945 */ /* 0x000fe20003800200 */
[----:B------:R-:W-:Y:S01]  /*0550*/  MOV R13, R0 ;  /* 0x00000000000d7202 */ /* 0x000fe20000000f00 */
[----:B0-----:R-:W-:-:S04]  /*0560*/  UIADD3 UR14, UPT, UPT, -UR4, UR19, URZ ;  /* 0x00000013040e7290 */ /* 0x001fc8000fffe1ff */
[----:B------:R-:W-:-:S04]  /*0570*/  UISETP.LT.AND UP0, UPT, UR14, 0x20, UPT ;  /* 0x000000200e00788c */ /* 0x000fc8000bf01270 */
[----:B------:R-:W-:Y:S02]  /*0580*/  USEL UR15, UR14, 0x20, UP0 ;  /* 0x000000200e0f7887 */ /* 0x000fe40008000000 */
[----:B------:R-:W-:Y:S10]  /*0590*/  @P0 BRA `(.L_x_2235) ;  /* 0x0000000000dc0947 */ /* 0x000ff40003800000 */
[----:B------:R-:W-:Y:S02]  /*05a0*/  IADD3 R8, PT, PT, R7, 0x3, RZ ;  /* 0x0000000307087810 */ /* 0x000fe40007ffe0ff */
[----:B------:R-:W-:Y:S02]  /*05b0*/  SHF.R.U32.HI R9, RZ, 0x3, R0 ;  /* 0x00000003ff097819 */ /* 0x000fe40000011600 */
[----:B------:R-:W-:-:S04]  /*05c0*/  ISETP.GE.AND P0, PT, R8, UR15, PT ;  /* 0x0000000f08007c0c */ /* 0x000fc8000bf06270 */
[----:B------:R-:W-:-:S13]  /*05d0*/  ISETP.GE.OR P0, PT, R9, UR18, P0 ;  /* 0x0000001209007c0c */ /* 0x000fda0008706670 */
[----:B------:R-:W-:Y:S05]  /*05e0*/  @P0 BRA `(.L_x_2236) ;  /* 0x00000000003c0947 */ /* 0x000fea0003800000 */
[----:B------:R-:W0:Y:S01]  /*05f0*/  LDS R8, [R5] ;  /* 0x0000000005087984 */ /* 0x000e220000000800 */
[----:B------:R-:W1:Y:S01]  /*0600*/  LDCU.64 UR6, c[0x0][0x380] ;  /* 0x00007000ff0677ac */ /* 0x000e620008000a00 */
[----:B------:R-:W-:Y:S01]  /*0610*/  IADD3 R9, PT, PT, R7, UR4, RZ ;  /* 0x0000000407097c10 */ /* 0x000fe2000fffe0ff */
[----:B0-----:R-:W-:-:S05]  /*0620*/  IMAD R8, R8, UR19, RZ ;  /* 0x0000001308087c24 */ /* 0x001fca000f8e02ff */
[----:B------:R-:W-:-:S04]  /*0630*/  IADD3 R9, P0, PT, R8, R9, RZ ;  /* 0x0000000908097210 */ /* 0x000fc80007f1e0ff */
[----:B------:R-:W-:Y:S02]  /*0640*/  LEA.HI.X.SX32 R10, R8, RZ, 0x1, P0 ;  /* 0x000000ff080a7211 */ /* 0x000fe400000f0eff */
[----:B-1----:R-:W-:-:S04]  /*0650*/  LEA R8, P0, R9, UR6, 0x2 ;  /* 0x0000000609087c11 */ /* 0x002fc8000f8010ff */
[----:B------:R-:W-:-:S06]  /*0660*/  LEA.HI.X R9, R9, UR7, R10, 0x2, P0 ;  /* 0x0000000709097c11 */ /* 0x000fcc00080f140a */
[----:B------:R-:W2:Y:S01]  /*0670*/  LDG.E.128.CONSTANT R8, desc[UR16][R8.64] ;  /* 0x0000001008087981 */ /* 0x000ea2000c1e9d00 */
[----:B------:R-:W-:-:S03]  /*0680*/  MOV R13, R0 ;  /* 0x00000000000d7202 */ /* 0x000fc60000000f00 */
[----:B--2---:R0:W-:Y:S04]  /*0690*/  STS [R2], R8 ;  /* 0x0000000802007388 */ /* 0x0041e80000000800 */
[----:B------:R0:W-:Y:S04]  /*06a0*/  STS [R2+0x4], R9 ;  /* 0x0000040902007388 */ /* 0x0001e80000000800 */
[----:B------:R0:W-:Y:S04]  /*06b0*/  STS [R2+0x8], R10 ;  /* 0x0000080a02007388 */ /* 0x0001e80000000800 */
[----:B------:R0:W-:Y:S01]  /*06c0*/  STS [R2+0xc], R11 ;  /* 0x00000c0b02007388 */ /* 0x0001e20000000800 */
[----:B------:R-:W-:Y:S05]  /*06d0*/  BRA `(.L_x_2235) ;  /* 0x00000000008c7947 */ /* 0x000fea0003800000 */
.L_x_2236:
[----:B------:R-:W-:-:S13]  /*06e0*/  ISETP.GE.AND P0, PT, R9, UR18, PT ;  /* 0x0000001209007c0c */ /* 0x000fda000bf06270 */
[----:B------:R-:W-:Y:S05]  /*06f0*/  @!P0 BRA `(.L_x_2237) ;  /* 0x0000000000388947 */ /* 0x000fea0003800000 */
[----:B------:R-:W-:Y:S01]  /*0700*/  HFMA2 R9, -RZ, RZ, 0, 5.9604644775390625e-08 ;  /* 0x00000001ff097431 */ /* 0x000fe200000001ff */
[----:B------:R-:W-:Y:S01]  /*0710*/  BSSY.RECONVERGENT B1, `(.L_x_2238) ;  /* 0x000000b000017945 */ /* 0x000fe20003800200 */
[----:B------:R-:W-:-:S07]  /*0720*/  MOV R8, R2 ;  /* 0x0000000200087202 */ /* 0x000fce0000000f00 */
.L_x_2240:
[----:B------:R0:W-:Y:S01]  /*0730*/  STS [R8], RZ ;  /* 0x000000ff08007388 */ /* 0x0001e20000000800 */
[----:B------:R-:W-:Y:S02]  /*0740*/  ISETP.GE.U32.AND P0, PT, R9, R6, PT ;  /* 0x000000060900720c */ /* 0x000fe40003f06070 */
[----:B------:R-:W-:-:S11]  /*0750*/  MOV R13, R0 ;  /* 0x00000000000d7202 */ /* 0x000fd60000000f00 */
[----:B0-----:R-:W-:Y:S05]  /*0760*/  @P0 BRA `(.L_x_2239) ;  /* 0x0000000000140947 */ /* 0x001fea0003800000 */
[C---:B------:R-:W-:Y:S02]  /*0770*/  IADD3 R10, PT, PT, R9.reuse, -0x1, RZ ;  /* 0xffffffff090a7810 */ /* 0x040fe40007ffe0ff */
[----:B------:R-:W-:Y:S02]  /*0780*/  IADD3 R8, PT, PT, R8, 0x4, RZ ;  /* 0x0000000408087810 */ /* 0x000fe40007ffe0ff */
[----:B------:R-:W-:Y:S02]  /*0790*/  ISETP.GE.U32.AND P0, PT, R10, 0x3, PT ;  /* 0x000000030a00780c */ /* 0x000fe40003f06070 */
[----:B------:R-:W-:-:S11]  /*07a0*/  IADD3 R9, PT, PT, R9, 0x1, RZ ;  /* 0x0000000109097810 */ /* 0x000fd60007ffe0ff */
[----:B------:R-:W-:Y:S05]  /*07b0*/  @!P0 BRA `(.L_x_2240) ;  /* 0xfffffffc00dc8947 */ /* 0x000fea000383ffff */
.L_x_2239:
[----:B------:R-:W-:Y:S05]  /*07c0*/  BSYNC.RECONVERGENT B1 ;  /* 0x0000000000017941 */ /* 0x000fea0003800200 */
.L_x_2238:
[----:B------:R-:W-:Y:S05]  /*07d0*/  BRA `(.L_x_2235) ;  /* 0x00000000004c7947 */ /* 0x000fea0003800000 */
.L_x_2237:
[----:B------:R-:W-:-:S07]  /*07e0*/  HFMA2 R11, -RZ, RZ, 0, 0 ;  /* 0x00000000ff0b7431 */ /* 0x000fce00000001ff */
.L_x_2241:
        /* <DEDUP_REMOVED lines=9> */
[C---:B------:R-:W-:Y:S02]  /*0880*/  LEA R17, R11.reuse, R2, 0x2 ;  /* 0x000000020b117211 */ /* 0x040fe400078e10ff */
[----:B------:R-:W-:Y:S02]  /*0890*/  MOV R10, R11 ;  /* 0x0000000b000a7202 */ /* 0x000fe40000000f00 */
[----:B------:R-:W-:Y:S02]  /*08a0*/  IADD3 R11, PT, PT, R11, 0x1, RZ ;  /* 0x000000010b0b7810 */ /* 0x000fe40007ffe0ff */
[----:B------:R-:W-:Y:S02]  /*08b0*/  ISETP.LT.U32.AND P2, PT, R10, 0x3, PT ;  /* 0x000000030a00780c */ /* 0x000fe40003f41070 */
[----:B------:R-:W-:Y:S01]  /*08c0*/  MOV R13, R0 ;  /* 0x00000000000d7202 */ /* 0x000fe20000000f00 */
[----:B--2---:R0:W-:Y:S04]  /*08d0*/  @P0 STS [R17], R8 ;  /* 0x0000000811000388 */ /* 0x0041e80000000800 */
[----:B------:R0:W-:Y:S01]  /*08e0*/  @!P0 STS [R17], RZ ;  /* 0x000000ff11008388 */ /* 0x0001e20000000800 */
[----:B------:R-:W-:-:S13]  /*08f0*/  ISETP.GE.U32.AND P0, PT, R11, R6, PT ;  /* 0x000000060b00720c */ /* 0x000fda0003f06070 */
[----:B0-----:R-:W-:Y:S05]  /*0900*/  @!P0 BRA P2, `(.L_x_2241) ;  /* 0xfffffffc00b88947 */ /* 0x001fea000103ffff */
.L_x_2235:
[----:B------:R-:W-:Y:S05]  /*0910*/  BSYNC.RECONVERGENT B0 ;  /* 0x0000000000007941 */ /* 0x000fea0003800200 */
.L_x_2234:
[----:B------:R-:W-:Y:S01]  /*0920*/  BSSY.RECONVERGENT B0, `(.L_x_2242) ;  /* 0x0000037000007945 */ /* 0x000fe20003800200 */
.L_x_2247:
[----:B0-----:R-:W-:Y:S01]  /*0930*/  SHF.R.U32.HI R17, RZ, 0x5, R13 ;  /* 0x00000005ff117819 */ /* 0x001fe2000001160d */
[----:B------:R-:W-:Y:S03]  /*0940*/  BSSY.RECONVERGENT B1, `(.L_x_2243) ;  /* 0x0000031000017945 */ /* 0x000fe60003800200 */
[----:B------:R-:W-:-:S13]  /*0950*/  ISETP.LT.AND P0, PT, R17, UR15, !P1 ;  /* 0x0000000f11007c0c */ /* 0x000fda000cf01270 */
[----:B------:R-:W-:Y:S05]  /*0960*/  @!P0 BRA `(.L_x_2244) ;  /* 0x00000000004c8947 */ /* 0x000fea0003800000 */
[----:B------:R-:W1:Y:S01]  /*0970*/  LDCU UR6, c[0x0][0x3b4] ;  /* 0x00007680ff0677ac */ /* 0x000e620008000800 */
[----:B0-----:R-:W-:-:S05]  /*0980*/  IADD3 R8, PT, PT, R17, UR4, RZ ;  /* 0x0000000411087c10 */ /* 0x001fca000fffe0ff */
[----:B-1----:R-:W-:-:S05]  /*0990*/  IMAD R8, R8, UR6, RZ ;  /* 0x0000000608087c24 */ /* 0x002fca000f8e02ff */
[----:B------:R-:W-:-:S04]  /*09a0*/  IADD3 R9, P0, PT, R3, R8, RZ ;  /* 0x0000000803097210 */ /* 0x000fc80007f1e0ff */
[----:B------:R-:W-:Y:S02]  /*09b0*/  LEA.HI.X.SX32 R10, R8, RZ, 0x1, P0 ;  /* 0x000000ff080a7211 */ /* 0x000fe400000f0eff */
[----:B------:R-:W-:-:S04]  /*09c0*/  LEA R8, P0, R9, UR11, 0x2 ;  /* 0x0000000b09087c11 */ /* 0x000fc8000f8010ff */
[----:B------:R-:W-:-:S06]  /*09d0*/  LEA.HI.X R9, R9, UR12, R10, 0x2, P0 ;  /* 0x0000000c09097c11 */ /* 0x000fcc00080f140a */
        /* <DEDUP_REMOVED lines=12> */
.L_x_2244:
[----:B0-----:R-:W0:Y:S01]  /*0aa0*/  S2R R9, SR_CgaCtaId ;  /* 0x0000000000097919 */ /* 0x001e220000008800 */
        /* <DEDUP_REMOVED lines=8> */
.L_x_2246:
[----:B------:R-:W-:Y:S01]  /*0b30*/  IADD3 R19, PT, PT, R16, R11, RZ ;  /* 0x0000000b10137210 */ /* 0x000fe20007ffe0ff */
[----:B------:R-:W-:-:S03]  /*0b40*/  HFMA2 R9, -RZ, RZ, 0, 2.384185791015625e-07 ;  /* 0x00000004ff097431 */ /* 0x000fc600000001ff */
[----:B------:R-:W-:-:S04]  /*0b50*/  ISETP.LT.AND P0, PT, R19, UR5, PT ;  /* 0x0000000513007c0c */ /* 0x000fc8000bf01270 */
[----:B------:R-:W-:-:S13]  /*0b60*/  ISETP.GE.OR P0, PT, R17, UR15, !P0 ;  /* 0x0000000f11007c0c */ /* 0x000fda000c706670 */
[----:B------:R-:W-:Y:S01]  /*0b70*/  VOTEU.ALL UP0, P0 ;  /* 0x0000000000ff7886 */ /* 0x000fe20000000000 */
[----:B------:R-:W-:-:S04]  /*0b80*/  @!P0 IADD3 R8, PT, PT, R10, R11, RZ ;  /* 0x0000000b0a088210 */ /* 0x000fc80007ffe0ff */
[----:B------:R-:W-:Y:S01]  /*0b90*/  @!UP0 UMOV UR6, UR11 ;  /* 0x0000000b00068c82 */ /* 0x000fe20008000000 */
[----:B------:R-:W-:Y:S02]  /*0ba0*/  @!UP0 UMOV UR7, UR12 ;  /* 0x0000000c00078c82 */ /* 0x000fe40008000000 */
        /* <DEDUP_REMOVED lines=9> */
[----:B0-----:R-:W-:Y:S05]  /*0c40*/  @!P0 BRA P2, `(.L_x_2246) ;  /* 0xfffffffc00b88947 */ /* 0x001fea000103ffff */
.L_x_2245:
[----:B------:R-:W-:Y:S05]  /*0c50*/  BSYNC.RECONVERGENT B1 ;  /* 0x0000000000017941 */ /* 0x000fea0003800200 */
.L_x_2243:
[C---:B------:R-:W-:Y:S02]  /*0c60*/  ISETP.GE.U32.AND P0, PT, R13.reuse, 0x300, PT ;  /* 0x000003000d00780c */ /* 0x040fe40003f06070 */
[----:B------:R-:W-:-:S11]  /*0c70*/  IADD3 R13, PT, PT, R13, 0x100, RZ ;  /* 0x000001000d0d7810 */ /* 0x000fd60007ffe0ff */
[----:B------:R-:W-:Y:S05]  /*0c80*/  @!P0 BRA `(.L_x_2247) ;  /* 0xfffffffc00288947 */ /* 0x000fea000383ffff */
[----:B------:R-:W-:Y:S05]  /*0c90*/  BSYNC.RECONVERGENT B0 ;  /* 0x0000000000007941 */ /* 0x000fea0003800200 */
.L_x_2242:
[----:B0-----:R-:W0:Y:S01]  /*0ca0*/  S2R R10, SR_TID.X ;  /* 0x00000000000a7919 */ /* 0x001e220000002100 */
[----:B------:R-:W1:Y:S01]  /*0cb0*/  S2UR UR7, SR_CgaCtaId ;  /* 0x00000000000779c3 */ /* 0x000e620000008800 */
[----:B------:R-:W-:Y:S01]  /*0cc0*/  UMOV UR6, 0x400 ;  /* 0x0000040000067882 */ /* 0x000fe20000000000 */
[----:B------:R-:W-:Y:S01]  /*0cd0*/  MOV R8, 0x400 ;  /* 0x0000040000087802 */ /* 0x000fe20000000f00 */
[----:B------:R-:W2:Y:S01]  /*0ce0*/  S2R R9, SR_CgaCtaId ;  /* 0x0000000000097919 */ /* 0x000ea20000008800 */
[----:B------:R-:W-:Y:S02]  /*0cf0*/  UIADD3 UR6, UPT, UPT, UR6, 0x840, URZ ;  /* 0x0000084006067890 */ /* 0x000fe4000fffe0ff */
[----:B------:R-:W-:Y:S02]  /*0d00*/  UIADD3 UR4, UPT, UPT, UR4, 0x20, URZ ;  /* 0x0000002004047890 */ /* 0x000fe4000fffe0ff */
[----:B------:R-:W-:Y:S01]  /*0d10*/  BAR.SYNC.DEFER_BLOCKING 0x0 ;  /* 0x0000000000007b1d */ /* 0x000fe20000010000 */
[----:B-1----:R-:W-:-:S06]  /*0d20*/  ULEA UR6, UR7, UR6, 0x18 ;  /* 0x0000000607067291 */ /* 0x002fcc000f8ec0ff */
[----:B------:R-:W-:Y:S02]  /*0d30*/  LEA R17, R16, UR6, 0x2 ;  /* 0x0000000610117c11 */ /* 0x000fe4000f8e10ff */
[----:B0-----:R-:W-:Y:S02]  /*0d40*/  SHF.R.U32.HI R10, RZ, 0x4, R10 ;  /* 0x00000004ff0a7819 */ /* 0x001fe4000001160a */
[----:B--2---:R-:W-:Y:S01]  /*0d50*/  LEA R8, R9, R8, 0x18 ;  /* 0x0000000809087211 */ /* 0x004fe200078ec0ff */
[----:B------:R-:W0:Y:S01]  /*0d60*/  LDCU UR6, c[0x0][0x3b0] ;  /* 0x00007600ff0677ac */ /* 0x000e220008000800 */
[----:B------:R-:W-:-:S05]  /*0d70*/  LOP3.LUT R9, R10, 0x3e, RZ, 0xc0, !PT ;  /* 0x0000003e0a097812 */ /* 0x000fca00078ec0ff */
[----:B------:R-:W-:Y:S02]  /*0d80*/  IMAD R22, R9, 0x84, R8 ;  /* 0x0000008409167824 */ /* 0x000fe400078e0208 */
[----:B------:R-:W-:Y:S04]  /*0d90*/  LDS.128 R8, [R17] ;  /* 0x0000000011087984 */ /* 0x000fe80000000c00 */
[----:B------:R-:W1:Y:S04]  /*0da0*/  LDS R28, [R22+0x84] ;  /* 0x00008400161c7984 */ /* 0x000e680000000800 */
[----:B------:R-:W2:Y:S01]  /*0db0*/  LDS.64 R18, [R22] ;  /* 0x0000000016127984 */ /* 0x000ea20000000a00 */
[----:B0-----:R-:W-:Y:S01]  /*0dc0*/  UISETP.GE.AND UP0, UPT, UR4, UR6, UPT ;  /* 0x000000060400728c */ /* 0x001fe2000bf06270 */
[C---:B-1----:R-:W-:Y:S01]  /*0dd0*/  FFMA R26, R28.reuse, R10, R25 ;  /* 0x0000000a1c1a7223 */ /* 0x042fe20000000019 */
[CC--:B------:R-:W-:Y:S01]  /*0de0*/  FFMA R21, R28.reuse, R8.reuse, R21 ;  /* 0x000000081c157223 */ /* 0x0c0fe20000000015 */
[C---:B------:R-:W-:Y:S01]  /*0df0*/  FFMA R27, R28.reuse, R9, R14 ;  /* 0x000000091c1b7223 */ /* 0x040fe2000000000e */
[----:B------:R-:W-:Y:S01]  /*0e00*/  FFMA R25, R28, R11, R24 ;  /* 0x0000000b1c197223 */ /* 0x000fe20000000018 */
[C---:B--2---:R-:W-:Y:S01]  /*0e10*/  FFMA R24, R18.reuse, R8, R15 ;  /* 0x0000000812187223 */ /* 0x044fe2000000000f */
[C---:B------:R-:W-:Y:S01]  /*0e20*/  FFMA R28, R18.reuse, R9, R12 ;  /* 0x00000009121c7223 */ /* 0x040fe2000000000c */
[C---:B------:R-:W-:Y:S01]  /*0e30*/  FFMA R10, R18.reuse, R10, R23 ;  /* 0x0000000a120a7223 */ /* 0x040fe20000000017 */
[----:B------:R-:W0:Y:S01]  /*0e40*/  LDS.128 R12, [R17+0x200] ;  /* 0x00020000110c7984 */ /* 0x000e220000000c00 */
[----:B------:R-:W-:-:S03]  /*0e50*/  FFMA R11, R18, R11, R20 ;  /* 0x0000000b120b7223 */ /* 0x000fc60000000014 */
[----:B------:R-:W1:Y:S04]  /*0e60*/  LDS.64 R8, [R22+0x88] ;  /* 0x0000880016087984 */ /* 0x000e680000000a00 */
[----:B------:R-:W2:Y:S01]  /*0e70*/  LDS R18, [R17+0x210] ;  /* 0x0002100011127984 */ /* 0x000ea20000000800 */
[----:B0-----:R-:W-:Y:S01]  /*0e80*/  FFMA R23, R13, R19, R24 ;  /* 0x000000130d177223 */ /* 0x001fe20000000018 */
[CC--:B------:R-:W-:Y:S01]  /*0e90*/  FFMA R28, R19.reuse, R14.reuse, R28 ;  /* 0x0000000e131c7223 */ /* 0x0c0fe2000000001c */
[C---:B-1----:R-:W-:Y:S01]  /*0ea0*/  FFMA R20, R8.reuse, R14, R27 ;  /* 0x0000000e08147223 */ /* 0x042fe2000000001b */
[----:B------:R-:W-:Y:S01]  /*0eb0*/  FFMA R21, R8, R13, R21 ;  /* 0x0000000d08157223 */ /* 0x000fe20000000015 */
[----:B------:R-:W-:Y:S01]  /*0ec0*/  FFMA R27, R19, R15, R10 ;  /* 0x0000000f131b7223 */ /* 0x000fe2000000000a */
[----:B------:R-:W0:Y:S01]  /*0ed0*/  LDS.64 R12, [R17+0x408] ;  /* 0x00040800110c7984 */ /* 0x000e220000000a00 */
[----:B--2---:R-:W-:Y:S01]  /*0ee0*/  FFMA R24, R18, R19, R11 ;  /* 0x0000001312187223 */ /* 0x004fe2000000000b */
[C---:B------:R-:W-:Y:S01]  /*0ef0*/  FFMA R29, R8.reuse, R15, R26 ;  /* 0x0000000f081d7223 */ /* 0x040fe2000000001a */
[----:B------:R-:W-:Y:S01]  /*0f00*/  FFMA R18, R8, R18, R25 ;  /* 0x0000001208127223 */ /* 0x000fe20000000019 */
[----:B------:R-:W1:Y:S04]  /*0f10*/  LDS.64 R10, [R22+0x8] ;  /* 0x00000800160a7984 */ /* 0x000e680000000a00 */
[----:B------:R-:W2:Y:S01]  /*0f20*/  LDS.64 R14, [R17+0x410] ;  /* 0x00041000110e7984 */ /* 0x000ea20000000a00 */
[----:B0-----:R-:W-:Y:S01]  /*0f30*/  FFMA R21, R12, R9, R21 ;  /* 0x000000090c157223 */ /* 0x001fe20000000015 */
[C---:B-1----:R-:W-:Y:S01]  /*0f40*/  FFMA R8, R10.reuse, R12, R23 ;  /* 0x0000000c0a087223 */ /* 0x042fe20000000017 */
[CC--:B------:R-:W-:Y:S01]  /*0f50*/  FFMA R23, R9.reuse, R13.reuse, R20 ;  /* 0x0000000d09177223 */ /* 0x0c0fe20000000014 */
[C---:B------:R-:W-:Y:S01]  /*0f60*/  FFMA R25, R10.reuse, R13, R28 ;  /* 0x0000000d0a197223 */ /* 0x040fe2000000001c */
[----:B--2---:R-:W-:Y:S01]  /*0f70*/  FFMA R20, R10, R14, R27 ;  /* 0x0000000e0a147223 */ /* 0x004fe2000000001b */
[----:B------:R-:W-:Y:S01]  /*0f80*/  FFMA R29, R14, R9, R29 ;  /* 0x000000090e1d7223 */ /* 0x000fe2000000001d */
[-C--:B------:R-:W-:Y:S01]  /*0f90*/  FFMA R10, R10, R15.reuse, R24 ;  /* 0x0000000f0a0a7223 */ /* 0x080fe20000000018 */
[----:B------:R-:W-:-:S02]  /*0fa0*/  FFMA R27, R9, R15, R18 ;  /* 0x0000000f091b7223 */ /* 0x000fc40000000012 */
[----:B------:R-:W0:Y:S04]  /*0fb0*/  LDS.128 R12, [R17+0x610] ;  /* 0x00061000110c7984 */ /* 0x000e280000000c00 */
[----:B------:R-:W1:Y:S04]  /*0fc0*/  LDS.64 R18, [R22+0x90] ;  /* 0x0000900016127984 */ /* 0x000e680000000a00 */
[----:B------:R-:W2:Y:S01]  /*0fd0*/  LDS R9, [R17+0x60c] ;  /* 0x00060c0011097984 */ /* 0x000ea20000000800 */
[----:B0-----:R-:W-:Y:S01]  /*0fe0*/  FFMA R26, R12, R11, R25 ;  /* 0x0000000b0c1a7223 */ /* 0x001fe20000000019 */
[C---:B------:R-:W-:Y:S01]  /*0ff0*/  FFMA R28, R11.reuse, R14, R10 ;  /* 0x0000000e0b1c7223 */ /* 0x040fe2000000000a */
[C---:B-1----:R-:W-:Y:S01]  /*1000*/  FFMA R12, R18.reuse, R12, R23 ;  /* 0x0000000c120c7223 */ /* 0x042fe20000000017 */
[-C--:B------:R-:W-:Y:S01]  /*1010*/  FFMA R23, R11, R13.reuse, R20 ;  /* 0x0000000d0b177223 */ /* 0x080fe20000000014 */
[C---:B------:R-:W-:Y:S01]  /*1020*/  FFMA R29, R18.reuse, R13, R29 ;  /* 0x0000000d121d7223 */ /* 0x040fe2000000001d */
[C---:B------:R-:W-:Y:S01]  /*1030*/  FFMA R14, R18.reuse, R14, R27 ;  /* 0x0000000e120e7223 */ /* 0x040fe2000000001b */
[----:B--2---:R-:W-:Y:S01]  /*1040*/  FFMA R15, R9, R11, R8 ;  /* 0x0000000b090f7223 */ /* 0x004fe20000000008 */
        /* <DEDUP_REMOVED lines=9> */
[----:B------:R-:W0:Y:S01]  /*10e0*/  LDS.128 R12, [R17+0xa10] ;  /* 0x000a1000110c7984 */ /* 0x000e220000000c00 */
[C---:B------:R-:W-:Y:S01]  /*10f0*/  FFMA R10, R20.reuse, R10, R23 ;  /* 0x0000000a140a7223 */ /* 0x040fe20000000017 */
[----:B------:R-:W-:-:S02]  /*1100*/  FFMA R11, R20, R11, R28 ;  /* 0x0000000b140b7223 */ /* 0x000fc4000000001c */
[----:B------:R-:W1:Y:S04]  /*1110*/  LDS.64 R8, [R22+0x98] ;  /* 0x0000980016087984 */ /* 0x000e680000000a00 */
[----:B------:R-:W2:Y:S01]  /*1120*/  LDS R20, [R17+0xa20] ;  /* 0x000a200011147984 */ /* 0x000ea20000000800 */
[----:B0-----:R-:W-:Y:S01]  /*1130*/  FFMA R23, R13, R21, R24 ;  /* 0x000000150d177223 */ /* 0x001fe20000000018 */
[CC--:B------:R-:W-:Y:S01]  /*1140*/  FFMA R26, R21.reuse, R14.reuse, R26 ;  /* 0x0000000e151a7223 */ /* 0x0c0fe2000000001a */
[C---:B-1----:R-:W-:Y:S01]  /*1150*/  FFMA R24, R8.reuse, R14, R27 ;  /* 0x0000000e08187223 */ /* 0x042fe2000000001b */
[C---:B------:R-:W-:Y:S01]  /*1160*/  FFMA R29, R8.reuse, R15, R18 ;  /* 0x0000000f081d7223 */ /* 0x040fe20000000012 */
[----:B------:R-:W-:Y:S01]  /*1170*/  FFMA R25, R8, R13, R25 ;  /* 0x0000000d08197223 */ /* 0x000fe20000000019 */
[----:B------:R-:W-:Y:S01]  /*1180*/  FFMA R27, R21, R15, R10 ;  /* 0x0000000f151b7223 */ /* 0x000fe2000000000a */
[----:B--2---:R-:W-:Y:S01]  /*1190*/  FFMA R18, R20, R21, R11 ;  /* 0x0000001514127223 */ /* 0x004fe2000000000b */
[----:B------:R-:W0:Y:S01]  /*11a0*/  LDS.64 R12, [R17+0xc18] ;  /* 0x000c1800110c7984 */ /* 0x000e220000000a00 */
[----:B------:R-:W-:-:S03]  /*11b0*/  FFMA R20, R8, R20, R19 ;  /* 0x0000001408147223 */ /* 0x000fc60000000013 */
[----:B------:R-:W1:Y:S04]  /*11c0*/  LDS.64 R10, [R22+0x18] ;  /* 0x00001800160a7984 */ /* 0x000e680000000a00 */
[----:B------:R-:W2:Y:S01]  /*11d0*/  LDS.64 R14, [R17+0xc20] ;  /* 0x000c2000110e7984 */ /* 0x000ea20000000a00 */
[C---:B0-----:R-:W-:Y:S01]  /*11e0*/  FFMA R21, R9.reuse, R13, R24 ;  /* 0x0000000d09157223 */ /* 0x041fe20000000018 */
[----:B------:R-:W-:Y:S01]  /*11f0*/  FFMA R25, R12, R9, R25 ;  /* 0x000000090c197223 */ /* 0x000fe20000000019 */
[C---:B-1----:R-:W-:Y:S01]  /*1200*/  FFMA R8, R10.reuse, R12, R23 ;  /* 0x0000000c0a087223 */ /* 0x042fe20000000017 */
[C---:B------:R-:W-:Y:S01]  /*1210*/  FFMA R23, R10.reuse, R13, R26 ;  /* 0x0000000d0a177223 */ /* 0x040fe2000000001a */
[----:B--2---:R-:W-:Y:S01]  /*1220*/  FFMA R24, R10, R14, R27 ;  /* 0x0000000e0a187223 */ /* 0x004fe2000000001b */
[----:B------:R-:W-:Y:S01]  /*1230*/  FFMA R29, R14, R9, R29 ;  /* 0x000000090e1d7223 */ /* 0x000fe2000000001d */
[-C--:B------:R-:W-:Y:S01]  /*1240*/  FFMA R10, R10, R15.reuse, R18 ;  /* 0x0000000f0a0a7223 */ /* 0x080fe20000000012 */
[----:B------:R-:W-:Y:S01]  /*1250*/  FFMA R27, R9, R15, R20 ;  /* 0x0000000f091b7223 */ /* 0x000fe20000000014 */
[----:B------:R-:W-:Y:S04]  /*1260*/  LDS.64 R18, [R22+0xa0] ;  /* 0x0000a00016127984 */ /* 0x000fe80000000a00 */
[----:B------:R-:W0:Y:S04]  /*1270*/  LDS.128 R12, [R17+0xe20] ;  /* 0x000e2000110c7984 */ /* 0x000e280000000c00 */
[----:B------:R-:W1:Y:S01]  /*1280*/  LDS R9, [R17+0xe1c] ;  /* 0x000e1c0011097984 */ /* 0x000e620000000800 */
[----:B0-----:R-:W-:Y:S01]  /*1290*/  FFMA R26, R12, R11, R23 ;  /* 0x0000000b0c1a7223 */ /* 0x001fe20000000017 */
[C---:B------:R-:W-:Y:S01]  /*12a0*/  FFMA R23, R11.reuse, R13, R24 ;  /* 0x0000000d0b177223 */ /* 0x040fe20000000018 */
[----:B------:R-:W-:Y:S01]  /*12b0*/  FFMA R24, R11, R14, R10 ;  /* 0x0000000e0b187223 */ /* 0x000fe2000000000a */
[C---:B------:R-:W-:Y:S01]  /*12c0*/  FFMA R12, R18.reuse, R12, R21 ;  /* 0x0000000c120c7223 */ /* 0x040fe20000000015 */
[----:B-1----:R-:W-:Y:S01]  /*12d0*/  FFMA R15, R9, R11, R8 ;  /* 0x0000000b090f7223 */ /* 0x002fe20000000008 */
[C---:B------:R-:W-:Y:S01]  /*12e0*/  FFMA R25, R18.reuse, R9, R25 ;  /* 0x0000000912197223 */ /* 0x040fe20000000019 */
[----:B------:R-:W-:Y:S01]  /*12f0*/  LDS.64 R20, [R22+0x20] ;  /* 0x0000200016147984 */ /* 0x000fe20000000a00 */
[C---:B------:R-:W-:Y:S01]  /*1300*/  FFMA R29, R18.reuse, R13, R29 ;  /* 0x0000000d121d7223 */ /* 0x040fe2000000001d */
[----:B------:R-:W-:-:S02]  /*1310*/  FFMA R14, R18, R14, R27 ;  /* 0x0000000e120e7223 */ /* 0x000fc4000000001b */
        /* <DEDUP_REMOVED lines=208> */
[C---:B------:R-:W-:Y:S01]  /*2020*/  FFMA R12, R11.reuse, R13, R24 ;  /* 0x0000000d0b0c7223 */ /* 0x040fe20000000018 */
[-C--:B------:R-:W-:Y:S01]  /*2030*/  FFMA R24, R11, R14.reuse, R10 ;  /* 0x0000000e0b187223 */ /* 0x080fe2000000000a */
        /* <DEDUP_REMOVED lines=21> */
[C---:B------:R-:W-:Y:S01]  /*2190*/  FFMA R25, R18.reuse, R13, R25 ;  /* 0x0000000d12197223 */ /* 0x040fe20000000019 */
[----:B------:R-:W-:Y:S01]  /*21a0*/  FFMA R27, R18, R15, R27 ;  /* 0x0000000f121b7223 */ /* 0x000fe2000000001b */
[----:B--2---:R-:W-:Y:S01]  /*21b0*/  FFMA R21, R20, R21, R9 ;  /* 0x0000001514157223 */ /* 0x004fe20000000009 */
[----:B------:R-:W-:Y:S01]  /*21c0*/  LDS.64 R12, [R22+0x78] ;  /* 0x00007800160c7984 */ /* 0x000fe20000000a00 */
[----:B------:R-:W-:-:S03]  /*21d0*/  FFMA R18, R18, R20, R23 ;  /* 0x0000001412127223 */ /* 0x000fc60000000017 */
[----:B------:R-:W0:Y:S04]  /*21e0*/  LDS.64 R8, [R17+0x3c78] ;  /* 0x003c780011087984 */ /* 0x000e280000000a00 */
[----:B------:R-:W1:Y:S04]  /*21f0*/  LDS.64 R14, [R17+0x3c80] ;  /* 0x003c8000110e7984 */ /* 0x000e680000000a00 */
[----:B------:R-:W-:Y:S01]  /*2200*/  LDS R22, [R22+0x100] ;  /* 0x0001000016167984 */ /* 0x000fe20000000800 */
[----:B0-----:R-:W-:Y:S01]  /*2210*/  FFMA R25, R8, R19, R25 ;  /* 0x0000001308197223 */ /* 0x001fe20000000019 */
[C---:B------:R-:W-:Y:S01]  /*2220*/  FFMA R28, R12.reuse, R8, R11 ;  /* 0x000000080c1c7223 */ /* 0x040fe2000000000b */
[CC--:B------:R-:W-:Y:S01]  /*2230*/  FFMA R23, R19.reuse, R9.reuse, R24 ;  /* 0x0000000913177223 */ /* 0x0c0fe20000000018 */
[C---:B------:R-:W-:Y:S01]  /*2240*/  FFMA R26, R12.reuse, R9, R26 ;  /* 0x000000090c1a7223 */ /* 0x040fe2000000001a */
[----:B-1----:R-:W-:Y:S01]  /*2250*/  FFMA R20, R12, R14, R29 ;  /* 0x0000000e0c147223 */ /* 0x002fe2000000001d */
[----:B------:R-:W0:Y:S01]  /*2260*/  LDS.128 R8, [R17+0x3e80] ;  /* 0x003e800011087984 */ /* 0x000e220000000c00 */
[----:B------:R-:W-:Y:S01]  /*2270*/  FFMA R24, R14, R19, R27 ;  /* 0x000000130e187223 */ /* 0x000fe2000000001b */
[-C--:B------:R-:W-:Y:S01]  /*2280*/  FFMA R27, R12, R15.reuse, R21 ;  /* 0x0000000f0c1b7223 */ /* 0x080fe20000000015 */
[----:B------:R-:W-:Y:S01]  /*2290*/  FFMA R19, R19, R15, R18 ;  /* 0x0000000f13137223 */ /* 0x000fe20000000012 */
[----:B------:R-:W1:Y:S01]  /*22a0*/  LDS R29, [R17+0x3e7c] ;  /* 0x003e7c00111d7984 */ /* 0x000e620000000800 */
[----:B0-----:R-:W-:Y:S01]  /*22b0*/  FFMA R14, R22, R8, R23 ;  /* 0x00000008160e7223 */ /* 0x001fe20000000017 */
[C---:B------:R-:W-:Y:S01]  /*22c0*/  FFMA R23, R13.reuse, R9, R20 ;  /* 0x000000090d177223 */ /* 0x040fe20000000014 */
[----:B------:R-:W-:Y:S01]  /*22d0*/  FFMA R12, R8, R13, R26 ;  /* 0x0000000d080c7223 */ /* 0x000fe2000000001a */
[-C--:B------:R-:W-:Y:S01]  /*22e0*/  FFMA R20, R13, R10.reuse, R27 ;  /* 0x0000000a0d147223 */ /* 0x080fe2000000001b */
[C---:B-1----:R-:W-:Y:S01]  /*22f0*/  FFMA R21, R22.reuse, R29, R25 ;  /* 0x0000001d16157223 */ /* 0x042fe20000000019 */
[C---:B------:R-:W-:Y:S01]  /*2300*/  FFMA R25, R22.reuse, R9, R24 ;  /* 0x0000000916197223 */ /* 0x040fe20000000018 */
[----:B------:R-:W-:Y:S01]  /*2310*/  FFMA R15, R29, R13, R28 ;  /* 0x0000000d1d0f7223 */ /* 0x000fe2000000001c */
[----:B------:R-:W-:Y:S01]  /*2320*/  FFMA R24, R22, R10, R19 ;  /* 0x0000000a16187223 */ /* 0x000fe20000000013 */
[----:B------:R-:W-:Y:S06]  /*2330*/  BAR.SYNC.DEFER_BLOCKING 0x0 ;  /* 0x0000000000007b1d */ /* 0x000fec0000010000 */
[----:B------:R-:W-:Y:S05]  /*2340*/  BRA.U !UP0, `(.L_x_2248) ;  /* 0xffffffe108747547 */ /* 0x000fea000b83ffff */
.L_x_2233:
[----:B------:R-:W1:Y:S01]  /*2350*/  S2R R0, SR_TID.X ;  /* 0x0000000000007919 */ /* 0x000e620000002100 */
[----:B------:R-:W2:Y:S01]  /*2360*/  LDCU UR4, c[0x0][0x3b8] ;  /* 0x00007700ff0477ac */ /* 0x000ea20008000800 */
[----:B------:R-:W-:Y:S02]  /*2370*/  UIADD3 UR8, UPT, UPT, UR8, UR9, URZ ;  /* 0x0000000908087290 */ /* 0x000fe4000fffe0ff */
[----:B--2---:R-:W-:Y:S01]  /*2380*/  UISETP.NE.AND UP0, UPT, UR4, 0x1, UPT ;  /* 0x000000010400788c */ /* 0x004fe2000bf05270 */
[----:B-1----:R-:W-:-:S04]  /*2390*/  SHF.R.U32.HI R0, RZ, 0x4, R0 ;  /* 0x00000004ff007819 */ /* 0x002fc80000011600 */
[----:B0-----:R-:W-:-:S04]  /*23a0*/  LOP3.LUT R2, R0, 0x3e, RZ, 0xc0, !PT ;  /* 0x0000003e00027812 */ /* 0x001fc800078ec0ff */
[----:B------:R-:W-:Y:S05]  /*23b0*/  BRA.U !UP0, `(.L_x_2249) ;  /* 0x0000001108b87547 */ /* 0x000fea000b800000 */
        /* <DEDUP_REMOVED lines=8> */
[----:B------:R-:W-:-:S05]  /*2440*/  IADD3 R3, PT, PT, R2, UR8, RZ ;  /* 0x0000000802037c10 */ /* 0x000fca000fffe0ff */
[----:B0-----:R-:W-:-:S06]  /*2450*/  IMAD R3, R3, R0, UR10 ;  /* 0x0000000a03037e24 */ /* 0x001fcc000f8e0200 */
        /* <DEDUP_REMOVED lines=18> */
[----:B------:R-:W-:Y:S05]  /*2580*/  CALL.REL.NOINC `($__internal_6_$__cuda_sm3x_div_rn_noftz_f32_slowpath) ;  /* 0x0000002000647944 */ /* 0x000fea0003c00000 */
[----:B------:R-:W-:-:S07]  /*2590*/  MOV R7, R0 ;  /* 0x0000000000077202 */ /* 0x000fce0000000f00 */
.L_x_2256:
[----:B------:R-:W-:Y:S05]  /*25a0*/  BSYNC.RECONVERGENT B4 ;  /* 0x0000000000047941 */ /* 0x000fea0003800200 */
.L_x_2255:
[----:B------:R-:W0:Y:S01]  /*25b0*/  LDC.64 R4, c[0x0][0x3a8] ;  /* 0x0000ea00ff047b82 */ /* 0x000e220000000a00 */
[----:B------:R-:W-:-:S05]  /*25c0*/  IADD3 R9, PT, PT, R16, R3, RZ ;  /* 0x0000000310097210 */ /* 0x000fca0007ffe0ff */
[----:B0-----:R-:W-:-:S05]  /*25d0*/  IMAD.WIDE R4, R9, 0x4, R4 ;  /* 0x0000000409047825 */ /* 0x001fca00078e0204 */
[----:B------:R0:W-:Y:S02]  /*25e0*/  STG.E desc[UR16][R4.64], R7 ;  /* 0x0000000704007986 */ /* 0x0001e4000c101910 */
.L_x_2254:
[----:B------:R-:W-:Y:S05]  /*25f0*/  BSYNC.RECONVERGENT B3 ;  /* 0x0000000000037941 */ /* 0x000fea0003800200 */
.L_x_2253:
[----:B------:R-:W1:Y:S01]  /*2600*/  LDCU.64 UR6, c[0x0][0x3a8] ;  /* 0x00007500ff0677ac */ /* 0x000e620008000a00 */
[C---:B------:R-:W-:Y:S01]  /*2610*/  IADD3 R0, P0, PT, R16.reuse, R3, RZ ;  /* 0x0000000310007210 */ /* 0x040fe20007f1e0ff */
[----:B------:R-:W-:Y:S01]  /*2620*/  BSSY.RECONVERGENT B3, `(.L_x_2257) ;  /* 0x000001d000037945 */ /* 0x000fe20003800200 */
[----:B0-----:R-:W-:Y:S02]  /*2630*/  IADD3 R5, PT, PT, R16, 0x1, RZ ;  /* 0x0000000110057810 */ /* 0x001fe40007ffe0ff */
        /* <DEDUP_REMOVED lines=23> */
[----:B------:R-:W-:Y:S05]  /*27b0*/  CALL.REL.NOINC `($__internal_6_$__cuda_sm3x_div_rn_noftz_f32_slowpath) ;  /* 0x0000001c00d87944 */ /* 0x000fea0003c00000 */
[----:B------:R-:W-:-:S07]  /*27c0*/  MOV R3, R0 ;  /* 0x0000000000037202 */ /* 0x000fce0000000f00 */
.L_x_2260:
[----:B------:R-:W-:Y:S05]  /*27d0*/  BSYNC.RECONVERGENT B4 ;  /* 0x0000000000047941 */ /* 0x000fea0003800200 */
.L_x_2259:
[----:B------:R0:W-:Y:S02]  /*27e0*/  STG.E desc[UR16][R4.64+0x4], R3 ;  /* 0x0000040304007986 */ /* 0x0001e4000c101910 */
.L_x_2258:
[----:B------:R-:W-:Y:S05]  /*27f0*/  BSYNC.RECONVERGENT B3 ;  /* 0x0000000000037941 */ /* 0x000fea0003800200 */
.L_x_2257:
[----:B------:R-:W-:Y:S01]  /*2800*/  IADD3 R0, PT, PT, R16, 0x2, RZ ;  /* 0x0000000210007810 */ /* 0x000fe20007ffe0ff */
        /* <DEDUP_REMOVED lines=23> */
.L_x_2264:
[----:B------:R-:W-:Y:S05]  /*2980*/  BSYNC.RECONVERGENT B4 ;  /* 0x0000000000047941 */ /* 0x000fea0003800200 */
.L_x_2263:
[----:B------:R1:W-:Y:S02]  /*2990*/  STG.E desc[UR16][R4.64+0x8], R7 ;  /* 0x0000080704007986 */ /* 0x0003e4000c101910 */
.L_x_2262:
[----:B------:R-:W-:Y:S05]  /*29a0*/  BSYNC.RECONVERGENT B3 ;  /* 0x0000000000037941 */ /* 0x000fea0003800200 */
.L_x_2261:
[----:B------:R-:W-:-:S04]  /*29b0*/  IADD3 R0, PT, PT, R16, 0x3, RZ ;  /* 0x0000000310007810 */ /* 0x000fc80007ffe0ff */
        /* <DEDUP_REMOVED lines=14> */
[----:B-1----:R-:W-:-:S04]  /*2aa0*/  FFMA R7, -R9, R6, R20 ;  /* 0x0000000609077223 */ /* 0x002fc80000000114 */
[----:B------:R-:W-:Y:S01]  /*2ab0*/  FFMA R3, R3, R7, R6 ;  /* 0x0000000703037223 */ /* 0x000fe20000000006 */
[----:B--2---:R-:W-:Y:S06]  /*2ac0*/  @!P0 BRA `(.L_x_2266) ;  /* 0x0000000000148947 */ /* 0x004fec0003800000 */
[----:B------:R-:W-:Y:S02]  /*2ad0*/  MOV R15, R20 ;  /* 0x00000014000f7202 */ /* 0x000fe40000000f00 */
[----:B------:R-:W-:Y:S02]  /*2ae0*/  MOV R0, R9 ;  /* 0x0000000900007202 */ /* 0x000fe40000000f00 */
[----:B------:R-:W-:-:S07]  /*2af0*/  MOV R6, 0x2b10 ;  /* 0x00002b1000067802 */ /* 0x000fce0000000f00 */
[----:B------:R-:W-:Y:S05]  /*2b00*/  CALL.REL.NOINC `($__internal_6_$__cuda_sm3x_div_rn_noftz_f32_slowpath) ;  /* 0x0000001c00047944 */ /* 0x000fea0003c00000 */
[----:B------:R-:W-:-:S07]  /*2b10*/  MOV R3, R0 ;  /* 0x0000000000037202 */ /* 0x000fce0000000f00 */
.L_x_2266:
[----:B------:R-:W-:Y:S05]  /*2b20*/  BSYNC.RECONVERGENT B3 ;  /* 0x0000000000037941 */ /* 0x000fea0003800200 */
.L_x_2265:
[----:B------:R2:W-:Y:S02]  /*2b30*/  STG.E desc[UR16][R4.64+0xc], R3 ;  /* 0x00000c0304007986 */ /* 0x0005e4000c101910 */
.L_x_2252:
[----:B------:R-:W-:Y:S05]  /*2b40*/  BSYNC.RECONVERGENT B2 ;  /* 0x0000000000027941 */ /* 0x000fea0003800200 */
.L_x_2251:
[----:B------:R-:W-:-:S04]  /*2b50*/  IADD3 R2, PT, PT, R2, 0x1, RZ ;  /* 0x0000000102027810 */ /* 0x000fc80007ffe0ff */
[----:B------:R-:W-:-:S13]  /*2b60*/  ISETP.GE.AND P0, PT, R2, UR18, PT ;  /* 0x0000001202007c0c */ /* 0x000fda000bf06270 */
[----:B------:R-:W-:Y:S05]  /*2b70*/  @P0 EXIT ;  /* 0x000000000000094d */ /* 0x000fea0003800000 */
[----:B------:R-:W3:Y:S01]  /*2b80*/  LDC R0, c[0x0][0x3b4] ;  /* 0x0000ed00ff007b82 */ /* 0x000ee20000000800 */
[----:B------:R-:W-:Y:S01]  /*2b90*/  ISETP.LT.AND P0, PT, R16, UR5, PT ;  /* 0x0000000510007c0c */ /* 0x000fe2000bf01270 */
[----:B------:R-:W-:Y:S01]  /*2ba0*/  BSSY.RECONVERGENT B2, `(.L_x_2267) ;  /* 0x000001d000027945 */ /* 0x000fe20003800200 */
[----:B0-2---:R-:W-:-:S05]  /*2bb0*/  IADD3 R3, PT, PT, R2, UR8, RZ ;  /* 0x0000000802037c10 */ /* 0x005fca000fffe0ff */
[----:B---3--:R-:W-:-:S06]  /*2bc0*/  IMAD R3, R3, R0, UR10 ;  /* 0x0000000a03037e24 */ /* 0x008fcc000f8e0200 */
        /* <DEDUP_REMOVED lines=8> */
[----:B------:R-:W1:Y:S08]  /*2c50*/  MUFU.RCP R0, R6 ;  /* 0x0000000600007308 */ /* 0x000e700000001000 */
[----:B------:R-:W0:Y:S01]  /*2c60*/  FCHK P0, R21, R6 ;  /* 0x0000000615007302 */ /* 0x000e220000000000 */
[----:B-1----:R-:W-:-:S04]  /*2c70*/  FFMA R5, -R6, R0, 1 ;  /* 0x3f80000006057423 */ /* 0x002fc80000000100 */
[----:B------:R-:W-:-:S04]  /*2c80*/  FFMA R0, R0, R5, R0 ;  /* 0x0000000500007223 */ /* 0x000fc80000000000 */
[----:B------:R-:W-:-:S04]  /*2c90*/  FFMA R4, R0, R21, RZ ;  /* 0x0000001500047223 */ /* 0x000fc800000000ff */
[----:B------:R-:W-:-:S04]  /*2ca0*/  FFMA R5, -R6, R4, R21 ;  /* 0x0000000406057223 */ /* 0x000fc80000000115 */
[----:B------:R-:W-:Y:S01]  /*2cb0*/  FFMA R7, R0, R5, R4 ;  /* 0x0000000500077223 */ /* 0x000fe20000000004 */
[----:B0-----:R-:W-:Y:S06]  /*2cc0*/  @!P0 BRA `(.L_x_2270) ;  /* 0x0000000000148947 */ /* 0x001fec0003800000 */
[----:B------:R-:W-:Y:S02]  /*2cd0*/  MOV R0, R6 ;  /* 0x0000000600007202 */ /* 0x000fe40000000f00 */
[----:B------:R-:W-:Y:S02]  /*2ce0*/  MOV R15, R21 ;  /* 0x00000015000f7202 */ /* 0x000fe40000000f00 */
[----:B------:R-:W-:-:S07]  /*2cf0*/  MOV R6, 0x2d10 ;  /* 0x00002d1000067802 */ /* 0x000fce0000000f00 */
[----:B------:R-:W-:Y:S05]  /*2d00*/  CALL.REL.NOINC `($__internal_6_$__cuda_sm3x_div_rn_noftz_f32_slowpath) ;  /* 0x0000001800847944 */ /* 0x000fea0003c00000 */
[----:B------:R-:W-:-:S07]  /*2d10*/  MOV R7, R0 ;  /* 0x0000000000077202 */ /* 0x000fce0000000f00 */
.L_x_2270:
[----:B------:R-:W-:Y:S05]  /*2d20*/  BSYNC.RECONVERGENT B3 ;  /* 0x0000000000037941 */ /* 0x000fea0003800200 */
.L_x_2269:
[----:B------:R-:W0:Y:S01]  /*2d30*/  LDC.64 R4, c[0x0][0x3a8] ;  /* 0x0000ea00ff047b82 */ /* 0x000e220000000a00 */
[----:B------:R-:W-:-:S05]  /*2d40*/  IADD3 R9, PT, PT, R16, R3, RZ ;  /* 0x0000000310097210 */ /* 0x000fca0007ffe0ff */
[----:B0-----:R-:W-:-:S05]  /*2d50*/  IMAD.WIDE R4, R9, 0x4, R4 ;  /* 0x0000000409047825 */ /* 0x001fca00078e0204 */
[----:B------:R0:W-:Y:S02]  /*2d60*/  STG.E desc[UR16][R4.64], R7 ;  /* 0x0000000704007986 */ /* 0x0001e4000c101910 */
.L_x_2268:
[----:B------:R-:W-:Y:S05]  /*2d70*/  BSYNC.RECONVERGENT B2 ;  /* 0x0000000000027941 */ /* 0x000fea0003800200 */
.L_x_2267:
[----:B------:R-:W0:Y:S01]  /*2d80*/  LDCU.64 UR4, c[0x0][0x3a8] ;  /* 0x00007500ff0477ac */ /* 0x000e220008000a00 */
[C---:B------:R-:W-:Y:S01]  /*2d90*/  IADD3 R2, PT, PT, R16.reuse, 0x1, RZ ;  /* 0x0000000110027810 */ /* 0x040fe20007ffe0ff */
[----:B------:R-:W-:Y:S01]  /*2da0*/  BSSY.RECONVERGENT B2, `(.L_x_2271) ;  /* 0x000001d000027945 */ /* 0x000fe20003800200 */
[----:B------:R-:W-:Y:S02]  /*2db0*/  IADD3 R0, P0, PT, R16, R3, RZ ;  /* 0x0000000310007210 */ /* 0x000fe40007f1e0ff */
[----:B------:R-:W-:Y:S02]  /*2dc0*/  ISETP.GE.AND P1, PT, R2, UR13, PT ;  /* 0x0000000d02007c0c */ /* 0x000fe4000bf26270 */
[----:B------:R-:W-:Y:S02]  /*2dd0*/  LEA.HI.X.SX32 R3, R3, RZ, 0x1, P0 ;  /* 0x000000ff03037211 */ /* 0x000fe400000f0eff */
[----:B01----:R-:W-:-:S04]  /*2de0*/  LEA R4, P0, R0, UR4, 0x2 ;  /* 0x0000000400047c11 */ /* 0x003fc8000f8010ff */
[----:B------:R-:W-:-:S05]  /*2df0*/  LEA.HI.X R5, R0, UR5, R3, 0x2, P0 ;  /* 0x0000000500057c11 */ /* 0x000fca00080f1403 */
        /* <DEDUP_REMOVED lines=21> */
.L_x_2274:
[----:B------:R-:W-:Y:S05]  /*2f50*/  BSYNC.RECONVERGENT B3 ;  /* 0x0000000000037941 */ /* 0x000fea0003800200 */
.L_x_2273:
[----:B------:R0:W-:Y:S02]  /*2f60*/  STG.E desc[UR16][R4.64+0x4], R3 ;  /* 0x0000040304007986 */ /* 0x0001e4000c101910 */
.L_x_2272:
[----:B------:R-:W-:Y:S05]  /*2f70*/  BSYNC.RECONVERGENT B2 ;  /* 0x0000000000027941 */ /* 0x000fea0003800200 */
.L_x_2271:
        /* <DEDUP_REMOVED lines=24> */
.L_x_2278:
[----:B------:R-:W-:Y:S05]  /*3100*/  BSYNC.RECONVERGENT B3 ;  /* 0x0000000000037941 */ /* 0x000fea0003800200 */
.L_x_2277:
[----:B------:R1:W-:Y:S02]  /*3110*/  STG.E desc[UR16][R4.64+0x8], R3 ;  /* 0x0000080304007986 */ /* 0x0003e4000c101910 */
.L_x_2276:
[----:B------:R-:W-:Y:S05]  /*3120*/  BSYNC.RECONVERGENT B2 ;  /* 0x0000000000027941 */ /* 0x000fea0003800200 */
.L_x_2275:
[----:B------:R-:W-:-:S04]  /*3130*/  IADD3 R16, PT, PT, R16, 0x3, RZ ;  /* 0x0000000310107810 */ /* 0x000fc80007ffe0ff */
[----:B------:R-:W-:-:S13]  /*3140*/  ISETP.GE.AND P0, PT, R16, UR13, PT ;  /* 0x0000000d10007c0c */ /* 0x000fda000bf06270 */
[----:B------:R-:W-:Y:S05]  /*3150*/  @P0 EXIT ;  /* 0x000000000000094d */ /* 0x000fea0003800000 */
[----:B------:R-:W-:Y:S01]  /*3160*/  FMUL R0, R24, -1.4426950216293334961 ;  /* 0xbfb8aa3b18007820 */ /* 0x000fe20000400000 */
[----:B------:R-:W-:Y:S04]  /*3170*/  BSSY.RECONVERGENT B2, `(.L_x_2279) ;  /* 0x0000013000027945 */ /* 0x000fe80003800200 */
[----:B------:R-:W-:-:S13]  /*3180*/  FSETP.GEU.AND P0, PT, R0, -126, PT ;  /* 0xc2fc00000000780b */ /* 0x000fda0003f0e000 */
[----:B------:R-:W-:-:S04]  /*3190*/  @!P0 FMUL R0, R0, 0.5 ;  /* 0x3f00000000008820 */ /* 0x000fc80000400000 */
[----:B------:R-:W2:Y:S02]  /*31a0*/  MUFU.EX2 R2, R0 ;  /* 0x0000000000027308 */ /* 0x000ea40000000800 */
[----:B--2---:R-:W-:-:S04]  /*31b0*/  @!P0 FMUL R2, R2, R2 ;  /* 0x0000000202028220 */ /* 0x004fc80000400000 */
[----:B------:R-:W-:-:S04]  /*31c0*/  FADD R9, R2, 1 ;  /* 0x3f80000002097421 */ /* 0x000fc80000000000 */
[----:B01----:R-:W0:Y:S08]  /*31d0*/  MUFU.RCP R3, R9 ;  /* 0x0000000900037308 */ /* 0x003e300000001000 */
        /* <DEDUP_REMOVED lines=12> */
.L_x_2280:
[----:B------:R-:W-:Y:S05]  /*32a0*/  BSYNC.RECONVERGENT B2 ;  /* 0x0000000000027941 */ /* 0x000fea0003800200 */
.L_x_2279:
[----:B------:R-:W-:Y:S01]  /*32b0*/  STG.E desc[UR16][R4.64+0xc], R3 ;  /* 0x00000c0304007986 */ /* 0x000fe2000c101910 */
[----:B------:R-:W-:Y:S05]  /*32c0*/  EXIT ;  /* 0x000000000000794d */ /* 0x000fea0003800000 */
.L_x_2250:
[C---:B------:R-:W-:Y:S01]  /*32d0*/  ISETP.GE.AND P1, PT, R2.reuse, UR18, PT ;  /* 0x0000001202007c0c */ /* 0x040fe2000bf26270 */
[----:B------:R-:W-:Y:S01]  /*32e0*/  BSSY.RECONVERGENT B0, `(.L_x_2281) ;  /* 0x000001e000007945 */ /* 0x000fe20003800200 */
[----:B------:R-:W-:-:S04]  /*32f0*/  IADD3 R0, PT, PT, R2, 0x1, RZ ;  /* 0x0000000102007810 */ /* 0x000fc80007ffe0ff */
[----:B------:R-:W-:-:S07]  /*3300*/  ISETP.GE.AND P0, PT, R0, UR18, PT ;  /* 0x0000001200007c0c */ /* 0x000fce000bf06270 */
[----:B------:R-:W-:Y:S06]  /*3310*/  @P1 BRA `(.L_x_2282) ;  /* 0x0000000000681947 */ /* 0x000fec0003800000 */
[----:B------:R-:W0:Y:S01]  /*3320*/  LDC R3, c[0x0][0x3b4] ;  /* 0x0000ed00ff037b82 */ /* 0x000e220000000800 */
[----:B------:R-:W-:Y:S01]  /*3330*/  ISETP.LT.AND P4, PT, R16, UR5, PT ;  /* 0x0000000510007c0c */ /* 0x000fe2000bf81270 */
[----:B------:R-:W1:Y:S01]  /*3340*/  LDCU.64 UR6, c[0x0][0x3a8] ;  /* 0x00007500ff0677ac */ /* 0x000e620008000a00 */
[----:B------:R-:W-:Y:S02]  /*3350*/  IADD3 R2, PT, PT, R2, UR8, RZ ;  /* 0x0000000802027c10 */ /* 0x000fe4000fffe0ff */
[C---:B------:R-:W-:Y:S02]  /*3360*/  IADD3 R6, PT, PT, R16.reuse, 0x2, RZ ;  /* 0x0000000210067810 */ /* 0x040fe40007ffe0ff */
[----:B------:R-:W-:Y:S02]  /*3370*/  IADD3 R7, PT, PT, R16, 0x3, RZ ;  /* 0x0000000310077810 */ /* 0x000fe40007ffe0ff */
[----:B------:R-:W-:Y:S02]  /*3380*/  ISETP.GE.AND P2, PT, R6, UR13, PT ;  /* 0x0000000d06007c0c */ /* 0x000fe4000bf46270 */
[----:B------:R-:W-:-:S03]  /*3390*/  ISETP.GE.AND P1, PT, R7, UR13, PT ;  /* 0x0000000d07007c0c */ /* 0x000fc6000bf26270 */
[----:B------:R-:W2:Y:S01]  /*33a0*/  @P4 LDC.64 R4, c[0x0][0x3a8] ;  /* 0x0000ea00ff044b82 */ /* 0x000ea20000000a00 */
[----:B------:R-:W-:-:S07]  /*33b0*/  @P4 FMNMX R15, RZ, R15, !PT ;  /* 0x0000000fff0f4209 */ /* 0x000fce0007800000 */
[----:B------:R-:W-:Y:S01]  /*33c0*/  @!P2 FMNMX R23, RZ, R23, !PT ;  /* 0x00000017ff17a209 */ /* 0x000fe20007800000 */
[----:B0-----:R-:W-:Y:S01]  /*33d0*/  IMAD R3, R2, R3, UR10 ;  /* 0x0000000a02037e24 */ /* 0x001fe2000f8e0203 */
[----:B------:R-:W-:Y:S02]  /*33e0*/  IADD3 R2, PT, PT, R16, 0x1, RZ ;  /* 0x0000000110027810 */ /* 0x000fe40007ffe0ff */
[----:B------:R-:W-:Y:S02]  /*33f0*/  @!P1 FMNMX R9, RZ, R20, !PT ;  /* 0x00000014ff099209 */ /* 0x000fe40007800000 */
[----:B------:R-:W-:Y:S02]  /*3400*/  ISETP.GE.AND P3, PT, R2, UR13, PT ;  /* 0x0000000d02007c0c */ /* 0x000fe4000bf66270 */
[CC--:B------:R-:W-:Y:S02]  /*3410*/  IADD3 R6, P5, PT, R16.reuse, R3.reuse, RZ ;  /* 0x0000000310067210 */ /* 0x0c0fe40007fbe0ff */
[----:B------:R-:W-:-:S02]  /*3420*/  @P4 IADD3 R7, PT, PT, R16, R3, RZ ;  /* 0x0000000310074210 */ /* 0x000fc40007ffe0ff */
        /* <DEDUP_REMOVED lines=9> */
.L_x_2282:
[----:B------:R-:W-:Y:S05]  /*34c0*/  BSYNC.RECONVERGENT B0 ;  /* 0x0000000000007941 */ /* 0x000fea0003800200 */
.L_x_2281:
[----:B------:R-:W-:Y:S05]  /*34d0*/  @P0 EXIT ;  /* 0x000000000000094d */ /* 0x000fea0003800000 */
[----:B0-----:R-:W0:Y:S01]  /*34e0*/  LDC R3, c[0x0][0x3b4] ;  /* 0x0000ed00ff037b82 */ /* 0x001e220000000800 */
        /* <DEDUP_REMOVED lines=8> */
[----:B------:R-:W-:Y:S01]  /*3570*/  @P0 FMNMX R21, RZ, R21, !PT ;  /* 0x00000015ff150209 */ /* 0x000fe20007800000 */
[----:B0-----:R-:W-:-:S08]  /*3580*/  IMAD R3, R0, R3, UR10 ;  /* 0x0000000a00037e24 */ /* 0x001fd0000f8e0203 */
[----:B------:R-:W-:Y:S02]  /*3590*/  @!P3 FMNMX R25, RZ, R25, !PT ;  /* 0x00000019ff19b209 */ /* 0x000fe40007800000 */
[CC--:B------:R-:W-:Y:S02]  /*35a0*/  IADD3 R0, P2, PT, R16.reuse, R3.reuse, RZ ;  /* 0x0000000310007210 */ /* 0x0c0fe40007f5e0ff */
[----:B------:R-:W-:Y:S02]  /*35b0*/  @P0 IADD3 R7, PT, PT, R16, R3, RZ ;  /* 0x0000000310070210 */ /* 0x000fe40007ffe0ff */
[----:B------:R-:W-:Y:S02]  /*35c0*/  LEA.HI.X.SX32 R3, R3, RZ, 0x1, P2 ;  /* 0x000000ff03037211 */ /* 0x000fe400010f0eff */
[----:B-1----:R-:W-:Y:S02]  /*35d0*/  LEA R2, P2, R0, UR6, 0x2 ;  /* 0x0000000600027c11 */ /* 0x002fe4000f8410ff */
[----:B------:R-:W-:Y:S01]  /*35e0*/  IADD3 R16, PT, PT, R16, 0x3, RZ ;  /* 0x0000000310107810 */ /* 0x000fe20007ffe0ff */
[----:B--2---:R-:W-:Y:S01]  /*35f0*/  @P0 IMAD.WIDE R4, R7, 0x4, R4 ;  /* 0x0000000407040825 */ /* 0x004fe200078e0204 */
[----:B------:R-:W-:-:S02]  /*3600*/  LEA.HI.X R3, R0, UR7, R3, 0x2, P2 ;  /* 0x0000000700037c11 */ /* 0x000fc400090f1403 */
[----:B------:R-:W-:Y:S02]  /*3610*/  ISETP.GE.AND P2, PT, R16, UR13, PT ;  /* 0x0000000d10007c0c */ /* 0x000fe4000bf46270 */
[----:B------:R-:W-:Y:S01]  /*3620*/  @!P1 FMNMX R7, RZ, R14, !PT ;  /* 0x0000000eff079209 */ /* 0x000fe20007800000 */
[----:B------:R0:W-:Y:S04]  /*3630*/  @P0 STG.E desc[UR16][R4.64], R21 ;  /* 0x0000001504000986 */ /* 0x0001e8000c101910 */
[----:B------:R0:W-:Y:S04]  /*3640*/  @!P1 STG.E desc[UR16][R2.64+0x4], R7 ;  /* 0x0000040702009986 */ /* 0x0001e8000c101910 */
[----:B------:R0:W-:Y:S02]  /*3650*/  @!P3 STG.E desc[UR16][R2.64+0x8], R25 ;  /* 0x000008190200b986 */ /* 0x0001e4000c101910 */
[----:B------:R-:W-:Y:S05]  /*3660*/  @P2 EXIT ;  /* 0x000000000000294d */ /* 0x000fea0003800000 */
[----:B0-----:R-:W-:-:S05]  /*3670*/  FMNMX R5, RZ, R24, !PT ;  /* 0x00000018ff057209 */ /* 0x001fca0007800000 */
[----:B------:R-:W-:Y:S01]  /*3680*/  STG.E desc[UR16][R2.64+0xc], R5 ;  /* 0x00000c0502007986 */ /* 0x000fe2000c101910 */
[----:B------:R-:W-:Y:S05]  /*3690*/  EXIT ;  /* 0x000000000000794d */ /* 0x000fea0003800000 */
.L_x_2249:
        /* <DEDUP_REMOVED lines=37> */
.L_x_2286:
[----:B------:R-:W-:Y:S05]  /*38f0*/  BSYNC.RECONVERGENT B1 ;  /* 0x0000000000017941 */ /* 0x000fea0003800200 */
.L_x_2285:
[----:B------:R-:W1:Y:S01]  /*3900*/  LDCU.64 UR6, c[0x0][0x3a8] ;  /* 0x00007500ff0677ac */ /* 0x000e620008000a00 */
[C---:B0-----:R-:W-:Y:S01]  /*3910*/  IADD3 R4, PT, PT, R16.reuse, 0x1, RZ ;  /* 0x0000000110047810 */ /* 0x041fe20007ffe0ff */
[----:B------:R-:W-:Y:S01]  /*3920*/  BSSY.RECONVERGENT B1, `(.L_x_2287) ;  /* 0x0000024000017945 */ /* 0x000fe20003800200 */
[----:B------:R-:W-:Y:S02]  /*3930*/  IADD3 R0, P0, PT, R16, R3, RZ ;  /* 0x0000000310007210 */ /* 0x000fe40007f1e0ff */
[----:B------:R-:W-:Y:S02]  /*3940*/  ISETP.GE.AND P1, PT, R4, UR13, PT ;  /* 0x0000000d04007c0c */ /* 0x000fe4000bf26270 */
[C---:B------:R-:W-:Y:S02]  /*3950*/  IADD3 R5, PT, PT, R16.reuse, 0x2, RZ ;  /* 0x0000000210057810 */ /* 0x040fe40007ffe0ff */
[----:B------:R-:W-:Y:S02]  /*3960*/  LEA.HI.X.SX32 R3, R3, RZ, 0x1, P0 ;  /* 0x000000ff03037211 */ /* 0x000fe400000f0eff */
[----:B------:R-:W-:-:S02]  /*3970*/  IADD3 R6, PT, PT, R16, 0x3, RZ ;  /* 0x0000000310067810 */ /* 0x000fc40007ffe0ff */
[----:B------:R-:W-:Y:S02]  /*3980*/  ISETP.GE.AND P3, PT, R5, UR13, PT ;  /* 0x0000000d05007c0c */ /* 0x000fe4000bf66270 */
        /* <DEDUP_REMOVED lines=29> */
.L_x_2288:
[----:B------:R-:W-:Y:S05]  /*3b60*/  BSYNC.RECONVERGENT B1 ;  /* 0x0000000000017941 */ /* 0x000fea0003800200 */
.L_x_2287:
        /* <DEDUP_REMOVED lines=27> */
.L_x_2290:
[----:B------:R-:W-:Y:S05]  /*3d20*/  BSYNC.RECONVERGENT B1 ;  /* 0x0000000000017941 */ /* 0x000fea0003800200 */
.L_x_2289:
        /* <DEDUP_REMOVED lines=26> */
.L_x_2284:
[----:B------:R-:W-:Y:S05]  /*3ed0*/  BSYNC.RECONVERGENT B0 ;  /* 0x0000000000007941 */ /* 0x000fea0003800200 */
.L_x_2283:
[----:B------:R-:W-:-:S04]  /*3ee0*/  IADD3 R2, PT, PT, R2, 0x1, RZ ;  /* 0x0000000102027810 */ /* 0x000fc80007ffe0ff */
[----:B------:R-:W-:-:S13]  /*3ef0*/  ISETP.GE.AND P0, PT, R2, UR18, PT ;  /* 0x0000001202007c0c */ /* 0x000fda000bf06270 */
[----:B------:R-:W-:Y:S05]  /*3f00*/  @P0 EXIT ;  /* 0x000000000000094d */ /* 0x000fea0003800000 */
[----:B------:R-:W3:Y:S01]  /*3f10*/  LDC R0, c[0x0][0x3b4] ;  /* 0x0000ed00ff007b82 */ /* 0x000ee20000000800 */
[----:B------:R-:W-:Y:S01]  /*3f20*/  ISETP.LT.AND P0, PT, R16, UR5, PT ;  /* 0x0000000510007c0c */ /* 0x000fe2000bf01270 */
[----:B------:R-:W-:Y:S01]  /*3f30*/  BSSY.RECONVERGENT B0, `(.L_x_2291) ;  /* 0x0000020000007945 */ /* 0x000fe20003800200 */
[----:B012---:R-:W-:-:S05]  /*3f40*/  IADD3 R5, PT, PT, R2, UR8, RZ ;  /* 0x0000000802057c10 */ /* 0x007fca000fffe0ff */
[----:B---3--:R-:W-:-:S06]  /*3f50*/  IMAD R5, R5, R0, UR10 ;  /* 0x0000000a05057e24 */ /* 0x008fcc000f8e0200 */
        /* <DEDUP_REMOVED lines=29> */
.L_x_2292:
[----:B------:R-:W-:Y:S05]  /*4130*/  BSYNC.RECONVERGENT B0 ;  /* 0x0000000000007941 */ /* 0x000fea0003800200 */
.L_x_2291:
        /* <DEDUP_REMOVED lines=38> */
.L_x_2294:
[----:B------:R-:W-:Y:S05]  /*43a0*/  BSYNC.RECONVERGENT B0 ;  /* 0x0000000000007941 */ /* 0x000fea0003800200 */
.L_x_2293:
        /* <DEDUP_REMOVED lines=27> */
.L_x_2296:
[----:B------:R-:W-:Y:S05]  /*4560*/  BSYNC.RECONVERGENT B0 ;  /* 0x0000000000007941 */ /* 0x000fea0003800200 */
.L_x_2295:
[----:B------:R-:W-:Y:S05]  /*4570*/  @P0 EXIT ;  /* 0x000000000000094d */ /* 0x000fea0003800000 */
        /* <DEDUP_REMOVED lines=24> */
[----:B------:R-:W-:Y:S01]  /*4700*/  STG.E desc[UR16][R2.64+0xc], R5 ;  /* 0x00000c0502007986 */ /* 0x000fe2000c101910 */
[----:B------:R-:W-:Y:S05]  /*4710*/  EXIT ;  /* 0x000000000000794d */ /* 0x000fea0003800000 */
        .weak           $__internal_6_$__cuda_sm3x_div_rn_noftz_f32_slowpath
        .type           $__internal_6_$__cuda_sm3x_div_rn_noftz_f32_slowpath,@function
        .size           $__internal_6_$__cuda_sm3x_div_rn_noftz_f32_slowpath,(.L_x_3857 - $__internal_6_$__cuda_sm3x_div_rn_noftz_f32_slowpath)
$__internal_6_$__cuda_sm3x_div_rn_noftz_f32_slowpath:
        /* <DEDUP_REMOVED lines=34> */
.L_x_2298:
        /* <DEDUP_REMOVED lines=30> */
[C---:B------:R-:W-:Y:S02]  /*4b20*/  ISETP.NE.AND P2, PT, R10.reuse, RZ, PT ;  /* 0x000000ff0a00720c */ /* 0x040fe40003f45270 */
[C---:B------:R-:W-:Y:S02]  /*4b30*/  ISETP.NE.AND P1, PT, R10.reuse, RZ, PT ;  /* 0x000000ff0a00720c */ /* 0x040fe40003f25270 */
[----:B------:R-:W-:Y:S01]  /*4b40*/  LOP3.LUT R8, R7, 0x7fffff, RZ, 0xc0, !PT ;  /* 0x007fffff07087812 */ /* 0x000fe200078ec0ff */
[CCC-:B------:R-:W-:Y:S01]  /*4b50*/  FFMA.RP R7, R9.reuse, R11.reuse, R18.reuse ;  /* 0x0000000b09077223 */ /* 0x1c0fe20000008012 */
[----:B------:R-:W-:Y:S01]  /*4b60*/  FFMA.RM R18, R9, R11, R18 ;  /* 0x0000000b09127223 */ /* 0x000fe20000004012 */
[----:B------:R-:W-:Y:S02]  /*4b70*/  IADD3 R9, PT, PT, R10, 0x20, RZ ;  /* 0x000000200a097810 */ /* 0x000fe40007ffe0ff */
[----:B------:R-:W-:-:S02]  /*4b80*/  LOP3.LUT R8, R8, 0x800000, RZ, 0xfc, !PT ;  /* 0x0080000008087812 */ /* 0x000fc400078efcff */
        /* <DEDUP_REMOVED lines=14> */
.L_x_2305:
[----:B------:R-:W-:-:S04]  /*4c70*/  LOP3.LUT R0, R0, 0x80000000, RZ, 0xc0, !PT ;  /* 0x8000000000007812 */ /* 0x000fc800078ec0ff */
[----:B------:R-:W-:Y:S01]  /*4c80*/  LOP3.LUT R0, R0, 0x7f800000, RZ, 0xfc, !PT ;  /* 0x7f80000000007812 */ /* 0x000fe200078efcff */
[----:B------:R-:W-:Y:S06]  /*4c90*/  BRA `(.L_x_2306) ;  /* 0x0000000000047947 */ /* 0x000fec0003800000 */
.L_x_2304:
[----:B------:R-:W-:-:S07]  /*4ca0*/  LEA R0, R13, R0, 0x17 ;  /* 0x000000000d007211 */ /* 0x000fce00078eb8ff */
.L_x_2306:
[----:B------:R-:W-:Y:S05]  /*4cb0*/  BSYNC.RECONVERGENT B1 ;  /* 0x0000000000017941 */ /* 0x000fea0003800200 */
.L_x_2303:
[----:B------:R-:W-:Y:S05]  /*4cc0*/  BRA `(.L_x_2307) ;  /* 0x0000000000207947 */ /* 0x000fea0003800000 */
.L_x_2302:
[----:B------:R-:W-:-:S04]  /*4cd0*/  LOP3.LUT R0, R0, 0x80000000, R15, 0x48, !PT ;  /* 0x8000000000007812 */ /* 0x000fc800078e480f */
[----:B------:R-:W-:Y:S01]  /*4ce0*/  LOP3.LUT R0, R0, 0x7f800000, RZ, 0xfc, !PT ;  /* 0x7f80000000007812 */ /* 0x000fe200078efcff */
[----:B------:R-:W-:Y:S06]  /*4cf0*/  BRA `(.L_x_2307) ;  /* 0x0000000000147947 */ /* 0x000fec0003800000 */
.L_x_2301:
[----:B------:R-:W-:Y:S01]  /*4d00*/  LOP3.LUT R0, R0, 0x80000000, R15, 0x48, !PT ;  /* 0x8000000000007812 */ /* 0x000fe200078e480f */
[----:B------:R-:W-:Y:S06]  /*4d10*/  BRA `(.L_x_2307) ;  /* 0x00000000000c7947 */ /* 0x000fec0003800000 */
.L_x_2300:
[----:B------:R-:W0:Y:S01]  /*4d20*/  MUFU.RSQ R0, -QNAN ;  /* 0xffc0000000007908 */ /* 0x000e220000001400 */
[----:B------:R-:W-:Y:S05]  /*4d30*/  BRA `(.L_x_2307) ;  /* 0x0000000000047947 */ /* 0x000fea0003800000 */
.L_x_2299:
[----:B------:R-:W-:-:S07]  /*4d40*/  FADD.FTZ R0, R15, R0 ;  /* 0x000000000f007221 */ /* 0x000fce0000010000 */
.L_x_2307:
[----:B------:R-:W-:Y:S05]  /*4d50*/  BSYNC.RECONVERGENT B0 ;  /* 0x0000000000007941 */ /* 0x000fea0003800200 */
.L_x_2297:
[----:B------:R-:W-:-:S04]  /*4d60*/  HFMA2 R7, -RZ, RZ, 0, 0 ;  /* 0x00000000ff077431 */ /* 0x000fc800000001ff */
[----:B0-----:R-:W-:Y:S05]  /*4d70*/  RET.REL.NODEC R6 `(_Z24moe_gate_up_small_kernelIfLb0EEvPKT_S2_S2_PKiS4_Pfiii) ;  /* 0xffffffb006a07950 */ /* 0x001fea0003c3ffff */
.L_x_2308:
        /* <DEDUP_REMOVED lines=16> */
.L_x_3857:


//--------------------- .text._Z23moe_output_small_kernelIfLb1EEvPKfPKT_PKiS6_S1_PS2_ii --------------------------
	.section	.text._Z23moe_output_small_kernelIfLb1EEvPKfPKT_PKiS6_S1_PS2_ii,"ax",@progbits
	.align	128
        .global         _Z23moe_output_small_kernelIfLb1EEvPKfPKT_PKiS6_S1_PS2_ii
        .type           _Z23moe_output_small_kernelIfLb1EEvPKfPKT_PKiS6_S1_PS2_ii,@function
        .size           _Z23moe_output_small_kernelIfLb1EEvPKfPKT_PKiS6_S1_PS2_ii,(.L_x_3894 - _Z23moe_output_small_kernelIfLb1EEvPKfPKT_PKiS6_S1_PS2_ii)
        .other          _Z23moe_output_small_kernelIfLb1EEvPKfPKT_PKiS6_S1_PS2_ii,@"STO_CUDA_ENTRY STV_DEFAULT"
_Z23moe_output_small_kernelIfLb1EEvPKfPKT_PKiS6_S1_PS2_ii:
.text._Z23moe_output_small_kernelIfLb1EEvPKfPKT_PKiS6_S1_PS2_ii:
        /* <DEDUP_REMOVED lines=24> */
[----:B------:R-:W-:Y:S01]  /*0180*/  MOV R3, UR4 ;  /* 0x0000000400037c02 */ /* 0x000fe20008000f00 */
[----:B------:R-:W2:Y:S03]  /*0190*/  LDCU.64 UR12, c[0x0][0x388] ;  /* 0x00007100ff0c77ac */ /* 0x000ea60008000a00 */
[----:B------:R-:W-:-:S04]  /*01a0*/  VIADDMNMX R3, R3, -R2, 0x10, PT ;  /* 0x0000001003037446 */ /* 0x000fc80003800902 */
[----:B------:R-:W-:-:S13]  /*01b0*/  R2UR UR17, R3 ;  /* 0x00000000031172ca */ /* 0x000fda00000e0000 */
[----:B0-----:R-:W-:-:S04]  /*01c0*/  ISETP.GE.AND P0, PT, R0, UR17, PT ;  /* 0x0000001100007c0c */ /* 0x001fc8000bf06270 */
[----:B------:R-:W-:-:S13]  /*01d0*/  ISETP.GT.U32.OR P0, PT, R0, 0xf, P0 ;  /* 0x0000000f0000780c */ /* 0x000fda0000704470 */
        /* <DEDUP_REMOVED lines=11> */
[----:B-1----:R-:W-:-:S04]  /*0290*/  UIMAD UR4, UR11, UR18, URZ ;  /* 0x000000120b0472a4 */ /* 0x002fc8000f8e02ff */
[----:B------:R-:W-:Y:S02]  /*02a0*/  USHF.R.S32.HI UR7, URZ, 0x1f, UR4 ;  /* 0x0000001fff077899 */ /* 0x000fe40008011404 */
[----:B------:R-:W-:Y:S02]  /*02b0*/  UIMAD.WIDE.U32 UR4, UR4, UR6, URZ ;  /* 0x00000006040472a5 */ /* 0x000fe4000f8e00ff */
[----:B------:R-:W-:Y:S01]  /*02c0*/  UIMAD UR7, UR7, UR6, URZ ;  /* 0x00000006070772a4 */ /* 0x000fe2000f8e02ff */
[C---:B0-----:R-:W-:Y:S02]  /*02d0*/  @!P0 LEA R3, R10.reuse, R8, 0x18 ;  /* 0x000000080a038211 */ /* 0x041fe400078ec0ff */
[----:B------:R-:W-:Y:S02]  /*02e0*/  @!P0 LEA R9, R10, R9, 0x18 ;  /* 0x000000090a098211 */ /* 0x000fe400078ec0ff */
[C---:B------:R-:W-:Y:S02]  /*02f0*/  @!P0 LEA R3, R0.reuse, R3, 0x2 ;  /* 0x0000000300038211 */ /* 0x040fe400078e10ff */
[----:B------:R-:W-:Y:S01]  /*0300*/  @!P0 LEA R9, R0, R9, 0x2 ;  /* 0x0000000900098211 */ /* 0x000fe200078e10ff */
[----:B--2---:R-:W-:-:S02]  /*0310*/  ULEA UR9, UP0, UR4, UR12, 0x2 ;  /* 0x0000000c04097291 */ /* 0x004fc4000f8010ff */
[----:B------:R-:W-:-:S04]  /*0320*/  UIADD3 UR10, UPT, UPT, UR5, UR7, URZ ;  /* 0x00000007050a7290 */ /* 0x000fc8000fffe0ff */
[----:B------:R-:W-:Y:S02]  /*0330*/  ULEA.HI.X UR10, UR4, UR13, UR10, 0x2, UP0 ;  /* 0x0000000d040a7291 */ /* 0x000fe400080f140a */
[----:B------:R-:W-:Y:S01]  /*0340*/  UISETP.GE.AND UP0, UPT, UR18, 0x1, UPT ;  /* 0x000000011200788c */ /* 0x000fe2000bf06270 */
[----:B------:R-:W-:Y:S01]  /*0350*/  SHF.R.U32.HI R13, RZ, 0x4, R0 ;  /* 0x00000004ff0d7819 */ /* 0x000fe20000011600 */
[----:B------:R-:W-:Y:S01]  /*0360*/  UIADD3 UR5, UPT, UPT, -UR8, UR11, URZ ;  /* 0x0000000b08057290 */ /* 0x000fe2000fffe1ff */
[----:B------:R-:W-:Y:S02]  /*0370*/  CS2R R22, SRZ ;  /* 0x0000000000167805 */ /* 0x000fe4000001ff00 */
[----:B------:R-:W-:Y:S02]  /*0380*/  CS2R R18, SRZ ;  /* 0x0000000000127805 */ /* 0x000fe4000001ff00 */
[----:B------:R-:W-:Y:S01]  /*0390*/  CS2R R24, SRZ ;  /* 0x0000000000187805 */ /* 0x000fe2000001ff00 */
[----:B------:R-:W-:Y:S01]  /*03a0*/  UISETP.LT.AND UP1, UPT, UR5, 0x80, UPT ;  /* 0x000000800500788c */ /* 0x000fe2000bf21270 */
[----:B------:R-:W-:-:S02]  /*03b0*/  CS2R R16, SRZ ;  /* 0x0000000000107805 */ /* 0x000fc4000001ff00 */
[----:B------:R-:W-:Y:S01]  /*03c0*/  LOP3.LUT R13, R13, 0x3e, RZ, 0xc0, !PT ;  /* 0x0000003e0d0d7812 */ /* 0x000fe200078ec0ff */
[----:B------:R-:W-:Y:S01]  /*03d0*/  USEL UR12, UR5, 0x80, UP1 ;  /* 0x00000080050c7887 */ /* 0x000fe20008800000 */
[----:B----4-:R-:W-:Y:S04]  /*03e0*/  @!P0 STS [R3], R4 ;  /* 0x0000000403008388 */ /* 0x010fe80000000800 */
[----:B---3--:R0:W-:Y:S02]  /*03f0*/  @!P0 STS [R9], R6 ;  /* 0x0000000609008388 */ /* 0x0081e40000000800 */
[----:B0-----:R-:W-:-:S04]  /*0400*/  SHF.L.U32 R6, R0, 0x2, RZ ;  /* 0x0000000200067819 */ /* 0x001fc800000006ff */
[----:B------:R-:W-:Y:S01]  /*0410*/  LOP3.LUT R12, R6, 0x7c, RZ, 0xc0, !PT ;  /* 0x0000007c060c7812 */ /* 0x000fe200078ec0ff */
[----:B------:R-:W-:Y:S06]  /*0420*/  BAR.SYNC.DEFER_BLOCKING 0x0 ;  /* 0x0000000000007b1d */ /* 0x000fec0000010000 */
[----:B------:R-:W-:Y:S05]  /*0430*/  BRA.U !UP0, `(.L_x_2309) ;  /* 0x0000001d08747547 */ /* 0x000fea000b800000 */
[----:B------:R-:W-:Y:S01]  /*0440*/  SHF.R.U32.HI R7, RZ, 0x3, R0 ;  /* 0x00000003ff077819 */ /* 0x000fe20000011600 */
[----:B------:R-:W-:Y:S01]  /*0450*/  HFMA2 R22, -RZ, RZ, 0, 0 ;  /* 0x00000000ff167431 */ /* 0x000fe200000001ff */
[----:B------:R-:W-:Y:S01]  /*0460*/  IADD3 R4, PT, PT, R12, 0x3, RZ ;  /* 0x000000030c047810 */ /* 0x000fe20007ffe0ff */
[----:B------:R-:W-:Y:S01]  /*0470*/  UMOV UR4, URZ ;  /* 0x000000ff00047c82 */ /* 0x000fe20008000000 */
[----:B------:R-:W-:Y:S02]  /*0480*/  IADD3 R3, PT, PT, R7, UR16, R2 ;  /* 0x0000001007037c10 */ /* 0x000fe4000fffe002 */
[----:B------:R-:W-:Y:S02]  /*0490*/  LOP3.LUT R6, R6, 0x1c, RZ, 0xc0, !PT ;  /* 0x0000001c06067812 */ /* 0x000fe400078ec0ff */
[----:B------:R-:W-:Y:S01]  /*04a0*/  ISETP.GE.AND P1, PT, R4, UR12, PT ;  /* 0x0000000c04007c0c */ /* 0x000fe2000bf26270 */
[----:B------:R-:W-:Y:S01]  /*04b0*/  IMAD R3, R3, UR18, RZ ;  /* 0x0000001203037c24 */ /* 0x000fe2000f8e02ff */
[----:B------:R-:W-:-:S02]  /*04c0*/  IADD3 R4, PT, PT, -R12, 0x80, RZ ;  /* 0x000000800c047810 */ /* 0x000fc40007ffe1ff */
[C---:B------:R-:W-:Y:S02]  /*04d0*/  IADD3 R5, PT, PT, -R6.reuse, 0x20, RZ ;  /* 0x0000002006057810 */ /* 0x040fe40007ffe1ff */
[----:B------:R-:W-:-:S07]  /*04e0*/  IADD3 R2, PT, PT, R6, R3, RZ ;  /* 0x0000000306027210 */ /* 0x000fce0007ffe0ff */
.L_x_2319:
        /* <DEDUP_REMOVED lines=8> */
[----:B------:R-:W-:-:S04]  /*0570*/  IADD3 R8, PT, PT, R6, 0x3, RZ ;  /* 0x0000000306087810 */ /* 0x000fc80007ffe0ff */
[----:B------:R-:W-:-:S04]  /*0580*/  ISETP.GE.AND P0, PT, R8, UR13, PT ;  /* 0x0000000d08007c0c */ /* 0x000fc8000bf06270 */
[----:B------:R-:W-:-:S13]  /*0590*/  ISETP.LT.AND P2, PT, R7, UR17, !P0 ;  /* 0x0000001107007c0c */ /* 0x000fda000c741270 */
[----:B------:R-:W0:Y:S01]  /*05a0*/  @P2 LDC.64 R8, c[0x0][0x380] ;  /* 0x0000e000ff082b82 */ /* 0x000e220000000a00 */
[----:B------:R-:W-:-:S04]  /*05b0*/  @P2 IADD3 R10, PT, PT, R6, UR4, RZ ;  /* 0x00000004060a2c10 */ /* 0x000fc8000fffe0ff */
[----:B------:R-:W-:-:S04]  /*05c0*/  @P2 IADD3 R10, P3, PT, R3, R10, RZ ;  /* 0x0000000a030a2210 */ /* 0x000fc80007f7e0ff */
[----:B------:R-:W-:Y:S02]  /*05d0*/  @P2 LEA.HI.X.SX32 R11, R3, RZ, 0x1, P3 ;  /* 0x000000ff030b2211 */ /* 0x000fe400018f0eff */
[----:B0-----:R-:W-:-:S04]  /*05e0*/  @P2 LEA R8, P3, R10, R8, 0x2 ;  /* 0x000000080a082211 */ /* 0x001fc800078610ff */
[----:B------:R-:W-:-:S06]  /*05f0*/  @P2 LEA.HI.X R9, R10, R9, R11, 0x2, P3 ;  /* 0x000000090a092211 */ /* 0x000fcc00018f140b */
[----:B------:R-:W2:Y:S01]  /*0600*/  @P2 LDG.E.128.CONSTANT R8, desc[UR14][R8.64] ;  /* 0x0000000e08082981 */ /* 0x000ea2000c1e9d00 */
[----:B------:R-:W-:Y:S02]  /*0610*/  MOV R14, 0x400 ;  /* 0x00000400000e7802 */ /* 0x000fe40000000f00 */
[----:B------:R-:W-:Y:S01]  /*0620*/  ISETP.LT.AND P3, PT, R7, UR17, PT ;  /* 0x0000001107007c0c */ /* 0x000fe2000bf61270 */
[----:B------:R-:W0:Y:S02]  /*0630*/  S2R R15, SR_CgaCtaId ;  /* 0x00000000000f7919 */ /* 0x000e240000008800 */
[----:B0-----:R-:W-:-:S05]  /*0640*/  LEA R14, R15, R14, 0x18 ;  /* 0x0000000e0f0e7211 */ /* 0x001fca00078ec0ff */
[----:B------:R-:W-:Y:S01]  /*0650*/  IMAD R15, R7, 0x84, R14 ;  /* 0x00000084070f7824 */ /* 0x000fe200078e020e */
[----:B------:R-:W-:-:S04]  /*0660*/  @P2 MOV R14, R0 ;  /* 0x00000000000e2202 */ /* 0x000fc80000000f00 */
[----:B------:R-:W-:-:S05]  /*0670*/  LEA R15, R6, R15, 0x2 ;  /* 0x0000000f060f7211 */ /* 0x000fca00078e10ff */
[----:B--2---:R0:W-:Y:S04]  /*0680*/  @P2 STS [R15], R8 ;  /* 0x000000080f002388 */ /* 0x0041e80000000800 */
[----:B------:R0:W-:Y:S04]  /*0690*/  @P2 STS [R15+0x4], R9 ;  /* 0x000004090f002388 */ /* 0x0001e80000000800 */
[----:B------:R0:W-:Y:S04]  /*06a0*/  @P2 STS [R15+0x8], R10 ;  /* 0x0000080a0f002388 */ /* 0x0001e80000000800 */
[----:B------:R0:W-:Y:S01]  /*06b0*/  @P2 STS [R15+0xc], R11 ;  /* 0x00000c0b0f002388 */ /* 0x0001e20000000800 */
[----:B------:R-:W-:Y:S05]  /*06c0*/  @!P0 BRA P3, `(.L_x_2311) ;  /* 0x00000000004c8947 */ /* 0x000fea0001800000 */
[----:B0-----:R-:W-:Y:S01]  /*06d0*/  HFMA2 R10, -RZ, RZ, 0, 5.9604644775390625e-08 ;  /* 0x00000001ff0a7431 */ /* 0x001fe200000001ff */
[----:B------:R-:W-:Y:S02]  /*06e0*/  IADD3 R11, PT, PT, R2, UR4, RZ ;  /* 0x00000004020b7c10 */ /* 0x000fe4000fffe0ff */
[----:B------:R-:W-:-:S07]  /*06f0*/  MOV R20, R6 ;  /* 0x0000000600147202 */ /* 0x000fce0000000f00 */
.L_x_2312:
[----:B------:R-:W-:-:S04]  /*0700*/  ISETP.LT.AND P0, PT, R20, UR11, PT ;  /* 0x0000000b14007c0c */ /* 0x000fc8000bf01270 */
[----:B------:R-:W-:-:S13]  /*0710*/  ISETP.GE.OR P0, PT, R7, UR17, !P0 ;  /* 0x0000001107007c0c */ /* 0x000fda000c706670 */
[----:B------:R-:W0:Y:S02]  /*0720*/  @!P0 LDC.64 R8, c[0x0][0x380] ;  /* 0x0000e000ff088b82 */ /* 0x000e240000000a00 */
[----:B0-----:R-:W-:-:S06]  /*0730*/  @!P0 IMAD.WIDE R8, R11, 0x4, R8 ;  /* 0x000000040b088825 */ /* 0x001fcc00078e0208 */
[----:B------:R-:W2:Y:S01]  /*0740*/  @!P0 LDG.E.CONSTANT R8, desc[UR14][R8.64] ;  /* 0x0000000e08088981 */ /* 0x000ea2000c1e9900 */
[C---:B------:R-:W-:Y:S02]  /*0750*/  IADD3 R14, PT, PT, R10.reuse, -0x1, RZ ;  /* 0xffffffff0a0e7810 */ /* 0x040fe40007ffe0ff */
[----:B------:R-:W-:Y:S02]  /*0760*/  ISETP.LT.U32.AND P2, PT, R10, R5, PT ;  /* 0x000000050a00720c */ /* 0x000fe40003f41070 */
        /* <DEDUP_REMOVED lines=9> */
.L_x_2311:
[----:B------:R-:W-:Y:S05]  /*0800*/  BSYNC.RECONVERGENT B0 ;  /* 0x0000000000007941 */ /* 0x000fea0003800200 */
.L_x_2310:
[----:B------:R-:W-:Y:S01]  /*0810*/  BSSY.RECONVERGENT B0, `(.L_x_2313) ;  /* 0x0000039000007945 */ /* 0x000fe20003800200 */
.L_x_2318:
[----:B0-----:R-:W-:Y:S01]  /*0820*/  SHF.R.U32.HI R15, RZ, 0x5, R14 ;  /* 0x00000005ff0f7819 */ /* 0x001fe2000001160e */
[----:B------:R-:W-:Y:S03]  /*0830*/  BSSY.RECONVERGENT B1, `(.L_x_2314) ;  /* 0x0000033000017945 */ /* 0x000fe60003800200 */
[----:B------:R-:W-:-:S13]  /*0840*/  ISETP.LT.AND P0, PT, R15, UR13, !P1 ;  /* 0x0000000d0f007c0c */ /* 0x000fda000cf01270 */
[----:B------:R-:W-:Y:S05]  /*0850*/  @!P0 BRA `(.L_x_2315) ;  /* 0x0000000000508947 */ /* 0x000fea0003800000 */
[----:B------:R-:W0:Y:S01]  /*0860*/  LDCU UR6, c[0x0][0x3b0] ;  /* 0x00007600ff0677ac */ /* 0x000e220008000800 */
[----:B------:R-:W-:Y:S02]  /*0870*/  IADD3 R8, PT, PT, R15, UR4, RZ ;  /* 0x000000040f087c10 */ /* 0x000fe4000fffe0ff */
[----:B------:R-:W-:-:S03]  /*0880*/  IADD3 R9, PT, PT, R12, UR8, RZ ;  /* 0x000000080c097c10 */ /* 0x000fc6000fffe0ff */
[----:B0-----:R-:W-:-:S05]  /*0890*/  IMAD R8, R8, UR6, RZ ;  /* 0x0000000608087c24 */ /* 0x001fca000f8e02ff */
        /* <DEDUP_REMOVED lines=16> */
.L_x_2315:
[----:B------:R-:W0:Y:S01]  /*09a0*/  S2R R9, SR_CgaCtaId ;  /* 0x0000000000097919 */ /* 0x000e220000008800 */
[----:B------:R-:W1:Y:S01]  /*09b0*/  LDCU UR6, c[0x0][0x3b0] ;  /* 0x00007600ff0677ac */ /* 0x000e620008000800 */
[----:B------:R-:W-:Y:S01]  /*09c0*/  MOV R8, 0x400 ;  /* 0x0000040000087802 */ /* 0x000fe20000000f00 */
[----:B------:R-:W-:Y:S01]  /*09d0*/  HFMA2 R11, -RZ, RZ, 0, 0 ;  /* 0x00000000ff0b7431 */ /* 0x000fe200000001ff */
[----:B------:R-:W-:Y:S02]  /*09e0*/  IADD3 R10, PT, PT, R12, UR8, RZ ;  /* 0x000000080c0a7c10 */ /* 0x000fe4000fffe0ff */
[----:B------:R-:W-:Y:S02]  /*09f0*/  IADD3 R8, PT, PT, R8, 0x840, RZ ;  /* 0x0000084008087810 */ /* 0x000fe40007ffe0ff */
[----:B------:R-:W-:-:S05]  /*0a00*/  IADD3 R21, PT, PT, R15, UR4, RZ ;  /* 0x000000040f157c10 */ /* 0x000fca000fffe0ff */
[----:B-1----:R-:W-:Y:S01]  /*0a10*/  IMAD R10, R21, UR6, R10 ;  /* 0x00000006150a7c24 */ /* 0x002fe2000f8e020a */
[----:B0-----:R-:W-:-:S05]  /*0a20*/  LEA R8, R9, R8, 0x18 ;  /* 0x0000000809087211 */ /* 0x001fca00078ec0ff */
[----:B------:R-:W-:-:S07]  /*0a30*/  IMAD R20, R15, 0x204, R8 ;  /* 0x000002040f147824 */ /* 0x000fce00078e0208 */
.L_x_2317:
[----:B------:R-:W-:Y:S02]  /*0a40*/  IADD3 R21, PT, PT, R12, R11, RZ ;  /* 0x0000000b0c157210 */ /* 0x000fe40007ffe0ff */
[----:B------:R-:W-:Y:S02]  /*0a50*/  MOV R9, 0x4 ;  /* 0x0000000400097802 */ /* 0x000fe40000000f00 */
        /* <DEDUP_REMOVED lines=16> */
.L_x_2316:
[----:B------:R-:W-:Y:S05]  /*0b60*/  BSYNC.RECONVERGENT B1 ;  /* 0x0000000000017941 */ /* 0x000fea0003800200 */
.L_x_2314:
[C---:B------:R-:W-:Y:S02]  /*0b70*/  ISETP.GE.U32.AND P0, PT, R14.reuse, 0x300, PT ;  /* 0x000003000e00780c */ /* 0x040fe40003f06070 */
[----:B------:R-:W-:-:S11]  /*0b80*/  IADD3 R14, PT, PT, R14, 0x100, RZ ;  /* 0x000001000e0e7810 */ /* 0x000fd60007ffe0ff */
[----:B------:R-:W-:Y:S05]  /*0b90*/  @!P0 BRA `(.L_x_2318) ;  /* 0xfffffffc00208947 */ /* 0x000fea000383ffff */
[----:B------:R-:W-:Y:S05]  /*0ba0*/  BSYNC.RECONVERGENT B0 ;  /* 0x0000000000007941 */ /* 0x000fea0003800200 */
.L_x_2313:
[----:B0-----:R-:W0:Y:S01]  /*0bb0*/  S2R R9, SR_CgaCtaId ;  /* 0x0000000000097919 */ /* 0x001e220000008800 */
[----:B------:R-:W-:Y:S01]  /*0bc0*/  MOV R8, 0x400 ;  /* 0x0000040000087802 */ /* 0x000fe20000000f00 */
[----:B------:R-:W1:Y:S03]  /*0bd0*/  LDCU UR6, c[0x0][0x3b4] ;  /* 0x00007680ff0677ac */ /* 0x000e660008000800 */
[----:B------:R-:W-:Y:S01]  /*0be0*/  IADD3 R10, PT, PT, R8, 0x840, RZ ;  /* 0x00000840080a7810 */ /* 0x000fe20007ffe0ff */
[----:B------:R-:W-:-:S04]  /*0bf0*/  UIADD3 UR4, UPT, UPT, UR4, 0x20, URZ ;  /* 0x0000002004047890 */ /* 0x000fc8000fffe0ff */
[----:B-1----:R-:W-:Y:S01]  /*0c00*/  UISETP.GE.AND UP0, UPT, UR4, UR6, UPT ;  /* 0x000000060400728c */ /* 0x002fe2000bf06270 */
[C---:B0-----:R-:W-:Y:S02]  /*0c10*/  LEA R8, R9.reuse, R8, 0x18 ;  /* 0x0000000809087211 */ /* 0x041fe400078ec0ff */
[----:B------:R-:W-:-:S03]  /*0c20*/  LEA R9, R9, R10, 0x18 ;  /* 0x0000000a09097211 */ /* 0x000fc600078ec0ff */
[----:B------:R-:W-:Y:S01]  /*0c30*/  IMAD R21, R13, 0x84, R8 ;  /* 0x000000840d157824 */ /* 0x000fe200078e0208 */
[----:B------:R-:W-:Y:S01]  /*0c40*/  BAR.SYNC.DEFER_BLOCKING 0x0 ;  /* 0x0000000000007b1d */ /* 0x000fe20000010000 */
[----:B------:R-:W-:-:S05]  /*0c50*/  LEA R20, R12, R9, 0x2 ;  /* 0x000000090c147211 */ /* 0x000fca00078e10ff */
        /* <DEDUP_REMOVED lines=347> */
.L_x_2309:
[----:B------:R-:W0:Y:S01]  /*2210*/  S2UR UR7, SR_CgaCtaId ;  /* 0x00000000000779c3 */ /* 0x000e220000008800 */
[----:B------:R-:W-:Y:S01]  /*2220*/  UMOV UR4, 0x400 ;  /* 0x0000040000047882 */ /* 0x000fe20000000000 */
[----:B------:R-:W-:Y:S01]  /*2230*/  ISETP.GE.AND P0, PT, R13, UR17, PT ;  /* 0x000000110d007c0c */ /* 0x000fe2000bf06270 */
[----:B------:R-:W-:Y:S01]  /*2240*/  UIADD3 UR6, UPT, UPT, UR4, 0x48c0, URZ ;  /* 0x000048c004067890 */ /* 0x000fe2000fffe0ff */
[----:B------:R-:W-:Y:S01]  /*2250*/  BSSY.RECONVERGENT B0, `(.L_x_2320) ;  /* 0x000002a000007945 */ /* 0x000fe20003800200 */
[----:B------:R-:W-:Y:S02]  /*2260*/  UIADD3 UR4, UPT, UPT, UR4, 0x4900, URZ ;  /* 0x0000490004047890 */ /* 0x000fe4000fffe0ff */
[----:B0-----:R-:W-:Y:S02]  /*2270*/  ULEA UR6, UR7, UR6, 0x18 ;  /* 0x0000000607067291 */ /* 0x001fe4000f8ec0ff */
[----:B------:R-:W-:-:S04]  /*2280*/  ULEA UR4, UR7, UR4, 0x18 ;  /* 0x0000000407047291 */ /* 0x000fc8000f8ec0ff */
[C---:B------:R-:W-:Y:S02]  /*2290*/  LEA R4, R13.reuse, UR6, 0x2 ;  /* 0x000000060d047c11 */ /* 0x040fe4000f8e10ff */
[----:B------:R-:W-:Y:S01]  /*22a0*/  LEA R0, R13, UR4, 0x2 ;  /* 0x000000040d007c11 */ /* 0x000fe2000f8e10ff */
[----:B------:R-:W-:Y:S06]  /*22b0*/  @P0 BRA `(.L_x_2321) ;  /* 0x00000000008c0947 */ /* 0x000fec0003800000 */
[----:B------:R-:W0:Y:S01]  /*22c0*/  LDS R2, [R4] ;  /* 0x0000000004027984 */ /* 0x000e220000000800 */
[----:B------:R-:W0:Y:S01]  /*22d0*/  LDCU UR4, c[0x0][0x3b0] ;  /* 0x00007600ff0477ac */ /* 0x000e220008000800 */
[C---:B------:R-:W-:Y:S01]  /*22e0*/  IADD3 R5, PT, PT, R12.reuse, 0x1, RZ ;  /* 0x000000010c057810 */ /* 0x040fe20007ffe0ff */
[----:B------:R-:W-:Y:S01]  /*22f0*/  BSSY.RECONVERGENT B1, `(.L_x_2322) ;  /* 0x0000012000017945 */ /* 0x000fe20003800200 */
[----:B------:R-:W-:Y:S01]  /*2300*/  IADD3 R7, PT, PT, R12, 0x3, RZ ;  /* 0x000000030c077810 */ /* 0x000fe20007ffe0ff */
[----:B------:R-:W1:Y:S01]  /*2310*/  LDCU.64 UR6, c[0x0][0x3a8] ;  /* 0x00007500ff0677ac */ /* 0x000e620008000a00 */
[----:B------:R-:W-:Y:S02]  /*2320*/  ISETP.GE.AND P1, PT, R5, UR12, PT ;  /* 0x0000000c05007c0c */ /* 0x000fe4000bf26270 */
[----:B------:R2:W3:Y:S01]  /*2330*/  LDS R5, [R0] ;  /* 0x0000000000057984 */ /* 0x0004e20000000800 */
[----:B0-----:R-:W-:Y:S01]  /*2340*/  IMAD R3, R2, UR4, RZ ;  /* 0x0000000402037c24 */ /* 0x001fe2000f8e02ff */
[----:B------:R-:W-:-:S04]  /*2350*/  IADD3 R2, PT, PT, R12, 0x2, RZ ;  /* 0x000000020c027810 */ /* 0x000fc80007ffe0ff */
[--C-:B------:R-:W-:Y:S02]  /*2360*/  SHF.R.S32.HI R6, RZ, 0x1f, R3.reuse ;  /* 0x0000001fff067819 */ /* 0x100fe40000011403 */
[----:B------:R-:W-:Y:S02]  /*2370*/  IADD3 R3, P2, P3, R12, UR8, R3 ;  /* 0x000000080c037c10 */ /* 0x000fe4000fb5e003 */
[----:B------:R-:W-:Y:S02]  /*2380*/  ISETP.GE.AND P0, PT, R2, UR12, PT ;  /* 0x0000000c02007c0c */ /* 0x000fe4000bf06270 */
[----:B------:R-:W-:Y:S02]  /*2390*/  IADD3.X R6, PT, PT, RZ, R6, RZ, P2, P3 ;  /* 0x00000006ff067210 */ /* 0x000fe400017e64ff */
[----:B------:R-:W-:Y:S02]  /*23a0*/  ISETP.LT.AND P2, PT, R12, UR5, PT ;  /* 0x000000050c007c0c */ /* 0x000fe4000bf41270 */
[----:B-1----:R-:W-:-:S02]  /*23b0*/  LEA R2, P4, R3, UR6, 0x2 ;  /* 0x0000000603027c11 */ /* 0x002fc4000f8810ff */
[----:B------:R-:W-:Y:S02]  /*23c0*/  ISETP.GE.AND P3, PT, R7, UR12, PT ;  /* 0x0000000c07007c0c */ /* 0x000fe4000bf66270 */
[----:B------:R-:W-:-:S07]  /*23d0*/  LEA.HI.X R3, R3, UR7, R6, 0x2, P4 ;  /* 0x0000000703037c11 */ /* 0x000fce000a0f1406 */
[----:B--23--:R-:W-:Y:S05]  /*23e0*/  @!P2 BRA `(.L_x_2323) ;  /* 0x000000000008a947 */ /* 0x00cfea0003800000 */
[----:B------:R-:W-:-:S05]  /*23f0*/  FMUL R7, R5, R16 ;  /* 0x0000001005077220 */ /* 0x000fca0000400000 */
[----:B------:R0:W-:Y:S02]  /*2400*/  REDG.E.ADD.F32.FTZ.RN.STRONG.GPU desc[UR14][R2.64], R7 ;  /* 0x00000007020079a6 */ /* 0x0001e4000c12f30e */
.L_x_2323:
[----:B------:R-:W-:Y:S05]  /*2410*/  BSYNC.RECONVERGENT B1 ;  /* 0x0000000000017941 */ /* 0x000fea0003800200 */
.L_x_2322:
[----:B------:R-:W-:Y:S04]  /*2420*/  BSSY.RECONVERGENT B1, `(.L_x_2324) ;  /* 0x0000004000017945 */ /* 0x000fe80003800200 */
[----:B------:R-:W-:Y:S05]  /*2430*/  @P1 BRA `(.L_x_2325) ;  /* 0x0000000000081947 */ /* 0x000fea0003800000 */
[----:B------:R-:W-:-:S05]  /*2440*/  FMUL R17, R5, R17 ;  /* 0x0000001105117220 */ /* 0x000fca0000400000 */
[----:B------:R1:W-:Y:S02]  /*2450*/  REDG.E.ADD.F32.FTZ.RN.STRONG.GPU desc[UR14][R2.64+0x4], R17 ;  /* 0x00000411020079a6 */ /* 0x0003e4000c12f30e */
.L_x_2325:
[----:B------:R-:W-:Y:S05]  /*2460*/  BSYNC.RECONVERGENT B1 ;  /* 0x0000000000017941 */ /* 0x000fea0003800200 */
.L_x_2324:
[----:B------:R-:W-:Y:S04]  /*2470*/  BSSY.RECONVERGENT B1, `(.L_x_2326) ;  /* 0x0000004000017945 */ /* 0x000fe80003800200 */
[----:B------:R-:W-:Y:S05]  /*2480*/  @P0 BRA `(.L_x_2327) ;  /* 0x0000000000080947 */ /* 0x000fea0003800000 */
[----:B------:R-:W-:-:S05]  /*2490*/  FMUL R19, R5, R19 ;  /* 0x0000001305137220 */ /* 0x000fca0000400000 */
[----:B------:R2:W-:Y:S02]  /*24a0*/  REDG.E.ADD.F32.FTZ.RN.STRONG.GPU desc[UR14][R2.64+0x8], R19 ;  /* 0x00000813020079a6 */ /* 0x0005e4000c12f30e */
.L_x_2327:
[----:B------:R-:W-:Y:S05]  /*24b0*/  BSYNC.RECONVERGENT B1 ;  /* 0x0000000000017941 */ /* 0x000fea0003800200 */
.L_x_2326:
[----:B------:R-:W-:Y:S05]  /*24c0*/  @P3 BRA `(.L_x_2321) ;  /* 0x0000000000083947 */ /* 0x000fea0003800000 */
[----:B------:R-:W-:-:S05]  /*24d0*/  FMUL R5, R5, R24 ;  /* 0x0000001805057220 */ /* 0x000fca0000400000 */
[----:B------:R3:W-:Y:S02]  /*24e0*/  REDG.E.ADD.F32.FTZ.RN.STRONG.GPU desc[UR14][R2.64+0xc], R5 ;  /* 0x00000c05020079a6 */ /* 0x0007e4000c12f30e */
.L_x_2321:
[----:B------:R-:W-:Y:S05]  /*24f0*/  BSYNC.RECONVERGENT B0 ;  /* 0x0000000000007941 */ /* 0x000fea0003800200 */
.L_x_2320:
[----:B------:R-:W-:-:S04]  /*2500*/  IADD3 R13, PT, PT, R13, 0x1, RZ ;  /* 0x000000010d0d7810 */ /* 0x000fc80007ffe0ff */
[----:B------:R-:W-:-:S13]  /*2510*/  ISETP.GE.AND P0, PT, R13, UR17, PT ;  /* 0x000000110d007c0c */ /* 0x000fda000bf06270 */
[----:B------:R-:W-:Y:S05]  /*2520*/  @P0 EXIT ;  /* 0x000000000000094d */ /* 0x000fea0003800000 */
[----:B0123--:R-:W0:Y:S01]  /*2530*/  LDS R3, [R4+0x4] ;  /* 0x0000040004037984 */ /* 0x00fe220000000800 */
[----:B------:R-:W0:Y:S01]  /*2540*/  LDCU UR4, c[0x0][0x3b0] ;  /* 0x00007600ff0477ac */ /* 0x000e220008000800 */
[C---:B------:R-:W-:Y:S01]  /*2550*/  IADD3 R2, PT, PT, R12.reuse, 0x1, RZ ;  /* 0x000000010c027810 */ /* 0x040fe20007ffe0ff */
[----:B------:R-:W-:Y:S01]  /*2560*/  BSSY.RECONVERGENT B0, `(.L_x_2328) ;  /* 0x0000012000007945 */ /* 0x000fe20003800200 */
[----:B------:R-:W1:Y:S01]  /*2570*/  LDS R0, [R0+0x4] ;  /* 0x0000040000007984 */ /* 0x000e620000000800 */
[----:B------:R-:W2:Y:S01]  /*2580*/  LDCU.64 UR6, c[0x0][0x3a8] ;  /* 0x00007500ff0677ac */ /* 0x000ea20008000a00 */
[----:B------:R-:W-:Y:S02]  /*2590*/  ISETP.LT.AND P1, PT, R12, UR5, PT ;  /* 0x000000050c007c0c */ /* 0x000fe4000bf21270 */
[----:B------:R-:W-:Y:S02]  /*25a0*/  ISETP.GE.AND P0, PT, R2, UR12, PT ;  /* 0x0000000c02007c0c */ /* 0x000fe4000bf06270 */
[----:B------:R-:W-:Y:S01]  /*25b0*/  IADD3 R5, PT, PT, R12, 0x2, RZ ;  /* 0x000000020c057810 */ /* 0x000fe20007ffe0ff */
[----:B0-----:R-:W-:-:S05]  /*25c0*/  IMAD R3, R3, UR4, RZ ;  /* 0x0000000403037c24 */ /* 0x001fca000f8e02ff */
[--C-:B------:R-:W-:Y:S02]  /*25d0*/  SHF.R.S32.HI R2, RZ, 0x1f, R3.reuse ;  /* 0x0000001fff027819 */ /* 0x100fe40000011403 */
[C---:B------:R-:W-:Y:S02]  /*25e0*/  IADD3 R3, P2, P3, R12.reuse, UR8, R3 ;  /* 0x000000080c037c10 */ /* 0x040fe4000fb5e003 */
[----:B------:R-:W-:Y:S02]  /*25f0*/  IADD3 R12, PT, PT, R12, 0x3, RZ ;  /* 0x000000030c0c7810 */ /* 0x000fe40007ffe0ff */
[----:B------:R-:W-:Y:S02]  /*2600*/  IADD3.X R4, PT, PT, RZ, R2, RZ, P2, P3 ;  /* 0x00000002ff047210 */ /* 0x000fe400017e64ff */
[----:B--2---:R-:W-:Y:S02]  /*2610*/  LEA R2, P2, R3, UR6, 0x2 ;  /* 0x0000000603027c11 */ /* 0x004fe4000f8410ff */
[----:B------:R-:W-:-:S02]  /*2620*/  ISETP.GE.AND P3, PT, R5, UR12, PT ;  /* 0x0000000c05007c0c */ /* 0x000fc4000bf66270 */
[----:B------:R-:W-:Y:S02]  /*2630*/  LEA.HI.X R3, R3, UR7, R4, 0x2, P2 ;  /* 0x0000000703037c11 */ /* 0x000fe400090f1404 */
[----:B------:R-:W-:Y:S01]  /*2640*/  ISETP.GE.AND P4, PT, R12, UR12, PT ;  /* 0x0000000c0c007c0c */ /* 0x000fe2000bf86270 */
[----:B-1----:R-:W-:-:S12]  /*2650*/  @!P1 BRA `(.L_x_2329) ;  /* 0x0000000000089947 */ /* 0x002fd80003800000 */
[----:B------:R-:W-:-:S05]  /*2660*/  FMUL R5, R18, R0 ;  /* 0x0000000012057220 */ /* 0x000fca0000400000 */
[----:B------:R0:W-:Y:S02]  /*2670*/  REDG.E.ADD.F32.FTZ.RN.STRONG.GPU desc[UR14][R2.64], R5 ;  /* 0x00000005020079a6 */ /* 0x0001e4000c12f30e */
.L_x_2329:
[----:B------:R-:W-:Y:S05]  /*2680*/  BSYNC.RECONVERGENT B0 ;  /* 0x0000000000007941 */ /* 0x000fea0003800200 */
.L_x_2328:
[----:B------:R-:W-:Y:S04]  /*2690*/  BSSY.RECONVERGENT B0, `(.L_x_2330) ;  /* 0x0000004000007945 */ /* 0x000fe80003800200 */
[----:B------:R-:W-:Y:S05]  /*26a0*/  @P0 BRA `(.L_x_2331) ;  /* 0x0000000000080947 */ /* 0x000fea0003800000 */
[----:B0-----:R-:W-:-:S05]  /*26b0*/  FMUL R5, R22, R0 ;  /* 0x0000000016057220 */ /* 0x001fca0000400000 */
[----:B------:R1:W-:Y:S02]  /*26c0*/  REDG.E.ADD.F32.FTZ.RN.STRONG.GPU desc[UR14][R2.64+0x4], R5 ;  /* 0x00000405020079a6 */ /* 0x0003e4000c12f30e */
.L_x_2331:
[----:B------:R-:W-:Y:S05]  /*26d0*/  BSYNC.RECONVERGENT B0 ;  /* 0x0000000000007941 */ /* 0x000fea0003800200 */
.L_x_2330:
[----:B------:R-:W-:Y:S04]  /*26e0*/  BSSY.RECONVERGENT B0, `(.L_x_2332) ;  /* 0x0000004000007945 */ /* 0x000fe80003800200 */
[----:B------:R-:W-:Y:S05]  /*26f0*/  @P3 BRA `(.L_x_2333) ;  /* 0x0000000000083947 */ /* 0x000fea0003800000 */
[----:B------:R-:W-:-:S05]  /*2700*/  FMUL R23, R23, R0 ;  /* 0x0000000017177220 */ /* 0x000fca0000400000 */
[----:B------:R2:W-:Y:S02]  /*2710*/  REDG.E.ADD.F32.FTZ.RN.STRONG.GPU desc[UR14][R2.64+0x8], R23 ;  /* 0x00000817020079a6 */ /* 0x0005e4000c12f30e */
.L_x_2333:
[----:B------:R-:W-:Y:S05]  /*2720*/  BSYNC.RECONVERGENT B0 ;  /* 0x0000000000007941 */ /* 0x000fea0003800200 */
.L_x_2332:
[----:B------:R-:W-:Y:S05]  /*2730*/  @P4 EXIT ;  /* 0x000000000000494d */ /* 0x000fea0003800000 */
[----:B------:R-:W-:-:S05]  /*2740*/  FMUL R25, R25, R0 ;  /* 0x0000000019197220 */ /* 0x000fca0000400000 */
[----:B------:R-:W-:Y:S01]  /*2750*/  REDG.E.ADD.F32.FTZ.RN.STRONG.GPU desc[UR14][R2.64+0xc], R25 ;  /* 0x00000c19020079a6 */ /* 0x000fe2000c12f30e */
[----:B------:R-:W-:Y:S05]  /*2760*/  EXIT ;  /* 0x000000000000794d */ /* 0x000fea0003800000 */
.L_x_2334:
        /* <DEDUP_REMOVED lines=9> */
.L_x_3894:


//--------------------- .text._Z24moe_gate_up_small_kernelIfLb1EEvPKT_S2_S2_PKiS4_Pfiii --------------------------
	.section	.text._Z24moe_gate_up_small_kernelIfLb1EEvPKT_S2_S2_PKiS4_Pfiii,"ax",@progbits
	.align	128
        .global         _Z24moe_gate_up_small_kernelIfLb1EEvPKT_S2_S2_PKiS4_Pfiii
        .type           _Z24moe_gate_up_small_kernelIfLb1EEvPKT_S2_S2_PKiS4_Pfiii,@function
        .size           _Z24moe_gate_up_small_kernelIfLb1EEvPKT_S2_S2_PKiS4_Pfiii,(.L_x_3858 - _Z24moe_gate_up_small_kernelIfLb1EEvPKT_S2_S2_PKiS4_Pfiii)
        .other          _Z24moe_gate_up_small_kernelIfLb1EEvPKT_S2_S2_PKiS4_Pfiii,@"STO_CUDA_ENTRY STV_DEFAULT"
_Z24moe_gate_up_small_kernelIfLb1EEvPKT_S2_S2_PKiS4_Pfiii:
.text._Z24moe_gate_up_small_kernelIfLb1EEvPKT_S2_S2_PKiS4_Pfiii:
        /* <DEDUP_REMOVED lines=27> */
[----:B------:R-:W-:Y:S01]  /*01b0*/  VIADDMNMX R2, R2, -R3, 0x10, PT ;  /* 0x0000001002027446 */ /* 0x000fe20003800903 */
[----:B------:R-:W3:Y:S03]  /*01c0*/  LDCU.64 UR18, c[0x0][0x390] ;  /* 0x00007200ff1277ac */ /* 0x000ee60008000a00 */
[----:B------:R-:W-:-:S13]  /*01d0*/  R2UR UR22, R2 ;  /* 0x00000000021672ca */ /* 0x000fda00000e0000 */
[----:B0-----:R-:W-:-:S04]  /*01e0*/  ISETP.GE.AND P0, PT, R0, UR22, PT ;  /* 0x0000001600007c0c */ /* 0x001fc8000bf06270 */
[----:B------:R-:W-:-:S13]  /*01f0*/  ISETP.GT.U32.OR P0, PT, R0, 0xf, P0 ;  /* 0x0000000f0000780c */ /* 0x000fda0000704470 */
[----:B------:R-:W0:Y:S01]  /*0200*/  @!P0 LDC.64 R2, c[0x0][0x3a0] ;  /* 0x0000e800ff028b82 */ /* 0x000e220000000a00 */
[----:B------:R-:W-:-:S05]  /*0210*/  @!P0 IADD3 R5, PT, PT, R5, UR9, R0 ;  /* 0x0000000905058c10 */ /* 0x000fca000fffe000 */
[----:B0-----:R-:W-:-:S06]  /*0220*/  @!P0 IMAD.WIDE R2, R5, 0x4, R2 ;  /* 0x0000000405028825 */ /* 0x001fcc00078e0202 */
[----:B------:R0:W4:Y:S01]  /*0230*/  @!P0 LDG.E.CONSTANT R2, desc[UR20][R2.64] ;  /* 0x0000001402028981 */ /* 0x000122000c1e9900 */
        /* <DEDUP_REMOVED lines=10> */
[----:B------:R-:W-:Y:S01]  /*02e0*/  CS2R R18, SRZ ;  /* 0x0000000000127805 */ /* 0x000fe2000001ff00 */
[----:B------:R-:W-:Y:S01]  /*02f0*/  UIADD3 UR6, UPT, UPT, UR5, UR6, URZ ;  /* 0x0000000605067290 */ /* 0x000fe2000fffe0ff */
[----:B------:R-:W-:Y:S01]  /*0300*/  CS2R R6, SRZ ;  /* 0x0000000000067805 */ /* 0x000fe2000001ff00 */
[----:B------:R-:W-:Y:S01]  /*0310*/  UIMAD.WIDE.U32 UR4, UR4, UR15, URZ ;  /* 0x0000000f040472a5 */ /* 0x000fe2000f8e00ff */
[----:B------:R-:W-:Y:S01]  /*0320*/  MOV R32, RZ ;  /* 0x000000ff00207202 */ /* 0x000fe20000000f00 */
[----:B------:R-:W-:Y:S01]  /*0330*/  UIMAD UR6, UR6, UR15, URZ ;  /* 0x0000000f060672a4 */ /* 0x000fe2000f8e02ff */
[----:B------:R-:W-:Y:S01]  /*0340*/  CS2R R30, SRZ ;  /* 0x00000000001e7805 */ /* 0x000fe2000001ff00 */
[----:B------:R-:W-:Y:S01]  /*0350*/  USHF.L.U32 UR11, UR4, 0x2, URZ ;  /* 0x00000002040b7899 */ /* 0x000fe200080006ff */
[----:B------:R-:W-:Y:S01]  /*0360*/  CS2R R16, SRZ ;  /* 0x0000000000107805 */ /* 0x000fe2000001ff00 */
[----:B------:R-:W-:Y:S01]  /*0370*/  UIADD3 UR5, UPT, UPT, UR5, UR6, URZ ;  /* 0x0000000605057290 */ /* 0x000fe2000fffe0ff */
[----:B------:R-:W-:Y:S01]  /*0380*/  CS2R R28, SRZ ;  /* 0x00000000001c7805 */ /* 0x000fe2000001ff00 */
[----:B--2---:R-:W-:Y:S01]  /*0390*/  UIADD3 UR13, UP0, UPT, UR11, UR16, URZ ;  /* 0x000000100b0d7290 */ /* 0x004fe2000ff1e0ff */
[----:B------:R-:W-:Y:S01]  /*03a0*/  LOP3.LUT R20, R20, 0x7c, RZ, 0xc0, !PT ;  /* 0x0000007c14147812 */ /* 0x000fe200078ec0ff */
[----:B------:R-:W-:-:S02]  /*03b0*/  USHF.L.U64.HI UR4, UR4, 0x2, UR5 ;  /* 0x0000000204047899 */ /* 0x000fc40008010205 */
[----:B---3--:R-:W-:Y:S02]  /*03c0*/  UIADD3 UR11, UP1, UPT, UR11, UR18, URZ ;  /* 0x000000120b0b7290 */ /* 0x008fe4000ff3e0ff */
[----:B------:R-:W-:Y:S02]  /*03d0*/  UIADD3.X UR14, UPT, UPT, UR4, UR17, URZ, UP0, !UPT ;  /* 0x00000011040e7290 */ /* 0x000fe400087fe4ff */
[----:B------:R-:W-:Y:S02]  /*03e0*/  UISETP.GE.AND UP0, UPT, UR23, 0x1, UPT ;  /* 0x000000011700788c */ /* 0x000fe4000bf06270 */
[----:B------:R-:W-:Y:S02]  /*03f0*/  UIADD3 UR5, UPT, UPT, -UR10, UR15, URZ ;  /* 0x0000000f0a057290 */ /* 0x000fe4000fffe1ff */
[----:B------:R-:W-:Y:S01]  /*0400*/  UIADD3.X UR12, UPT, UPT, UR4, UR19, URZ, UP1, !UPT ;  /* 0x00000013040c7290 */ /* 0x000fe20008ffe4ff */
[----:B0-----:R-:W-:Y:S01]  /*0410*/  @!P0 LEA R3, R5, R4, 0x18 ;  /* 0x0000000405038211 */ /* 0x001fe200078ec0ff */
[----:B------:R-:W-:-:S03]  /*0420*/  UISETP.LT.AND UP1, UPT, UR5, 0x80, UPT ;  /* 0x000000800500788c */ /* 0x000fc6000bf21270 */
[----:B------:R-:W-:Y:S01]  /*0430*/  @!P0 LEA R3, R0, R3, 0x2 ;  /* 0x0000000300038211 */ /* 0x000fe200078e10ff */
[----:B------:R-:W-:-:S04]  /*0440*/  USEL UR15, UR5, 0x80, UP1 ;  /* 0x00000080050f7887 */ /* 0x000fc80008800000 */
[----:B----4-:R0:W-:Y:S01]  /*0450*/  @!P0 STS [R3], R2 ;  /* 0x0000000203008388 */ /* 0x0101e20000000800 */
[----:B------:R-:W-:Y:S06]  /*0460*/  BAR.SYNC.DEFER_BLOCKING 0x0 ;  /* 0x0000000000007b1d */ /* 0x000fec0000010000 */
[----:B------:R-:W-:Y:S05]  /*0470*/  BRA.U !UP0, `(.L_x_2335) ;  /* 0x0000003508d07547 */ /* 0x000fea000b800000 */
[----:B0-----:R-:W-:Y:S01]  /*0480*/  IADD3 R2, PT, PT, R20, 0x3, RZ ;  /* 0x0000000314027810 */ /* 0x001fe20007ffe0ff */
[----:B------:R-:W-:Y:S01]  /*0490*/  UMOV UR4, URZ ;  /* 0x000000ff00047c82 */ /* 0x000fe20008000000 */
[----:B------:R-:W-:Y:S02]  /*04a0*/  MOV R25, RZ ;  /* 0x000000ff00197202 */ /* 0x000fe40000000f00 */
[----:B------:R-:W-:Y:S02]  /*04b0*/  ISETP.GE.AND P1, PT, R2, UR15, PT ;  /* 0x0000000f02007c0c */ /* 0x000fe4000bf26270 */
[----:B------:R-:W-:-:S11]  /*04c0*/  IADD3 R2, PT, PT, -R20, 0x80, RZ ;  /* 0x0000008014027810 */ /* 0x000fd60007ffe1ff */
.L_x_2356:
        /* <DEDUP_REMOVED lines=8> */
[----:B------:R-:W-:Y:S02]  /*0550*/  SHF.L.U32 R3, R0, 0x2, RZ ;  /* 0x0000000200037819 */ /* 0x000fe400000006ff */
[----:B------:R-:W-:Y:S02]  /*0560*/  SHF.R.U32.HI R12, RZ, 0x3, R0 ;  /* 0x00000003ff0c7819 */ /* 0x000fe40000011600 */
[----:B------:R-:W-:-:S04]  /*0570*/  LOP3.LUT R3, R3, 0x1c, RZ, 0xc0, !PT ;  /* 0x0000001c03037812 */ /* 0x000fc800078ec0ff */
[----:B------:R-:W-:-:S04]  /*0580*/  IADD3 R4, PT, PT, R3, 0x3, RZ ;  /* 0x0000000303047810 */ /* 0x000fc80007ffe0ff */
[----:B------:R-:W-:-:S04]  /*0590*/  ISETP.GE.AND P0, PT, R4, UR17, PT ;  /* 0x0000001104007c0c */ /* 0x000fc8000bf06270 */
[----:B------:R-:W-:-:S13]  /*05a0*/  ISETP.GE.OR P0, PT, R12, UR22, P0 ;  /* 0x000000160c007c0c */ /* 0x000fda0008706670 */
[----:B------:R-:W-:Y:S05]  /*05b0*/  @P0 BRA `(.L_x_2338) ;  /* 0x00000000005c0947 */ /* 0x000fea0003800000 */
[----:B------:R-:W0:Y:S01]  /*05c0*/  S2R R14, SR_CgaCtaId ;  /* 0x00000000000e7919 */ /* 0x000e220000008800 */
[----:B------:R-:W-:Y:S01]  /*05d0*/  MOV R13, 0x400 ;  /* 0x00000400000d7802 */ /* 0x000fe20000000f00 */
[----:B------:R-:W1:Y:S01]  /*05e0*/  LDCU.64 UR6, c[0x0][0x380] ;  /* 0x00007000ff0677ac */ /* 0x000e620008000a00 */
[----:B------:R-:W-:Y:S02]  /*05f0*/  IADD3 R8, PT, PT, R3, UR4, RZ ;  /* 0x0000000403087c10 */ /* 0x000fe4000fffe0ff */
[----:B------:R-:W-:-:S04]  /*0600*/  IADD3 R4, PT, PT, R13, 0x8940, RZ ;  /* 0x000089400d047810 */ /* 0x000fc80007ffe0ff */
[----:B0-----:R-:W-:-:S04]  /*0610*/  LEA R5, R14, R4, 0x18 ;  /* 0x000000040e057211 */ /* 0x001fc800078ec0ff */
[----:B------:R-:W-:-:S06]  /*0620*/  LEA R4, R12, R5, 0x2 ;  /* 0x000000050c047211 */ /* 0x000fcc00078e10ff */
[----:B------:R-:W0:Y:S02]  /*0630*/  LDS R4, [R4] ;  /* 0x0000000004047984 */ /* 0x000e240000000800 */
[----:B0-----:R-:W-:-:S05]  /*0640*/  IMAD R5, R4, UR18, RZ ;  /* 0x0000001204057c24 */ /* 0x001fca000f8e02ff */
[----:B------:R-:W-:-:S04]  /*0650*/  IADD3 R9, P0, PT, R5, R8, RZ ;  /* 0x0000000805097210 */ /* 0x000fc80007f1e0ff */
[----:B------:R-:W-:Y:S02]  /*0660*/  LEA.HI.X.SX32 R10, R5, RZ, 0x1, P0 ;  /* 0x000000ff050a7211 */ /* 0x000fe400000f0eff */
[----:B-1----:R-:W-:-:S04]  /*0670*/  LEA R8, P0, R9, UR6, 0x2 ;  /* 0x0000000609087c11 */ /* 0x002fc8000f8010ff */
[----:B------:R-:W-:-:S06]  /*0680*/  LEA.HI.X R9, R9, UR7, R10, 0x2, P0 ;  /* 0x0000000709097c11 */ /* 0x000fcc00080f140a */
[----:B------:R-:W2:Y:S01]  /*0690*/  LDG.E.128.CONSTANT R8, desc[UR20][R8.64] ;  /* 0x0000001408087981 */ /* 0x000ea2000c1e9d00 */
[----:B------:R-:W-:Y:S02]  /*06a0*/  LEA R5, R14, R13, 0x18 ;  /* 0x0000000d0e057211 */ /* 0x000fe400078ec0ff */
[----:B------:R-:W-:-:S03]  /*06b0*/  MOV R13, R0 ;  /* 0x00000000000d7202 */ /* 0x000fc60000000f00 */
[----:B------:R-:W-:-:S05]  /*06c0*/  IMAD R12, R12, 0x84, R5 ;  /* 0x000000840c0c7824 */ /* 0x000fca00078e0205 */
[----:B------:R-:W-:-:S05]  /*06d0*/  LEA R12, R3, R12, 0x2 ;  /* 0x0000000c030c7211 */ /* 0x000fca00078e10ff */
[----:B--2---:R0:W-:Y:S04]  /*06e0*/  STS [R12], R8 ;  /* 0x000000080c007388 */ /* 0x0041e80000000800 */
[----:B------:R0:W-:Y:S04]  /*06f0*/  STS [R12+0x4], R9 ;  /* 0x000004090c007388 */ /* 0x0001e80000000800 */
[----:B------:R0:W-:Y:S04]  /*0700*/  STS [R12+0x8], R10 ;  /* 0x0000080a0c007388 */ /* 0x0001e80000000800 */
[----:B------:R0:W-:Y:S01]  /*0710*/  STS [R12+0xc], R11 ;  /* 0x00000c0b0c007388 */ /* 0x0001e20000000800 */
[----:B------:R-:W-:Y:S05]  /*0720*/  BRA `(.L_x_2337) ;  /* 0x0000000000c47947 */ /* 0x000fea0003800000 */
.L_x_2338:
[----:B------:R-:W-:-:S13]  /*0730*/  ISETP.GE.AND P0, PT, R12, UR22, PT ;  /* 0x000000160c007c0c */ /* 0x000fda000bf06270 */
[----:B------:R-:W-:Y:S05]  /*0740*/  @!P0 BRA `(.L_x_2339) ;  /* 0x00000000004c8947 */ /* 0x000fea0003800000 */
[----:B------:R-:W0:Y:S01]  /*0750*/  S2R R5, SR_CgaCtaId ;  /* 0x0000000000057919 */ /* 0x000e220000008800 */
[----:B------:R-:W-:Y:S01]  /*0760*/  MOV R4, 0x400 ;  /* 0x0000040000047802 */ /* 0x000fe20000000f00 */
[----:B------:R-:W-:Y:S03]  /*0770*/  BSSY.RECONVERGENT B1, `(.L_x_2340) ;  /* 0x000000f000017945 */ /* 0x000fe60003800200 */
[----:B0-----:R-:W-:-:S05]  /*0780*/  LEA R5, R5, R4, 0x18 ;  /* 0x0000000405057211 */ /* 0x001fca00078ec0ff */
[----:B------:R-:W-:Y:S02]  /*0790*/  IMAD R4, R12, 0x84, R5 ;  /* 0x000000840c047824 */ /* 0x000fe400078e0205 */
[----:B------:R-:W-:-:S03]  /*07a0*/  HFMA2 R5, -RZ, RZ, 0, 5.9604644775390625e-08 ;  /* 0x00000001ff057431 */ /* 0x000fc600000001ff */
[----:B------:R-:W-:-:S07]  /*07b0*/  LEA R4, R3, R4, 0x2 ;  /* 0x0000000403047211 */ /* 0x000fce00078e10ff */
.L_x_2342:
[----:B------:R0:W-:Y:S01]  /*07c0*/  STS [R4], RZ ;  /* 0x000000ff04007388 */ /* 0x0001e20000000800 */
[----:B------:R-:W-:Y:S02]  /*07d0*/  IADD3 R8, PT, PT, -R3, 0x20, RZ ;  /* 0x0000002003087810 */ /* 0x000fe40007ffe1ff */
[----:B------:R-:W-:Y:S02]  /*07e0*/  MOV R13, R0 ;  /* 0x00000000000d7202 */ /* 0x000fe40000000f00 */
[----:B------:R-:W-:-:S13]  /*07f0*/  ISETP.GE.U32.AND P0, PT, R5, R8, PT ;  /* 0x000000080500720c */ /* 0x000fda0003f06070 */
[----:B0-----:R-:W-:Y:S05]  /*0800*/  @P0 BRA `(.L_x_2341) ;  /* 0x0000000000140947 */ /* 0x001fea0003800000 */
[C---:B------:R-:W-:Y:S02]  /*0810*/  IADD3 R8, PT, PT, R5.reuse, -0x1, RZ ;  /* 0xffffffff05087810 */ /* 0x040fe40007ffe0ff */
[----:B------:R-:W-:Y:S02]  /*0820*/  IADD3 R4, PT, PT, R4, 0x4, RZ ;  /* 0x0000000404047810 */ /* 0x000fe40007ffe0ff */
[----:B------:R-:W-:Y:S02]  /*0830*/  ISETP.GE.U32.AND P0, PT, R8, 0x3, PT ;  /* 0x000000030800780c */ /* 0x000fe40003f06070 */
[----:B------:R-:W-:-:S11]  /*0840*/  IADD3 R5, PT, PT, R5, 0x1, RZ ;  /* 0x0000000105057810 */ /* 0x000fd60007ffe0ff */
[----:B------:R-:W-:Y:S05]  /*0850*/  @!P0 BRA `(.L_x_2342) ;  /* 0xfffffffc00d88947 */ /* 0x000fea000383ffff */
.L_x_2341:
[----:B------:R-:W-:Y:S05]  /*0860*/  BSYNC.RECONVERGENT B1 ;  /* 0x0000000000017941 */ /* 0x000fea0003800200 */
.L_x_2340:
[----:B------:R-:W-:Y:S05]  /*0870*/  BRA `(.L_x_2337) ;  /* 0x0000000000707947 */ /* 0x000fea0003800000 */
.L_x_2339:
[----:B------:R-:W-:-:S07]  /*0880*/  MOV R8, RZ ;  /* 0x000000ff00087202 */ /* 0x000fce0000000f00 */
.L_x_2343:
[----:B------:R-:W0:Y:S01]  /*0890*/  S2R R13, SR_CgaCtaId ;  /* 0x00000000000d7919 */ /* 0x000e220000008800 */
[----:B------:R-:W-:Y:S02]  /*08a0*/  IADD3 R10, PT, PT, R3, R8, RZ ;  /* 0x00000008030a7210 */ /* 0x000fe40007ffe0ff */
[----:B------:R-:W-:Y:S02]  /*08b0*/  MOV R11, 0x400 ;  /* 0x00000400000b7802 */ /* 0x000fe40000000f00 */
[----:B------:R-:W-:-:S13]  /*08c0*/  ISETP.LT.AND P0, PT, R10, UR16, PT ;  /* 0x000000100a007c0c */ /* 0x000fda000bf01270 */
[----:B------:R-:W-:Y:S01]  /*08d0*/  @P0 IADD3 R4, PT, PT, R11, 0x8940, RZ ;  /* 0x000089400b040810 */ /* 0x000fe20007ffe0ff */
[----:B------:R-:W1:Y:S01]  /*08e0*/  @P0 LDC R15, c[0x0][0x3b0] ;  /* 0x0000ec00ff0f0b82 */ /* 0x000e620000000800 */
[----:B------:R-:W-:Y:S02]  /*08f0*/  @P0 IADD3 R10, PT, PT, R10, UR4, RZ ;  /* 0x000000040a0a0c10 */ /* 0x000fe4000fffe0ff */
[----:B0-----:R-:W-:-:S04]  /*0900*/  @P0 LEA R5, R13, R4, 0x18 ;  /* 0x000000040d050211 */ /* 0x001fc800078ec0ff */
[----:B------:R-:W-:Y:S02]  /*0910*/  @P0 LEA R14, R12, R5, 0x2 ;  /* 0x000000050c0e0211 */ /* 0x000fe400078e10ff */
[----:B------:R-:W0:Y:S03]  /*0920*/  @P0 LDC.64 R4, c[0x0][0x380] ;  /* 0x0000e000ff040b82 */ /* 0x000e260000000a00 */
[----:B------:R-:W1:Y:S02]  /*0930*/  @P0 LDS R9, [R14] ;  /* 0x000000000e090984 */ /* 0x000e640000000800 */
[----:B-1----:R-:W-:-:S04]  /*0940*/  @P0 IMAD R9, R9, R15, R10 ;  /* 0x0000000f09090224 */ /* 0x002fc800078e020a */
[----:B0-----:R-:W-:-:S06]  /*0950*/  @P0 IMAD.WIDE R4, R9, 0x4, R4 ;  /* 0x0000000409040825 */ /* 0x001fcc00078e0204 */
[----:B------:R-:W2:Y:S01]  /*0960*/  @P0 LDG.E.CONSTANT R4, desc[UR20][R4.64] ;  /* 0x0000001404040981 */ /* 0x000ea2000c1e9900 */
[----:B------:R-:W-:Y:S02]  /*0970*/  LEA R11, R13, R11, 0x18 ;  /* 0x0000000b0d0b7211 */ /* 0x000fe400078ec0ff */
[----:B------:R-:W-:-:S03]  /*0980*/  MOV R13, R0 ;  /* 0x00000000000d7202 */ /* 0x000fc60000000f00 */
[----:B------:R-:W-:Y:S01]  /*0990*/  IMAD R10, R12, 0x84, R11 ;  /* 0x000000840c0a7824 */ /* 0x000fe200078e020b */
[----:B------:R-:W-:-:S04]  /*09a0*/  IADD3 R11, PT, PT, -R3, 0x20, RZ ;  /* 0x00000020030b7810 */ /* 0x000fc80007ffe1ff */
[----:B------:R-:W-:Y:S02]  /*09b0*/  LEA R9, R3, R10, 0x2 ;  /* 0x0000000a03097211 */ /* 0x000fe400078e10ff */
[----:B------:R-:W-:Y:S02]  /*09c0*/  MOV R10, R8 ;  /* 0x00000008000a7202 */ /* 0x000fe40000000f00 */
[C---:B------:R-:W-:Y:S02]  /*09d0*/  LEA R9, R8.reuse, R9, 0x2 ;  /* 0x0000000908097211 */ /* 0x040fe400078e10ff */
[----:B------:R-:W-:Y:S02]  /*09e0*/  IADD3 R8, PT, PT, R8, 0x1, RZ ;  /* 0x0000000108087810 */ /* 0x000fe40007ffe0ff */
[----:B------:R-:W-:Y:S01]  /*09f0*/  ISETP.LT.U32.AND P2, PT, R10, 0x3, PT ;  /* 0x000000030a00780c */ /* 0x000fe20003f41070 */
[----:B--2---:R0:W-:Y:S04]  /*0a00*/  @P0 STS [R9], R4 ;  /* 0x0000000409000388 */ /* 0x0041e80000000800 */
[----:B------:R0:W-:Y:S01]  /*0a10*/  @!P0 STS [R9], RZ ;  /* 0x000000ff09008388 */ /* 0x0001e20000000800 */
[----:B------:R-:W-:-:S13]  /*0a20*/  ISETP.GE.U32.AND P0, PT, R8, R11, PT ;  /* 0x0000000b0800720c */ /* 0x000fda0003f06070 */
[----:B0-----:R-:W-:Y:S05]  /*0a30*/  @!P0 BRA P2, `(.L_x_2343) ;  /* 0xfffffffc00948947 */ /* 0x001fea000103ffff */
.L_x_2337:
[----:B------:R-:W-:Y:S05]  /*0a40*/  BSYNC.RECONVERGENT B0 ;  /* 0x0000000000007941 */ /* 0x000fea0003800200 */
.L_x_2336:
[----:B------:R-:W-:Y:S01]  /*0a50*/  BSSY.RECONVERGENT B0, `(.L_x_2344) ;  /* 0x0000037000007945 */ /* 0x000fe20003800200 */
.L_x_2349:
[----:B0-----:R-:W-:Y:S01]  /*0a60*/  SHF.R.U32.HI R3, RZ, 0x5, R13 ;  /* 0x00000005ff037819 */ /* 0x001fe2000001160d */
[----:B------:R-:W-:Y:S03]  /*0a70*/  BSSY.RECONVERGENT B1, `(.L_x_2345) ;  /* 0x0000031000017945 */ /* 0x000fe60003800200 */
[----:B------:R-:W-:-:S13]  /*0a80*/  ISETP.LT.AND P0, PT, R3, UR17, !P1 ;  /* 0x0000001103007c0c */ /* 0x000fda000cf01270 */
[----:B------:R-:W-:Y:S05]  /*0a90*/  @!P0 BRA `(.L_x_2346) ;  /* 0x0000000000508947 */ /* 0x000fea0003800000 */
[----:B------:R-:W1:Y:S01]  /*0aa0*/  LDCU UR6, c[0x0][0x3b4] ;  /* 0x00007680ff0677ac */ /* 0x000e620008000800 */
[----:B------:R-:W-:Y:S02]  /*0ab0*/  IADD3 R4, PT, PT, R3, UR4, RZ ;  /* 0x0000000403047c10 */ /* 0x000fe4000fffe0ff */
[----:B------:R-:W-:-:S03]  /*0ac0*/  IADD3 R5, PT, PT, R20, UR10, RZ ;  /* 0x0000000a14057c10 */ /* 0x000fc6000fffe0ff */
[----:B-1----:R-:W-:-:S05]  /*0ad0*/  IMAD R4, R4, UR6, RZ ;  /* 0x0000000604047c24 */ /* 0x002fca000f8e02ff */
[----:B------:R-:W-:-:S04]  /*0ae0*/  IADD3 R5, P0, PT, R4, R5, RZ ;  /* 0x0000000504057210 */ /* 0x000fc80007f1e0ff */
[----:B------:R-:W-:Y:S02]  /*0af0*/  LEA.HI.X.SX32 R4, R4, RZ, 0x1, P0 ;  /* 0x000000ff04047211 */ /* 0x000fe400000f0eff */
[----:B0-----:R-:W-:-:S04]  /*0b00*/  LEA R8, P0, R5, UR13, 0x2 ;  /* 0x0000000d05087c11 */ /* 0x001fc8000f8010ff */
        /* <DEDUP_REMOVED lines=13> */
.L_x_2346:
[----:B------:R-:W1:Y:S01]  /*0be0*/  S2R R5, SR_CgaCtaId ;  /* 0x0000000000057919 */ /* 0x000e620000008800 */
[----:B------:R-:W2:Y:S01]  /*0bf0*/  LDCU UR6, c[0x0][0x3b4] ;  /* 0x00007680ff0677ac */ /* 0x000ea20008000800 */
[----:B------:R-:W-:Y:S01]  /*0c00*/  MOV R4, 0x400 ;  /* 0x0000040000047802 */ /* 0x000fe20000000f00 */
[----:B0-----:R-:W-:Y:S01]  /*0c10*/  HFMA2 R9, -RZ, RZ, 0, 0 ;  /* 0x00000000ff097431 */ /* 0x001fe200000001ff */
[----:B------:R-:W-:Y:S02]  /*0c20*/  IADD3 R8, PT, PT, R20, UR10, RZ ;  /* 0x0000000a14087c10 */ /* 0x000fe4000fffe0ff */
[----:B------:R-:W-:Y:S02]  /*0c30*/  IADD3 R4, PT, PT, R4, 0x840, RZ ;  /* 0x0000084004047810 */ /* 0x000fe40007ffe0ff */
[----:B------:R-:W-:-:S05]  /*0c40*/  IADD3 R11, PT, PT, R3, UR4, RZ ;  /* 0x00000004030b7c10 */ /* 0x000fca000fffe0ff */
[----:B--2---:R-:W-:Y:S01]  /*0c50*/  IMAD R8, R11, UR6, R8 ;  /* 0x000000060b087c24 */ /* 0x004fe2000f8e0208 */
[----:B-1----:R-:W-:-:S05]  /*0c60*/  LEA R4, R5, R4, 0x18 ;  /* 0x0000000405047211 */ /* 0x002fca00078ec0ff */
[----:B------:R-:W-:-:S07]  /*0c70*/  IMAD R15, R3, 0x204, R4 ;  /* 0x00000204030f7824 */ /* 0x000fce00078e0204 */
.L_x_2348:
[----:B------:R-:W-:Y:S02]  /*0c80*/  IADD3 R10, PT, PT, R20, R9, RZ ;  /* 0x00000009140a7210 */ /* 0x000fe40007ffe0ff */
[----:B------:R-:W-:Y:S02]  /*0c90*/  MOV R4, UR13 ;  /* 0x0000000d00047c02 */ /* 0x000fe40008000f00 */
[----:B------:R-:W-:Y:S02]  /*0ca0*/  ISETP.LT.AND P0, PT, R10, UR5, PT ;  /* 0x000000050a007c0c */ /* 0x000fe4000bf01270 */
[----:B------:R-:W-:Y:S02]  /*0cb0*/  MOV R5, UR14 ;  /* 0x0000000e00057c02 */ /* 0x000fe40008000f00 */
[----:B------:R-:W-:-:S13]  /*0cc0*/  ISETP.GE.OR P0, PT, R3, UR17, !P0 ;  /* 0x0000001103007c0c */ /* 0x000fda000c706670 */
[----:B------:R-:W-:-:S05]  /*0cd0*/  @!P0 IADD3 R11, PT, PT, R8, R9, RZ ;  /* 0x00000009080b8210 */ /* 0x000fca0007ffe0ff */
[----:B------:R-:W-:-:S06]  /*0ce0*/  @!P0 IMAD.WIDE R4, R11, 0x4, R4 ;  /* 0x000000040b048825 */ /* 0x000fcc00078e0204 */
        /* <DEDUP_REMOVED lines=9> */
.L_x_2347:
[----:B------:R-:W-:Y:S05]  /*0d80*/  BSYNC.RECONVERGENT B1 ;  /* 0x0000000000017941 */ /* 0x000fea0003800200 */
.L_x_2345:
[C---:B------:R-:W-:Y:S02]  /*0d90*/  ISETP.GE.U32.AND P0, PT, R13.reuse, 0x300, PT ;  /* 0x000003000d00780c */ /* 0x040fe40003f06070 */
[----:B------:R-:W-:-:S11]  /*0da0*/  IADD3 R13, PT, PT, R13, 0x100, RZ ;  /* 0x000001000d0d7810 */ /* 0x000fd60007ffe0ff */
[----:B------:R-:W-:Y:S05]  /*0db0*/  @!P0 BRA `(.L_x_2349) ;  /* 0xfffffffc00288947 */ /* 0x000fea000383ffff */
[----:B------:R-:W-:Y:S05]  /*0dc0*/  BSYNC.RECONVERGENT B0 ;  /* 0x0000000000007941 */ /* 0x000fea0003800200 */
.L_x_2344:
[----:B------:R-:W-:Y:S01]  /*0dd0*/  BSSY.RECONVERGENT B0, `(.L_x_2350) ;  /* 0x000003a000007945 */ /* 0x000fe20003800200 */
[----:B0-----:R-:W-:-:S07]  /*0de0*/  MOV R3, R0 ;  /* 0x0000000000037202 */ /* 0x001fce0000000f00 */
.L_x_2355:
[----:B------:R-:W-:Y:S01]  /*0df0*/  SHF.R.U32.HI R12, RZ, 0x5, R3 ;  /* 0x00000005ff0c7819 */ /* 0x000fe20000011603 */
[----:B------:R-:W-:Y:S01]  /*0e00*/  BSSY.RECONVERGENT B1, `(.L_x_2351) ;  /* 0x0000035000017945 */ /* 0x000fe20003800200 */
[C---:B------:R-:W-:Y:S02]  /*0e10*/  ISETP.GE.U32.AND P2, PT, R3.reuse, 0x300, PT ;  /* 0x000003000300780c */ /* 0x040fe40003f46070 */
[----:B------:R-:W-:Y:S02]  /*0e20*/  ISETP.LT.AND P0, PT, R12, UR17, !P1 ;  /* 0x000000110c007c0c */ /* 0x000fe4000cf01270 */
[----:B------:R-:W-:-:S11]  /*0e30*/  IADD3 R3, PT, PT, R3, 0x100, RZ ;  /* 0x0000010003037810 */ /* 0x000fd60007ffe0ff */
[----:B0-----:R-:W-:Y:S05]  /*0e40*/  @!P0 BRA `(.L_x_2352) ;  /* 0x0000000000508947 */ /* 0x001fea0003800000 */
        /* <DEDUP_REMOVED lines=20> */
.L_x_2352:
        /* <DEDUP_REMOVED lines=10> */
.L_x_2354:
        /* <DEDUP_REMOVED lines=18> */
.L_x_2353:
[----:B------:R-:W-:Y:S05]  /*1150*/  BSYNC.RECONVERGENT B1 ;  /* 0x0000000000017941 */ /* 0x000fea0003800200 */
.L_x_2351:
[----:B------:R-:W-:Y:S05]  /*1160*/  @!P2 BRA `(.L_x_2355) ;  /* 0xfffffffc0020a947 */ /* 0x000fea000383ffff */
[----:B------:R-:W-:Y:S05]  /*1170*/  BSYNC.RECONVERGENT B0 ;  /* 0x0000000000007941 */ /* 0x000fea0003800200 */
.L_x_2350:
[----:B------:R-:W1:Y:S01]  /*1180*/  S2R R4, SR_TID.X ;  /* 0x0000000000047919 */ /* 0x000e620000002100 */
[----:B------:R-:W-:Y:S01]  /*1190*/  MOV R3, 0x400 ;  /* 0x0000040000037802 */ /* 0x000fe20000000f00 */
[----:B------:R-:W2:Y:S01]  /*11a0*/  LDCU UR6, c[0x0][0x3b0] ;  /* 0x00007600ff0677ac */ /* 0x000ea20008000800 */
[----:B0-----:R-:W0:Y:S02]  /*11b0*/  S2R R8, SR_CgaCtaId ;  /* 0x0000000000087919 */ /* 0x001e240000008800 */
[----:B------:R-:W-:Y:S01]  /*11c0*/  IADD3 R5, PT, PT, R3, 0x840, RZ ;  /* 0x0000084003057810 */ /* 0x000fe20007ffe0ff */
[----:B------:R-:W-:-:S04]  /*11d0*/  UIADD3 UR4, UPT, UPT, UR4, 0x20, URZ ;  /* 0x0000002004047890 */ /* 0x000fc8000fffe0ff */
[----:B--2---:R-:W-:Y:S01]  /*11e0*/  UISETP.GE.AND UP0, UPT, UR4, UR6, UPT ;  /* 0x000000060400728c */ /* 0x004fe2000bf06270 */
[----:B-1----:R-:W-:Y:S02]  /*11f0*/  SHF.R.U32.HI R9, RZ, 0x4, R4 ;  /* 0x00000004ff097819 */ /* 0x002fe40000011604 */
[C---:B0-----:R-:W-:Y:S02]  /*1200*/  LEA R4, R8.reuse, R3, 0x18 ;  /* 0x0000000308047211 */ /* 0x041fe400078ec0ff */
[----:B------:R-:W-:Y:S02]  /*1210*/  LOP3.LUT R11, R9, 0x3e, RZ, 0xc0, !PT ;  /* 0x0000003e090b7812 */ /* 0x000fe400078ec0ff */
[----:B------:R-:W-:Y:S02]  /*1220*/  LEA R9, R8, R5, 0x18 ;  /* 0x0000000508097211 */ /* 0x000fe400078ec0ff */
[----:B------:R-:W-:Y:S01]  /*1230*/  IADD3 R5, PT, PT, R3, 0x48c0, RZ ;  /* 0x000048c003057810 */ /* 0x000fe20007ffe0ff */
[----:B------:R-:W-:Y:S01]  /*1240*/  IMAD R4, R11, 0x84, R4 ;  /* 0x000000840b047824 */ /* 0x000fe200078e0204 */
[----:B------:R-:W-:Y:S01]  /*1250*/  BAR.SYNC.DEFER_BLOCKING 0x0 ;  /* 0x0000000000007b1d */ /* 0x000fe20000010000 */
[----:B------:R-:W-:-:S02]  /*1260*/  LEA R3, R20, R9, 0x2 ;  /* 0x0000000914037211 */ /* 0x000fc400078e10ff */
[----:B------:R-:W-:-:S04]  /*1270*/  LEA R5, R8, R5, 0x18 ;  /* 0x0000000508057211 */ /* 0x000fc800078ec0ff */
[----:B------:R-:W-:Y:S01]  /*1280*/  LEA R5, R20, R5, 0x2 ;  /* 0x0000000514057211 */ /* 0x000fe200078e10ff */
[----:B------:R-:W-:Y:S04]  /*1290*/  LDS R33, [R4+0x84] ;  /* 0x0000840004217984 */ /* 0x000fe80000000800 */
[----:B------:R-:W0:Y:S04]  /*12a0*/  LDS.128 R12, [R3] ;  /* 0x00000000030c7984 */ /* 0x000e280000000c00 */
[----:B------:R-:W1:Y:S04]  /*12b0*/  LDS.64 R22, [R4] ;  /* 0x0000000004167984 */ /* 0x000e680000000a00 */
[----:B------:R-:W2:Y:S01]  /*12c0*/  LDS.128 R8, [R5] ;  /* 0x0000000005087984 */ /* 0x000ea20000000c00 */
[C---:B0-----:R-:W-:Y:S01]  /*12d0*/  FFMA R21, R33.reuse, R12, R21 ;  /* 0x0000000c21157223 */ /* 0x041fe20000000015 */
[C---:B------:R-:W-:Y:S01]  /*12e0*/  FFMA R25, R33.reuse, R13, R25 ;  /* 0x0000000d21197223 */ /* 0x040fe20000000019 */
[C---:B------:R-:W-:Y:S01]  /*12f0*/  FFMA R26, R33.reuse, R14, R26 ;  /* 0x0000000e211a7223 */ /* 0x040fe2000000001a */
[C---:B------:R-:W-:Y:S01]  /*1300*/  FFMA R28, R33.reuse, R15, R28 ;  /* 0x0000000f211c7223 */ /* 0x040fe2000000001c */
[C---:B-1----:R-:W-:Y:S01]  /*1310*/  FFMA R34, R22.reuse, R12, R18 ;  /* 0x0000000c16227223 */ /* 0x042fe20000000012 */
[C---:B------:R-:W-:Y:S01]  /*1320*/  FFMA R35, R22.reuse, R13, R19 ;  /* 0x0000000d16237223 */ /* 0x040fe20000000013 */
[C---:B------:R-:W-:Y:S01]  /*1330*/  FFMA R24, R22.reuse, R14, R24 ;  /* 0x0000000e16187223 */ /* 0x040fe20000000018 */
[C---:B------:R-:W-:Y:S01]  /*1340*/  FFMA R27, R22.reuse, R15, R27 ;  /* 0x0000000f161b7223 */ /* 0x040fe2000000001b */
[CC--:B--2---:R-:W-:Y:S01]  /*1350*/  FFMA R29, R22.reuse, R8.reuse, R29 ;  /* 0x00000008161d7223 */ /* 0x0c4fe2000000001d */
[----:B------:R-:W0:Y:S01]  /*1360*/  LDS.128 R12, [R3+0x200] ;  /* 0x00020000030c7984 */ /* 0x000e220000000c00 */
[CC--:B------:R-:W-:Y:S01]  /*1370*/  FFMA R30, R22.reuse, R9.reuse, R30 ;  /* 0x00000009161e7223 */ /* 0x0c0fe2000000001e */
[C---:B------:R-:W-:Y:S01]  /*1380*/  FFMA R31, R33.reuse, R8, R31 ;  /* 0x00000008211f7223 */ /* 0x040fe2000000001f */
[C---:B------:R-:W-:Y:S01]  /*1390*/  FFMA R32, R33.reuse, R9, R32 ;  /* 0x0000000921207223 */ /* 0x040fe20000000020 */
[CC--:B------:R-:W-:Y:S01]  /*13a0*/  FFMA R7, R33.reuse, R10.reuse, R7 ;  /* 0x0000000a21077223 */ /* 0x0c0fe20000000007 */
[----:B------:R-:W1:Y:S01]  /*13b0*/  LDS.64 R8, [R4+0x88] ;  /* 0x0000880004087984 */ /* 0x000e620000000a00 */
[C---:B0-----:R-:W-:Y:S01]  /*13c0*/  FFMA R12, R22.reuse, R10, R17 ;  /* 0x0000000a160c7223 */ /* 0x041fe20000000011 */
[-C--:B------:R-:W-:Y:S01]  /*13d0*/  FFMA R22, R22, R11.reuse, R16 ;  /* 0x0000000b16167223 */ /* 0x080fe20000000010 */
[----:B------:R-:W-:Y:S01]  /*13e0*/  FFMA R11, R33, R11, R6 ;  /* 0x0000000b210b7223 */ /* 0x000fe20000000006 */
[----:B------:R-:W0:Y:S01]  /*13f0*/  LDS.128 R16, [R5+0x200] ;  /* 0x0002000005107984 */ /* 0x000e220000000c00 */
[----:B------:R-:W-:Y:S01]  /*1400*/  FFMA R34, R13, R23, R34 ;  /* 0x000000170d227223 */ /* 0x000fe20000000022 */
[C---:B-1----:R-:W-:Y:S01]  /*1410*/  FFMA R21, R8.reuse, R13, R21 ;  /* 0x0000000d08157223 */ /* 0x042fe20000000015 */
[CC--:B------:R-:W-:Y:S01]  /*1420*/  FFMA R35, R23.reuse, R14.reuse, R35 ;  /* 0x0000000e17237223 */ /* 0x0c0fe20000000023 */
[----:B------:R-:W1:Y:S01]  /*1430*/  LDS R6, [R3+0x210] ;  /* 0x0002100003067984 */ /* 0x000e620000000800 */
[C---:B------:R-:W-:Y:S01]  /*1440*/  FFMA R25, R8.reuse, R14, R25 ;  /* 0x0000000e08197223 */ /* 0x040fe20000000019 */
[CC--:B------:R-:W-:Y:S01]  /*1450*/  FFMA R24, R23.reuse, R15.reuse, R24 ;  /* 0x0000000f17187223 */ /* 0x0c0fe20000000018 */
[C---:B------:R-:W-:Y:S01]  /*1460*/  FFMA R26, R8.reuse, R15, R26 ;  /* 0x0000000f081a7223 */ /* 0x040fe2000000001a */
[----:B------:R-:W2:Y:S04]  /*1470*/  LDS R10, [R5+0x210] ;  /* 0x00021000050a7984 */ /* 0x000ea80000000800 */
[----:B------:R-:W3:Y:S01]  /*1480*/  LDS.64 R14, [R3+0x410] ;  /* 0x00041000030e7984 */ /* 0x000ee20000000a00 */
[-C--:B0-----:R-:W-:Y:S01]  /*1490*/  FFMA R30, R23, R18.reuse, R30 ;  /* 0x00000012171e7223 */ /* 0x081fe2000000001e */
[C---:B------:R-:W-:Y:S01]  /*14a0*/  FFMA R32, R8.reuse, R18, R32 ;  /* 0x0000001208207223 */ /* 0x040fe20000000020 */
[----:B------:R-:W-:Y:S01]  /*14b0*/  FFMA R29, R17, R23, R29 ;  /* 0x00000017111d7223 */ /* 0x000fe2000000001d */
[C---:B------:R-:W-:Y:S01]  /*14c0*/  FFMA R31, R8.reuse, R17, R31 ;  /* 0x00000011081f7223 */ /* 0x040fe2000000001f */
[-C--:B------:R-:W-:Y:S01]  /*14d0*/  FFMA R18, R23, R19.reuse, R12 ;  /* 0x0000001317127223 */ /* 0x080fe2000000000c */
[----:B------:R-:W-:Y:S01]  /*14e0*/  FFMA R19, R8, R19, R7 ;  /* 0x0000001308137223 */ /* 0x000fe20000000007 */
[----:B------:R-:W0:Y:S01]  /*14f0*/  LDS.64 R12, [R5+0x408] ;  /* 0x00040800050c7984 */ /* 0x000e220000000a00 */
[-C--:B-1----:R-:W-:Y:S01]  /*1500*/  FFMA R27, R6, R23.reuse, R27 ;  /* 0x00000017061b7223 */ /* 0x082fe2000000001b */
[----:B------:R-:W-:Y:S01]  /*1510*/  FFMA R28, R8, R6, R28 ;  /* 0x00000006081c7223 */ /* 0x000fe2000000001c */
[----:B--2---:R-:W-:Y:S01]  /*1520*/  FFMA R22, R10, R23, R22 ;  /* 0x000000170a167223 */ /* 0x004fe20000000016 */
[----:B------:R-:W1:Y:S01]  /*1530*/  LDS.64 R16, [R4+0x8] ;  /* 0x0000080004107984 */ /* 0x000e620000000a00 */
[----:B------:R-:W-:Y:S01]  /*1540*/  FFMA R8, R8, R10, R11 ;  /* 0x0000000a08087223 */ /* 0x000fe2000000000b */
[----:B---3--:R-:W-:Y:S01]  /*1550*/  FFMA R26, R14, R9, R26 ;  /* 0x000000090e1a7223 */ /* 0x008fe2000000001a */
[C---:B------:R-:W-:Y:S01]  /*1560*/  FFMA R28, R9.reuse, R15, R28 ;  /* 0x0000000f091c7223 */ /* 0x040fe2000000001c */
[----:B------:R-:W2:Y:S04]  /*1570*/  LDS.64 R6, [R3+0x408] ;  /* 0x0004080003067984 */ /* 0x000ea80000000a00 */
[----:B------:R-:W3:Y:S01]  /*1580*/  LDS.64 R10, [R5+0x410] ;  /* 0x00041000050a7984 */ /* 0x000ee20000000a00 */
[----:B0-----:R-:W-:Y:S01]  /*1590*/  FFMA R31, R12, R9, R31 ;  /* 0x000000090c1f7223 */ /* 0x001fe2000000001f */
[CC--:B------:R-:W-:Y:S01]  /*15a0*/  FFMA R32, R9.reuse, R13.reuse, R32 ;  /* 0x0000000d09207223 */ /* 0x0c0fe20000000020 */
[C---:B-1----:R-:W-:Y:S01]  /*15b0*/  FFMA R29, R16.reuse, R12, R29 ;  /* 0x0000000c101d7223 */ /* 0x042fe2000000001d */
[C---:B------:R-:W-:Y:S01]  /*15c0*/  FFMA R30, R16.reuse, R13, R30 ;  /* 0x0000000d101e7223 */ /* 0x040fe2000000001e */
[C---:B------:R-:W-:Y:S01]  /*15d0*/  FFMA R24, R16.reuse, R14, R24 ;  /* 0x0000000e10187223 */ /* 0x040fe20000000018 */
[C---:B------:R-:W-:Y:S01]  /*15e0*/  FFMA R27, R16.reuse, R15, R27 ;  /* 0x0000000f101b7223 */ /* 0x040fe2000000001b */
[----:B--2---:R-:W-:Y:S01]  /*15f0*/  FFMA R34, R16, R6, R34 ;  /* 0x0000000610227223 */ /* 0x004fe20000000022 */
[----:B------:R-:W-:Y:S01]  /*1600*/  FFMA R21, R6, R9, R21 ;  /* 0x0000000906157223 */ /* 0x000fe20000000015 */
[CC--:B------:R-:W-:Y:S01]  /*1610*/  FFMA R35, R16.reuse, R7.reuse, R35 ;  /* 0x0000000710237223 */ /* 0x0c0fe20000000023 */
[C---:B------:R-:W-:Y:S01]  /*1620*/  FFMA R25, R9.reuse, R7, R25 ;  /* 0x0000000709197223 */ /* 0x040fe20000000019 */
[----:B------:R-:W0:Y:S01]  /*1630*/  LDS.128 R12, [R3+0x610] ;  /* 0x00061000030c7984 */ /* 0x000e220000000c00 */
[----:B---3--:R-:W-:Y:S01]  /*1640*/  FFMA R18, R16, R10, R18 ;  /* 0x0000000a10127223 */ /* 0x008fe20000000012 */
[----:B------:R-:W-:Y:S01]  /*1650*/  FFMA R19, R10, R9, R19 ;  /* 0x000000090a137223 */ /* 0x000fe20000000013 */
[-C--:B------:R-:W-:Y:S01]  /*1660*/  FFMA R16, R16, R11.reuse, R22 ;  /* 0x0000000b10107223 */ /* 0x080fe20000000016 */
[----:B------:R-:W1:Y:S01]  /*1670*/  LDS.64 R6, [R4+0x90] ;  /* 0x0000900004067984 */ /* 0x000e620000000a00 */
[----:B------:R-:W-:-:S03]  /*1680*/  FFMA R33, R9, R11, R8 ;  /* 0x0000000b09217223 */ /* 0x000fc60000000008 */
[----:B------:R-:W2:Y:S04]  /*1690*/  LDS R15, [R5+0x60c] ;  /* 0x00060c00050f7984 */ /* 0x000ea80000000800 */
[----:B------:R-:W3:Y:S04]  /*16a0*/  LDS.128 R8, [R5+0x610] ;  /* 0x0006100005087984 */ /* 0x000ee80000000c00 */
[----:B------:R-:W4:Y:S04]  /*16b0*/  LDS R11, [R3+0x60c] ;  /* 0x00060c00030b7984 */ /* 0x000f280000000800 */
[----:B------:R-:W-:Y:S01]  /*16c0*/  LDS.64 R22, [R4+0x10] ;  /* 0x0000100004167984 */ /* 0x000fe20000000a00 */
[----:B0-----:R-:W-:Y:S01]  /*16d0*/  FFMA R35, R12, R17, R35 ;  /* 0x000000110c237223 */ /* 0x001fe20000000023 */
[CC--:B------:R-:W-:Y:S01]  /*16e0*/  FFMA R24, R17.reuse, R13.reuse, R24 ;  /* 0x0000000d11187223 */ /* 0x0c0fe20000000018 */
[----:B------:R-:W-:Y:S01]  /*16f0*/  FFMA R27, R17, R14, R27 ;  /* 0x0000000e111b7223 */ /* 0x000fe2000000001b */
[C---:B-1----:R-:W-:Y:S01]  /*1700*/  FFMA R25, R6.reuse, R12, R25 ;  /* 0x0000000c06197223 */ /* 0x042fe20000000019 */
[C---:B------:R-:W-:Y:S01]  /*1710*/  FFMA R26, R6.reuse, R13, R26 ;  /* 0x0000000d061a7223 */ /* 0x040fe2000000001a */
[C---:B------:R-:W-:Y:S01]  /*1720*/  FFMA R28, R6.reuse, R14, R28 ;  /* 0x0000000e061c7223 */ /* 0x040fe2000000001c */
[----:B--2---:R-:W-:Y:S01]  /*1730*/  FFMA R29, R15, R17, R29 ;  /* 0x000000110f1d7223 */ /* 0x004fe2000000001d */
[----:B------:R-:W-:-:S02]  /*1740*/  FFMA R31, R6, R15, R31 ;  /* 0x0000000f061f7223 */ /* 0x000fc4000000001f */
[----:B------:R-:W0:Y:S01]  /*1750*/  LDS.128 R12, [R3+0x810] ;  /* 0x00081000030c7984 */ /* 0x000e220000000c00 */
[C---:B---3--:R-:W-:Y:S01]  /*1760*/  FFMA R32, R6.reuse, R8, R32 ;  /* 0x0000000806207223 */ /* 0x048fe20000000020 */
[C---:B------:R-:W-:Y:S01]  /*1770*/  FFMA R19, R6.reuse, R9, R19 ;  /* 0x0000000906137223 */ /* 0x040fe20000000013 */
[-C--:B------:R-:W-:Y:S01]  /*1780*/  FFMA R33, R6, R10.reuse, R33 ;  /* 0x0000000a06217223 */ /* 0x080fe20000000021 */
[----:B------:R-:W-:Y:S01]  /*1790*/  FFMA R30, R8, R17, R30 ;  /* 0x00000011081e7223 */ /* 0x000fe2000000001e */
[----:B----4-:R-:W-:Y:S01]  /*17a0*/  FFMA R21, R6, R11, R21 ;  /* 0x0000000b06157223 */ /* 0x010fe20000000015 */
[----:B------:R-:W-:Y:S01]  /*17b0*/  FFMA R34, R11, R17, R34 ;  /* 0x000000110b227223 */ /* 0x000fe20000000022 */
[C---:B------:R-:W-:Y:S01]  /*17c0*/  FFMA R18, R17.reuse, R9, R18 ;  /* 0x0000000911127223 */ /* 0x040fe20000000012 */
[----:B------:R-:W-:Y:S02]  /*17d0*/  FFMA R16, R17, R10, R16 ;  /* 0x0000000a11107223 */ /* 0x000fe40000000010 */
[----:B------:R-:W1:Y:S01]  /*17e0*/  LDS.128 R8, [R5+0x810] ;  /* 0x0008100005087984 */ /* 0x000e620000000c00 */
[----:B0-----:R-:W-:Y:S01]  /*17f0*/  FFMA R6, R12, R7, R21 ;  /* 0x000000070c067223 */ /* 0x001fe20000000015 */
[C---:B------:R-:W-:Y:S01]  /*1800*/  FFMA R21, R22.reuse, R12, R34 ;  /* 0x0000000c16157223 */ /* 0x040fe20000000022 */
[CC--:B------:R-:W-:Y:S01]  /*1810*/  FFMA R25, R7.reuse, R13.reuse, R25 ;  /* 0x0000000d07197223 */ /* 0x0c0fe20000000019 */
[C---:B------:R-:W-:Y:S01]  /*1820*/  FFMA R35, R22.reuse, R13, R35 ;  /* 0x0000000d16237223 */ /* 0x040fe20000000023 */
[CC--:B------:R-:W-:Y:S01]  /*1830*/  FFMA R26, R7.reuse, R14.reuse, R26 ;  /* 0x0000000e071a7223 */ /* 0x0c0fe2000000001a */
[C---:B------:R-:W-:Y:S01]  /*1840*/  FFMA R24, R22.reuse, R14, R24 ;  /* 0x0000000e16187223 */ /* 0x040fe20000000018 */
[-C--:B------:R-:W-:Y:S01]  /*1850*/  FFMA R28, R7, R15.reuse, R28 ;  /* 0x0000000f071c7223 */ /* 0x080fe2000000001c */
[----:B------:R-:W-:-:S02]  /*1860*/  FFMA R27, R22, R15, R27 ;  /* 0x0000000f161b7223 */ /* 0x000fc4000000001b */
[----:B------:R-:W0:Y:S01]  /*1870*/  LDS.128 R12, [R3+0xa10] ;  /* 0x000a1000030c7984 */ /* 0x000e220000000c00 */
[C---:B-1----:R-:W-:Y:S01]  /*1880*/  FFMA R29, R22.reuse, R8, R29 ;  /* 0x00000008161d7223 */ /* 0x042fe2000000001d */
[----:B------:R-:W-:Y:S01]  /*1890*/  FFMA R30, R22, R9, R30 ;  /* 0x00000009161e7223 */ /* 0x000fe2000000001e */
[----:B------:R-:W-:Y:S01]  /*18a0*/  FFMA R31, R8, R7, R31 ;  /* 0x00000007081f7223 */ /* 0x000fe2000000001f */
[C---:B------:R-:W-:Y:S01]  /*18b0*/  FFMA R32, R7.reuse, R9, R32 ;  /* 0x0000000907207223 */ /* 0x040fe20000000020 */
[CC--:B------:R-:W-:Y:S01]  /*18c0*/  FFMA R33, R7.reuse, R11.reuse, R33 ;  /* 0x0000000b07217223 */ /* 0x0c0fe20000000021 */
[----:B------:R-:W1:Y:S01]  /*18d0*/  LDS.64 R8, [R4+0x98] ;  /* 0x0000980004087984 */ /* 0x000e620000000a00 */
[CC--:B0-----:R-:W-:Y:S01]  /*18e0*/  FFMA R12, R22.reuse, R10.reuse, R18 ;  /* 0x0000000a160c7223 */ /* 0x0c1fe20000000012 */
[----:B------:R-:W-:Y:S01]  /*18f0*/  FFMA R10, R7, R10, R19 ;  /* 0x0000000a070a7223 */ /* 0x000fe20000000013 */
[----:B------:R-:W-:Y:S01]  /*1900*/  FFMA R22, R22, R11, R16 ;  /* 0x0000000b16167223 */ /* 0x000fe20000000010 */
[----:B------:R-:W0:Y:S01]  /*1910*/  LDS R7, [R3+0xa20] ;  /* 0x000a200003077984 */ /* 0x000e220000000800 */
[----:B------:R-:W-:Y:S01]  /*1920*/  FFMA R21, R13, R23, R21 ;  /* 0x000000170d157223 */ /* 0x000fe20000000015 */
[CC--:B------:R-:W-:Y:S01]  /*1930*/  FFMA R35, R23.reuse, R14.reuse, R35 ;  /* 0x0000000e17237223 */ /* 0x0c0fe20000000023 */
[C---:B-1----:R-:W-:Y:S01]  /*1940*/  FFMA R6, R8.reuse, R13, R6 ;  /* 0x0000000d08067223 */ /* 0x042fe20000000006 */
[----:B------:R-:W1:Y:S01]  /*1950*/  LDS.128 R16, [R5+0xa10] ;  /* 0x000a100005107984 */ /* 0x000e620000000c00 */
[C---:B------:R-:W-:Y:S01]  /*1960*/  FFMA R25, R8.reuse, R14, R25 ;  /* 0x0000000e08197223 */ /* 0x040fe20000000019 */
[-C--:B------:R-:W-:Y:S01]  /*1970*/  FFMA R24, R23, R15.reuse, R24 ;  /* 0x0000000f17187223 */ /* 0x080fe20000000018 */
[C---:B------:R-:W-:Y:S01]  /*1980*/  FFMA R26, R8.reuse, R15, R26 ;  /* 0x0000000f081a7223 */ /* 0x040fe2000000001a */
[----:B------:R-:W2:Y:S04]  /*1990*/  LDS R11, [R5+0xa20] ;  /* 0x000a2000050b7984 */ /* 0x000ea80000000800 */
[----:B------:R-:W3:Y:S01]  /*19a0*/  LDS.64 R14, [R3+0xc18] ;  /* 0x000c1800030e7984 */ /* 0x000ee20000000a00 */
[----:B0-----:R-:W-:Y:S01]  /*19b0*/  FFMA R27, R7, R23, R27 ;  /* 0x00000017071b7223 */ /* 0x001fe2000000001b */
[C---:B------:R-:W-:Y:S01]  /*19c0*/  FFMA R28, R8.reuse, R7, R28 ;  /* 0x00000007081c7223 */ /* 0x040fe2000000001c */
[----:B-1----:R-:W-:Y:S01]  /*19d0*/  FFMA R29, R17, R23, R29 ;  /* 0x00000017111d7223 */ /* 0x002fe2000000001d */
[C---:B------:R-:W-:Y:S01]  /*19e0*/  FFMA R31, R8.reuse, R17, R31 ;  /* 0x00000011081f7223 */ /* 0x040fe2000000001f */
[CC--:B------:R-:W-:Y:S01]  /*19f0*/  FFMA R30, R23.reuse, R18.reuse, R30 ;  /* 0x00000012171e7223 */ /* 0x0c0fe2000000001e */
[C---:B------:R-:W-:Y:S01]  /*1a00*/  FFMA R32, R8.reuse, R18, R32 ;  /* 0x0000001208207223 */ /* 0x040fe20000000020 */
[-C--:B------:R-:W-:Y:S01]  /*1a10*/  FFMA R34, R23, R19.reuse, R12 ;  /* 0x0000001317227223 */ /* 0x080fe2000000000c */
[C---:B------:R-:W-:Y:S01]  /*1a20*/  FFMA R36, R8.reuse, R19, R10 ;  /* 0x0000001308247223 */ /* 0x040fe2000000000a */
[----:B--2---:R-:W-:Y:S01]  /*1a30*/  FFMA R22, R11, R23, R22 ;  /* 0x000000170b167223 */ /* 0x004fe20000000016 */
[----:B------:R-:W-:Y:S01]  /*1a40*/  FFMA R33, R8, R11, R33 ;  /* 0x0000000b08217223 */ /* 0x000fe20000000021 */
[----:B------:R-:W0:Y:S01]  /*1a50*/  LDS.64 R12, [R5+0xc18] ;  /* 0x000c1800050c7984 */ /* 0x000e220000000a00 */
[----:B---3--:R-:W-:Y:S01]  /*1a60*/  FFMA R23, R14, R9, R6 ;  /* 0x000000090e177223 */ /* 0x008fe20000000006 */
[----:B------:R-:W-:-:S02]  /*1a70*/  FFMA R25, R9, R15, R25 ;  /* 0x0000000f09197223 */ /* 0x000fc40000000019 */
[----:B------:R-:W1:Y:S04]  /*1a80*/  LDS.64 R16, [R4+0x18] ;  /* 0x0000180004107984 */ /* 0x000e680000000a00 */
[----:B------:R-:W2:Y:S04]  /*1a90*/  LDS.64 R18, [R3+0xc20] ;  /* 0x000c200003127984 */ /* 0x000ea80000000a00 */
[----:B------:R-:W3:Y:S04]  /*1aa0*/  LDS.64 R10, [R5+0xc20] ;  /* 0x000c2000050a7984 */ /* 0x000ee80000000a00 */
[----:B------:R-:W-:Y:S01]  /*1ab0*/  LDS.64 R6, [R4+0xa0] ;  /* 0x0000a00004067984 */ /* 0x000fe20000000a00 */
[----:B0-----:R-:W-:Y:S01]  /*1ac0*/  FFMA R31, R12, R9, R31 ;  /* 0x000000090c1f7223 */ /* 0x001fe2000000001f */
[CC--:B------:R-:W-:Y:S01]  /*1ad0*/  FFMA R32, R9.reuse, R13.reuse, R32 ;  /* 0x0000000d09207223 */ /* 0x0c0fe20000000020 */
[C---:B-1----:R-:W-:Y:S01]  /*1ae0*/  FFMA R29, R16.reuse, R12, R29 ;  /* 0x0000000c101d7223 */ /* 0x042fe2000000001d */
[C---:B------:R-:W-:Y:S01]  /*1af0*/  FFMA R30, R16.reuse, R13, R30 ;  /* 0x0000000d101e7223 */ /* 0x040fe2000000001e */
[C---:B------:R-:W-:Y:S01]  /*1b00*/  FFMA R21, R16.reuse, R14, R21 ;  /* 0x0000000e10157223 */ /* 0x040fe20000000015 */
[C---:B------:R-:W-:Y:S01]  /*1b10*/  FFMA R35, R16.reuse, R15, R35 ;  /* 0x0000000f10237223 */ /* 0x040fe20000000023 */
[C---:B--2---:R-:W-:Y:S01]  /*1b20*/  FFMA R24, R16.reuse, R18, R24 ;  /* 0x0000001210187223 */ /* 0x044fe20000000018 */
[----:B------:R-:W-:Y:S01]  /*1b30*/  FFMA R27, R16, R19, R27 ;  /* 0x00000013101b7223 */ /* 0x000fe2000000001b */
[----:B------:R-:W-:Y:S01]  /*1b40*/  FFMA R26, R18, R9, R26 ;  /* 0x00000009121a7223 */ /* 0x000fe2000000001a */
[C---:B------:R-:W-:Y:S01]  /*1b50*/  FFMA R28, R9.reuse, R19, R28 ;  /* 0x00000013091c7223 */ /* 0x040fe2000000001c */
[----:B---3--:R-:W-:Y:S01]  /*1b60*/  FFMA R34, R16, R10, R34 ;  /* 0x0000000a10227223 */ /* 0x008fe20000000022 */
[----:B------:R-:W-:Y:S01]  /*1b70*/  FFMA R36, R10, R9, R36 ;  /* 0x000000090a247223 */ /* 0x000fe20000000024 */
[-C--:B------:R-:W-:Y:S01]  /*1b80*/  FFMA R16, R16, R11.reuse, R22 ;  /* 0x0000000b10107223 */ /* 0x080fe20000000016 */
[----:B------:R-:W-:Y:S01]  /*1b90*/  FFMA R33, R9, R11, R33 ;  /* 0x0000000b09217223 */ /* 0x000fe20000000021 */
[----:B------:R-:W0:Y:S04]  /*1ba0*/  LDS R18, [R3+0xe1c] ;  /* 0x000e1c0003127984 */ /* 0x000e280000000800 */
[----:B------:R-:W1:Y:S04]  /*1bb0*/  LDS.128 R8, [R5+0xe20] ;  /* 0x000e200005087984 */ /* 0x000e680000000c00 */
[----:B------:R-:W2:Y:S04]  /*1bc0*/  LDS.128 R12, [R3+0xe20] ;  /* 0x000e2000030c7984 */ /* 0x000ea80000000c00 */
[----:B------:R-:W3:Y:S01]  /*1bd0*/  LDS R11, [R5+0xe1c] ;  /* 0x000e1c00050b7984 */ /* 0x000ee20000000800 */
[----:B0-----:R-:W-:Y:S01]  /*1be0*/  FFMA R21, R18, R17, R21 ;  /* 0x0000001112157223 */ /* 0x001fe20000000015 */
[----:B------:R-:W-:-:S02]  /*1bf0*/  FFMA R18, R6, R18, R23 ;  /* 0x0000001206127223 */ /* 0x000fc40000000017 */
[----:B------:R-:W-:Y:S01]  /*1c00*/  LDS.64 R22, [R4+0x20] ;  /* 0x0000200004167984 */ /* 0x000fe20000000a00 */
[----:B-1----:R-:W-:Y:S01]  /*1c10*/  FFMA R30, R8, R17, R30 ;  /* 0x00000011081e7223 */ /* 0x002fe2000000001e */
[C---:B------:R-:W-:Y:S01]  /*1c20*/  FFMA R32, R6.reuse, R8, R32 ;  /* 0x0000000806207223 */ /* 0x040fe20000000020 */
[CC--:B------:R-:W-:Y:S01]  /*1c30*/  FFMA R34, R17.reuse, R9.reuse, R34 ;  /* 0x0000000911227223 */ /* 0x0c0fe20000000022 */
[----:B------:R-:W-:Y:S01]  /*1c40*/  FFMA R36, R6, R9, R36 ;  /* 0x0000000906247223 */ /* 0x000fe20000000024 */
[----:B--2---:R-:W-:Y:S01]  /*1c50*/  FFMA R35, R12, R17, R35 ;  /* 0x000000110c237223 */ /* 0x004fe20000000023 */
[C---:B------:R-:W-:Y:S01]  /*1c60*/  FFMA R25, R6.reuse, R12, R25 ;  /* 0x0000000c06197223 */ /* 0x040fe20000000019 */
[CC--:B------:R-:W-:Y:S01]  /*1c70*/  FFMA R24, R17.reuse, R13.reuse, R24 ;  /* 0x0000000d11187223 */ /* 0x0c0fe20000000018 */
[C---:B------:R-:W-:Y:S01]  /*1c80*/  FFMA R26, R6.reuse, R13, R26 ;  /* 0x0000000d061a7223 */ /* 0x040fe2000000001a */
[-C--:B------:R-:W-:Y:S01]  /*1c90*/  FFMA R27, R17, R14.reuse, R27 ;  /* 0x0000000e111b7223 */ /* 0x080fe2000000001b */
[C---:B------:R-:W-:Y:S01]  /*1ca0*/  FFMA R28, R6.reuse, R14, R28 ;  /* 0x0000000e061c7223 */ /* 0x040fe2000000001c */
[----:B---3--:R-:W-:Y:S01]  /*1cb0*/  FFMA R29, R11, R17, R29 ;  /* 0x000000110b1d7223 */ /* 0x008fe2000000001d */
[C---:B------:R-:W-:Y:S01]  /*1cc0*/  FFMA R31, R6.reuse, R11, R31 ;  /* 0x0000000b061f7223 */ /* 0x040fe2000000001f */
[-C--:B------:R-:W-:Y:S01]  /*1cd0*/  FFMA R16, R17, R10.reuse, R16 ;  /* 0x0000000a11107223 */ /* 0x080fe20000000010 */
[----:B------:R-:W-:Y:S01]  /*1ce0*/  FFMA R33, R6, R10, R33 ;  /* 0x0000000a06217223 */ /* 0x000fe20000000021 */
[----:B------:R-:W0:Y:S04]  /*1cf0*/  LDS.128 R12, [R3+0x1020] ;  /* 0x00102000030c7984 */ /* 0x000e280000000c00 */
[----:B------:R-:W1:Y:S01]  /*1d00*/  LDS.128 R8, [R5+0x1020] ;  /* 0x0010200005087984 */ /* 0x000e620000000c00 */
[C---:B0-----:R-:W-:Y:S01]  /*1d10*/  FFMA R21, R22.reuse, R12, R21 ;  /* 0x0000000c16157223 */ /* 0x041fe20000000015 */
[C---:B------:R-:W-:Y:S01]  /*1d20*/  FFMA R35, R22.reuse, R13, R35 ;  /* 0x0000000d16237223 */ /* 0x040fe20000000023 */
[C---:B------:R-:W-:Y:S01]  /*1d30*/  FFMA R24, R22.reuse, R14, R24 ;  /* 0x0000000e16187223 */ /* 0x040fe20000000018 */
[C---:B------:R-:W-:Y:S01]  /*1d40*/  FFMA R27, R22.reuse, R15, R27 ;  /* 0x0000000f161b7223 */ /* 0x040fe2000000001b */
[C---:B-1----:R-:W-:Y:S01]  /*1d50*/  FFMA R29, R22.reuse, R8, R29 ;  /* 0x00000008161d7223 */ /* 0x042fe2000000001d */
        /* <DEDUP_REMOVED lines=9> */
[-C--:B------:R-:W-:Y:S01]  /*1df0*/  FFMA R22, R22, R11.reuse, R16 ;  /* 0x0000000b16167223 */ /* 0x080fe20000000010 */
[----:B------:R-:W0:Y:S01]  /*1e00*/  LDS.128 R12, [R3+0x1220] ;  /* 0x00122000030c7984 */ /* 0x000e220000000c00 */
[----:B------:R-:W-:-:S03]  /*1e10*/  FFMA R33, R7, R11, R33 ;  /* 0x0000000b07217223 */ /* 0x000fc60000000021 */
[----:B------:R-:W1:Y:S04]  /*1e20*/  LDS.64 R8, [R4+0xa8] ;  /* 0x0000a80004087984 */ /* 0x000e680000000a00 */
[----:B------:R-:W2:Y:S04]  /*1e30*/  LDS.128 R16, [R5+0x1220] ;  /* 0x0012200005107984 */ /* 0x000ea80000000c00 */
[----:B------:R-:W3:Y:S04]  /*1e40*/  LDS R10, [R3+0x1230] ;  /* 0x00123000030a7984 */ /* 0x000ee80000000800 */
[----:B------:R-:W4:Y:S01]  /*1e50*/  LDS R7, [R5+0x1230] ;  /* 0x0012300005077984 */ /* 0x000f220000000800 */
[----:B0-----:R-:W-:Y:S01]  /*1e60*/  FFMA R21, R13, R23, R21 ;  /* 0x000000170d157223 */ /* 0x001fe20000000015 */
[CC--:B------:R-:W-:Y:S01]  /*1e70*/  FFMA R35, R23.reuse, R14.reuse, R35 ;  /* 0x0000000e17237223 */ /* 0x0c0fe20000000023 */
[----:B------:R-:W-:Y:S01]  /*1e80*/  FFMA R24, R23, R15, R24 ;  /* 0x0000000f17187223 */ /* 0x000fe20000000018 */
[C---:B-1----:R-:W-:Y:S01]  /*1e90*/  FFMA R6, R8.reuse, R13, R6 ;  /* 0x0000000d08067223 */ /* 0x042fe20000000006 */
[C---:B------:R-:W-:Y:S01]  /*1ea0*/  FFMA R25, R8.reuse, R14, R25 ;  /* 0x0000000e08197223 */ /* 0x040fe20000000019 */
[C---:B------:R-:W-:Y:S01]  /*1eb0*/  FFMA R26, R8.reuse, R15, R26 ;  /* 0x0000000f081a7223 */ /* 0x040fe2000000001a */
[----:B------:R-:W0:Y:S01]  /*1ec0*/  LDS.64 R12, [R5+0x1428] ;  /* 0x00142800050c7984 */ /* 0x000e220000000a00 */
[----:B--2---:R-:W-:Y:S01]  /*1ed0*/  FFMA R29, R17, R23, R29 ;  /* 0x00000017111d7223 */ /* 0x004fe2000000001d */
[C---:B------:R-:W-:Y:S01]  /*1ee0*/  FFMA R31, R8.reuse, R17, R31 ;  /* 0x00000011081f7223 */ /* 0x040fe2000000001f */
[CC--:B------:R-:W-:Y:S01]  /*1ef0*/  FFMA R30, R23.reuse, R18.reuse, R30 ;  /* 0x00000012171e7223 */ /* 0x0c0fe2000000001e */
[C---:B------:R-:W-:Y:S01]  /*1f00*/  FFMA R32, R8.reuse, R18, R32 ;  /* 0x0000001208207223 */ /* 0x040fe20000000020 */
[-C--:B------:R-:W-:Y:S01]  /*1f10*/  FFMA R34, R23, R19.reuse, R34 ;  /* 0x0000001317227223 */ /* 0x080fe20000000022 */
[----:B------:R-:W-:Y:S01]  /*1f20*/  FFMA R36, R8, R19, R36 ;  /* 0x0000001308247223 */ /* 0x000fe20000000024 */
[----:B---3--:R-:W-:Y:S01]  /*1f30*/  FFMA R27, R10, R23, R27 ;  /* 0x000000170a1b7223 */ /* 0x008fe2000000001b */
[C---:B------:R-:W-:Y:S01]  /*1f40*/  FFMA R28, R8.reuse, R10, R28 ;  /* 0x0000000a081c7223 */ /* 0x040fe2000000001c */
[----:B------:R-:W1:Y:S01]  /*1f50*/  LDS.64 R16, [R4+0x28] ;  /* 0x0000280004107984 */ /* 0x000e620000000a00 */
[----:B----4-:R-:W-:Y:S01]  /*1f60*/  FFMA R33, R8, R7, R33 ;  /* 0x0000000708217223 */ /* 0x010fe20000000021 */
[----:B------:R-:W-:-:S02]  /*1f70*/  FFMA R22, R7, R23, R22 ;  /* 0x0000001707167223 */ /* 0x000fc40000000016 */
[----:B------:R-:W2:Y:S04]  /*1f80*/  LDS.64 R10, [R3+0x1428] ;  /* 0x00142800030a7984 */ /* 0x000ea80000000a00 */
[----:B------:R-:W3:Y:S04]  /*1f90*/  LDS.64 R14, [R3+0x1430] ;  /* 0x00143000030e7984 */ /* 0x000ee80000000a00 */
[----:B------:R-:W4:Y:S01]  /*1fa0*/  LDS.64 R18, [R5+0x1430] ;  /* 0x0014300005127984 */ /* 0x000f220000000a00 */
[----:B0-----:R-:W-:Y:S01]  /*1fb0*/  FFMA R31, R12, R9, R31 ;  /* 0x000000090c1f7223 */ /* 0x001fe2000000001f */
[CC--:B------:R-:W-:Y:S01]  /*1fc0*/  FFMA R32, R9.reuse, R13.reuse, R32 ;  /* 0x0000000d09207223 */ /* 0x0c0fe20000000020 */
[C---:B-1----:R-:W-:Y:S01]  /*1fd0*/  FFMA R29, R16.reuse, R12, R29 ;  /* 0x0000000c101d7223 */ /* 0x042fe2000000001d */
[C---:B------:R-:W-:Y:S01]  /*1fe0*/  FFMA R30, R16.reuse, R13, R30 ;  /* 0x0000000d101e7223 */ /* 0x040fe2000000001e */
[----:B--2---:R-:W-:Y:S01]  /*1ff0*/  FFMA R21, R16, R10, R21 ;  /* 0x0000000a10157223 */ /* 0x004fe20000000015 */
[----:B------:R-:W-:Y:S01]  /*2000*/  FFMA R23, R10, R9, R6 ;  /* 0x000000090a177223 */ /* 0x000fe20000000006 */
[-C--:B------:R-:W-:Y:S01]  /*2010*/  FFMA R35, R16, R11.reuse, R35 ;  /* 0x0000000b10237223 */ /* 0x080fe20000000023 */
[C---:B------:R-:W-:Y:S01]  /*2020*/  FFMA R25, R9.reuse, R11, R25 ;  /* 0x0000000b09197223 */ /* 0x040fe20000000019 */
[----:B---3--:R-:W-:Y:S01]  /*2030*/  FFMA R26, R14, R9, R26 ;  /* 0x000000090e1a7223 */ /* 0x008fe2000000001a */
[CC--:B------:R-:W-:Y:S01]  /*2040*/  FFMA R28, R9.reuse, R15.reuse, R28 ;  /* 0x0000000f091c7223 */ /* 0x0c0fe2000000001c */
[C---:B------:R-:W-:Y:S01]  /*2050*/  FFMA R24, R16.reuse, R14, R24 ;  /* 0x0000000e10187223 */ /* 0x040fe20000000018 */
[C---:B------:R-:W-:Y:S01]  /*2060*/  FFMA R27, R16.reuse, R15, R27 ;  /* 0x0000000f101b7223 */ /* 0x040fe2000000001b */
[----:B----4-:R-:W-:Y:S01]  /*2070*/  FFMA R34, R16, R18, R34 ;  /* 0x0000001210227223 */ /* 0x010fe20000000022 */
[----:B------:R-:W-:Y:S01]  /*2080*/  FFMA R36, R18, R9, R36 ;  /* 0x0000000912247223 */ /* 0x000fe20000000024 */
[-C--:B------:R-:W-:Y:S01]  /*2090*/  FFMA R33, R9, R19.reuse, R33 ;  /* 0x0000001309217223 */ /* 0x080fe20000000021 */
[----:B------:R-:W0:Y:S01]  /*20a0*/  LDS R18, [R3+0x162c] ;  /* 0x00162c0003127984 */ /* 0x000e220000000800 */
[----:B------:R-:W-:-:S03]  /*20b0*/  FFMA R16, R16, R19, R22 ;  /* 0x0000001310107223 */ /* 0x000fc60000000016 */
[----:B------:R-:W1:Y:S04]  /*20c0*/  LDS.128 R8, [R5+0x1630] ;  /* 0x0016300005087984 */ /* 0x000e680000000c00 */
[----:B------:R-:W2:Y:S04]  /*20d0*/  LDS.128 R12, [R3+0x1630] ;  /* 0x00163000030c7984 */ /* 0x000ea80000000c00 */
[----:B------:R-:W3:Y:S04]  /*20e0*/  LDS.64 R6, [R4+0xb0] ;  /* 0x0000b00004067984 */ /* 0x000ee80000000a00 */
[----:B------:R-:W4:Y:S01]  /*20f0*/  LDS R11, [R5+0x162c] ;  /* 0x00162c00050b7984 */ /* 0x000f220000000800 */
[-C--:B0-----:R-:W-:Y:S01]  /*2100*/  FFMA R21, R18, R17.reuse, R21 ;  /* 0x0000001112157223 */ /* 0x081fe20000000015 */
[----:B-1----:R-:W-:Y:S01]  /*2110*/  FFMA R30, R8, R17, R30 ;  /* 0x00000011081e7223 */ /* 0x002fe2000000001e */
[C---:B------:R-:W-:Y:S01]  /*2120*/  FFMA R34, R17.reuse, R9, R34 ;  /* 0x0000000911227223 */ /* 0x040fe20000000022 */
[C---:B------:R-:W-:Y:S01]  /*2130*/  FFMA R16, R17.reuse, R10, R16 ;  /* 0x0000000a11107223 */ /* 0x040fe20000000010 */
[----:B--2---:R-:W-:Y:S01]  /*2140*/  FFMA R35, R12, R17, R35 ;  /* 0x000000110c237223 */ /* 0x004fe20000000023 */
[CC--:B------:R-:W-:Y:S01]  /*2150*/  FFMA R24, R17.reuse, R13.reuse, R24 ;  /* 0x0000000d11187223 */ /* 0x0c0fe20000000018 */
[----:B------:R-:W-:Y:S01]  /*2160*/  FFMA R27, R17, R14, R27 ;  /* 0x0000000e111b7223 */ /* 0x000fe2000000001b */
[C---:B---3--:R-:W-:Y:S01]  /*2170*/  FFMA R25, R6.reuse, R12, R25 ;  /* 0x0000000c06197223 */ /* 0x048fe20000000019 */
[C---:B------:R-:W-:Y:S01]  /*2180*/  FFMA R26, R6.reuse, R13, R26 ;  /* 0x0000000d061a7223 */ /* 0x040fe2000000001a */
[C---:B------:R-:W-:Y:S01]  /*2190*/  FFMA R28, R6.reuse, R14, R28 ;  /* 0x0000000e061c7223 */ /* 0x040fe2000000001c */
[C---:B------:R-:W-:Y:S01]  /*21a0*/  FFMA R18, R6.reuse, R18, R23 ;  /* 0x0000001206127223 */ /* 0x040fe20000000017 */
[----:B----4-:R-:W-:Y:S01]  /*21b0*/  FFMA R29, R11, R17, R29 ;  /* 0x000000110b1d7223 */ /* 0x010fe2000000001d */
[C---:B------:R-:W-:Y:S01]  /*21c0*/  FFMA R31, R6.reuse, R11, R31 ;  /* 0x0000000b061f7223 */ /* 0x040fe2000000001f */
[C---:B------:R-:W-:Y:S01]  /*21d0*/  FFMA R32, R6.reuse, R8, R32 ;  /* 0x0000000806207223 */ /* 0x040fe20000000020 */
[C---:B------:R-:W-:Y:S01]  /*21e0*/  FFMA R36, R6.reuse, R9, R36 ;  /* 0x0000000906247223 */ /* 0x040fe20000000024 */
[----:B------:R-:W-:Y:S01]  /*21f0*/  FFMA R33, R6, R10, R33 ;  /* 0x0000000a06217223 */ /* 0x000fe20000000021 */
[----:B------:R-:W0:Y:S04]  /*2200*/  LDS.128 R12, [R3+0x1830] ;  /* 0x00183000030c7984 */ /* 0x000e280000000c00 */
[----:B------:R-:W1:Y:S04]  /*2210*/  LDS.64 R22, [R4+0x30] ;  /* 0x0000300004167984 */ /* 0x000e680000000a00 */
[----:B------:R-:W2:Y:S01]  /*2220*/  LDS.128 R8, [R5+0x1830] ;  /* 0x0018300005087984 */ /* 0x000ea20000000c00 */
[----:B0-----:R-:W-:Y:S01]  /*2230*/  FFMA R6, R12, R7, R18 ;  /* 0x000000070c067223 */ /* 0x001fe20000000012 */
[C---:B------:R-:W-:Y:S01]  /*2240*/  FFMA R25, R7.reuse, R13, R25 ;  /* 0x0000000d07197223 */ /* 0x040fe20000000019 */
[C---:B------:R-:W-:Y:S01]  /*2250*/  FFMA R26, R7.reuse, R14, R26 ;  /* 0x0000000e071a7223 */ /* 0x040fe2000000001a */
[C---:B------:R-:W-:Y:S01]  /*2260*/  FFMA R28, R7.reuse, R15, R28 ;  /* 0x0000000f071c7223 */ /* 0x040fe2000000001c */
[C---:B-1----:R-:W-:Y:S01]  /*2270*/  FFMA R21, R22.reuse, R12, R21 ;  /* 0x0000000c16157223 */ /* 0x042fe20000000015 */
[C---:B------:R-:W-:Y:S01]  /*2280*/  FFMA R35, R22.reuse, R13, R35 ;  /* 0x0000000d16237223 */ /* 0x040fe20000000023 */
[C---:B------:R-:W-:Y:S01]  /*2290*/  FFMA R24, R22.reuse, R14, R24 ;  /* 0x0000000e16187223 */ /* 0x040fe20000000018 */
[C---:B------:R-:W-:Y:S01]  /*22a0*/  FFMA R27, R22.reuse, R15, R27 ;  /* 0x0000000f161b7223 */ /* 0x040fe2000000001b */
[C---:B--2---:R-:W-:Y:S01]  /*22b0*/  FFMA R29, R22.reuse, R8, R29 ;  /* 0x00000008161d7223 */ /* 0x044fe2000000001d */
[C---:B------:R-:W-:Y:S01]  /*22c0*/  FFMA R30, R22.reuse, R9, R30 ;  /* 0x00000009161e7223 */ /* 0x040fe2000000001e */
[-C--:B------:R-:W-:Y:S01]  /*22d0*/  FFMA R34, R22, R10.reuse, R34 ;  /* 0x0000000a16227223 */ /* 0x080fe20000000022 */
        /* <DEDUP_REMOVED lines=23> */
[-C--:B---3--:R-:W-:Y:S01]  /*2450*/  FFMA R22, R10, R23.reuse, R22 ;  /* 0x000000170a167223 */ /* 0x088fe20000000016 */
        /* <DEDUP_REMOVED lines=11> */
[C---:B--2---:R-:W-:Y:S01]  /*2510*/  FFMA R21, R16.reuse, R14, R21 ;  /* 0x0000000e10157223 */ /* 0x044fe20000000015 */
[----:B------:R-:W-:Y:S01]  /*2520*/  FFMA R35, R16, R15, R35 ;  /* 0x0000000f10237223 */ /* 0x000fe20000000023 */
[----:B------:R-:W-:Y:S01]  /*2530*/  FFMA R23, R14, R9, R6 ;  /* 0x000000090e177223 */ /* 0x000fe20000000006 */
[C---:B------:R-:W-:Y:S01]  /*2540*/  FFMA R25, R9.reuse, R15, R25 ;  /* 0x0000000f09197223 */ /* 0x040fe20000000019 */
[C---:B---3--:R-:W-:Y:S01]  /*2550*/  FFMA R24, R16.reuse, R18, R24 ;  /* 0x0000001210187223 */ /* 0x048fe20000000018 */
[----:B------:R-:W-:Y:S01]  /*2560*/  FFMA R27, R16, R19, R27 ;  /* 0x00000013101b7223 */ /* 0x000fe2000000001b */
[----:B------:R-:W-:Y:S01]  /*2570*/  FFMA R26, R18, R9, R26 ;  /* 0x00000009121a7223 */ /* 0x000fe2000000001a */
[C---:B------:R-:W-:Y:S01]  /*2580*/  FFMA R28, R9.reuse, R19, R28 ;  /* 0x00000013091c7223 */ /* 0x040fe2000000001c */
[----:B----4-:R-:W-:Y:S01]  /*2590*/  FFMA R34, R16, R10, R34 ;  /* 0x0000000a10227223 */ /* 0x010fe20000000022 */
[----:B------:R-:W-:Y:S01]  /*25a0*/  FFMA R36, R10, R9, R36 ;  /* 0x000000090a247223 */ /* 0x000fe20000000024 */
[-C--:B------:R-:W-:Y:S01]  /*25b0*/  FFMA R16, R16, R11.reuse, R22 ;  /* 0x0000000b10107223 */ /* 0x080fe20000000016 */
[----:B------:R-:W-:Y:S01]  /*25c0*/  FFMA R33, R9, R11, R33 ;  /* 0x0000000b09217223 */ /* 0x000fe20000000021 */
[----:B------:R-:W0:Y:S04]  /*25d0*/  LDS R18, [R3+0x1e3c] ;  /* 0x001e3c0003127984 */ /* 0x000e280000000800 */
        /* <DEDUP_REMOVED lines=241> */
[C---:B----4-:R-:W-:Y:S01]  /*34f0*/  FFMA R34, R16.reuse, R18, R34 ;  /* 0x0000001210227223 */ /* 0x050fe20000000022 */
[-C--:B------:R-:W-:Y:S01]  /*3500*/  FFMA R16, R16, R19.reuse, R22 ;  /* 0x0000001310107223 */ /* 0x080fe20000000016 */
[----:B------:R-:W-:Y:S01]  /*3510*/  FFMA R33, R9, R19, R33 ;  /* 0x0000001309217223 */ /* 0x000fe20000000021 */
[----:B------:R-:W0:Y:S01]  /*3520*/  LDS.128 R12, [R3+0x3670] ;  /* 0x00367000030c7984 */ /* 0x000e220000000c00 */
[----:B------:R-:W-:-:S03]  /*3530*/  FFMA R36, R18, R9, R36 ;  /* 0x0000000912247223 */ /* 0x000fc60000000024 */
[----:B------:R-:W1:Y:S04]  /*3540*/  LDS R19, [R3+0x366c] ;  /* 0x00366c0003137984 */ /* 0x000e680000000800 */
[----:B------:R-:W2:Y:S04]  /*3550*/  LDS.64 R6, [R4+0xf0] ;  /* 0x0000f00004067984 */ /* 0x000ea80000000a00 */
[----:B------:R-:W3:Y:S04]  /*3560*/  LDS.128 R8, [R5+0x3670] ;  /* 0x0036700005087984 */ /* 0x000ee80000000c00 */
[----:B------:R-:W4:Y:S01]  /*3570*/  LDS R11, [R5+0x366c] ;  /* 0x00366c00050b7984 */ /* 0x000f220000000800 */
[----:B0-----:R-:W-:Y:S01]  /*3580*/  FFMA R35, R12, R17, R35 ;  /* 0x000000110c237223 */ /* 0x001fe20000000023 */
[C---:B------:R-:W-:Y:S01]  /*3590*/  FFMA R24, R17.reuse, R13, R24 ;  /* 0x0000000d11187223 */ /* 0x040fe20000000018 */
[----:B------:R-:W-:Y:S01]  /*35a0*/  FFMA R27, R17, R14, R27 ;  /* 0x0000000e111b7223 */ /* 0x000fe2000000001b */
[----:B-1----:R-:W-:Y:S01]  /*35b0*/  FFMA R21, R19, R17, R21 ;  /* 0x0000001113157223 */ /* 0x002fe20000000015 */
[C---:B--2---:R-:W-:Y:S01]  /*35c0*/  FFMA R25, R6.reuse, R12, R25 ;  /* 0x0000000c06197223 */ /* 0x044fe20000000019 */
[C---:B------:R-:W-:Y:S01]  /*35d0*/  FFMA R26, R6.reuse, R13, R26 ;  /* 0x0000000d061a7223 */ /* 0x040fe2000000001a */
[C---:B------:R-:W-:Y:S01]  /*35e0*/  FFMA R28, R6.reuse, R14, R28 ;  /* 0x0000000e061c7223 */ /* 0x040fe2000000001c */
[----:B------:R-:W-:Y:S01]  /*35f0*/  FFMA R19, R6, R19, R23 ;  /* 0x0000001306137223 */ /* 0x000fe20000000017 */
[----:B------:R-:W0:Y:S01]  /*3600*/  LDS.128 R12, [R3+0x3870] ;  /* 0x00387000030c7984 */ /* 0x000e220000000c00 */
[----:B---3--:R-:W-:Y:S01]  /*3610*/  FFMA R30, R8, R17, R30 ;  /* 0x00000011081e7223 */ /* 0x008fe2000000001e */
[C---:B------:R-:W-:Y:S01]  /*3620*/  FFMA R18, R6.reuse, R8, R32 ;  /* 0x0000000806127223 */ /* 0x040fe20000000020 */
[----:B------:R-:W-:Y:S01]  /*3630*/  FFMA R34, R17, R9, R34 ;  /* 0x0000000911227223 */ /* 0x000fe20000000022 */
[----:B------:R-:W1:Y:S01]  /*3640*/  LDS.64 R22, [R4+0x70] ;  /* 0x0000700004167984 */ /* 0x000e620000000a00 */
[----:B----4-:R-:W-:Y:S01]  /*3650*/  FFMA R29, R11, R17, R29 ;  /* 0x000000110b1d7223 */ /* 0x010fe2000000001d */
[C---:B------:R-:W-:Y:S01]  /*3660*/  FFMA R31, R6.reuse, R11, R31 ;  /* 0x0000000b061f7223 */ /* 0x040fe2000000001f */
[C---:B------:R-:W-:Y:S01]  /*3670*/  FFMA R36, R6.reuse, R9, R36 ;  /* 0x0000000906247223 */ /* 0x040fe20000000024 */
[-C--:B------:R-:W-:Y:S01]  /*3680*/  FFMA R16, R17, R10.reuse, R16 ;  /* 0x0000000a11107223 */ /* 0x080fe20000000010 */
[----:B------:R-:W-:-:S02]  /*3690*/  FFMA R33, R6, R10, R33 ;  /* 0x0000000a06217223 */ /* 0x000fc40000000021 */
[----:B------:R-:W2:Y:S01]  /*36a0*/  LDS.128 R8, [R5+0x3870] ;  /* 0x0038700005087984 */ /* 0x000ea20000000c00 */
[----:B0-----:R-:W-:Y:S01]  /*36b0*/  FFMA R6, R12, R7, R19 ;  /* 0x000000070c067223 */ /* 0x001fe20000000013 */
[C---:B------:R-:W-:Y:S01]  /*36c0*/  FFMA R32, R7.reuse, R13, R25 ;  /* 0x0000000d07207223 */ /* 0x040fe20000000019 */
[C---:B------:R-:W-:Y:S01]  /*36d0*/  FFMA R26, R7.reuse, R14, R26 ;  /* 0x0000000e071a7223 */ /* 0x040fe2000000001a */
[----:B------:R-:W-:Y:S01]  /*36e0*/  FFMA R28, R7, R15, R28 ;  /* 0x0000000f071c7223 */ /* 0x000fe2000000001c */
[C---:B-1----:R-:W-:Y:S01]  /*36f0*/  FFMA R21, R22.reuse, R12, R21 ;  /* 0x0000000c16157223 */ /* 0x042fe20000000015 */
[C---:B------:R-:W-:Y:S01]  /*3700*/  FFMA R35, R22.reuse, R13, R35 ;  /* 0x0000000d16237223 */ /* 0x040fe20000000023 */
[C---:B------:R-:W-:Y:S01]  /*3710*/  FFMA R37, R22.reuse, R14, R24 ;  /* 0x0000000e16257223 */ /* 0x040fe20000000018 */
[C---:B------:R-:W-:Y:S01]  /*3720*/  FFMA R27, R22.reuse, R15, R27 ;  /* 0x0000000f161b7223 */ /* 0x040fe2000000001b */
[----:B------:R-:W-:Y:S01]  /*3730*/  LDS.64 R24, [R4+0xf8] ;  /* 0x0000f80004187984 */ /* 0x000fe20000000a00 */
[----:B--2---:R-:W-:-:S03]  /*3740*/  FFMA R29, R22, R8, R29 ;  /* 0x00000008161d7223 */ /* 0x004fc6000000001d */
[----:B------:R-:W0:Y:S01]  /*3750*/  LDS.128 R12, [R3+0x3a70] ;  /* 0x003a7000030c7984 */ /* 0x000e220000000c00 */
[CC--:B------:R-:W-:Y:S01]  /*3760*/  FFMA R30, R22.reuse, R9.reuse, R30 ;  /* 0x00000009161e7223 */ /* 0x0c0fe2000000001e */
[CC--:B------:R-:W-:Y:S01]  /*3770*/  FFMA R34, R22.reuse, R10.reuse, R34 ;  /* 0x0000000a16227223 */ /* 0x0c0fe20000000022 */
[C---:B------:R-:W-:Y:S01]  /*3780*/  FFMA R9, R7.reuse, R9, R18 ;  /* 0x0000000907097223 */ /* 0x040fe20000000012 */
[----:B------:R-:W-:Y:S01]  /*3790*/  FFMA R22, R22, R11, R16 ;  /* 0x0000000b16167223 */ /* 0x000fe20000000010 */
[----:B------:R-:W-:Y:S01]  /*37a0*/  FFMA R31, R8, R7, R31 ;  /* 0x00000007081f7223 */ /* 0x000fe2000000001f */
[----:B------:R-:W1:Y:S01]  /*37b0*/  LDS.128 R16, [R5+0x3a70] ;  /* 0x003a700005107984 */ /* 0x000e620000000c00 */
[C---:B------:R-:W-:Y:S01]  /*37c0*/  FFMA R36, R7.reuse, R10, R36 ;  /* 0x0000000a07247223 */ /* 0x040fe20000000024 */
[----:B------:R-:W-:Y:S02]  /*37d0*/  FFMA R33, R7, R11, R33 ;  /* 0x0000000b07217223 */ /* 0x000fe40000000021 */
[----:B------:R-:W2:Y:S04]  /*37e0*/  LDS R8, [R3+0x3a80] ;  /* 0x003a800003087984 */ /* 0x000ea80000000800 */
[----:B------:R-:W3:Y:S01]  /*37f0*/  LDS R11, [R5+0x3a80] ;  /* 0x003a8000050b7984 */ /* 0x000ee20000000800 */
[----:B0-----:R-:W-:Y:S01]  /*3800*/  FFMA R21, R13, R23, R21 ;  /* 0x000000170d157223 */ /* 0x001fe20000000015 */
[C---:B------:R-:W-:Y:S01]  /*3810*/  FFMA R10, R24.reuse, R13, R6 ;  /* 0x0000000d180a7223 */ /* 0x040fe20000000006 */
[CC--:B------:R-:W-:Y:S01]  /*3820*/  FFMA R35, R23.reuse, R14.reuse, R35 ;  /* 0x0000000e17237223 */ /* 0x0c0fe20000000023 */
[C---:B------:R-:W-:Y:S01]  /*3830*/  FFMA R32, R24.reuse, R14, R32 ;  /* 0x0000000e18207223 */ /* 0x040fe20000000020 */
[-C--:B------:R-:W-:Y:S01]  /*3840*/  FFMA R37, R23, R15.reuse, R37 ;  /* 0x0000000f17257223 */ /* 0x080fe20000000025 */
[C---:B------:R-:W-:Y:S01]  /*3850*/  FFMA R26, R24.reuse, R15, R26 ;  /* 0x0000000f181a7223 */ /* 0x040fe2000000001a */
[----:B------:R-:W-:Y:S01]  /*3860*/  LDS.64 R12, [R4+0x78] ;  /* 0x00007800040c7984 */ /* 0x000fe20000000a00 */
[-C--:B-1----:R-:W-:Y:S01]  /*3870*/  FFMA R9, R24, R18.reuse, R9 ;  /* 0x0000001218097223 */ /* 0x082fe20000000009 */
[----:B------:R-:W-:Y:S01]  /*3880*/  FFMA R29, R17, R23, R29 ;  /* 0x00000017111d7223 */ /* 0x000fe2000000001d */
[C---:B------:R-:W-:Y:S01]  /*3890*/  FFMA R30, R23.reuse, R18, R30 ;  /* 0x00000012171e7223 */ /* 0x040fe2000000001e */
[----:B------:R-:W0:Y:S01]  /*38a0*/  LDS.64 R14, [R3+0x3c78] ;  /* 0x003c7800030e7984 */ /* 0x000e220000000a00 */
[----:B------:R-:W-:Y:S01]  /*38b0*/  FFMA R34, R23, R19, R34 ;  /* 0x0000001317227223 */ /* 0x000fe20000000022 */
[----:B--2---:R-:W-:Y:S01]  /*38c0*/  FFMA R27, R8, R23, R27 ;  /* 0x00000017081b7223 */ /* 0x004fe2000000001b */
[C---:B------:R-:W-:Y:S01]  /*38d0*/  FFMA R31, R24.reuse, R17, R31 ;  /* 0x00000011181f7223 */ /* 0x040fe2000000001f */
[----:B------:R-:W1:Y:S01]  /*38e0*/  LDS.64 R6, [R5+0x3c78] ;  /* 0x003c780005067984 */ /* 0x000e620000000a00 */
[C---:B------:R-:W-:Y:S01]  /*38f0*/  FFMA R36, R24.reuse, R19, R36 ;  /* 0x0000001318247223 */ /* 0x040fe20000000024 */
[----:B---3--:R-:W-:Y:S01]  /*3900*/  FFMA R23, R11, R23, R22 ;  /* 0x000000170b177223 */ /* 0x008fe20000000016 */
[C---:B------:R-:W-:Y:S01]  /*3910*/  FFMA R28, R24.reuse, R8, R28 ;  /* 0x00000008181c7223 */ /* 0x040fe2000000001c */
[----:B------:R-:W-:Y:S01]  /*3920*/  FFMA R33, R24, R11, R33 ;  /* 0x0000000b18217223 */ /* 0x000fe20000000021 */
[----:B------:R-:W2:Y:S04]  /*3930*/  LDS.64 R18, [R5+0x3c80] ;  /* 0x003c800005127984 */ /* 0x000ea80000000a00 */
[----:B------:R-:W3:Y:S01]  /*3940*/  LDS.64 R16, [R3+0x3c80] ;  /* 0x003c800003107984 */ /* 0x000ee20000000a00 */
[----:B0-----:R-:W-:Y:S01]  /*3950*/  FFMA R21, R12, R14, R21 ;  /* 0x0000000e0c157223 */ /* 0x001fe20000000015 */
[----:B------:R-:W-:Y:S01]  /*3960*/  FFMA R14, R14, R25, R10 ;  /* 0x000000190e0e7223 */ /* 0x000fe2000000000a */
[-C--:B------:R-:W-:Y:S01]  /*3970*/  FFMA R35, R12, R15.reuse, R35 ;  /* 0x0000000f0c237223 */ /* 0x080fe20000000023 */
[C---:B------:R-:W-:Y:S01]  /*3980*/  FFMA R32, R25.reuse, R15, R32 ;  /* 0x0000000f19207223 */ /* 0x040fe20000000020 */
[C---:B-1----:R-:W-:Y:S01]  /*3990*/  FFMA R22, R25.reuse, R7, R9 ;  /* 0x0000000719167223 */ /* 0x042fe20000000009 */
[----:B------:R-:W-:Y:S01]  /*39a0*/  FFMA R31, R6, R25, R31 ;  /* 0x00000019061f7223 */ /* 0x000fe2000000001f */
[----:B------:R-:W0:Y:S01]  /*39b0*/  LDS.128 R8, [R3+0x3e80] ;  /* 0x003e800003087984 */ /* 0x000e220000000c00 */
[C---:B------:R-:W-:Y:S01]  /*39c0*/  FFMA R29, R12.reuse, R6, R29 ;  /* 0x000000060c1d7223 */ /* 0x040fe2000000001d */
[C---:B------:R-:W-:Y:S01]  /*39d0*/  FFMA R30, R12.reuse, R7, R30 ;  /* 0x000000070c1e7223 */ /* 0x040fe2000000001e */
[C---:B--2---:R-:W-:Y:S01]  /*39e0*/  FFMA R23, R12.reuse, R19, R23 ;  /* 0x000000130c177223 */ /* 0x044fe20000000017 */
[----:B------:R-:W1:Y:S01]  /*39f0*/  LDS R11, [R3+0x3e7c] ;  /* 0x003e7c00030b7984 */ /* 0x000e620000000800 */
[----:B------:R-:W-:Y:S01]  /*3a00*/  FFMA R34, R12, R18, R34 ;  /* 0x000000120c227223 */ /* 0x000fe20000000022 */
[-C--:B------:R-:W-:Y:S01]  /*3a10*/  FFMA R36, R18, R25.reuse, R36 ;  /* 0x0000001912247223 */ /* 0x080fe20000000024 */
[----:B---3--:R-:W-:Y:S01]  /*3a20*/  FFMA R37, R12, R16, R37 ;  /* 0x000000100c257223 */ /* 0x008fe20000000025 */
[----:B------:R-:W2:Y:S01]  /*3a30*/  LDS R3, [R4+0x100] ;  /* 0x0001000004037984 */ /* 0x000ea20000000800 */
[----:B------:R-:W-:Y:S01]  /*3a40*/  FFMA R26, R16, R25, R26 ;  /* 0x00000019101a7223 */ /* 0x000fe2000000001a */
[-C--:B------:R-:W-:Y:S01]  /*3a50*/  FFMA R27, R12, R17.reuse, R27 ;  /* 0x000000110c1b7223 */ /* 0x080fe2000000001b */
[C---:B------:R-:W-:Y:S01]  /*3a60*/  FFMA R28, R25.reuse, R17, R28 ;  /* 0x00000011191c7223 */ /* 0x040fe2000000001c */
[----:B------:R-:W3:Y:S01]  /*3a70*/  LDS R15, [R5+0x3e7c] ;  /* 0x003e7c00050f7984 */ /* 0x000ee20000000800 */
[----:B------:R-:W-:-:S03]  /*3a80*/  FFMA R33, R25, R19, R33 ;  /* 0x0000001319217223 */ /* 0x000fc60000000021 */
[----:B------:R-:W4:Y:S01]  /*3a90*/  LDS.128 R4, [R5+0x3e80] ;  /* 0x003e800005047984 */ /* 0x000f220000000c00 */
        /* <DEDUP_REMOVED lines=8> */
[----:B---3--:R-:W-:Y:S01]  /*3b20*/  FFMA R29, R15, R13, R29 ;  /* 0x0000000d0f1d7223 */ /* 0x008fe2000000001d */
[----:B------:R-:W-:Y:S01]  /*3b30*/  FFMA R31, R3, R15, R31 ;  /* 0x0000000f031f7223 */ /* 0x000fe2000000001f */
[----:B----4-:R-:W-:Y:S01]  /*3b40*/  FFMA R16, R13, R6, R23 ;  /* 0x000000060d107223 */ /* 0x010fe20000000017 */
[----:B------:R-:W-:Y:S01]  /*3b50*/  FFMA R30, R4, R13, R30 ;  /* 0x0000000d041e7223 */ /* 0x000fe2000000001e */
[----:B------:R-:W-:Y:S01]  /*3b60*/  FFMA R32, R3, R4, R22 ;  /* 0x0000000403207223 */ /* 0x000fe20000000016 */
[-C--:B------:R-:W-:Y:S01]  /*3b70*/  FFMA R17, R13, R5.reuse, R34 ;  /* 0x000000050d117223 */ /* 0x080fe20000000022 */
[C---:B------:R-:W-:Y:S01]  /*3b80*/  FFMA R7, R3.reuse, R5, R36 ;  /* 0x0000000503077223 */ /* 0x040fe20000000024 */
[----:B------:R-:W-:Y:S01]  /*3b90*/  FFMA R6, R3, R6, R33 ;  /* 0x0000000603067223 */ /* 0x000fe20000000021 */
[----:B------:R-:W-:Y:S06]  /*3ba0*/  BAR.SYNC.DEFER_BLOCKING 0x0 ;  /* 0x0000000000007b1d */ /* 0x000fec0000010000 */
[----:B------:R-:W-:Y:S05]  /*3bb0*/  BRA.U !UP0, `(.L_x_2356) ;  /* 0xffffffc908447547 */ /* 0x000fea000b83ffff */
.L_x_2335:
[----:B------:R-:W1:Y:S01]  /*3bc0*/  S2R R0, SR_TID.X ;  /* 0x0000000000007919 */ /* 0x000e620000002100 */
[----:B------:R-:W2:Y:S01]  /*3bd0*/  LDCU UR4, c[0x0][0x3b8] ;  /* 0x00007700ff0477ac */ /* 0x000ea20008000800 */
[----:B------:R-:W-:Y:S02]  /*3be0*/  UIADD3 UR8, UPT, UPT, UR8, UR9, URZ ;  /* 0x0000000908087290 */ /* 0x000fe4000fffe0ff */
[----:B--2---:R-:W-:Y:S01]  /*3bf0*/  UISETP.NE.AND UP0, UPT, UR4, 0x1, UPT ;  /* 0x000000010400788c */ /* 0x004fe2000bf05270 */
[----:B-1----:R-:W-:-:S04]  /*3c00*/  SHF.R.U32.HI R0, RZ, 0x4, R0 ;  /* 0x00000004ff007819 */ /* 0x002fc80000011600 */
[----:B------:R-:W-:-:S04]  /*3c10*/  LOP3.LUT R8, R0, 0x3e, RZ, 0xc0, !PT ;  /* 0x0000003e00087812 */ /* 0x000fc800078ec0ff */
[----:B------:R-:W-:Y:S05]  /*3c20*/  BRA.U !UP0, `(.L_x_2357) ;  /* 0x0000001108f07547 */ /* 0x000fea000b800000 */
[----:B------:R-:W-:-:S09]  /*3c30*/  UISETP.NE.AND UP0, UPT, UR4, URZ, UPT ;  /* 0x000000ff0400728c */ /* 0x000fd2000bf05270 */
[----:B------:R-:W-:Y:S05]  /*3c40*/  BRA.U UP0, `(.L_x_2358) ;  /* 0x0000000d00d47547 */ /* 0x000fea000b800000 */
[----:B------:R-:W-:Y:S01]  /*3c50*/  ISETP.GE.AND P0, PT, R8, UR22, PT ;  /* 0x0000001608007c0c */ /* 0x000fe2000bf06270 */
[----:B------:R-:W-:-:S12]  /*3c60*/  BSSY.RECONVERGENT B2, `(.L_x_2359) ;  /* 0x0000079000027945 */ /* 0x000fd80003800200 */
[----:B------:R-:W-:Y:S05]  /*3c70*/  @P0 BRA `(.L_x_2360) ;  /* 0x0000000400dc0947 */ /* 0x000fea0003800000 */
[----:B------:R-:W1:Y:S01]  /*3c80*/  LDC R0, c[0x0][0x3b4] ;  /* 0x0000ed00ff007b82 */ /* 0x000e620000000800 */
[----:B------:R-:W-:Y:S01]  /*3c90*/  ISETP.LT.AND P0, PT, R20, UR5, PT ;  /* 0x0000000514007c0c */ /* 0x000fe2000bf01270 */
[----:B------:R-:W-:Y:S01]  /*3ca0*/  BSSY.RECONVERGENT B3, `(.L_x_2361) ;  /* 0x000001d000037945 */ /* 0x000fe20003800200 */
[----:B------:R-:W-:-:S05]  /*3cb0*/  IADD3 R9, PT, PT, R8, UR8, RZ ;  /* 0x0000000808097c10 */ /* 0x000fca000fffe0ff */
[----:B-1----:R-:W-:-:S06]  /*3cc0*/  IMAD R9, R9, R0, UR10 ;  /* 0x0000000a09097e24 */ /* 0x002fcc000f8e0200 */
[----:B------:R-:W-:Y:S05]  /*3cd0*/  @!P0 BRA `(.L_x_2362) ;  /* 0x0000000000648947 */ /* 0x000fea0003800000 */
        /* <DEDUP_REMOVED lines=17> */
[----:B------:R-:W-:Y:S05]  /*3df0*/  CALL.REL.NOINC `($__internal_7_$__cuda_sm3x_div_rn_noftz_f32_slowpath) ;  /* 0x0000002000bc7944 */ /* 0x000fea0003c00000 */
[----:B------:R-:W-:-:S07]  /*3e00*/  MOV R4, R0 ;  /* 0x0000000000047202 */ /* 0x000fce0000000f00 */
.L_x_2364:
[----:B------:R-:W-:Y:S05]  /*3e10*/  BSYNC.RECONVERGENT B4 ;  /* 0x0000000000047941 */ /* 0x000fea0003800200 */
.L_x_2363:
[----:B------:R-:W0:Y:S01]  /*3e20*/  LDC.64 R2, c[0x0][0x3a8] ;  /* 0x0000ea00ff027b82 */ /* 0x000e220000000a00 */
[----:B------:R-:W-:Y:S01]  /*3e30*/  IADD3 R5, PT, PT, R20, R9, RZ ;  /* 0x0000000914057210 */ /* 0x000fe20007ffe0ff */
[----:B------:R-:W-:-:S04]  /*3e40*/  FMUL R29, R4, R29 ;  /* 0x0000001d041d7220 */ /* 0x000fc80000400000 */
[----:B0-----:R-:W-:-:S05]  /*3e50*/  IMAD.WIDE R2, R5, 0x4, R2 ;  /* 0x0000000405027825 */ /* 0x001fca00078e0202 */
[----:B------:R1:W-:Y:S02]  /*3e60*/  STG.E desc[UR20][R2.64], R29 ;  /* 0x0000001d02007986 */ /* 0x0003e4000c101914 */
.L_x_2362:
[----:B------:R-:W-:Y:S05]  /*3e70*/  BSYNC.RECONVERGENT B3 ;  /* 0x0000000000037941 */ /* 0x000fea0003800200 */
.L_x_2361:
[----:B------:R-:W2:Y:S01]  /*3e80*/  LDCU.64 UR6, c[0x0][0x3a8] ;  /* 0x00007500ff0677ac */ /* 0x000ea20008000a00 */
[C---:B------:R-:W-:Y:S01]  /*3e90*/  IADD3 R0, P0, PT, R20.reuse, R9, RZ ;  /* 0x0000000914007210 */ /* 0x040fe20007f1e0ff */
[----:B------:R-:W-:Y:S01]  /*3ea0*/  BSSY.RECONVERGENT B3, `(.L_x_2365) ;  /* 0x000001e000037945 */ /* 0x000fe20003800200 */
[----:B01----:R-:W-:Y:S02]  /*3eb0*/  IADD3 R3, PT, PT, R20, 0x1, RZ ;  /* 0x0000000114037810 */ /* 0x003fe40007ffe0ff */
[----:B------:R-:W-:Y:S02]  /*3ec0*/  LEA.HI.X.SX32 R9, R9, RZ, 0x1, P0 ;  /* 0x000000ff09097211 */ /* 0x000fe400000f0eff */
[----:B------:R-:W-:Y:S02]  /*3ed0*/  ISETP.GE.AND P0, PT, R3, UR15, PT ;  /* 0x0000000f03007c0c */ /* 0x000fe4000bf06270 */
[----:B--2---:R-:W-:-:S04]  /*3ee0*/  LEA R2, P1, R0, UR6, 0x2 ;  /* 0x0000000600027c11 */ /* 0x004fc8000f8210ff */
        /* <DEDUP_REMOVED lines=20> */
[----:B------:R-:W-:Y:S05]  /*4030*/  CALL.REL.NOINC `($__internal_7_$__cuda_sm3x_div_rn_noftz_f32_slowpath) ;  /* 0x00000020002c7944 */ /* 0x000fea0003c00000 */
[----:B------:R-:W-:-:S07]  /*4040*/  MOV R5, R0 ;  /* 0x0000000000057202 */ /* 0x000fce0000000f00 */
.L_x_2368:
[----:B------:R-:W-:Y:S05]  /*4050*/  BSYNC.RECONVERGENT B4 ;  /* 0x0000000000047941 */ /* 0x000fea0003800200 */
.L_x_2367:
[----:B------:R-:W-:-:S05]  /*4060*/  FMUL R5, R5, R30 ;  /* 0x0000001e05057220 */ /* 0x000fca0000400000 */
[----:B------:R0:W-:Y:S02]  /*4070*/  STG.E desc[UR20][R2.64+0x4], R5 ;  /* 0x0000040502007986 */ /* 0x0001e4000c101914 */
.L_x_2366:
[----:B------:R-:W-:Y:S05]  /*4080*/  BSYNC.RECONVERGENT B3 ;  /* 0x0000000000037941 */ /* 0x000fea0003800200 */
.L_x_2365:
        /* <DEDUP_REMOVED lines=24> */
.L_x_2372:
[----:B------:R-:W-:Y:S05]  /*4210*/  BSYNC.RECONVERGENT B4 ;  /* 0x0000000000047941 */ /* 0x000fea0003800200 */
.L_x_2371:
[----:B------:R-:W-:-:S05]  /*4220*/  FMUL R17, R4, R17 ;  /* 0x0000001104117220 */ /* 0x000fca0000400000 */
[----:B------:R1:W-:Y:S02]  /*4230*/  STG.E desc[UR20][R2.64+0x8], R17 ;  /* 0x0000081102007986 */ /* 0x0003e4000c101914 */
.L_x_2370:
[----:B------:R-:W-:Y:S05]  /*4240*/  BSYNC.RECONVERGENT B3 ;  /* 0x0000000000037941 */ /* 0x000fea0003800200 */
.L_x_2369:
[----:B------:R-:W-:-:S04]  /*4250*/  IADD3 R0, PT, PT, R20, 0x3, RZ ;  /* 0x0000000314007810 */ /* 0x000fc80007ffe0ff */
        /* <DEDUP_REMOVED lines=20> */
[----:B-1----:R-:W-:Y:S05]  /*43a0*/  CALL.REL.NOINC `($__internal_7_$__cuda_sm3x_div_rn_noftz_f32_slowpath) ;  /* 0x0000001c00507944 */ /* 0x002fea0003c00000 */
[----:B------:R-:W-:-:S07]  /*43b0*/  MOV R5, R0 ;  /* 0x0000000000057202 */ /* 0x000fce0000000f00 */
.L_x_2374:
[----:B------:R-:W-:Y:S05]  /*43c0*/  BSYNC.RECONVERGENT B3 ;  /* 0x0000000000037941 */ /* 0x000fea0003800200 */
.L_x_2373:
[----:B------:R-:W-:-:S05]  /*43d0*/  FMUL R5, R5, R16 ;  /* 0x0000001005057220 */ /* 0x000fca0000400000 */
[----:B------:R2:W-:Y:S02]  /*43e0*/  STG.E desc[UR20][R2.64+0xc], R5 ;  /* 0x00000c0502007986 */ /* 0x0005e4000c101914 */
.L_x_2360:
[----:B------:R-:W-:Y:S05]  /*43f0*/  BSYNC.RECONVERGENT B2 ;  /* 0x0000000000027941 */ /* 0x000fea0003800200 */
.L_x_2359:
        /* <DEDUP_REMOVED lines=28> */
.L_x_2378:
[----:B------:R-:W-:Y:S05]  /*45c0*/  BSYNC.RECONVERGENT B3 ;  /* 0x0000000000037941 */ /* 0x000fea0003800200 */
.L_x_2377:
[----:B------:R-:W0:Y:S01]  /*45d0*/  LDC.64 R4, c[0x0][0x3a8] ;  /* 0x0000ea00ff047b82 */ /* 0x000e220000000a00 */
[----:B------:R-:W-:Y:S01]  /*45e0*/  IADD3 R9, PT, PT, R20, R3, RZ ;  /* 0x0000000314097210 */ /* 0x000fe20007ffe0ff */
[----:B------:R-:W-:-:S04]  /*45f0*/  FMUL R31, R0, R31 ;  /* 0x0000001f001f7220 */ /* 0x000fc80000400000 */
[----:B0-----:R-:W-:-:S05]  /*4600*/  IMAD.WIDE R4, R9, 0x4, R4 ;  /* 0x0000000409047825 */ /* 0x001fca00078e0204 */
[----:B------:R0:W-:Y:S02]  /*4610*/  STG.E desc[UR20][R4.64], R31 ;  /* 0x0000001f04007986 */ /* 0x0001e4000c101914 */
.L_x_2376:
[----:B------:R-:W-:Y:S05]  /*4620*/  BSYNC.RECONVERGENT B2 ;  /* 0x0000000000027941 */ /* 0x000fea0003800200 */
.L_x_2375:
[----:B------:R-:W1:Y:S01]  /*4630*/  LDCU.64 UR4, c[0x0][0x3a8] ;  /* 0x00007500ff0477ac */ /* 0x000e620008000a00 */
[C---:B------:R-:W-:Y:S01]  /*4640*/  IADD3 R2, PT, PT, R20.reuse, 0x1, RZ ;  /* 0x0000000114027810 */ /* 0x040fe20007ffe0ff */
[----:B------:R-:W-:Y:S01]  /*4650*/  BSSY.RECONVERGENT B2, `(.L_x_2379) ;  /* 0x000001d000027945 */ /* 0x000fe20003800200 */
[----:B------:R-:W-:Y:S02]  /*4660*/  IADD3 R0, P0, PT, R20, R3, RZ ;  /* 0x0000000314007210 */ /* 0x000fe40007f1e0ff */
[----:B------:R-:W-:Y:S02]  /*4670*/  ISETP.GE.AND P1, PT, R2, UR15, PT ;  /* 0x0000000f02007c0c */ /* 0x000fe4000bf26270 */
[----:B------:R-:W-:Y:S02]  /*4680*/  LEA.HI.X.SX32 R3, R3, RZ, 0x1, P0 ;  /* 0x000000ff03037211 */ /* 0x000fe400000f0eff */
[----:B-1----:R-:W-:-:S04]  /*4690*/  LEA R8, P0, R0, UR4, 0x2 ;  /* 0x0000000400087c11 */ /* 0x002fc8000f8010ff */
[----:B------:R-:W-:-:S05]  /*46a0*/  LEA.HI.X R9, R0, UR5, R3, 0x2, P0 ;  /* 0x0000000500097c11 */ /* 0x000fca00080f1403 */
[----:B------:R-:W-:Y:S05]  /*46b0*/  @P1 BRA `(.L_x_2380) ;  /* 0x0000000000581947 */ /* 0x000fea0003800000 */
[----:B------:R-:W-:Y:S01]  /*46c0*/  FMUL R2, R25, -1.4426950216293334961 ;  /* 0xbfb8aa3b19027820 */ /* 0x000fe20000400000 */
[----:B------:R-:W-:Y:S04]  /*46d0*/  BSSY.RECONVERGENT B3, `(.L_x_2381) ;  /* 0x0000012000037945 */ /* 0x000fe80003800200 */
[----:B------:R-:W-:-:S13]  /*46e0*/  FSETP.GEU.AND P0, PT, R2, -126, PT ;  /* 0xc2fc00000200780b */ /* 0x000fda0003f0e000 */
[----:B------:R-:W-:-:S04]  /*46f0*/  @!P0 FMUL R2, R2, 0.5 ;  /* 0x3f00000002028820 */ /* 0x000fc80000400000 */
[----:B------:R-:W1:Y:S02]  /*4700*/  MUFU.EX2 R0, R2 ;  /* 0x0000000200007308 */ /* 0x000e640000000800 */
[----:B-1----:R-:W-:-:S04]  /*4710*/  @!P0 FMUL R0, R0, R0 ;  /* 0x0000000000008220 */ /* 0x002fc80000400000 */
[----:B0-----:R-:W-:-:S04]  /*4720*/  FADD R5, R0, 1 ;  /* 0x3f80000000057421 */ /* 0x001fc80000000000 */
        /* <DEDUP_REMOVED lines=12> */
.L_x_2382:
[----:B------:R-:W-:Y:S05]  /*47f0*/  BSYNC.RECONVERGENT B3 ;  /* 0x0000000000037941 */ /* 0x000fea0003800200 */
.L_x_2381:
[----:B------:R-:W-:-:S05]  /*4800*/  FMUL R3, R3, R32 ;  /* 0x0000002003037220 */ /* 0x000fca0000400000 */
[----:B------:R1:W-:Y:S02]  /*4810*/  STG.E desc[UR20][R8.64+0x4], R3 ;  /* 0x0000040308007986 */ /* 0x0003e4000c101914 */
.L_x_2380:
[----:B------:R-:W-:Y:S05]  /*4820*/  BSYNC.RECONVERGENT B2 ;  /* 0x0000000000027941 */ /* 0x000fea0003800200 */
.L_x_2379:
        /* <DEDUP_REMOVED lines=11> */
[----:B-1----:R-:W1:Y:S08]  /*48e0*/  MUFU.RCP R3, R11 ;  /* 0x0000000b00037308 */ /* 0x002e700000001000 */
[----:B------:R-:W2:Y:S01]  /*48f0*/  FCHK P0, R26, R11 ;  /* 0x0000000b1a007302 */ /* 0x000ea20000000000 */
[----:B-1----:R-:W-:-:S04]  /*4900*/  FFMA R2, -R11, R3, 1 ;  /* 0x3f8000000b027423 */ /* 0x002fc80000000103 */
[----:B------:R-:W-:-:S04]  /*4910*/  FFMA R3, R3, R2, R3 ;  /* 0x0000000203037223 */ /* 0x000fc80000000003 */
[----:B------:R-:W-:-:S04]  /*4920*/  FFMA R2, R3, R26, RZ ;  /* 0x0000001a03027223 */ /* 0x000fc800000000ff */
[----:B0-----:R-:W-:-:S04]  /*4930*/  FFMA R5, -R11, R2, R26 ;  /* 0x000000020b057223 */ /* 0x001fc8000000011a */
[----:B------:R-:W-:Y:S01]  /*4940*/  FFMA R2, R3, R5, R2 ;  /* 0x0000000503027223 */ /* 0x000fe20000000002 */
[----:B--2---:R-:W-:Y:S06]  /*4950*/  @!P0 BRA `(.L_x_2386) ;  /* 0x0000000000148947 */ /* 0x004fec0003800000 */
[----:B------:R-:W-:Y:S02]  /*4960*/  MOV R18, R26 ;  /* 0x0000001a00127202 */ /* 0x000fe40000000f00 */
[----:B------:R-:W-:Y:S02]  /*4970*/  MOV R5, R11 ;  /* 0x0000000b00057202 */ /* 0x000fe40000000f00 */
[----:B------:R-:W-:-:S07]  /*4980*/  MOV R4, 0x49a0 ;  /* 0x000049a000047802 */ /* 0x000fce0000000f00 */
[----:B------:R-:W-:Y:S05]  /*4990*/  CALL.REL.NOINC `($__internal_7_$__cuda_sm3x_div_rn_noftz_f32_slowpath) ;  /* 0x0000001400d47944 */ /* 0x000fea0003c00000 */
[----:B------:R-:W-:-:S07]  /*49a0*/  MOV R2, R0 ;  /* 0x0000000000027202 */ /* 0x000fce0000000f00 */
.L_x_2386:
[----:B------:R-:W-:Y:S05]  /*49b0*/  BSYNC.RECONVERGENT B3 ;  /* 0x0000000000037941 */ /* 0x000fea0003800200 */
.L_x_2385:
[----:B------:R-:W-:-:S05]  /*49c0*/  FMUL R7, R2, R7 ;  /* 0x0000000702077220 */ /* 0x000fca0000400000 */
[----:B------:R2:W-:Y:S02]  /*49d0*/  STG.E desc[UR20][R8.64+0x8], R7 ;  /* 0x0000080708007986 */ /* 0x0005e4000c101914 */
.L_x_2384:
[----:B------:R-:W-:Y:S05]  /*49e0*/  BSYNC.RECONVERGENT B2 ;  /* 0x0000000000027941 */ /* 0x000fea0003800200 */
.L_x_2383:
[----:B------:R-:W-:-:S04]  /*49f0*/  IADD3 R20, PT, PT, R20, 0x3, RZ ;  /* 0x0000000314147810 */ /* 0x000fc80007ffe0ff */
[----:B------:R-:W-:-:S13]  /*4a00*/  ISETP.GE.AND P0, PT, R20, UR15, PT ;  /* 0x0000000f14007c0c */ /* 0x000fda000bf06270 */
[----:B------:R-:W-:Y:S05]  /*4a10*/  @P0 EXIT ;  /* 0x000000000000094d */ /* 0x000fea0003800000 */
[----:B------:R-:W-:Y:S01]  /*4a20*/  FMUL R0, R28, -1.4426950216293334961 ;  /* 0xbfb8aa3b1c007820 */ /* 0x000fe20000400000 */
[----:B------:R-:W-:Y:S04]  /*4a30*/  BSSY.RECONVERGENT B2, `(.L_x_2387) ;  /* 0x0000013000027945 */ /* 0x000fe80003800200 */
[----:B------:R-:W-:-:S13]  /*4a40*/  FSETP.GEU.AND P0, PT, R0, -126, PT ;  /* 0xc2fc00000000780b */ /* 0x000fda0003f0e000 */
[----:B------:R-:W-:-:S04]  /*4a50*/  @!P0 FMUL R0, R0, 0.5 ;  /* 0x3f00000000008820 */ /* 0x000fc80000400000 */
[----:B------:R-:W3:Y:S02]  /*4a60*/  MUFU.EX2 R2, R0 ;  /* 0x0000000000027308 */ /* 0x000ee40000000800 */
[----:B---3--:R-:W-:-:S04]  /*4a70*/  @!P0 FMUL R2, R2, R2 ;  /* 0x0000000202028220 */ /* 0x008fc80000400000 */
[----:B--2---:R-:W-:-:S04]  /*4a80*/  FADD R7, R2, 1 ;  /* 0x3f80000002077421 */ /* 0x004fc80000000000 */
        /* <DEDUP_REMOVED lines=13> */
.L_x_2388:
[----:B------:R-:W-:Y:S05]  /*4b60*/  BSYNC.RECONVERGENT B2 ;  /* 0x0000000000027941 */ /* 0x000fea0003800200 */
.L_x_2387:
[----:B------:R-:W-:-:S05]  /*4b70*/  FMUL R3, R3, R6 ;  /* 0x0000000603037220 */ /* 0x000fca0000400000 */
[----:B------:R-:W-:Y:S01]  /*4b80*/  STG.E desc[UR20][R8.64+0xc], R3 ;  /* 0x00000c0308007986 */ /* 0x000fe2000c101914 */
[----:B------:R-:W-:Y:S05]  /*4b90*/  EXIT ;  /* 0x000000000000794d */ /* 0x000fea0003800000 */
.L_x_2358:
[C---:B------:R-:W-:Y:S01]  /*4ba0*/  ISETP.GE.AND P1, PT, R8.reuse, UR22, PT ;  /* 0x0000001608007c0c */ /* 0x040fe2000bf26270 */
[----:B------:R-:W-:Y:S01]  /*4bb0*/  BSSY.RECONVERGENT B0, `(.L_x_2389) ;  /* 0x0000022000007945 */ /* 0x000fe20003800200 */
[----:B------:R-:W-:-:S04]  /*4bc0*/  IADD3 R0, PT, PT, R8, 0x1, RZ ;  /* 0x0000000108007810 */ /* 0x000fc80007ffe0ff */
[----:B------:R-:W-:-:S07]  /*4bd0*/  ISETP.GE.AND P0, PT, R0, UR22, PT ;  /* 0x0000001600007c0c */ /* 0x000fce000bf06270 */
[----:B------:R-:W-:Y:S06]  /*4be0*/  @P1 BRA `(.L_x_2390) ;  /* 0x0000000000781947 */ /* 0x000fec0003800000 */
[C---:B------:R-:W-:Y:S01]  /*4bf0*/  ISETP.LT.AND P4, PT, R20.reuse, UR5, PT ;  /* 0x0000000514007c0c */ /* 0x040fe2000bf81270 */
[----:B------:R-:W1:Y:S01]  /*4c00*/  LDC R5, c[0x0][0x3b4] ;  /* 0x0000ed00ff057b82 */ /* 0x000e620000000800 */
[C---:B------:R-:W-:Y:S01]  /*4c10*/  IADD3 R4, PT, PT, R20.reuse, 0x1, RZ ;  /* 0x0000000114047810 */ /* 0x040fe20007ffe0ff */
[----:B------:R-:W2:Y:S01]  /*4c20*/  LDCU.64 UR6, c[0x0][0x3a8] ;  /* 0x00007500ff0677ac */ /* 0x000ea20008000a00 */
[----:B------:R-:W-:Y:S02]  /*4c30*/  IADD3 R9, PT, PT, R20, 0x3, RZ ;  /* 0x0000000314097810 */ /* 0x000fe40007ffe0ff */
[----:B------:R-:W-:Y:S02]  /*4c40*/  ISETP.GE.AND P3, PT, R4, UR15, PT ;  /* 0x0000000f04007c0c */ /* 0x000fe4000bf66270 */
[----:B------:R-:W-:Y:S02]  /*4c50*/  IADD3 R4, PT, PT, R20, 0x2, RZ ;  /* 0x0000000214047810 */ /* 0x000fe40007ffe0ff */
[----:B------:R-:W-:-:S02]  /*4c60*/  IADD3 R8, PT, PT, R8, UR8, RZ ;  /* 0x0000000808087c10 */ /* 0x000fc4000fffe0ff */
[----:B------:R-:W-:Y:S01]  /*4c70*/  ISETP.GE.AND P2, PT, R4, UR15, PT ;  /* 0x0000000f04007c0c */ /* 0x000fe2000bf46270 */
[----:B0-----:R-:W0:Y:S01]  /*4c80*/  @P4 LDC.64 R2, c[0x0][0x3a8] ;  /* 0x0000ea00ff024b82 */ /* 0x001e220000000a00 */
[----:B------:R-:W-:Y:S02]  /*4c90*/  ISETP.GE.AND P1, PT, R9, UR15, PT ;  /* 0x0000000f09007c0c */ /* 0x000fe4000bf26270 */
[----:B------:R-:W-:-:S03]  /*4ca0*/  @P4 FMNMX R18, RZ, R18, !PT ;  /* 0x00000012ff124209 */ /* 0x000fc60007800000 */
[----:B------:R-:W-:Y:S02]  /*4cb0*/  @!P3 FMNMX R19, RZ, R19, !PT ;  /* 0x00000013ff13b209 */ /* 0x000fe40007800000 */
[----:B------:R-:W-:-:S03]  /*4cc0*/  @P4 FMUL R29, R18, R29 ;  /* 0x0000001d121d4220 */ /* 0x000fc60000400000 */
[----:B------:R-:W-:Y:S01]  /*4cd0*/  @!P3 FMUL R19, R19, R30 ;  /* 0x0000001e1313b220 */ /* 0x000fe20000400000 */
[----:B-1----:R-:W-:Y:S01]  /*4ce0*/  IMAD R5, R8, R5, UR10 ;  /* 0x0000000a08057e24 */ /* 0x002fe2000f8e0205 */
[----:B------:R-:W-:Y:S02]  /*4cf0*/  @!P2 FMNMX R24, RZ, R24, !PT ;  /* 0x00000018ff18a209 */ /* 0x000fe40007800000 */
[----:B------:R-:W-:Y:S02]  /*4d00*/  @!P1 FMNMX R27, RZ, R27, !PT ;  /* 0x0000001bff1b9209 */ /* 0x000fe40007800000 */
[----:B------:R-:W-:Y:S01]  /*4d10*/  IADD3 R8, P5, PT, R20, R5, RZ ;  /* 0x0000000514087210 */ /* 0x000fe20007fbe0ff */
[----:B------:R-:W-:Y:S01]  /*4d20*/  @!P2 FMUL R17, R24, R17 ;  /* 0x000000111811a220 */ /* 0x000fe20000400000 */
[----:B------:R-:W-:Y:S01]  /*4d30*/  @P4 IADD3 R9, PT, PT, R20, R5, RZ ;  /* 0x0000000514094210 */ /* 0x000fe20007ffe0ff */
[----:B------:R-:W-:Y:S01]  /*4d40*/  @!P1 FMUL R27, R27, R16 ;  /* 0x000000101b1b9220 */ /* 0x000fe20000400000 */
[----:B------:R-:W-:-:S02]  /*4d50*/  LEA.HI.X.SX32 R5, R5, RZ, 0x1, P5 ;  /* 0x000000ff05057211 */ /* 0x000fc400028f0eff */
[----:B--2---:R-:W-:Y:S01]  /*4d60*/  LEA R4, P5, R8, UR6, 0x2 ;  /* 0x0000000608047c11 */ /* 0x004fe2000f8a10ff */
[----:B0-----:R-:W-:-:S03]  /*4d70*/  @P4 IMAD.WIDE R2, R9, 0x4, R2 ;  /* 0x0000000409024825 */ /* 0x001fc600078e0202 */
[----:B------:R-:W-:Y:S02]  /*4d80*/  LEA.HI.X R5, R8, UR7, R5, 0x2, P5 ;  /* 0x0000000708057c11 */ /* 0x000fe4000a8f1405 */
[----:B------:R1:W-:Y:S04]  /*4d90*/  @P4 STG.E desc[UR20][R2.64], R29 ;  /* 0x0000001d02004986 */ /* 0x0003e8000c101914 */
[----:B------:R1:W-:Y:S04]  /*4da0*/  @!P3 STG.E desc[UR20][R4.64+0x4], R19 ;  /* 0x000004130400b986 */ /* 0x0003e8000c101914 */
[----:B------:R1:W-:Y:S04]  /*4db0*/  @!P2 STG.E desc[UR20][R4.64+0x8], R17 ;  /* 0x000008110400a986 */ /* 0x0003e8000c101914 */
[----:B------:R1:W-:Y:S02]  /*4dc0*/  @!P1 STG.E desc[UR20][R4.64+0xc], R27 ;  /* 0x00000c1b04009986 */ /* 0x0003e4000c101914 */
.L_x_2390:
[----:B------:R-:W-:Y:S05]  /*4dd0*/  BSYNC.RECONVERGENT B0 ;  /* 0x0000000000007941 */ /* 0x000fea0003800200 */
.L_x_2389:
[----:B------:R-:W-:Y:S05]  /*4de0*/  @P0 EXIT ;  /* 0x000000000000094d */ /* 0x000fea0003800000 */
[----:B-1----:R-:W1:Y:S01]  /*4df0*/  LDC R5, c[0x0][0x3b4] ;  /* 0x0000ed00ff057b82 */ /* 0x002e620000000800 */
[C---:B------:R-:W-:Y:S01]  /*4e00*/  ISETP.LT.AND P0, PT, R20.reuse, UR5, PT ;  /* 0x0000000514007c0c */ /* 0x040fe2000bf01270 */
[----:B------:R-:W2:Y:S01]  /*4e10*/  LDCU.64 UR6, c[0x0][0x3a8] ;  /* 0x00007500ff0677ac */ /* 0x000ea20008000a00 */
[----:B------:R-:W-:Y:S02]  /*4e20*/  IADD3 R4, PT, PT, R20, 0x1, RZ ;  /* 0x0000000114047810 */ /* 0x000fe40007ffe0ff */
[----:B------:R-:W-:Y:S02]  /*4e30*/  IADD3 R0, PT, PT, R0, UR8, RZ ;  /* 0x0000000800007c10 */ /* 0x000fe4000fffe0ff */
[----:B------:R-:W-:Y:S02]  /*4e40*/  ISETP.GE.AND P1, PT, R4, UR15, PT ;  /* 0x0000000f04007c0c */ /* 0x000fe4000bf26270 */
[----:B------:R-:W-:-:S04]  /*4e50*/  IADD3 R4, PT, PT, R20, 0x2, RZ ;  /* 0x0000000214047810 */ /* 0x000fc80007ffe0ff */
[----:B------:R-:W-:Y:S01]  /*4e60*/  ISETP.GE.AND P3, PT, R4, UR15, PT ;  /* 0x0000000f04007c0c */ /* 0x000fe2000bf66270 */
[----:B0-----:R-:W0:Y:S06]  /*4e70*/  @P0 LDC.64 R2, c[0x0][0x3a8] ;  /* 0x0000ea00ff020b82 */ /* 0x001e2c0000000a00 */
[----:B------:R-:W-:Y:S01]  /*4e80*/  @!P1 FMNMX R25, RZ, R25, !PT ;  /* 0x00000019ff199209 */ /* 0x000fe20007800000 */
[----:B-1----:R-:W-:Y:S01]  /*4e90*/  IMAD R5, R0, R5, UR10 ;  /* 0x0000000a00057e24 */ /* 0x002fe2000f8e0205 */
[----:B------:R-:W-:-:S03]  /*4ea0*/  @P0 FMNMX R0, RZ, R21, !PT ;  /* 0x00000015ff000209 */ /* 0x000fc60007800000 */
[----:B------:R-:W-:Y:S01]  /*4eb0*/  @!P1 FMUL R25, R25, R32 ;  /* 0x0000002019199220 */ /* 0x000fe20000400000 */
[----:B------:R-:W-:Y:S02]  /*4ec0*/  @!P3 FMNMX R26, RZ, R26, !PT ;  /* 0x0000001aff1ab209 */ /* 0x000fe40007800000 */
[----:B------:R-:W-:Y:S01]  /*4ed0*/  IADD3 R8, P2, PT, R20, R5, RZ ;  /* 0x0000000514087210 */ /* 0x000fe20007f5e0ff */
[----:B------:R-:W-:Y:S01]  /*4ee0*/  @P0 FMUL R31, R0, R31 ;  /* 0x0000001f001f0220 */ /* 0x000fe20000400000 */
[----:B------:R-:W-:Y:S01]  /*4ef0*/  @P0 IADD3 R9, PT, PT, R20, R5, RZ ;  /* 0x0000000514090210 */ /* 0x000fe20007ffe0ff */
[----:B------:R-:W-:Y:S01]  /*4f00*/  @!P3 FMUL R7, R26, R7 ;  /* 0x000000071a07b220 */ /* 0x000fe20000400000 */
[----:B------:R-:W-:Y:S02]  /*4f10*/  LEA.HI.X.SX32 R5, R5, RZ, 0x1, P2 ;  /* 0x000000ff05057211 */ /* 0x000fe400010f0eff */
[----:B--2---:R-:W-:Y:S02]  /*4f20*/  LEA R4, P2, R8, UR6, 0x2 ;  /* 0x0000000608047c11 */ /* 0x004fe4000f8410ff */
[----:B------:R-:W-:Y:S01]  /*4f30*/  IADD3 R20, PT, PT, R20, 0x3, RZ ;  /* 0x0000000314147810 */ /* 0x000fe20007ffe0ff */
[----:B0-----:R-:W-:Y:S01]  /*4f40*/  @P0 IMAD.WIDE R2, R9, 0x4, R2 ;  /* 0x0000000409020825 */ /* 0x001fe200078e0202 */
[----:B------:R-:W-:-:S02]  /*4f50*/  LEA.HI.X R5, R8, UR7, R5, 0x2, P2 ;  /* 0x0000000708057c11 */ /* 0x000fc400090f1405 */
[----:B------:R-:W-:Y:S02]  /*4f60*/  ISETP.GE.AND P2, PT, R20, UR15, PT ;  /* 0x0000000f14007c0c */ /* 0x000fe4000bf46270 */
[----:B------:R0:W-:Y:S04]  /*4f70*/  @P0 STG.E desc[UR20][R2.64], R31 ;  /* 0x0000001f02000986 */ /* 0x0001e8000c101914 */
[----:B------:R0:W-:Y:S04]  /*4f80*/  @!P1 STG.E desc[UR20][R4.64+0x4], R25 ;  /* 0x0000041904009986 */ /* 0x0001e8000c101914 */
[----:B------:R0:W-:Y:S03]  /*4f90*/  @!P3 STG.E desc[UR20][R4.64+0x8], R7 ;  /* 0x000008070400b986 */ /* 0x0001e6000c101914 */
[----:B------:R-:W-:Y:S05]  /*4fa0*/  @P2 EXIT ;  /* 0x000000000000294d */ /* 0x000fea0003800000 */
[----:B0-----:R-:W-:-:S05]  /*4fb0*/  FMNMX R3, RZ, R28, !PT ;  /* 0x0000001cff037209 */ /* 0x001fca0007800000 */
[----:B------:R-:W-:-:S05]  /*4fc0*/  FMUL R3, R3, R6 ;  /* 0x0000000603037220 */ /* 0x000fca0000400000 */
[----:B------:R-:W-:Y:S01]  /*4fd0*/  STG.E desc[UR20][R4.64+0xc], R3 ;  /* 0x00000c0304007986 */ /* 0x000fe2000c101914 */
[----:B------:R-:W-:Y:S05]  /*4fe0*/  EXIT ;  /* 0x000000000000794d */ /* 0x000fea0003800000 */
.L_x_2357:
        /* <DEDUP_REMOVED lines=9> */
[----:B0-----:R-:W-:Y:S01]  /*5080*/  FMUL R3, R18, 0.044714998453855514526 ;  /* 0x3d37271312037820 */ /* 0x001fe20000400000 */
        /* <DEDUP_REMOVED lines=28> */
.L_x_2394:
[----:B------:R-:W-:Y:S05]  /*5250*/  BSYNC.RECONVERGENT B1 ;  /* 0x0000000000017941 */ /* 0x000fea0003800200 */
.L_x_2393:
[----:B------:R-:W2:Y:S01]  /*5260*/  LDCU.64 UR6, c[0x0][0x3a8] ;  /* 0x00007500ff0677ac */ /* 0x000ea20008000a00 */
[C---:B01----:R-:W-:Y:S01]  /*5270*/  IADD3 R2, PT, PT, R20.reuse, 0x1, RZ ;  /* 0x0000000114027810 */ /* 0x043fe20007ffe0ff */
        /* <DEDUP_REMOVED lines=8> */
[----:B--2---:R-:W-:-:S04]  /*5300*/  LEA R2, P2, R0, UR6, 0x2 ;  /* 0x0000000600027c11 */ /* 0x004fc8000f8410ff */
        /* <DEDUP_REMOVED lines=28> */
.L_x_2396:
[----:B------:R-:W-:Y:S05]  /*54d0*/  BSYNC.RECONVERGENT B1 ;  /* 0x0000000000017941 */ /* 0x000fea0003800200 */
.L_x_2395:
        /* <DEDUP_REMOVED lines=28> */
.L_x_2398:
[----:B------:R-:W-:Y:S05]  /*56a0*/  BSYNC.RECONVERGENT B1 ;  /* 0x0000000000017941 */ /* 0x000fea0003800200 */
.L_x_2397:
        /* <DEDUP_REMOVED lines=27> */
.L_x_2392:
[----:B------:R-:W-:Y:S05]  /*5860*/  BSYNC.RECONVERGENT B0 ;  /* 0x0000000000007941 */ /* 0x000fea0003800200 */
.L_x_2391:
[----:B------:R-:W-:-:S04]  /*5870*/  IADD3 R8, PT, PT, R8, 0x1, RZ ;  /* 0x0000000108087810 */ /* 0x000fc80007ffe0ff */
[----:B------:R-:W-:-:S13]  /*5880*/  ISETP.GE.AND P0, PT, R8, UR22, PT ;  /* 0x0000001608007c0c */ /* 0x000fda000bf06270 */
[----:B------:R-:W-:Y:S05]  /*5890*/  @P0 EXIT ;  /* 0x000000000000094d */ /* 0x000fea0003800000 */
[----:B------:R-:W3:Y:S01]  /*58a0*/  LDC R0, c[0x0][0x3b4] ;  /* 0x0000ed00ff007b82 */ /* 0x000ee20000000800 */
[----:B------:R-:W-:Y:S01]  /*58b0*/  ISETP.LT.AND P0, PT, R20, UR5, PT ;  /* 0x0000000514007c0c */ /* 0x000fe2000bf01270 */
[----:B------:R-:W-:Y:S01]  /*58c0*/  BSSY.RECONVERGENT B0, `(.L_x_2399) ;  /* 0x0000021000007945 */ /* 0x000fe20003800200 */
[----:B------:R-:W-:-:S05]  /*58d0*/  IADD3 R5, PT, PT, R8, UR8, RZ ;  /* 0x0000000808057c10 */ /* 0x000fca000fffe0ff */
[----:B---3--:R-:W-:-:S06]  /*58e0*/  IMAD R5, R5, R0, UR10 ;  /* 0x0000000a05057e24 */ /* 0x008fcc000f8e0200 */
[----:B------:R-:W-:Y:S05]  /*58f0*/  @!P0 BRA `(.L_x_2400) ;  /* 0x0000000000748947 */ /* 0x000fea0003800000 */
[----:B------:R-:W-:Y:S01]  /*5900*/  FMUL R0, R21, 0.044714998453855514526 ;  /* 0x3d37271315007820 */ /* 0x000fe20000400000 */
[----:B------:R-:W-:Y:S01]  /*5910*/  MOV R10, 0x3c80f082 ;  /* 0x3c80f082000a7802 */ /* 0x000fe20000000f00 */
[----:B------:R-:W-:Y:S01]  /*5920*/  HFMA2 R9, -RZ, RZ, 1.875, 0 ;  /* 0x3f800000ff097431 */ /* 0x000fe200000001ff */
[----:B012---:R-:W0:Y:S01]  /*5930*/  LDC.64 R2, c[0x0][0x3a8] ;  /* 0x0000ea00ff027b82 */ /* 0x007e220000000a00 */
        /* <DEDUP_REMOVED lines=18> */
[----:B------:R-:W-:-:S04]  /*5a60*/  @!P1 FFMA R9, R4, R11, R4 ;  /* 0x0000000b04099223 */ /* 0x000fc80000000004 */
[----:B------:R-:W-:Y:S01]  /*5a70*/  FADD R0, R9, 1 ;  /* 0x3f80000009007421 */ /* 0x000fe20000000000 */
[----:B------:R-:W-:-:S03]  /*5a80*/  IADD3 R9, PT, PT, R20, R5, RZ ;  /* 0x0000000514097210 */ /* 0x000fc60007ffe0ff */
[----:B------:R-:W-:Y:S02]  /*5a90*/  FMUL R0, R21, R0 ;  /* 0x0000000015007220 */ /* 0x000fe40000400000 */
[----:B0-----:R-:W-:-:S04]  /*5aa0*/  IMAD.WIDE R2, R9, 0x4, R2 ;  /* 0x0000000409027825 */ /* 0x001fc800078e0202 */
[----:B------:R-:W-:-:S05]  /*5ab0*/  FMUL R31, R0, R31 ;  /* 0x0000001f001f7220 */ /* 0x000fca0000400000 */
[----:B------:R3:W-:Y:S02]  /*5ac0*/  STG.E desc[UR20][R2.64], R31 ;  /* 0x0000001f02007986 */ /* 0x0007e4000c101914 */
.L_x_2400:
[----:B------:R-:W-:Y:S05]  /*5ad0*/  BSYNC.RECONVERGENT B0 ;  /* 0x0000000000007941 */ /* 0x000fea0003800200 */
.L_x_2399:
[----:B------:R-:W4:Y:S01]  /*5ae0*/  LDCU.64 UR4, c[0x0][0x3a8] ;  /* 0x00007500ff0477ac */ /* 0x000f220008000a00 */
[C---:B0123--:R-:W-:Y:S01]  /*5af0*/  IADD3 R2, PT, PT, R20.reuse, 0x1, RZ ;  /* 0x0000000114027810 */ /* 0x04ffe20007ffe0ff */
        /* <DEDUP_REMOVED lines=37> */
.L_x_2402:
[----:B------:R-:W-:Y:S05]  /*5d50*/  BSYNC.RECONVERGENT B0 ;  /* 0x0000000000007941 */ /* 0x000fea0003800200 */
.L_x_2401:
        /* <DEDUP_REMOVED lines=28> */
.L_x_2404:
[----:B------:R-:W-:Y:S05]  /*5f20*/  BSYNC.RECONVERGENT B0 ;  /* 0x0000000000007941 */ /* 0x000fea0003800200 */
.L_x_2403:
[----:B------:R-:W-:Y:S05]  /*5f30*/  @P0 EXIT ;  /* 0x000000000000094d */ /* 0x000fea0003800000 */
[----:B------:R-:W-:Y:S01]  /*5f40*/  FMUL R5, R28, 0.044714998453855514526 ;  /* 0x3d3727131c057820 */ /* 0x000fe20000400000 */
[----:B------:R-:W-:Y:S01]  /*5f50*/  HFMA2 R8, -RZ, RZ, 1.125, -9232 ;  /* 0x3c80f082ff087431 */ /* 0x000fe200000001ff */
[----:B-1----:R-:W-:Y:S02]  /*5f60*/  MOV R7, 0x3f800000 ;  /* 0x3f80000000077802 */ /* 0x002fe40000000f00 */
        /* <DEDUP_REMOVED lines=22> */
[----:B------:R-:W-:Y:S01]  /*60d0*/  STG.E desc[UR20][R2.64+0xc], R5 ;  /* 0x00000c0502007986 */ /* 0x000fe2000c101914 */
[----:B------:R-:W-:Y:S05]  /*60e0*/  EXIT ;  /* 0x000000000000794d */ /* 0x000fea0003800000 */
        .weak           $__internal_7_$__cuda_sm3x_div_rn_noftz_f32_slowpath
        .type           $__internal_7_$__cuda_sm3x_div_rn_noftz_f32_slowpath,@function
        .size           $__internal_7_$__cuda_sm3x_div_rn_noftz_f32_slowpath,(.L_x_3858 - $__internal_7_$__cuda_sm3x_div_rn_noftz_f32_slowpath)
$__internal_7_$__cuda_sm3x_div_rn_noftz_f32_slowpath:
        /* <DEDUP_REMOVED lines=34> */
.L_x_2406:
[----:B------:R-:W-:Y:S01]  /*6310*/  LEA R0, R10, 0xc0800000, 0x17 ;  /* 0xc08000000a007811 */ /* 0x000fe200078eb8ff */
[----:B------:R-:W-:Y:S03]  /*6320*/  BSSY.RECONVERGENT B1, `(.L_x_2411) ;  /* 0x0000036000017945 */ /* 0x000fe60003800200 */
[----:B------:R-:W-:Y:S02]  /*6330*/  IADD3 R14, PT, PT, -R0, R5, RZ ;  /* 0x00000005000e7210 */ /* 0x000fe40007ffe1ff */
[----:B------:R-:W-:Y:S02]  /*6340*/  IADD3 R5, PT, PT, R12, -0x7f, RZ ;  /* 0xffffff810c057810 */ /* 0x000fe40007ffe0ff */
[----:B------:R-:W0:Y:S01]  /*6350*/  MUFU.RCP R13, R14 ;  /* 0x0000000e000d7308 */ /* 0x000e220000001000 */
[----:B------:R-:W-:Y:S01]  /*6360*/  FADD.FTZ R15, -R14, -RZ ;  /* 0x800000ff0e0f7221 */ /* 0x000fe20000010100 */
[C---:B------:R-:W-:Y:S01]  /*6370*/  IADD3 R10, PT, PT, R5.reuse, 0x7f, -R10 ;  /* 0x0000007f050a7810 */ /* 0x040fe20007ffe80a */
[----:B------:R-:W-:-:S03]  /*6380*/  IMAD R0, R5, -0x800000, R18 ;  /* 0xff80000005007824 */ /* 0x000fc600078e0212 */
        /* <DEDUP_REMOVED lines=22> */
[C---:B------:R-:W-:Y:S02]  /*64f0*/  IADD3 R11, PT, PT, R14.reuse, 0x20, RZ ;  /* 0x000000200e0b7810 */ /* 0x040fe40007ffe0ff */
[C---:B------:R-:W-:Y:S02]  /*6500*/  ISETP.NE.AND P2, PT, R14.reuse, RZ, PT ;  /* 0x000000ff0e00720c */ /* 0x040fe40003f45270 */
[----:B------:R-:W-:Y:S01]  /*6510*/  LOP3.LUT R10, R5, 0x7fffff, RZ, 0xc0, !PT ;  /* 0x007fffff050a7812 */ /* 0x000fe200078ec0ff */
[CCC-:B------:R-:W-:Y:S01]  /*6520*/  FFMA.RP R5, R13.reuse, R15.reuse, R12.reuse ;  /* 0x0000000f0d057223 */ /* 0x1c0fe2000000800c */
[----:B------:R-:W-:Y:S01]  /*6530*/  FFMA.RM R12, R13, R15, R12 ;  /* 0x0000000f0d0c7223 */ /* 0x000fe2000000400c */
[----:B------:R-:W-:Y:S02]  /*6540*/  ISETP.NE.AND P1, PT, R14, RZ, PT ;  /* 0x000000ff0e00720c */ /* 0x000fe40003f25270 */
        /* <DEDUP_REMOVED lines=15> */
.L_x_2413:
[----:B------:R-:W-:-:S04]  /*6640*/  LOP3.LUT R0, R0, 0x80000000, RZ, 0xc0, !PT ;  /* 0x8000000000007812 */ /* 0x000fc800078ec0ff */
[----:B------:R-:W-:Y:S01]  /*6650*/  LOP3.LUT R0, R0, 0x7f800000, RZ, 0xfc, !PT ;  /* 0x7f80000000007812 */ /* 0x000fe200078efcff */
[----:B------:R-:W-:Y:S06]  /*6660*/  BRA `(.L_x_2414) ;  /* 0x0000000000047947 */ /* 0x000fec0003800000 */
.L_x_2412:
[----:B------:R-:W-:-:S07]  /*6670*/  LEA R0, R10, R0, 0x17 ;  /* 0x000000000a007211 */ /* 0x000fce00078eb8ff */
.L_x_2414:
[----:B------:R-:W-:Y:S05]  /*6680*/  BSYNC.RECONVERGENT B1 ;  /* 0x0000000000017941 */ /* 0x000fea0003800200 */
.L_x_2411:
[----:B------:R-:W-:Y:S05]  /*6690*/  BRA `(.L_x_2415) ;  /* 0x0000000000207947 */ /* 0x000fea0003800000 */
.L_x_2410:
[----:B------:R-:W-:-:S04]  /*66a0*/  LOP3.LUT R0, R5, 0x80000000, R18, 0x48, !PT ;  /* 0x8000000005007812 */ /* 0x000fc800078e4812 */
[----:B------:R-:W-:Y:S01]  /*66b0*/  LOP3.LUT R0, R0, 0x7f800000, RZ, 0xfc, !PT ;  /* 0x7f80000000007812 */ /* 0x000fe200078efcff */
[----:B------:R-:W-:Y:S06]  /*66c0*/  BRA `(.L_x_2415) ;  /* 0x0000000000147947 */ /* 0x000fec0003800000 */
.L_x_2409:
[----:B------:R-:W-:Y:S01]  /*66d0*/  LOP3.LUT R0, R5, 0x80000000, R18, 0x48, !PT ;  /* 0x8000000005007812 */ /* 0x000fe200078e4812 */
[----:B------:R-:W-:Y:S06]  /*66e0*/  BRA `(.L_x_2415) ;  /* 0x00000000000c7947 */ /* 0x000fec0003800000 */
.L_x_2408:
[----:B------:R-:W0:Y:S01]  /*66f0*/  MUFU.RSQ R0, -QNAN ;  /* 0xffc0000000007908 */ /* 0x000e220000001400 */
[----:B------:R-:W-:Y:S05]  /*6700*/  BRA `(.L_x_2415) ;  /* 0x0000000000047947 */ /* 0x000fea0003800000 */
.L_x_2407:
[----:B------:R-:W-:-:S07]  /*6710*/  FADD.FTZ R0, R18, R5 ;  /* 0x0000000512007221 */ /* 0x000fce0000010000 */
.L_x_2415:
[----:B------:R-:W-:Y:S05]  /*6720*/  BSYNC.RECONVERGENT B0 ;  /* 0x0000000000007941 */ /* 0x000fea0003800200 */
.L_x_2405:
[----:B------:R-:W-:-:S04]  /*6730*/  HFMA2 R5, -RZ, RZ, 0, 0 ;  /* 0x00000000ff057431 */ /* 0x000fc800000001ff */
[----:B0-----:R-:W-:Y:S05]  /*6740*/  RET.REL.NODEC R4 `(_Z24moe_gate_up_small_kernelIfLb1EEvPKT_S2_S2_PKiS4_Pfiii) ;  /* 0xffffff98042c7950 */ /* 0x001fea0003c3ffff */
.L_x_2416:
        /* <DEDUP_REMOVED lines=11> */
.L_x_3858:


//--------------------- .text._Z23moe_output_small_kernelI13__nv_bfloat16Lb0EEvPKfPKT_PKiS7_S2_PS3_ii --------------------------
	.section	.text._Z23moe_output_small_kernelI13__nv_bfloat16Lb0EEvPKfPKT_PKiS7_S2_PS3_ii,"ax",@progbits
	.align	128
        .global         _Z23moe_output_small_kernelI13__nv_bfloat16Lb0EEvPKfPKT_PKiS7_S2_PS3_ii
        .type           _Z23moe_output_small_kernelI13__nv_bfloat16Lb0EEvPKfPKT_PKiS7_S2_PS3_ii,@function
        .size           _Z23moe_output_small_kernelI13__nv_bfloat16Lb0EEvPKfPKT_PKiS7_S2_PS3_ii,(.L_x_3896 - _Z23moe_output_small_kernelI13__nv_bfloat16Lb0EEvPKfPKT_PKiS7_S2_PS3_ii)
        .other          _Z23moe_output_small_kernelI13__nv_bfloat16Lb0EEvPKfPKT_PKiS7_S2_PS3_ii,@"STO_CUDA_ENTRY STV_DEFAULT"
_Z23moe_output_small_kernelI13__nv_bfloat16Lb0EEvPKfPKT_PKiS7_S2_PS3_ii:
.text._Z23moe_output_small_kernelI13__nv_bfloat16Lb0EEvPKfPKT_PKiS7_S2_PS3_ii:
        /* <DEDUP_REMOVED lines=25> */
[----:B0-----:R-:W-:-:S04]  /*0190*/  @!P0 IMAD.WIDE R8, R5, 0x4, R8 ;  /* 0x0000000405088825 */ /* 0x001fc800078e0208 */
[----:B---3--:R-:W-:Y:S02]  /*01a0*/  @!P0 IMAD.WIDE R10, R5, 0x4, R10 ;  /* 0x00000004050a8825 */ /* 0x008fe400078e020a */
[----:B------:R0:W3:Y:S04]  /*01b0*/  @!P0 LDG.E.CONSTANT R5, desc[UR10][R8.64] ;  /* 0x0000000a08058981 */ /* 0x0000e8000c1e9900 */
[----:B------:R4:W5:Y:S01]  /*01c0*/  @!P0 LDG.E.CONSTANT R11, desc[UR10][R10.64] ;  /* 0x0000000a0a0b8981 */ /* 0x000962000c1e9900 */
[----:B------:R-:W-:Y:S01]  /*01d0*/  @!P0 MOV R6, 0x400 ;  /* 0x0000040000068802 */ /* 0x000fe20000000f00 */
[----:B-1----:R-:W-:Y:S01]  /*01e0*/  IMAD R16, R4, UR4, RZ ;  /* 0x0000000404107c24 */ /* 0x002fe2000f8e02ff */
[----:B------:R-:W-:Y:S01]  /*01f0*/  UISETP.GE.AND UP0, UPT, UR4, 0x1, UPT ;  /* 0x000000010400788c */ /* 0x000fe2000bf06270 */
[----:B------:R-:W1:Y:S01]  /*0200*/  @!P0 S2R R15, SR_CgaCtaId ;  /* 0x00000000000f8919 */ /* 0x000e620000008800 */
[----:B------:R-:W-:Y:S01]  /*0210*/  @!P0 IADD3 R13, PT, PT, R6, 0x48c0, RZ ;  /* 0x000048c0060d8810 */ /* 0x000fe20007ffe0ff */
[----:B0-----:R-:W-:Y:S01]  /*0220*/  IMAD.WIDE.U32 R8, R16, R3, RZ ;  /* 0x0000000310087225 */ /* 0x001fe200078e00ff */
[----:B------:R-:W-:-:S02]  /*0230*/  @!P0 IADD3 R6, PT, PT, R6, 0x4900, RZ ;  /* 0x0000490006068810 */ /* 0x000fc40007ffe0ff */
[----:B------:R-:W-:Y:S02]  /*0240*/  CS2R R18, SRZ ;  /* 0x0000000000127805 */ /* 0x000fe4000001ff00 */
[----:B------:R-:W-:Y:S02]  /*0250*/  CS2R R22, SRZ ;  /* 0x0000000000167805 */ /* 0x000fe4000001ff00 */
[----:B------:R-:W-:Y:S02]  /*0260*/  CS2R R24, SRZ ;  /* 0x0000000000187805 */ /* 0x000fe4000001ff00 */
[C---:B-1----:R-:W-:Y:S02]  /*0270*/  @!P0 LEA R13, R15.reuse, R13, 0x18 ;  /* 0x0000000d0f0d8211 */ /* 0x042fe400078ec0ff */
[----:B------:R-:W-:Y:S02]  /*0280*/  @!P0 LEA R15, R15, R6, 0x18 ;  /* 0x000000060f0f8211 */ /* 0x000fe400078ec0ff */
[----:B----4-:R-:W-:-:S02]  /*0290*/  @!P0 LEA R10, R0, R13, 0x2 ;  /* 0x0000000d000a8211 */ /* 0x010fc400078e10ff */
[----:B------:R-:W-:Y:S02]  /*02a0*/  @!P0 LEA R14, R0, R15, 0x2 ;  /* 0x0000000f000e8211 */ /* 0x000fe400078e10ff */
[----:B------:R-:W-:Y:S02]  /*02b0*/  SHF.R.S32.HI R6, RZ, 0x1f, R16 ;  /* 0x0000001fff067819 */ /* 0x000fe40000011410 */
[----:B------:R-:W-:-:S03]  /*02c0*/  CS2R R16, SRZ ;  /* 0x0000000000107805 */ /* 0x000fc6000001ff00 */
[----:B------:R-:W-:Y:S01]  /*02d0*/  IMAD R3, R6, R3, RZ ;  /* 0x0000000306037224 */ /* 0x000fe200078e02ff */
[----:B------:R-:W-:-:S04]  /*02e0*/  IADD3 R6, PT, PT, R4, -UR5, RZ ;  /* 0x8000000504067c10 */ /* 0x000fc8000fffe0ff */
[----:B------:R-:W-:Y:S02]  /*02f0*/  IADD3 R3, PT, PT, R9, R3, RZ ;  /* 0x0000000309037210 */ /* 0x000fe40007ffe0ff */
[----:B------:R-:W-:Y:S01]  /*0300*/  VIMNMX R6, PT, PT, R6, 0x80, PT ;  /* 0x0000008006067848 */ /* 0x000fe20003fe0100 */
[----:B---3--:R0:W-:Y:S04]  /*0310*/  @!P0 STS [R10], R5 ;  /* 0x000000050a008388 */ /* 0x0081e80000000800 */
[----:B-----5:R1:W-:Y:S01]  /*0320*/  @!P0 STS [R14], R11 ;  /* 0x0000000b0e008388 */ /* 0x0203e20000000800 */
[----:B------:R-:W-:Y:S01]  /*0330*/  BAR.SYNC.DEFER_BLOCKING 0x0 ;  /* 0x0000000000007b1d */ /* 0x000fe20000010000 */
[----:B--2---:R-:W-:Y:S02]  /*0340*/  LEA R20, P0, R8, R20, 0x1 ;  /* 0x0000001408147211 */ /* 0x004fe400078008ff */
[----:B0-----:R-:W-:-:S02]  /*0350*/  SHF.L.U32 R5, R0, 0x2, RZ ;  /* 0x0000000200057819 */ /* 0x001fc400000006ff */
        /* <DEDUP_REMOVED lines=9> */
.L_x_2428:
        /* <DEDUP_REMOVED lines=18> */
[----:B-1----:R-:W2:Y:S01]  /*0510*/  LDG.E.128.CONSTANT R8, desc[UR10][R8.64] ;  /* 0x0000000a08087981 */ /* 0x002ea2000c1e9d00 */
[----:B------:R-:W-:Y:S01]  /*0520*/  MOV R14, 0x400 ;  /* 0x00000400000e7802 */ /* 0x000fe20000000f00 */
[----:B------:R-:W0:Y:S03]  /*0530*/  S2R R7, SR_CgaCtaId ;  /* 0x0000000000077919 */ /* 0x000e260000008800 */
[----:B0-----:R-:W-:Y:S02]  /*0540*/  LEA R14, R7, R14, 0x18 ;  /* 0x0000000e070e7211 */ /* 0x001fe400078ec0ff */
        /* <DEDUP_REMOVED lines=8> */
.L_x_2420:
[----:B------:R-:W0:Y:S01]  /*05d0*/  S2R R8, SR_CgaCtaId ;  /* 0x0000000000087919 */ /* 0x000e220000008800 */
[----:B------:R-:W-:Y:S01]  /*05e0*/  MOV R7, 0x400 ;  /* 0x0000040000077802 */ /* 0x000fe20000000f00 */
[----:B------:R-:W-:Y:S01]  /*05f0*/  HFMA2 R13, -RZ, RZ, 0, 5.9604644775390625e-08 ;  /* 0x00000001ff0d7431 */ /* 0x000fe200000001ff */
[----:B-1----:R-:W-:Y:S02]  /*0600*/  IADD3 R11, PT, PT, R5, R2, RZ ;  /* 0x00000002050b7210 */ /* 0x002fe40007ffe0ff */
[----:B------:R-:W-:Y:S02]  /*0610*/  MOV R10, R5 ;  /* 0x00000005000a7202 */ /* 0x000fe40000000f00 */
[----:B------:R-:W-:Y:S02]  /*0620*/  IADD3 R11, PT, PT, R11, UR4, RZ ;  /* 0x000000040b0b7c10 */ /* 0x000fe4000fffe0ff */
[----:B0-----:R-:W-:-:S05]  /*0630*/  LEA R8, R8, R7, 0x18 ;  /* 0x0000000708087211 */ /* 0x001fca00078ec0ff */
[----:B------:R-:W-:-:S05]  /*0640*/  IMAD R8, R3, 0x84, R8 ;  /* 0x0000008403087824 */ /* 0x000fca00078e0208 */
[----:B------:R-:W-:-:S07]  /*0650*/  LEA R14, R5, R8, 0x2 ;  /* 0x00000008050e7211 */ /* 0x000fce00078e10ff */
.L_x_2421:
        /* <DEDUP_REMOVED lines=16> */
.L_x_2419:
[----:B------:R-:W-:Y:S05]  /*0760*/  BSYNC.RECONVERGENT B0 ;  /* 0x0000000000007941 */ /* 0x000fea0003800200 */
.L_x_2418:
[----:B------:R-:W-:Y:S01]  /*0770*/  BSSY.RECONVERGENT B0, `(.L_x_2422) ;  /* 0x000003d000007945 */ /* 0x000fe20003800200 */
.L_x_2427:
[----:B------:R-:W-:Y:S01]  /*0780*/  UISETP.LT.AND UP0, UPT, UR6, 0x20, UPT ;  /* 0x000000200600788c */ /* 0x000fe2000bf01270 */
[----:B0-----:R-:W-:Y:S01]  /*0790*/  IADD3 R8, PT, PT, R5, 0x3, RZ ;  /* 0x0000000305087810 */ /* 0x001fe20007ffe0ff */
[----:B------:R-:W-:Y:S01]  /*07a0*/  BSSY.RECONVERGENT B1, `(.L_x_2423) ;  /* 0x0000036000017945 */ /* 0x000fe20003800200 */
[----:B-1----:R-:W-:Y:S01]  /*07b0*/  SHF.R.U32.HI R11, RZ, 0x3, R7 ;  /* 0x00000003ff0b7819 */ /* 0x002fe20000011607 */
        /* <DEDUP_REMOVED lines=27> */
.L_x_2424:
        /* <DEDUP_REMOVED lines=10> */
.L_x_2426:
[----:B------:R-:W-:-:S04]  /*0a10*/  IADD3 R15, PT, PT, R5, R10, RZ ;  /* 0x0000000a050f7210 */ /* 0x000fc80007ffe0ff */
[----:B------:R-:W-:-:S04]  /*0a20*/  ISETP.LT.AND P0, PT, R15, UR6, PT ;  /* 0x000000060f007c0c */ /* 0x000fc8000bf01270 */
[----:B------:R-:W-:-:S13]  /*0a30*/  ISETP.GE.OR P0, PT, R11, R6, !P0 ;  /* 0x000000060b00720c */ /* 0x000fda0004706670 */
[----:B------:R-:W-:-:S05]  /*0a40*/  @!P0 IADD3 R9, PT, PT, R13, R10, RZ ;  /* 0x0000000a0d098210 */ /* 0x000fca0007ffe0ff */
[----:B------:R-:W-:-:S06]  /*0a50*/  @!P0 IMAD.WIDE R8, R9, 0x2, R20 ;  /* 0x0000000209088825 */ /* 0x000fcc00078e0214 */
        /* <DEDUP_REMOVED lines=10> */
.L_x_2425:
[----:B------:R-:W-:Y:S05]  /*0b00*/  BSYNC.RECONVERGENT B1 ;  /* 0x0000000000017941 */ /* 0x000fea0003800200 */
.L_x_2423:
[C---:B------:R-:W-:Y:S02]  /*0b10*/  ISETP.GE.U32.AND P0, PT, R7.reuse, 0x300, PT ;  /* 0x000003000700780c */ /* 0x040fe40003f06070 */
[----:B------:R-:W-:-:S11]  /*0b20*/  IADD3 R7, PT, PT, R7, 0x100, RZ ;  /* 0x0000010007077810 */ /* 0x000fd60007ffe0ff */
[----:B------:R-:W-:Y:S05]  /*0b30*/  @!P0 BRA `(.L_x_2427) ;  /* 0xfffffffc00108947 */ /* 0x000fea000383ffff */
[----:B------:R-:W-:Y:S05]  /*0b40*/  BSYNC.RECONVERGENT B0 ;  /* 0x0000000000007941 */ /* 0x000fea0003800200 */
.L_x_2422:
        /* <DEDUP_REMOVED lines=31> */
[-C--:B------:R-:W-:Y:S01]  /*0d40*/  FFMA R29, R15, R11.reuse, R28 ;  /* 0x0000000b0f1d7223 */ /* 0x080fe2000000001c */
[C---:B------:R-:W-:Y:S01]  /*0d50*/  FFMA R28, R16.reuse, R11, R25 ;  /* 0x0000000b101c7223 */ /* 0x040fe20000000019 */
[----:B------:R-:W-:Y:S01]  /*0d60*/  FFMA R23, R9, R15, R18 ;  /* 0x0000000f09177223 */ /* 0x000fe20000000012 */
[C---:B------:R-:W-:Y:S01]  /*0d70*/  FFMA R27, R16.reuse, R9, R27 ;  /* 0x00000009101b7223 */ /* 0x040fe2000000001b */
[----:B-1----:R-:W-:Y:S01]  /*0d80*/  FFMA R25, R19, R15, R14 ;  /* 0x0000000f13197223 */ /* 0x002fe2000000000e */
[----:B------:R-:W-:Y:S01]  /*0d90*/  FFMA R30, R16, R19, R24 ;  /* 0x00000013101e7223 */ /* 0x000fe20000000018 */
[----:B------:R-:W0:Y:S01]  /*0da0*/  LDS.64 R8, [R7+0x410] ;  /* 0x0004100007087984 */ /* 0x000e220000000a00 */
[----:B------:R-:W-:-:S03]  /*0db0*/  FFMA R26, R15, R10, R26 ;  /* 0x0000000a0f1a7223 */ /* 0x000fc6000000001a */
[----:B------:R-:W1:Y:S04]  /*0dc0*/  LDS.64 R18, [R13+0x8] ;  /* 0x000008000d127984 */ /* 0x000e680000000a00 */
[----:B------:R-:W2:Y:S04]  /*0dd0*/  LDS.64 R10, [R7+0x408] ;  /* 0x00040800070a7984 */ /* 0x000ea80000000a00 */
[----:B------:R-:W-:Y:S01]  /*0de0*/  LDS.64 R14, [R13+0x90] ;  /* 0x000090000d0e7984 */ /* 0x000fe20000000a00 */
[----:B0-----:R-:W-:Y:S01]  /*0df0*/  FFMA R28, R8, R17, R28 ;  /* 0x00000011081c7223 */ /* 0x001fe2000000001c */
[C---:B-1----:R-:W-:Y:S01]  /*0e00*/  FFMA R16, R18.reuse, R8, R29 ;  /* 0x0000000812107223 */ /* 0x042fe2000000001d */
[----:B------:R-:W-:Y:S01]  /*0e10*/  FFMA R25, R18, R9, R25 ;  /* 0x0000000912197223 */ /* 0x000fe20000000019 */
[----:B------:R-:W0:Y:S01]  /*0e20*/  LDS R29, [R7+0x60c] ;  /* 0x00060c00071d7984 */ /* 0x000e220000000800 */
[----:B--2---:R-:W-:Y:S01]  /*0e30*/  FFMA R24, R10, R17, R27 ;  /* 0x000000110a187223 */ /* 0x004fe2000000001b */
[C---:B------:R-:W-:Y:S01]  /*0e40*/  FFMA R10, R18.reuse, R10, R23 ;  /* 0x0000000a120a7223 */ /* 0x040fe20000000017 */
[CC--:B------:R-:W-:Y:S01]  /*0e50*/  FFMA R23, R17.reuse, R11.reuse, R22 ;  /* 0x0000000b11177223 */ /* 0x0c0fe20000000016 */
[----:B------:R-:W-:Y:S01]  /*0e60*/  FFMA R27, R18, R11, R26 ;  /* 0x0000000b121b7223 */ /* 0x000fe2000000001a */
[----:B------:R-:W-:Y:S01]  /*0e70*/  FFMA R17, R17, R9, R30 ;  /* 0x0000000911117223 */ /* 0x000fe2000000001e */
[----:B0-----:R-:W-:Y:S01]  /*0e80*/  FFMA R18, R29, R19, R10 ;  /* 0x000000131d127223 */ /* 0x001fe2000000000a */
[C---:B------:R-:W-:Y:S01]  /*0e90*/  FFMA R29, R14.reuse, R29, R24 ;  /* 0x0000001d0e1d7223 */ /* 0x040fe20000000018 */
[----:B------:R-:W0:Y:S02]  /*0ea0*/  LDS.128 R8, [R7+0x610] ;  /* 0x0006100007087984 */ /* 0x000e240000000c00 */
[C---:B0-----:R-:W-:Y:S01]  /*0eb0*/  FFMA R26, R14.reuse, R8, R23 ;  /* 0x000000080e1a7223 */ /* 0x041fe20000000017 */
[----:B------:R-:W-:Y:S01]  /*0ec0*/  FFMA R31, R14, R9, R28 ;  /* 0x000000090e1f7223 */ /* 0x000fe2000000001c */
[----:B------:R-:W-:Y:S01]  /*0ed0*/  FFMA R22, R8, R19, R27 ;  /* 0x0000001308167223 */ /* 0x000fe2000000001b */
[C---:B------:R-:W-:Y:S01]  /*0ee0*/  FFMA R23, R19.reuse, R9, R16 ;  /* 0x0000000913177223 */ /* 0x040fe20000000010 */
[-C--:B------:R-:W-:Y:S01]  /*0ef0*/  FFMA R24, R19, R10.reuse, R25 ;  /* 0x0000000a13187223 */ /* 0x080fe20000000019 */
[----:B------:R-:W-:-:S02]  /*0f00*/  FFMA R14, R14, R10, R17 ;  /* 0x0000000a0e0e7223 */ /* 0x000fc40000000011 */
[----:B------:R-:W0:Y:S04]  /*0f10*/  LDS.128 R8, [R7+0x810] ;  /* 0x0008100007087984 */ /* 0x000e280000000c00 */
[----:B------:R-:W1:Y:S01]  /*0f20*/  LDS.64 R16, [R13+0x10] ;  /* 0x000010000d107984 */ /* 0x000e620000000a00 */
[C---:B0-----:R-:W-:Y:S01]  /*0f30*/  FFMA R27, R15.reuse, R9, R26 ;  /* 0x000000090f1b7223 */ /* 0x041fe2000000001a */
[C---:B------:R-:W-:Y:S01]  /*0f40*/  FFMA R26, R15.reuse, R11, R14 ;  /* 0x0000000b0f1a7223 */ /* 0x040fe2000000000e */
[----:B------:R-:W-:Y:S01]  /*0f50*/  FFMA R29, R8, R15, R29 ;  /* 0x0000000f081d7223 */ /* 0x000fe2000000001d */
        /* <DEDUP_REMOVED lines=8> */
[----:B0-----:R-:W-:Y:S01]  /*0fe0*/  FFMA R23, R9, R17, R14 ;  /* 0x0000001109177223 */ /* 0x001fe2000000000e */
[CC--:B------:R-:W-:Y:S01]  /*0ff0*/  FFMA R14, R18.reuse, R10.reuse, R27 ;  /* 0x0000000a120e7223 */ /* 0x0c0fe2000000001b */
[C---:B------:R-:W-:Y:S01]  /*1000*/  FFMA R29, R18.reuse, R9, R29 ;  /* 0x00000009121d7223 */ /* 0x040fe2000000001d */
[C---:B------:R-:W-:Y:S01]  /*1010*/  FFMA R22, R17.reuse, R10, R22 ;  /* 0x0000000a11167223 */ /* 0x040fe20000000016 */
[-C--:B------:R-:W-:Y:S01]  /*1020*/  FFMA R15, R17, R11.reuse, R28 ;  /* 0x0000000b110f7223 */ /* 0x080fe2000000001c */
[----:B------:R-:W-:Y:S01]  /*1030*/  FFMA R25, R18, R11, R25 ;  /* 0x0000000b12197223 */ /* 0x000fe20000000019 */
[----:B-1----:R-:W-:Y:S01]  /*1040*/  FFMA R27, R16, R17, R24 ;  /* 0x00000011101b7223 */ /* 0x002fe20000000018 */
[----:B------:R-:W-:Y:S01]  /*1050*/  FFMA R26, R18, R16, R26 ;  /* 0x00000010121a7223 */ /* 0x000fe2000000001a */
[----:B------:R-:W0:Y:S04]  /*1060*/  LDS.64 R10, [R7+0xc18] ;  /* 0x000c1800070a7984 */ /* 0x000e280000000a00 */
[----:B------:R-:W1:Y:S04]  /*1070*/  LDS.64 R16, [R13+0x18] ;  /* 0x000018000d107984 */ /* 0x000e680000000a00 */
[----:B------:R-:W2:Y:S01]  /*1080*/  LDS.64 R8, [R7+0xc20] ;  /* 0x000c200007087984 */ /* 0x000ea20000000a00 */
[----:B0-----:R-:W-:Y:S01]  /*1090*/  FFMA R18, R19, R11, R14 ;  /* 0x0000000b13127223 */ /* 0x001fe2000000000e */
[----:B------:R-:W-:Y:S01]  /*10a0*/  FFMA R29, R10, R19, R29 ;  /* 0x000000130a1d7223 */ /* 0x000fe2000000001d */
[C---:B-1----:R-:W-:Y:S01]  /*10b0*/  FFMA R22, R16.reuse, R11, R22 ;  /* 0x0000000b10167223 */ /* 0x042fe20000000016 */
[C---:B------:R-:W-:Y:S01]  /*10c0*/  FFMA R10, R16.reuse, R10, R23 ;  /* 0x0000000a100a7223 */ /* 0x040fe20000000017 */
[----:B------:R-:W0:Y:S01]  /*10d0*/  LDS R11, [R7+0xe1c] ;  /* 0x000e1c00070b7984 */ /* 0x000e220000000800 */
[C---:B--2---:R-:W-:Y:S01]  /*10e0*/  FFMA R24, R16.reuse, R8, R15 ;  /* 0x0000000810187223 */ /* 0x044fe2000000000f */
[----:B------:R-:W-:-:S02]  /*10f0*/  FFMA R27, R16, R9, R27 ;  /* 0x00000009101b7223 */ /* 0x000fc4000000001b */
[----:B------:R-:W1:Y:S01]  /*1100*/  LDS.64 R14, [R13+0xa0] ;  /* 0x0000a0000d0e7984 */ /* 0x000e620000000a00 */
[----:B------:R-:W-:Y:S01]  /*1110*/  FFMA R25, R8, R19, R25 ;  /* 0x0000001308197223 */ /* 0x000fe20000000019 */
[----:B------:R-:W-:Y:S01]  /*1120*/  FFMA R16, R19, R9, R26 ;  /* 0x0000000913107223 */ /* 0x000fe2000000001a */
[----:B0-----:R-:W-:Y:S01]  /*1130*/  FFMA R23, R11, R17, R10 ;  /* 0x000000110b177223 */ /* 0x001fe2000000000a */
[----:B-1----:R-:W-:Y:S02]  /*1140*/  FFMA R29, R14, R11, R29 ;  /* 0x0000000b0e1d7223 */ /* 0x002fe4000000001d */
[----:B------:R-:W0:Y:S02]  /*1150*/  LDS.128 R8, [R7+0xe20] ;  /* 0x000e200007087984 */ /* 0x000e240000000c00 */
[C---:B0-----:R-:W-:Y:S01]  /*1160*/  FFMA R19, R17.reuse, R9, R24 ;  /* 0x0000000911137223 */ /* 0x041fe20000000018 */
[----:B------:R-:W-:Y:S01]  /*1170*/  FFMA R22, R8, R17, R22 ;  /* 0x0000001108167223 */ /* 0x000fe20000000016 */
[C---:B------:R-:W-:Y:S01]  /*1180*/  FFMA R18, R14.reuse, R8, R18 ;  /* 0x000000080e127223 */ /* 0x040fe20000000012 */
        /* <DEDUP_REMOVED lines=148> */
[-C--:B------:R-:W-:Y:S01]  /*1ad0*/  FFMA R15, R17, R11.reuse, R28 ;  /* 0x0000000b110f7223 */ /* 0x080fe2000000001c */
[----:B------:R-:W-:Y:S01]  /*1ae0*/  FFMA R25, R18, R11, R25 ;  /* 0x0000000b12197223 */ /* 0x000fe20000000019 */
[----:B-1----:R-:W-:Y:S01]  /*1af0*/  FFMA R27, R16, R17, R24 ;  /* 0x00000011101b7223 */ /* 0x002fe20000000018 */
[C---:B------:R-:W-:Y:S01]  /*1b00*/  FFMA R26, R18.reuse, R16, R26 ;  /* 0x00000010121a7223 */ /* 0x040fe2000000001a */
[----:B------:R-:W0:Y:S01]  /*1b10*/  LDS.64 R10, [R7+0x2c58] ;  /* 0x002c5800070a7984 */ /* 0x000e220000000a00 */
[----:B------:R-:W-:-:S03]  /*1b20*/  FFMA R29, R18, R9, R29 ;  /* 0x00000009121d7223 */ /* 0x000fc6000000001d */
[----:B------:R-:W1:Y:S04]  /*1b30*/  LDS.64 R16, [R13+0x58] ;  /* 0x000058000d107984 */ /* 0x000e680000000a00 */
[----:B------:R-:W2:Y:S01]  /*1b40*/  LDS.64 R8, [R7+0x2c60] ;  /* 0x002c600007087984 */ /* 0x000ea20000000a00 */
[----:B0-----:R-:W-:Y:S01]  /*1b50*/  FFMA R29, R10, R19, R29 ;  /* 0x000000130a1d7223 */ /* 0x001fe2000000001d */
[C---:B-1----:R-:W-:Y:S01]  /*1b60*/  FFMA R10, R16.reuse, R10, R23 ;  /* 0x0000000a100a7223 */ /* 0x042fe20000000017 */
[CC--:B------:R-:W-:Y:S01]  /*1b70*/  FFMA R23, R19.reuse, R11.reuse, R14 ;  /* 0x0000000b13177223 */ /* 0x0c0fe2000000000e */
[C---:B------:R-:W-:Y:S01]  /*1b80*/  FFMA R22, R16.reuse, R11, R22 ;  /* 0x0000000b10167223 */ /* 0x040fe20000000016 */
[C---:B--2---:R-:W-:Y:S01]  /*1b90*/  FFMA R24, R16.reuse, R8, R15 ;  /* 0x0000000810187223 */ /* 0x044fe2000000000f */
[----:B------:R-:W0:Y:S01]  /*1ba0*/  LDS R11, [R7+0x2e5c] ;  /* 0x002e5c00070b7984 */ /* 0x000e220000000800 */
[----:B------:R-:W-:Y:S01]  /*1bb0*/  FFMA R16, R16, R9, R27 ;  /* 0x0000000910107223 */ /* 0x000fe2000000001b */
[----:B------:R-:W-:Y:S01]  /*1bc0*/  FFMA R25, R8, R19, R25 ;  /* 0x0000001308197223 */ /* 0x000fe20000000019 */
[----:B------:R-:W-:Y:S01]  /*1bd0*/  FFMA R26, R19, R9, R26 ;  /* 0x00000009131a7223 */ /* 0x000fe2000000001a */
[----:B------:R-:W1:Y:S01]  /*1be0*/  LDS.64 R14, [R13+0xe0] ;  /* 0x0000e0000d0e7984 */ /* 0x000e620000000a00 */
[----:B0-----:R-:W-:Y:S01]  /*1bf0*/  FFMA R27, R11, R17, R10 ;  /* 0x000000110b1b7223 */ /* 0x001fe2000000000a */
[----:B-1----:R-:W-:-:S02]  /*1c00*/  FFMA R29, R14, R11, R29 ;  /* 0x0000000b0e1d7223 */ /* 0x002fc4000000001d */
[----:B------:R-:W0:Y:S02]  /*1c10*/  LDS.128 R8, [R7+0x2e60] ;  /* 0x002e600007087984 */ /* 0x000e240000000c00 */
[C---:B0-----:R-:W-:Y:S01]  /*1c20*/  FFMA R18, R14.reuse, R8, R23 ;  /* 0x000000080e127223 */ /* 0x041fe20000000017 */
[CC--:B------:R-:W-:Y:S01]  /*1c30*/  FFMA R23, R17.reuse, R9.reuse, R24 ;  /* 0x0000000911177223 */ /* 0x0c0fe20000000018 */
[----:B------:R-:W-:Y:S01]  /*1c40*/  FFMA R19, R14, R9, R25 ;  /* 0x000000090e137223 */ /* 0x000fe20000000019 */
[----:B------:R-:W-:Y:S01]  /*1c50*/  FFMA R22, R8, R17, R22 ;  /* 0x0000001108167223 */ /* 0x000fe20000000016 */
[-C--:B------:R-:W-:Y:S01]  /*1c60*/  FFMA R24, R17, R10.reuse, R16 ;  /* 0x0000000a11187223 */ /* 0x080fe20000000010 */
[----:B------:R-:W-:Y:S01]  /*1c70*/  FFMA R14, R14, R10, R26 ;  /* 0x0000000a0e0e7223 */ /* 0x000fe2000000001a */
[----:B------:R-:W-:Y:S04]  /*1c80*/  LDS.64 R16, [R13+0x60] ;  /* 0x000060000d107984 */ /* 0x000fe80000000a00 */
[----:B------:R-:W0:Y:S02]  /*1c90*/  LDS.128 R8, [R7+0x3060] ;  /* 0x0030600007087984 */ /* 0x000e240000000c00 */
        /* <DEDUP_REMOVED lines=15> */
[----:B-1----:R-:W-:Y:S01]  /*1d90*/  FFMA R27, R24, R17, R27 ;  /* 0x00000011181b7223 */ /* 0x002fe2000000001b */
[C---:B------:R-:W-:Y:S01]  /*1da0*/  FFMA R24, R14.reuse, R24, R19 ;  /* 0x000000180e187223 */ /* 0x040fe20000000013 */
[----:B------:R-:W0:Y:S01]  /*1db0*/  LDS.64 R10, [R7+0x3468] ;  /* 0x00346800070a7984 */ /* 0x000e220000000a00 */
[----:B------:R-:W-:Y:S01]  /*1dc0*/  FFMA R29, R14, R9, R29 ;  /* 0x000000090e1d7223 */ /* 0x000fe2000000001d */
[----:B------:R-:W-:-:S02]  /*1dd0*/  FFMA R23, R9, R17, R28 ;  /* 0x0000001109177223 */ /* 0x000fc4000000001c */
[----:B------:R-:W1:Y:S04]  /*1de0*/  LDS.64 R18, [R13+0x68] ;  /* 0x000068000d127984 */ /* 0x000e680000000a00 */
[----:B------:R-:W2:Y:S01]  /*1df0*/  LDS.64 R8, [R7+0x3470] ;  /* 0x0034700007087984 */ /* 0x000ea20000000a00 */
[----:B0-----:R-:W-:Y:S01]  /*1e00*/  FFMA R29, R10, R15, R29 ;  /* 0x0000000f0a1d7223 */ /* 0x001fe2000000001d */
[C---:B-1----:R-:W-:Y:S01]  /*1e10*/  FFMA R10, R18.reuse, R10, R23 ;  /* 0x0000000a120a7223 */ /* 0x042fe20000000017 */
[CC--:B------:R-:W-:Y:S01]  /*1e20*/  FFMA R23, R15.reuse, R11.reuse, R16 ;  /* 0x0000000b0f177223 */ /* 0x0c0fe20000000010 */
[C---:B------:R-:W-:Y:S01]  /*1e30*/  FFMA R22, R18.reuse, R11, R22 ;  /* 0x0000000b12167223 */ /* 0x040fe20000000016 */
[----:B------:R-:W-:Y:S01]  /*1e40*/  LDS.64 R16, [R13+0xf0] ;  /* 0x0000f0000d107984 */ /* 0x000fe20000000a00 */
[----:B--2---:R-:W-:Y:S01]  /*1e50*/  FFMA R14, R18, R8, R25 ;  /* 0x00000008120e7223 */ /* 0x004fe20000000019 */
[----:B------:R-:W-:Y:S01]  /*1e60*/  FFMA R26, R8, R15, R26 ;  /* 0x0000000f081a7223 */ /* 0x000fe2000000001a */
[-C--:B------:R-:W-:Y:S01]  /*1e70*/  FFMA R27, R18, R9.reuse, R27 ;  /* 0x00000009121b7223 */ /* 0x080fe2000000001b */
[----:B------:R-:W0:Y:S01]  /*1e80*/  LDS R11, [R7+0x366c] ;  /* 0x00366c00070b7984 */ /* 0x000e220000000800 */
[----:B------:R-:W-:Y:S01]  /*1e90*/  FFMA R15, R15, R9, R24 ;  /* 0x000000090f0f7223 */ /* 0x000fe20000000018 */
[----:B0-----:R-:W-:Y:S01]  /*1ea0*/  FFMA R25, R11, R19, R10 ;  /* 0x000000130b197223 */ /* 0x001fe2000000000a */
[----:B------:R-:W-:-:S02]  /*1eb0*/  FFMA R29, R16, R11, R29 ;  /* 0x0000000b101d7223 */ /* 0x000fc4000000001d */
[----:B------:R-:W0:Y:S02]  /*1ec0*/  LDS.128 R8, [R7+0x3670] ;  /* 0x0036700007087984 */ /* 0x000e240000000c00 */
[C---:B0-----:R-:W-:Y:S01]  /*1ed0*/  FFMA R24, R16.reuse, R8, R23 ;  /* 0x0000000810187223 */ /* 0x041fe20000000017 */
[----:B------:R-:W-:Y:S01]  /*1ee0*/  FFMA R18, R16, R9, R26 ;  /* 0x0000000910127223 */ /* 0x000fe2000000001a */
[----:B------:R-:W-:Y:S01]  /*1ef0*/  FFMA R22, R8, R19, R22 ;  /* 0x0000001308167223 */ /* 0x000fe20000000016 */
[C---:B------:R-:W-:Y:S01]  /*1f00*/  FFMA R23, R19.reuse, R9, R14 ;  /* 0x0000000913177223 */ /* 0x040fe2000000000e */
[-C--:B------:R-:W-:Y:S01]  /*1f10*/  FFMA R26, R19, R10.reuse, R27 ;  /* 0x0000000a131a7223 */ /* 0x080fe2000000001b */
[----:B------:R-:W-:Y:S02]  /*1f20*/  FFMA R16, R16, R10, R15 ;  /* 0x0000000a10107223 */ /* 0x000fe4000000000f */
[----:B------:R-:W0:Y:S04]  /*1f30*/  LDS.128 R8, [R7+0x3870] ;  /* 0x0038700007087984 */ /* 0x000e280000000c00 */
[----:B------:R-:W1:Y:S01]  /*1f40*/  LDS.64 R14, [R13+0x70] ;  /* 0x000070000d0e7984 */ /* 0x000e620000000a00 */
[C---:B0-----:R-:W-:Y:S01]  /*1f50*/  FFMA R27, R17.reuse, R9, R24 ;  /* 0x00000009111b7223 */ /* 0x041fe20000000018 */
[----:B------:R-:W-:Y:S01]  /*1f60*/  FFMA R29, R8, R17, R29 ;  /* 0x00000011081d7223 */ /* 0x000fe2000000001d */
        /* <DEDUP_REMOVED lines=9> */
[-C--:B0-----:R-:W-:Y:S01]  /*2000*/  FFMA R25, R15, R10.reuse, R22 ;  /* 0x0000000a0f197223 */ /* 0x081fe20000000016 */
[C---:B------:R-:W-:Y:S01]  /*2010*/  FFMA R22, R16.reuse, R10, R27 ;  /* 0x0000000a10167223 */ /* 0x040fe2000000001b */
[----:B------:R-:W-:Y:S01]  /*2020*/  FFMA R23, R9, R15, R28 ;  /* 0x0000000f09177223 */ /* 0x000fe2000000001c */
[----:B------:R-:W-:Y:S01]  /*2030*/  FFMA R29, R16, R9, R29 ;  /* 0x00000009101d7223 */ /* 0x000fe2000000001d */
[----:B------:R-:W-:Y:S01]  /*2040*/  FFMA R27, R15, R11, R24 ;  /* 0x0000000b0f1b7223 */ /* 0x000fe20000000018 */
[----:B-1----:R-:W-:Y:S01]  /*2050*/  FFMA R10, R26, R15, R14 ;  /* 0x0000000f1a0a7223 */ /* 0x002fe2000000000e */
[----:B------:R-:W0:Y:S01]  /*2060*/  LDS.64 R8, [R7+0x3c78] ;  /* 0x003c780007087984 */ /* 0x000e220000000a00 */
[C---:B------:R-:W-:Y:S01]  /*2070*/  FFMA R11, R16.reuse, R11, R18 ;  /* 0x0000000b100b7223 */ /* 0x040fe20000000012 */
[----:B------:R-:W-:-:S02]  /*2080*/  FFMA R26, R16, R26, R19 ;  /* 0x0000001a101a7223 */ /* 0x000fc40000000013 */
[----:B------:R-:W1:Y:S04]  /*2090*/  LDS.64 R14, [R13+0x78] ;  /* 0x000078000d0e7984 */ /* 0x000e680000000a00 */
[----:B------:R-:W2:Y:S04]  /*20a0*/  LDS.64 R18, [R7+0x3c80] ;  /* 0x003c800007127984 */ /* 0x000ea80000000a00 */
[----:B------:R-:W-:Y:S01]  /*20b0*/  LDS R13, [R13+0x100] ;  /* 0x000100000d0d7984 */ /* 0x000fe20000000800 */
[----:B0-----:R-:W-:-:S03]  /*20c0*/  FFMA R16, R8, R17, R29 ;  /* 0x0000001108107223 */ /* 0x001fc6000000001d */
[----:B------:R-:W0:Y:S01]  /*20d0*/  LDS R29, [R7+0x3e7c] ;  /* 0x003e7c00071d7984 */ /* 0x000e220000000800 */
[C---:B-1----:R-:W-:Y:S01]  /*20e0*/  FFMA R28, R14.reuse, R8, R23 ;  /* 0x000000080e1c7223 */ /* 0x042fe20000000017 */
[CC--:B------:R-:W-:Y:S01]  /*20f0*/  FFMA R23, R17.reuse, R9.reuse, R22 ;  /* 0x0000000911177223 */ /* 0x0c0fe20000000016 */
[C---:B------:R-:W-:Y:S01]  /*2100*/  FFMA R25, R14.reuse, R9, R25 ;  /* 0x000000090e197223 */ /* 0x040fe20000000019 */
[----:B--2---:R-:W-:Y:S01]  /*2110*/  FFMA R22, R14, R18, R27 ;  /* 0x000000120e167223 */ /* 0x004fe2000000001b */
[----:B------:R-:W-:Y:S01]  /*2120*/  FFMA R24, R18, R17, R11 ;  /* 0x0000001112187223 */ /* 0x000fe2000000000b */
[-C--:B------:R-:W-:Y:S01]  /*2130*/  FFMA R27, R14, R19.reuse, R10 ;  /* 0x000000130e1b7223 */ /* 0x080fe2000000000a */
[----:B------:R-:W-:Y:S01]  /*2140*/  FFMA R26, R17, R19, R26 ;  /* 0x00000013111a7223 */ /* 0x000fe2000000001a */
[----:B------:R-:W1:Y:S01]  /*2150*/  LDS.128 R8, [R7+0x3e80] ;  /* 0x003e800007087984 */ /* 0x000e620000000c00 */
[----:B0-----:R-:W-:Y:S01]  /*2160*/  FFMA R17, R13, R29, R16 ;  /* 0x0000001d0d117223 */ /* 0x001fe20000000010 */
[-C--:B------:R-:W-:Y:S01]  /*2170*/  FFMA R19, R29, R15.reuse, R28 ;  /* 0x0000000f1d137223 */ /* 0x080fe2000000001c */
[----:B-1----:R-:W-:Y:S01]  /*2180*/  FFMA R16, R8, R15, R25 ;  /* 0x0000000f08107223 */ /* 0x002fe20000000019 */
[----:B------:R-:W-:Y:S01]  /*2190*/  FFMA R18, R13, R8, R23 ;  /* 0x000000080d127223 */ /* 0x000fe20000000017 */
[-C--:B------:R-:W-:Y:S01]  /*21a0*/  FFMA R23, R15, R9.reuse, R22 ;  /* 0x000000090f177223 */ /* 0x080fe20000000016 */
[----:B------:R-:W-:Y:S01]  /*21b0*/  FFMA R25, R13, R9, R24 ;  /* 0x000000090d197223 */ /* 0x000fe20000000018 */
[-C--:B------:R-:W-:Y:S01]  /*21c0*/  FFMA R22, R15, R10.reuse, R27 ;  /* 0x0000000a0f167223 */ /* 0x080fe2000000001b */
[----:B------:R-:W-:Y:S01]  /*21d0*/  FFMA R24, R13, R10, R26 ;  /* 0x0000000a0d187223 */ /* 0x000fe2000000001a */
[----:B------:R-:W-:Y:S06]  /*21e0*/  BAR.SYNC.DEFER_BLOCKING 0x0 ;  /* 0x0000000000007b1d */ /* 0x000fec0000010000 */
[----:B------:R-:W-:Y:S05]  /*21f0*/  BRA.U !UP0, `(.L_x_2428) ;  /* 0xffffffe1087c7547 */ /* 0x000fea000b83ffff */
.L_x_2417:
[----:B------:R-:W0:Y:S01]  /*2200*/  S2R R0, SR_TID.X ;  /* 0x0000000000007919 */ /* 0x000e220000002100 */
        /* <DEDUP_REMOVED lines=9> */
[----:B0-----:R-:W-:Y:S02]  /*22a0*/  SHF.R.U32.HI R7, RZ, 0x4, R0 ;  /* 0x00000004ff077819 */ /* 0x001fe40000011600 */
[----:B------:R-:W-:Y:S02]  /*22b0*/  SHF.L.U32 R8, R0, 0x2, RZ ;  /* 0x0000000200087819 */ /* 0x000fe400000006ff */
[----:B------:R-:W-:Y:S02]  /*22c0*/  LOP3.LUT R7, R7, 0x3e, RZ, 0xc0, !PT ;  /* 0x0000003e07077812 */ /* 0x000fe400078ec0ff */
[----:B------:R-:W-:Y:S02]  /*22d0*/  LOP3.LUT R8, R8, 0x7c, RZ, 0xc0, !PT ;  /* 0x0000007c08087812 */ /* 0x000fe400078ec0ff */
[----:B------:R-:W-:-:S02]  /*22e0*/  ISETP.GE.AND P0, PT, R7, R12, PT ;  /* 0x0000000c0700720c */ /* 0x000fc40003f06270 */
[C---:B------:R-:W-:Y:S02]  /*22f0*/  LEA R9, R7.reuse, UR6, 0x2 ;  /* 0x0000000607097c11 */ /* 0x040fe4000f8e10ff */
[----:B------:R-:W-:-:S09]  /*2300*/  LEA R0, R7, UR4, 0x2 ;  /* 0x0000000407007c11 */ /* 0x000fd2000f8e10ff */
[----:B------:R-:W-:Y:S05]  /*2310*/  @P0 BRA `(.L_x_2430) ;  /* 0x0000000400640947 */ /* 0x000fea0003800000 */
[----:B------:R-:W0:Y:S01]  /*2320*/  LDS R2, [R9] ;  /* 0x0000000009027984 */ /* 0x000e220000000800 */
[----:B------:R-:W0:Y:S01]  /*2330*/  LDCU UR4, c[0x0][0x3b0] ;  /* 0x00007600ff0477ac */ /* 0x000e220008000800 */
[C---:B------:R-:W-:Y:S01]  /*2340*/  ISETP.LT.AND P3, PT, R8.reuse, UR8, PT ;  /* 0x0000000808007c0c */ /* 0x040fe2000bf61270 */
[----:B------:R-:W-:Y:S01]  /*2350*/  BSSY.RECONVERGENT B1, `(.L_x_2431) ;  /* 0x000001e000017945 */ /* 0x000fe20003800200 */
[----:B------:R2:W3:Y:S01]  /*2360*/  LDS R10, [R0] ;  /* 0x00000000000a7984 */ /* 0x0004e20000000800 */
[----:B------:R-:W4:Y:S01]  /*2370*/  LDCU.64 UR6, c[0x0][0x3a8] ;  /* 0x00007500ff0677ac */ /* 0x000f220008000a00 */
[C---:B-1----:R-:W-:Y:S02]  /*2380*/  IADD3 R11, PT, PT, R8.reuse, 0x2, RZ ;  /* 0x00000002080b7810 */ /* 0x042fe40007ffe0ff */
[----:B------:R-:W-:Y:S02]  /*2390*/  IADD3 R5, PT, PT, R8, 0x1, RZ ;  /* 0x0000000108057810 */ /* 0x000fe40007ffe0ff */
[----:B------:R-:W-:-:S02]  /*23a0*/  ISETP.GE.AND P1, PT, R11, R6, PT ;  /* 0x000000060b00720c */ /* 0x000fc40003f26270 */
[----:B------:R-:W-:Y:S02]  /*23b0*/  ISETP.GE.AND P2, PT, R5, R6, PT ;  /* 0x000000060500720c */ /* 0x000fe40003f46270 */
[----:B------:R-:W-:-:S04]  /*23c0*/  IADD3 R5, PT, PT, R8, 0x3, RZ ;  /* 0x0000000308057810 */ /* 0x000fc80007ffe0ff */
[----:B------:R-:W-:Y:S01]  /*23d0*/  ISETP.GE.AND P0, PT, R5, R6, PT ;  /* 0x000000060500720c */ /* 0x000fe20003f06270 */
[----:B0-----:R-:W-:-:S05]  /*23e0*/  IMAD R3, R2, UR4, RZ ;  /* 0x0000000402037c24 */ /* 0x001fca000f8e02ff */
[--C-:B------:R-:W-:Y:S02]  /*23f0*/  SHF.R.S32.HI R2, RZ, 0x1f, R3.reuse ;  /* 0x0000001fff027819 */ /* 0x100fe40000011403 */
[----:B------:R-:W-:-:S04]  /*2400*/  IADD3 R3, P4, P5, R8, UR5, R3 ;  /* 0x0000000508037c10 */ /* 0x000fc8000fd9e003 */
[----:B------:R-:W-:Y:S02]  /*2410*/  IADD3.X R2, PT, PT, RZ, R2, RZ, P4, P5 ;  /* 0x00000002ff027210 */ /* 0x000fe400027ea4ff */
[----:B----4-:R-:W-:-:S04]  /*2420*/  LEA R11, P4, R3, UR6, 0x1 ;  /* 0x00000006030b7c11 */ /* 0x010fc8000f8808ff */
[----:B------:R-:W-:Y:S01]  /*2430*/  LEA.HI.X R3, R3, UR7, R2, 0x1, P4 ;  /* 0x0000000703037c11 */ /* 0x000fe2000a0f0c02 */
[----:B--23--:R-:W-:Y:S08]  /*2440*/  @!P3 BRA `(.L_x_2432) ;  /* 0x000000000038b947 */ /* 0x00cff00003800000 */
[C---:B------:R-:W-:Y:S01]  /*2450*/  LOP3.LUT R2, R11.reuse, 0xfffffffd, RZ, 0xc0, !PT ;  /* 0xfffffffd0b027812 */ /* 0x040fe200078ec0ff */
[----:B------:R-:W-:Y:S01]  /*2460*/  FMUL R19, R10, R19 ;  /* 0x000000130a137220 */ /* 0x000fe20000400000 */
[----:B------:R-:W-:-:S03]  /*2470*/  LOP3.LUT R4, R11, 0x2, RZ, 0xc0, !PT ;  /* 0x000000020b047812 */ /* 0x000fc600078ec0ff */
[----:B------:R0:W5:Y:S01]  /*2480*/  LD.E R5, desc[UR10][R2.64] ;  /* 0x0000000a02057980 */ /* 0x000162000c101900 */
[----:B------:R-:W-:Y:S02]  /*2490*/  ISETP.EQ.U32.AND P3, PT, R4, RZ, PT ;  /* 0x000000ff0400720c */ /* 0x000fe40003f62070 */
[----:B------:R-:W-:Y:S02]  /*24a0*/  MOV R4, 0x3254 ;  /* 0x0000325400047802 */ /* 0x000fe40000000f00 */
[----:B------:R-:W-:Y:S02]  /*24b0*/  F2FP.BF16.F32.PACK_AB R19, RZ, R19 ;  /* 0x00000013ff13723e */ /* 0x000fe400000010ff */
[----:B------:R-:W-:-:S07]  /*24c0*/  SEL R4, R4, 0x7610, P3 ;  /* 0x0000761004047807 */ /* 0x000fce0001800000 */
.L_x_2433:
[----:B-----5:R-:W-:-:S05]  /*24d0*/  HADD2.BF16_V2 R13, R5, R19.H0_H0 ;  /* 0x20000013050d7230 */ /* 0x020fca0000200000 */
[----:B------:R-:W-:-:S06]  /*24e0*/  PRMT R14, R5, R4, R13 ;  /* 0x00000004050e7216 */ /* 0x000fcc000000000d */
[----:B------:R-:W2:Y:S02]  /*24f0*/  ATOM.E.CAS.STRONG.GPU PT, R14, [R2], R5, R14 ;  /* 0x00000005020e738b */ /* 0x000ea400001ee10e */
[----:B--2---:R-:W-:Y:S02]  /*2500*/  ISETP.NE.U32.AND P3, PT, R14, R5, PT ;  /* 0x000000050e00720c */ /* 0x004fe40003f65070 */
[----:B------:R-:W-:-:S11]  /*2510*/  MOV R5, R14 ;  /* 0x0000000e00057202 */ /* 0x000fd60000000f00 */
[----:B------:R-:W-:Y:S05]  /*2520*/  @P3 BRA `(.L_x_2433) ;  /* 0xfffffffc00e83947 */ /* 0x000fea000383ffff */
.L_x_2432:
[----:B------:R-:W-:Y:S05]  /*2530*/  BSYNC.RECONVERGENT B1 ;  /* 0x0000000000017941 */ /* 0x000fea0003800200 */
.L_x_2431:
[----:B------:R-:W-:Y:S04]  /*2540*/  BSSY.RECONVERGENT B1, `(.L_x_2434) ;  /* 0x0000012000017945 */ /* 0x000fe80003800200 */
[----:B------:R-:W-:Y:S05]  /*2550*/  @P2 BRA `(.L_x_2435) ;  /* 0x0000000000402947 */ /* 0x000fea0003800000 */
[----:B------:R-:W-:Y:S01]  /*2560*/  IADD3 R19, P2, PT, R11, 0x2, RZ ;  /* 0x000000020b137810 */ /* 0x000fe20007f5e0ff */
[----:B------:R-:W-:-:S03]  /*2570*/  FMUL R16, R10, R16 ;  /* 0x000000100a107220 */ /* 0x000fc60000400000 */
[----:B------:R-:W-:Y:S02]  /*2580*/  IADD3.X R5, PT, PT, RZ, R3, RZ, P2, !PT ;  /* 0x00000003ff057210 */ /* 0x000fe400017fe4ff */
[C---:B------:R-:W-:Y:S02]  /*2590*/  LOP3.LUT R4, R19.reuse, 0xfffffffd, RZ, 0xc0, !PT ;  /* 0xfffffffd13047812 */ /* 0x040fe400078ec0ff */
[----:B------:R-:W-:Y:S02]  /*25a0*/  LOP3.LUT R13, R19, 0x2, RZ, 0xc0, !PT ;  /* 0x00000002130d7812 */ /* 0x000fe400078ec0ff */
[----:B------:R-:W-:Y:S01]  /*25b0*/  F2FP.BF16.F32.PACK_AB R16, RZ, R16 ;  /* 0x00000010ff10723e */ /* 0x000fe200000010ff */
[----:B------:R1:W5:Y:S01]  /*25c0*/  LD.E R15, desc[UR10][R4.64] ;  /* 0x0000000a040f7980 */ /* 0x000362000c101900 */
[----:B------:R-:W-:Y:S01]  /*25d0*/  ISETP.EQ.U32.AND P2, PT, R13, RZ, PT ;  /* 0x000000ff0d00720c */ /* 0x000fe20003f42070 */
[----:B------:R-:W-:-:S05]  /*25e0*/  HFMA2 R13, -RZ, RZ, 0, 0.19775390625 ;  /* 0x00003254ff0d7431 */ /* 0x000fca00000001ff */
[----:B------:R-:W-:-:S07]  /*25f0*/  SEL R13, R13, 0x7610, P2 ;  /* 0x000076100d0d7807 */ /* 0x000fce0001000000 */
.L_x_2436:
[----:B-----5:R-:W-:-:S05]  /*2600*/  HADD2.BF16_V2 R14, R15, R16.H0_H0 ;  /* 0x200000100f0e7230 */ /* 0x020fca0000200000 */
[----:B------:R-:W-:-:S06]  /*2610*/  PRMT R14, R15, R13, R14 ;  /* 0x0000000d0f0e7216 */ /* 0x000fcc000000000e */
[----:B------:R-:W2:Y:S02]  /*2620*/  ATOM.E.CAS.STRONG.GPU PT, R14, [R4], R15, R14 ;  /* 0x0000000f040e738b */ /* 0x000ea400001ee10e */
[----:B--2---:R-:W-:Y:S02]  /*2630*/  ISETP.NE.U32.AND P2, PT, R14, R15, PT ;  /* 0x0000000f0e00720c */ /* 0x004fe40003f45070 */
[----:B------:R-:W-:-:S11]  /*2640*/  MOV R15, R14 ;  /* 0x0000000e000f7202 */ /* 0x000fd60000000f00 */
[----:B------:R-:W-:Y:S05]  /*2650*/  @P2 BRA `(.L_x_2436) ;  /* 0xfffffffc00e82947 */ /* 0x000fea000383ffff */
.L_x_2435:
[----:B------:R-:W-:Y:S05]  /*2660*/  BSYNC.RECONVERGENT B1 ;  /* 0x0000000000017941 */ /* 0x000fea0003800200 */
.L_x_2434:
[----:B------:R-:W-:Y:S04]  /*2670*/  BSSY.RECONVERGENT B1, `(.L_x_2437) ;  /* 0x0000012000017945 */ /* 0x000fe80003800200 */
[----:B------:R-:W-:Y:S05]  /*2680*/  @P1 BRA `(.L_x_2438) ;  /* 0x0000000000401947 */ /* 0x000fea0003800000 */
[----:B------:R-:W-:Y:S01]  /*2690*/  IADD3 R19, P1, PT, R11, 0x4, RZ ;  /* 0x000000040b137810 */ /* 0x000fe20007f3e0ff */
[----:B------:R-:W-:-:S03]  /*26a0*/  FMUL R23, R10, R23 ;  /* 0x000000170a177220 */ /* 0x000fc60000400000 */
[----:B-1----:R-:W-:Y:S02]  /*26b0*/  IADD3.X R5, PT, PT, RZ, R3, RZ, P1, !PT ;  /* 0x00000003ff057210 */ /* 0x002fe40000ffe4ff */
[C---:B------:R-:W-:Y:S02]  /*26c0*/  LOP3.LUT R4, R19.reuse, 0xfffffffd, RZ, 0xc0, !PT ;  /* 0xfffffffd13047812 */ /* 0x040fe400078ec0ff */
[----:B------:R-:W-:Y:S02]  /*26d0*/  LOP3.LUT R13, R19, 0x2, RZ, 0xc0, !PT ;  /* 0x00000002130d7812 */ /* 0x000fe400078ec0ff */
[----:B------:R-:W-:Y:S01]  /*26e0*/  F2FP.BF16.F32.PACK_AB R23, RZ, R23 ;  /* 0x00000017ff17723e */ /* 0x000fe200000010ff */
[----:B------:R1:W5:Y:S01]  /*26f0*/  LD.E R15, desc[UR10][R4.64] ;  /* 0x0000000a040f7980 */ /* 0x000362000c101900 */
[----:B------:R-:W-:Y:S02]  /*2700*/  ISETP.EQ.U32.AND P1, PT, R13, RZ, PT ;  /* 0x000000ff0d00720c */ /* 0x000fe40003f22070 */
[----:B------:R-:W-:-:S04]  /*2710*/  MOV R13, 0x3254 ;  /* 0x00003254000d7802 */ /* 0x000fc80000000f00 */
[----:B------:R-:W-:-:S07]  /*2720*/  SEL R13, R13, 0x7610, P1 ;  /* 0x000076100d0d7807 */ /* 0x000fce0000800000 */
.L_x_2439:
[----:B-----5:R-:W-:-:S05]  /*2730*/  HADD2.BF16_V2 R14, R15, R23.H0_H0 ;  /* 0x200000170f0e7230 */ /* 0x020fca0000200000 */
[----:B------:R-:W-:-:S06]  /*2740*/  PRMT R14, R15, R13, R14 ;  /* 0x0000000d0f0e7216 */ /* 0x000fcc000000000e */
[----:B------:R-:W2:Y:S02]  /*2750*/  ATOM.E.CAS.STRONG.GPU PT, R14, [R4], R15, R14 ;  /* 0x0000000f040e738b */ /* 0x000ea400001ee10e */
[----:B--2---:R-:W-:Y:S02]  /*2760*/  ISETP.NE.U32.AND P1, PT, R14, R15, PT ;  /* 0x0000000f0e00720c */ /* 0x004fe40003f25070 */
[----:B------:R-:W-:-:S11]  /*2770*/  MOV R15, R14 ;  /* 0x0000000e000f7202 */ /* 0x000fd60000000f00 */
[----:B------:R-:W-:Y:S05]  /*2780*/  @P1 BRA `(.L_x_2439) ;  /* 0xfffffffc00e81947 */ /* 0x000fea000383ffff */
.L_x_2438:
[----:B------:R-:W-:Y:S05]  /*2790*/  BSYNC.RECONVERGENT B1 ;  /* 0x0000000000017941 */ /* 0x000fea0003800200 */
.L_x_2437:
[----:B------:R-:W-:Y:S05]  /*27a0*/  @P0 BRA `(.L_x_2430) ;  /* 0x0000000000400947 */ /* 0x000fea0003800000 */
[----:B------:R-:W-:Y:S01]  /*27b0*/  IADD3 R11, P0, PT, R11, 0x6, RZ ;  /* 0x000000060b0b7810 */ /* 0x000fe20007f1e0ff */
[----:B------:R-:W-:-:S03]  /*27c0*/  FMUL R10, R10, R22 ;  /* 0x000000160a0a7220 */ /* 0x000fc60000400000 */
[----:B0-----:R-:W-:Y:S02]  /*27d0*/  IADD3.X R3, PT, PT, RZ, R3, RZ, P0, !PT ;  /* 0x00000003ff037210 */ /* 0x001fe400007fe4ff */
[C---:B------:R-:W-:Y:S02]  /*27e0*/  LOP3.LUT R2, R11.reuse, 0xfffffffd, RZ, 0xc0, !PT ;  /* 0xfffffffd0b027812 */ /* 0x040fe400078ec0ff */
[----:B-1----:R-:W-:Y:S02]  /*27f0*/  LOP3.LUT R4, R11, 0x2, RZ, 0xc0, !PT ;  /* 0x000000020b047812 */ /* 0x002fe400078ec0ff */
[----:B------:R-:W-:Y:S01]  /*2800*/  F2FP.BF16.F32.PACK_AB R13, RZ, R10 ;  /* 0x0000000aff0d723e */ /* 0x000fe200000010ff */
[----:B------:R0:W5:Y:S01]  /*2810*/  LD.E R5, desc[UR10][R2.64] ;  /* 0x0000000a02057980 */ /* 0x000162000c101900 */
[----:B------:R-:W-:Y:S01]  /*2820*/  ISETP.EQ.U32.AND P0, PT, R4, RZ, PT ;  /* 0x000000ff0400720c */ /* 0x000fe20003f02070 */
[----:B------:R-:W-:-:S05]  /*2830*/  HFMA2 R4, -RZ, RZ, 0, 0.19775390625 ;  /* 0x00003254ff047431 */ /* 0x000fca00000001ff */
[----:B------:R-:W-:-:S07]  /*2840*/  SEL R4, R4, 0x7610, P0 ;  /* 0x0000761004047807 */ /* 0x000fce0000000000 */
.L_x_2440:
[----:B-----5:R-:W-:-:S05]  /*2850*/  HADD2.BF16_V2 R10, R5, R13.H0_H0 ;  /* 0x2000000d050a7230 */ /* 0x020fca0000200000 */
[----:B------:R-:W-:-:S06]  /*2860*/  PRMT R10, R5, R4, R10 ;  /* 0x00000004050a7216 */ /* 0x000fcc000000000a */
[----:B------:R-:W2:Y:S02]  /*2870*/  ATOM.E.CAS.STRONG.GPU PT, R10, [R2], R5, R10 ;  /* 0x00000005020a738b */ /* 0x000ea400001ee10a */
[----:B--2---:R-:W-:Y:S02]  /*2880*/  ISETP.NE.U32.AND P0, PT, R10, R5, PT ;  /* 0x000000050a00720c */ /* 0x004fe40003f05070 */
[----:B------:R-:W-:-:S11]  /*2890*/  MOV R5, R10 ;  /* 0x0000000a00057202 */ /* 0x000fd60000000f00 */
[----:B------:R-:W-:Y:S05]  /*28a0*/  @P0 BRA `(.L_x_2440) ;  /* 0xfffffffc00e80947 */ /* 0x000fea000383ffff */
.L_x_2430:
[----:B------:R-:W-:Y:S05]  /*28b0*/  BSYNC.RECONVERGENT B0 ;  /* 0x0000000000007941 */ /* 0x000fea0003800200 */
.L_x_2429:
[----:B------:R-:W-:-:S04]  /*28c0*/  IADD3 R7, PT, PT, R7, 0x1, RZ ;  /* 0x0000000107077810 */ /* 0x000fc80007ffe0ff */
[----:B------:R-:W-:-:S13]  /*28d0*/  ISETP.GE.AND P0, PT, R7, R12, PT ;  /* 0x0000000c0700720c */ /* 0x000fda0003f06270 */
[----:B------:R-:W-:Y:S05]  /*28e0*/  @P0 EXIT ;  /* 0x000000000000094d */ /* 0x000fea0003800000 */
[----:B------:R-:W0:Y:S01]  /*28f0*/  LDS R9, [R9+0x4] ;  /* 0x0000040009097984 */ /* 0x000e220000000800 */
[----:B------:R-:W0:Y:S01]  /*2900*/  LDCU UR4, c[0x0][0x3b0] ;  /* 0x00007600ff0477ac */ /* 0x000e220008000800 */
[C---:B------:R-:W-:Y:S01]  /*2910*/  ISETP.LT.AND P3, PT, R8.reuse, UR8, PT ;  /* 0x0000000808007c0c */ /* 0x040fe2000bf61270 */
[----:B------:R-:W-:Y:S01]  /*2920*/  BSSY.RECONVERGENT B0, `(.L_x_2441) ;  /* 0x000001e000007945 */ /* 0x000fe20003800200 */
[----:B------:R-:W2:Y:S01]  /*2930*/  LDS R0, [R0+0x4] ;  /* 0x0000040000007984 */ /* 0x000ea20000000800 */
[----:B------:R-:W3:Y:S01]  /*2940*/  LDCU.64 UR6, c[0x0][0x3a8] ;  /* 0x00007500ff0677ac */ /* 0x000ee20008000a00 */
[C---:B-1----:R-:W-:Y:S02]  /*2950*/  IADD3 R5, PT, PT, R8.reuse, 0x1, RZ ;  /* 0x0000000108057810 */ /* 0x042fe40007ffe0ff */
[----:B------:R-:W-:Y:S02]  /*2960*/  IADD3 R7, PT, PT, R8, 0x2, RZ ;  /* 0x0000000208077810 */ /* 0x000fe40007ffe0ff */
[----:B------:R-:W-:-:S02]  /*2970*/  ISETP.GE.AND P2, PT, R5, R6, PT ;  /* 0x000000060500720c */ /* 0x000fc40003f46270 */
[----:B------:R-:W-:Y:S02]  /*2980*/  IADD3 R11, PT, PT, R8, 0x3, RZ ;  /* 0x00000003080b7810 */ /* 0x000fe40007ffe0ff */
[-C--:B------:R-:W-:Y:S02]  /*2990*/  ISETP.GE.AND P1, PT, R7, R6.reuse, PT ;  /* 0x000000060700720c */ /* 0x080fe40003f26270 */
[----:B------:R-:W-:Y:S01]  /*29a0*/  ISETP.GE.AND P0, PT, R11, R6, PT ;  /* 0x000000060b00720c */ /* 0x000fe20003f06270 */
[----:B0-----:R-:W-:-:S05]  /*29b0*/  IMAD R3, R9, UR4, RZ ;  /* 0x0000000409037c24 */ /* 0x001fca000f8e02ff */
[--C-:B------:R-:W-:Y:S02]  /*29c0*/  IADD3 R2, P4, P5, R8, UR5, R3.reuse ;  /* 0x0000000508027c10 */ /* 0x100fe4000fd9e003 */
[----:B------:R-:W-:-:S04]  /*29d0*/  SHF.R.S32.HI R3, RZ, 0x1f, R3 ;  /* 0x0000001fff037819 */ /* 0x000fc80000011403 */
[----:B------:R-:W-:Y:S02]  /*29e0*/  IADD3.X R3, PT, PT, RZ, R3, RZ, P4, P5 ;  /* 0x00000003ff037210 */ /* 0x000fe400027ea4ff */
[----:B---3--:R-:W-:-:S04]  /*29f0*/  LEA R5, P4, R2, UR6, 0x1 ;  /* 0x0000000602057c11 */ /* 0x008fc8000f8808ff */
[----:B------:R-:W-:Y:S01]  /*2a00*/  LEA.HI.X R3, R2, UR7, R3, 0x1, P4 ;  /* 0x0000000702037c11 */ /* 0x000fe2000a0f0c03 */
[----:B--2---:R-:W-:Y:S08]  /*2a10*/  @!P3 BRA `(.L_x_2442) ;  /* 0x000000000038b947 */ /* 0x004ff00003800000 */
        /* <DEDUP_REMOVED lines=8> */
.L_x_2443:
[----:B-----5:R-:W-:-:S05]  /*2aa0*/  HADD2.BF16_V2 R6, R7, R17.H0_H0 ;  /* 0x2000001107067230 */ /* 0x020fca0000200000 */
[----:B------:R-:W-:-:S06]  /*2ab0*/  PRMT R6, R7, R4, R6 ;  /* 0x0000000407067216 */ /* 0x000fcc0000000006 */
[----:B------:R-:W2:Y:S02]  /*2ac0*/  ATOM.E.CAS.STRONG.GPU PT, R6, [R2], R7, R6 ;  /* 0x000000070206738b */ /* 0x000ea400001ee106 */
[----:B--2---:R-:W-:Y:S02]  /*2ad0*/  ISETP.NE.U32.AND P3, PT, R6, R7, PT ;  /* 0x000000070600720c */ /* 0x004fe40003f65070 */
[----:B------:R-:W-:-:S11]  /*2ae0*/  MOV R7, R6 ;  /* 0x0000000600077202 */ /* 0x000fd60000000f00 */
[----:B------:R-:W-:Y:S05]  /*2af0*/  @P3 BRA `(.L_x_2443) ;  /* 0xfffffffc00e83947 */ /* 0x000fea000383ffff */
.L_x_2442:
[----:B------:R-:W-:Y:S05]  /*2b00*/  BSYNC.RECONVERGENT B0 ;  /* 0x0000000000007941 */ /* 0x000fea0003800200 */
.L_x_2441:
        /* <DEDUP_REMOVED lines=12> */
.L_x_2446:
[----:B-----5:R-:W-:-:S05]  /*2bd0*/  HADD2.BF16_V2 R8, R9, R18.H0_H0 ;  /* 0x2000001209087230 */ /* 0x020fca0000200000 */
[----:B------:R-:W-:-:S06]  /*2be0*/  PRMT R8, R9, R4, R8 ;  /* 0x0000000409087216 */ /* 0x000fcc0000000008 */
[----:B------:R-:W2:Y:S02]  /*2bf0*/  ATOM.E.CAS.STRONG.GPU PT, R8, [R6], R9, R8 ;  /* 0x000000090608738b */ /* 0x000ea400001ee108 */
[----:B--2---:R-:W-:Y:S02]  /*2c00*/  ISETP.NE.U32.AND P2, PT, R8, R9, PT ;  /* 0x000000090800720c */ /* 0x004fe40003f45070 */
[----:B------:R-:W-:-:S11]  /*2c10*/  MOV R9, R8 ;  /* 0x0000000800097202 */ /* 0x000fd60000000f00 */
[----:B------:R-:W-:Y:S05]  /*2c20*/  @P2 BRA `(.L_x_2446) ;  /* 0xfffffffc00e82947 */ /* 0x000fea000383ffff */
.L_x_2445:
[----:B------:R-:W-:Y:S05]  /*2c30*/  BSYNC.RECONVERGENT B0 ;  /* 0x0000000000007941 */ /* 0x000fea0003800200 */
.L_x_2444:
        /* <DEDUP_REMOVED lines=12> */
.L_x_2449:
[----:B-----5:R-:W-:-:S05]  /*2d00*/  HADD2.BF16_V2 R8, R9, R25.H0_H0 ;  /* 0x2000001909087230 */ /* 0x020fca0000200000 */
[----:B------:R-:W-:-:S06]  /*2d10*/  PRMT R8, R9, R4, R8 ;  /* 0x0000000409087216 */ /* 0x000fcc0000000008 */
[----:B------:R-:W2:Y:S02]  /*2d20*/  ATOM.E.CAS.STRONG.GPU PT, R8, [R6], R9, R8 ;  /* 0x000000090608738b */ /* 0x000ea400001ee108 */
[----:B--2---:R-:W-:Y:S02]  /*2d30*/  ISETP.NE.U32.AND P1, PT, R8, R9, PT ;  /* 0x000000090800720c */ /* 0x004fe40003f25070 */
[----:B------:R-:W-:-:S11]  /*2d40*/  MOV R9, R8 ;  /* 0x0000000800097202 */ /* 0x000fd60000000f00 */
[----:B------:R-:W-:Y:S05]  /*2d50*/  @P1 BRA `(.L_x_2449) ;  /* 0xfffffffc00e81947 */ /* 0x000fea000383ffff */
.L_x_2448:
[----:B------:R-:W-:Y:S05]  /*2d60*/  BSYNC.RECONVERGENT B0 ;  /* 0x0000000000007941 */ /* 0x000fea0003800200 */
.L_x_2447:
[----:B------:R-:W-:Y:S05]  /*2d70*/  @P0 EXIT ;  /* 0x000000000000094d */ /* 0x000fea0003800000 */
[----:B-1----:R-:W-:Y:S01]  /*2d80*/  IADD3 R7, P0, PT, R5, 0x6, RZ ;  /* 0x0000000605077810 */ /* 0x002fe20007f1e0ff */
[----:B------:R-:W-:-:S03]  /*2d90*/  FMUL R0, R0, R24 ;  /* 0x0000001800007220 */ /* 0x000fc60000400000 */
[----:B0-----:R-:W-:Y:S02]  /*2da0*/  IADD3.X R3, PT, PT, RZ, R3, RZ, P0, !PT ;  /* 0x00000003ff037210 */ /* 0x001fe400007fe4ff */
[C---:B------:R-:W-:Y:S02]  /*2db0*/  LOP3.LUT R2, R7.reuse, 0xfffffffd, RZ, 0xc0, !PT ;  /* 0xfffffffd07027812 */ /* 0x040fe400078ec0ff */
[----:B------:R-:W-:Y:S02]  /*2dc0*/  LOP3.LUT R4, R7, 0x2, RZ, 0xc0, !PT ;  /* 0x0000000207047812 */ /* 0x000fe400078ec0ff */
[----:B------:R-:W-:Y:S01]  /*2dd0*/  F2FP.BF16.F32.PACK_AB R6, RZ, R0 ;  /* 0x00000000ff06723e */ /* 0x000fe200000010ff */
[----:B------:R0:W5:Y:S01]  /*2de0*/  LD.E R5, desc[UR10][R2.64] ;  /* 0x0000000a02057980 */ /* 0x000162000c101900 */
[----:B------:R-:W-:Y:S01]  /*2df0*/  ISETP.EQ.U32.AND P0, PT, R4, RZ, PT ;  /* 0x000000ff0400720c */ /* 0x000fe20003f02070 */
[----:B------:R-:W-:-:S05]  /*2e00*/  HFMA2 R4, -RZ, RZ, 0, 0.19775390625 ;  /* 0x00003254ff047431 */ /* 0x000fca00000001ff */
[----:B------:R-:W-:-:S07]  /*2e10*/  SEL R0, R4, 0x7610, P0 ;  /* 0x0000761004007807 */ /* 0x000fce0000000000 */
.L_x_2450:
[----:B-----5:R-:W-:-:S05]  /*2e20*/  HADD2.BF16_V2 R4, R5, R6.H0_H0 ;  /* 0x2000000605047230 */ /* 0x020fca0000200000 */
[----:B------:R-:W-:-:S06]  /*2e30*/  PRMT R4, R5, R0, R4 ;  /* 0x0000000005047216 */ /* 0x000fcc0000000004 */
[----:B------:R-:W2:Y:S02]  /*2e40*/  ATOM.E.CAS.STRONG.GPU PT, R4, [R2], R5, R4 ;  /* 0x000000050204738b */ /* 0x000ea400001ee104 */
[----:B--2---:R-:W-:Y:S02]  /*2e50*/  ISETP.NE.U32.AND P0, PT, R4, R5, PT ;  /* 0x000000050400720c */ /* 0x004fe40003f05070 */
[----:B------:R-:W-:-:S11]  /*2e60*/  MOV R5, R4 ;  /* 0x0000000400057202 */ /* 0x000fd60000000f00 */
[----:B------:R-:W-:Y:S05]  /*2e70*/  @P0 BRA `(.L_x_2450) ;  /* 0xfffffffc00e80947 */ /* 0x000fea000383ffff */
[----:B------:R-:W-:Y:S05]  /*2e80*/  EXIT ;  /* 0x000000000000794d */ /* 0x000fea0003800000 */
.L_x_2451:
        /* <DEDUP_REMOVED lines=15> */
.L_x_3896:


//--------------------- .text._Z24moe_gate_up_small_kernelI13__nv_bfloat16Lb0EEvPKT_S3_S3_PKiS5_Pfiii --------------------------
	.section	.text._Z24moe_gate_up_small_kernelI13__nv_bfloat16Lb0EEvPKT_S3_S3_PKiS5_Pfiii,"ax",@progbits
	.align	128
        .global         _Z24moe_gate_up_small_kernelI13__nv_bfloat16Lb0EEvPKT_S3_S3_PKiS5_Pfiii
        .type           _Z24moe_gate_up_small_kernelI13__nv_bfloat16Lb0EEvPKT_S3_S3_PKiS5_Pfiii,@function
        .size           _Z24moe_gate_up_small_kernelI13__nv_bfloat16Lb0EEvPKT_S3_S3_PKiS5_Pfiii,(.L_x_3859 - _Z24moe_gate_up_small_kernelI13__nv_bfloat16Lb0EEvPKT_S3_S3_PKiS5_Pfiii)
        .other          _Z24moe_gate_up_small_kernelI13__nv_bfloat16Lb0EEvPKT_S3_S3_PKiS5_Pfiii,@"STO_CUDA_ENTRY STV_DEFAULT"
_Z24moe_gate_up_small_kernelI13__nv_bfloat16Lb0EEvPKT_S3_S3_PKiS5_Pfiii:
.text._Z24moe_gate_up_small_kernelI13__nv_bfloat16Lb0EEvPKT_S3_S3_PKiS5_Pfiii:
        /* <DEDUP_REMOVED lines=43> */
[----:B------:R-:W-:Y:S01]  /*02b0*/  HFMA2 R26, -RZ, RZ, 0, 0 ;  /* 0x00000000ff1a7431 */ /* 0x000fe200000001ff */
[----:B------:R-:W-:-:S02]  /*02c0*/  CS2R R24, SRZ ;  /* 0x0000000000187805 */ /* 0x000fc4000001ff00 */
[----:B------:R-:W-:Y:S01]  /*02d0*/  MOV R23, RZ ;  /* 0x000000ff00177202 */ /* 0x000fe20000000f00 */
[----:B------:R-:W-:Y:S01]  /*02e0*/  UIADD3 UR6, UPT, UPT, UR5, UR6, URZ ;  /* 0x0000000605067290 */ /* 0x000fe2000fffe0ff */
[----:B------:R-:W-:Y:S01]  /*02f0*/  CS2R R14, SRZ ;  /* 0x00000000000e7805 */ /* 0x000fe2000001ff00 */
[----:B------:R-:W-:Y:S01]  /*0300*/  UIMAD.WIDE.U32 UR4, UR4, UR13, URZ ;  /* 0x0000000d040472a5 */ /* 0x000fe2000f8e00ff */
[----:B------:R-:W-:Y:S01]  /*0310*/  MOV R21, RZ ;  /* 0x000000ff00157202 */ /* 0x000fe20000000f00 */
[----:B------:R-:W-:Y:S01]  /*0320*/  UIMAD UR6, UR6, UR13, URZ ;  /* 0x0000000d060672a4 */ /* 0x000fe2000f8e02ff */
[----:B------:R-:W-:Y:S01]  /*0330*/  LOP3.LUT R22, R17, 0x7c, RZ, 0xc0, !PT ;  /* 0x0000007c11167812 */ /* 0x000fe200078ec0ff */
        /* <DEDUP_REMOVED lines=12> */
[----:B0-----:R-:W0:Y:S01]  /*0400*/  S2R R5, SR_CgaCtaId ;  /* 0x0000000000057919 */ /* 0x001e220000008800 */
[----:B------:R-:W-:Y:S01]  /*0410*/  MOV R2, 0x400 ;  /* 0x0000040000027802 */ /* 0x000fe20000000f00 */
[----:B------:R-:W-:Y:S01]  /*0420*/  UMOV UR4, URZ ;  /* 0x000000ff00047c82 */ /* 0x000fe20008000000 */
[----:B------:R-:W-:Y:S02]  /*0430*/  SHF.R.U32.HI R7, RZ, 0x3, R0 ;  /* 0x00000003ff077819 */ /* 0x000fe40000011600 */
[----:B------:R-:W-:Y:S02]  /*0440*/  IADD3 R4, PT, PT, R2, 0x48c0, RZ ;  /* 0x000048c002047810 */ /* 0x000fe40007ffe0ff */
[----:B------:R-:W-:Y:S02]  /*0450*/  SHF.L.U32 R3, R0, 0x4, RZ ;  /* 0x0000000400037819 */ /* 0x000fe400000006ff */
[----:B------:R-:W-:Y:S02]  /*0460*/  LOP3.LUT R17, R17, 0x1c, RZ, 0xc0, !PT ;  /* 0x0000001c11117812 */ /* 0x000fe400078ec0ff */
[----:B------:R-:W-:-:S02]  /*0470*/  LOP3.LUT R3, R3, 0x70, RZ, 0xc0, !PT ;  /* 0x0000007003037812 */ /* 0x000fc400078ec0ff */
[----:B------:R-:W-:Y:S02]  /*0480*/  MOV R12, RZ ;  /* 0x000000ff000c7202 */ /* 0x000fe40000000f00 */
[----:B------:R-:W-:Y:S02]  /*0490*/  IADD3 R16, PT, PT, -R17, 0x20, RZ ;  /* 0x0000002011107810 */ /* 0x000fe40007ffe1ff */
[C---:B0-----:R-:W-:Y:S02]  /*04a0*/  LEA R2, R5.reuse, R2, 0x18 ;  /* 0x0000000205027211 */ /* 0x041fe400078ec0ff */
[----:B------:R-:W-:Y:S02]  /*04b0*/  LEA R4, R5, R4, 0x18 ;  /* 0x0000000405047211 */ /* 0x000fe400078ec0ff */
[----:B------:R-:W-:Y:S01]  /*04c0*/  IADD3 R5, PT, PT, R22, 0x3, RZ ;  /* 0x0000000316057810 */ /* 0x000fe20007ffe0ff */
[C---:B------:R-:W-:Y:S01]  /*04d0*/  IMAD R2, R7.reuse, 0x84, R2 ;  /* 0x0000008407027824 */ /* 0x040fe200078e0202 */
[----:B------:R-:W-:-:S02]  /*04e0*/  LEA R7, R7, R4, 0x2 ;  /* 0x0000000407077211 */ /* 0x000fc400078e10ff */
[----:B------:R-:W-:Y:S02]  /*04f0*/  ISETP.GE.AND P1, PT, R5, UR13, PT ;  /* 0x0000000d05007c0c */ /* 0x000fe4000bf26270 */
[----:B------:R-:W-:Y:S02]  /*0500*/  IADD3 R6, PT, PT, R2, R3, RZ ;  /* 0x0000000302067210 */ /* 0x000fe40007ffe0ff */
[C---:B------:R-:W-:Y:S02]  /*0510*/  IADD3 R5, PT, PT, R22.reuse, UR10, RZ ;  /* 0x0000000a16057c10 */ /* 0x040fe4000fffe0ff */
[----:B------:R-:W-:-:S07]  /*0520*/  IADD3 R3, PT, PT, -R22, 0x80, RZ ;  /* 0x0000008016037810 */ /* 0x000fce0007ffe1ff */
.L_x_2467:
        /* <DEDUP_REMOVED lines=21> */
[----:B------:R-:W2:Y:S02]  /*0680*/  LDG.E.64.CONSTANT R8, desc[UR16][R8.64] ;  /* 0x0000001008087981 */ /* 0x000ea4000c1e9b00 */
[C---:B--2---:R-:W-:Y:S02]  /*0690*/  PRMT R2, R8.reuse, 0x7632, R2 ;  /* 0x0000763208027816 */ /* 0x044fe40000000002 */
[C---:B------:R-:W-:Y:S02]  /*06a0*/  PRMT R4, R9.reuse, 0x7632, R4 ;  /* 0x0000763209047816 */ /* 0x040fe40000000004 */
[----:B------:R-:W-:Y:S02]  /*06b0*/  SHF.L.U32 R11, R8, 0x10, RZ ;  /* 0x00000010080b7819 */ /* 0x000fe400000006ff */
[----:B------:R-:W-:Y:S02]  /*06c0*/  SHF.L.U32 R19, R9, 0x10, RZ ;  /* 0x0000001009137819 */ /* 0x000fe400000006ff */
[----:B------:R-:W-:Y:S01]  /*06d0*/  SHF.L.U32 R13, R2, 0x10, RZ ;  /* 0x00000010020d7819 */ /* 0x000fe200000006ff */
[----:B------:R0:W-:Y:S01]  /*06e0*/  STS [R6], R11 ;  /* 0x0000000b06007388 */ /* 0x0001e20000000800 */
[----:B------:R-:W-:-:S02]  /*06f0*/  SHF.L.U32 R27, R4, 0x10, RZ ;  /* 0x00000010041b7819 */ /* 0x000fc400000006ff */
[----:B------:R-:W-:Y:S01]  /*0700*/  MOV R2, R0 ;  /* 0x0000000000027202 */ /* 0x000fe20000000f00 */
[----:B------:R0:W-:Y:S04]  /*0710*/  STS [R6+0x8], R19 ;  /* 0x0000081306007388 */ /* 0x0001e80000000800 */
[----:B------:R0:W-:Y:S04]  /*0720*/  STS [R6+0x4], R13 ;  /* 0x0000040d06007388 */ /* 0x0001e80000000800 */
[----:B------:R0:W-:Y:S01]  /*0730*/  STS [R6+0xc], R27 ;  /* 0x00000c1b06007388 */ /* 0x0001e20000000800 */
[----:B------:R-:W-:Y:S05]  /*0740*/  BRA `(.L_x_2454) ;  /* 0x0000000000907947 */ /* 0x000fea0003800000 */
.L_x_2455:
[----:B------:R-:W-:-:S13]  /*0750*/  ISETP.GE.AND P0, PT, R2, UR18, PT ;  /* 0x0000001202007c0c */ /* 0x000fda000bf06270 */
[----:B------:R-:W-:Y:S05]  /*0760*/  @!P0 BRA `(.L_x_2456) ;  /* 0x0000000000388947 */ /* 0x000fea0003800000 */
[----:B------:R-:W-:Y:S01]  /*0770*/  HFMA2 R9, -RZ, RZ, 0, 5.9604644775390625e-08 ;  /* 0x00000001ff097431 */ /* 0x000fe200000001ff */
[----:B------:R-:W-:Y:S01]  /*0780*/  BSSY.RECONVERGENT B1, `(.L_x_2457) ;  /* 0x000000b000017945 */ /* 0x000fe20003800200 */
[----:B------:R-:W-:-:S07]  /*0790*/  MOV R4, R6 ;  /* 0x0000000600047202 */ /* 0x000fce0000000f00 */
.L_x_2459:
        /* <DEDUP_REMOVED lines=9> */
.L_x_2458:
[----:B------:R-:W-:Y:S05]  /*0830*/  BSYNC.RECONVERGENT B1 ;  /* 0x0000000000017941 */ /* 0x000fea0003800200 */
.L_x_2457:
[----:B------:R-:W-:Y:S05]  /*0840*/  BRA `(.L_x_2454) ;  /* 0x0000000000507947 */ /* 0x000fea0003800000 */
.L_x_2456:
[----:B------:R-:W-:-:S07]  /*0850*/  HFMA2 R11, -RZ, RZ, 0, 0 ;  /* 0x00000000ff0b7431 */ /* 0x000fce00000001ff */
.L_x_2460:
        /* <DEDUP_REMOVED lines=9> */
[C---:B------:R-:W-:Y:S02]  /*08f0*/  LEA R13, R11.reuse, R6, 0x2 ;  /* 0x000000060b0d7211 */ /* 0x040fe400078e10ff */
[----:B------:R-:W-:Y:S02]  /*0900*/  MOV R2, R11 ;  /* 0x0000000b00027202 */ /* 0x000fe40000000f00 */
[----:B------:R-:W-:Y:S02]  /*0910*/  IADD3 R11, PT, PT, R11, 0x1, RZ ;  /* 0x000000010b0b7810 */ /* 0x000fe40007ffe0ff */
[----:B------:R-:W-:Y:S02]  /*0920*/  ISETP.LT.U32.AND P2, PT, R2, 0x3, PT ;  /* 0x000000030200780c */ /* 0x000fe40003f41070 */
[----:B------:R-:W-:Y:S02]  /*0930*/  MOV R2, R0 ;  /* 0x0000000000027202 */ /* 0x000fe40000000f00 */
[----:B--2---:R-:W-:-:S05]  /*0940*/  @P0 SHF.L.U32 R4, R8, 0x10, RZ ;  /* 0x0000001008040819 */ /* 0x004fca00000006ff */
[----:B------:R0:W-:Y:S04]  /*0950*/  @P0 STS [R13], R4 ;  /* 0x000000040d000388 */ /* 0x0001e80000000800 */
[----:B------:R0:W-:Y:S01]  /*0960*/  @!P0 STS [R13], RZ ;  /* 0x000000ff0d008388 */ /* 0x0001e20000000800 */
[----:B------:R-:W-:-:S13]  /*0970*/  ISETP.GE.U32.AND P0, PT, R11, R16, PT ;  /* 0x000000100b00720c */ /* 0x000fda0003f06070 */
[----:B0-----:R-:W-:Y:S05]  /*0980*/  @!P0 BRA P2, `(.L_x_2460) ;  /* 0xfffffffc00b48947 */ /* 0x001fea000103ffff */
.L_x_2454:
[----:B------:R-:W-:Y:S05]  /*0990*/  BSYNC.RECONVERGENT B0 ;  /* 0x0000000000007941 */ /* 0x000fea0003800200 */
.L_x_2453:
[----:B------:R-:W-:Y:S01]  /*09a0*/  BSSY.RECONVERGENT B0, `(.L_x_2461) ;  /* 0x000003e000007945 */ /* 0x000fe20003800200 */
.L_x_2466:
[----:B0-----:R-:W-:Y:S01]  /*09b0*/  SHF.R.U32.HI R4, RZ, 0x5, R2 ;  /* 0x00000005ff047819 */ /* 0x001fe20000011602 */
[----:B------:R-:W-:Y:S03]  /*09c0*/  BSSY.RECONVERGENT B1, `(.L_x_2462) ;  /* 0x0000038000017945 */ /* 0x000fe60003800200 */
[----:B------:R-:W-:-:S13]  /*09d0*/  ISETP.LT.AND P0, PT, R4, UR15, !P1 ;  /* 0x0000000f04007c0c */ /* 0x000fda000cf01270 */
[----:B------:R-:W-:Y:S05]  /*09e0*/  @!P0 BRA `(.L_x_2463) ;  /* 0x0000000000648947 */ /* 0x000fea0003800000 */
[----:B------:R-:W1:Y:S01]  /*09f0*/  LDCU UR6, c[0x0][0x3b4] ;  /* 0x00007680ff0677ac */ /* 0x000e620008000800 */
[----:B------:R-:W-:-:S05]  /*0a00*/  IADD3 R8, PT, PT, R4, UR4, RZ ;  /* 0x0000000404087c10 */ /* 0x000fca000fffe0ff */
[----:B-1----:R-:W-:-:S05]  /*0a10*/  IMAD R8, R8, UR6, RZ ;  /* 0x0000000608087c24 */ /* 0x002fca000f8e02ff */
[----:B------:R-:W-:-:S04]  /*0a20*/  IADD3 R9, P0, PT, R5, R8, RZ ;  /* 0x0000000805097210 */ /* 0x000fc80007f1e0ff */
[----:B------:R-:W-:Y:S02]  /*0a30*/  LEA.HI.X.SX32 R10, R8, RZ, 0x1, P0 ;  /* 0x000000ff080a7211 */ /* 0x000fe400000f0eff */
[----:B------:R-:W-:-:S04]  /*0a40*/  LEA R8, P0, R9, UR11, 0x1 ;  /* 0x0000000b09087c11 */ /* 0x000fc8000f8008ff */
[----:B------:R-:W-:-:S06]  /*0a50*/  LEA.HI.X R9, R9, UR12, R10, 0x1, P0 ;  /* 0x0000000c09097c11 */ /* 0x000fcc00080f0c0a */
[----:B------:R-:W2:Y:S01]  /*0a60*/  LDG.E.64.CONSTANT R8, desc[UR16][R8.64] ;  /* 0x0000001008087981 */ /* 0x000ea2000c1e9b00 */
[----:B------:R-:W-:Y:S01]  /*0a70*/  MOV R10, 0x400 ;  /* 0x00000400000a7802 */ /* 0x000fe20000000f00 */
[----:B0-----:R-:W0:Y:S03]  /*0a80*/  S2R R11, SR_CgaCtaId ;  /* 0x00000000000b7919 */ /* 0x001e260000008800 */
        /* <DEDUP_REMOVED lines=15> */
.L_x_2463:
[----:B------:R-:W1:Y:S01]  /*0b80*/  S2R R9, SR_CgaCtaId ;  /* 0x0000000000097919 */ /* 0x000e620000008800 */
[----:B------:R-:W2:Y:S01]  /*0b90*/  LDCU UR6, c[0x0][0x3b4] ;  /* 0x00007680ff0677ac */ /* 0x000ea20008000800 */
[----:B------:R-:W-:Y:S02]  /*0ba0*/  MOV R8, 0x400 ;  /* 0x0000040000087802 */ /* 0x000fe40000000f00 */
[----:B------:R-:W-:Y:S02]  /*0bb0*/  IADD3 R10, PT, PT, R4, UR4, RZ ;  /* 0x00000004040a7c10 */ /* 0x000fe4000fffe0ff */
[----:B------:R-:W-:Y:S02]  /*0bc0*/  IADD3 R8, PT, PT, R8, 0x840, RZ ;  /* 0x0000084008087810 */ /* 0x000fe40007ffe0ff */
[----:B0-----:R-:W-:Y:S01]  /*0bd0*/  MOV R11, RZ ;  /* 0x000000ff000b7202 */ /* 0x001fe20000000f00 */
[----:B--2---:R-:W-:Y:S01]  /*0be0*/  IMAD R10, R10, UR6, R5 ;  /* 0x000000060a0a7c24 */ /* 0x004fe2000f8e0205 */
[----:B-1----:R-:W-:-:S05]  /*0bf0*/  LEA R9, R9, R8, 0x18 ;  /* 0x0000000809097211 */ /* 0x002fca00078ec0ff */
[----:B------:R-:W-:-:S07]  /*0c00*/  IMAD R13, R4, 0x204, R9 ;  /* 0x00000204040d7824 */ /* 0x000fce00078e0209 */
.L_x_2465:
[----:B------:R-:W-:Y:S01]  /*0c10*/  IADD3 R18, PT, PT, R22, R11, RZ ;  /* 0x0000000b16127210 */ /* 0x000fe20007ffe0ff */
[----:B------:R-:W-:-:S03]  /*0c20*/  HFMA2 R9, -RZ, RZ, 0, 1.1920928955078125e-07 ;  /* 0x00000002ff097431 */ /* 0x000fc600000001ff */
[----:B------:R-:W-:-:S04]  /*0c30*/  ISETP.LT.AND P0, PT, R18, UR5, PT ;  /* 0x0000000512007c0c */ /* 0x000fc8000bf01270 */
[----:B------:R-:W-:-:S13]  /*0c40*/  ISETP.GE.OR P0, PT, R4, UR15, !P0 ;  /* 0x0000000f04007c0c */ /* 0x000fda000c706670 */
[----:B------:R-:W-:Y:S01]  /*0c50*/  VOTEU.ALL UP0, P0 ;  /* 0x0000000000ff7886 */ /* 0x000fe20000000000 */
[----:B------:R-:W-:-:S04]  /*0c60*/  @!P0 IADD3 R8, PT, PT, R10, R11, RZ ;  /* 0x0000000b0a088210 */ /* 0x000fc80007ffe0ff */
[----:B------:R-:W-:Y:S01]  /*0c70*/  @!UP0 UMOV UR6, UR11 ;  /* 0x0000000b00068c82 */ /* 0x000fe20008000000 */
[----:B------:R-:W-:Y:S02]  /*0c80*/  @!UP0 UMOV UR7, UR12 ;  /* 0x0000000c00078c82 */ /* 0x000fe40008000000 */
        /* <DEDUP_REMOVED lines=10> */
[----:B0-----:R-:W-:Y:S05]  /*0d30*/  @!P0 BRA P2, `(.L_x_2465) ;  /* 0xfffffffc00b48947 */ /* 0x001fea000103ffff */
.L_x_2464:
[----:B------:R-:W-:Y:S05]  /*0d40*/  BSYNC.RECONVERGENT B1 ;  /* 0x0000000000017941 */ /* 0x000fea0003800200 */
.L_x_2462:
[C---:B------:R-:W-:Y:S02]  /*0d50*/  ISETP.GE.U32.AND P0, PT, R2.reuse, 0x300, PT ;  /* 0x000003000200780c */ /* 0x040fe40003f06070 */
[----:B------:R-:W-:-:S11]  /*0d60*/  IADD3 R2, PT, PT, R2, 0x100, RZ ;  /* 0x0000010002027810 */ /* 0x000fd60007ffe0ff */
[----:B------:R-:W-:Y:S05]  /*0d70*/  @!P0 BRA `(.L_x_2466) ;  /* 0xfffffffc000c8947 */ /* 0x000fea000383ffff */
[----:B------:R-:W-:Y:S05]  /*0d80*/  BSYNC.RECONVERGENT B0 ;  /* 0x0000000000007941 */ /* 0x000fea0003800200 */
.L_x_2461:
        /* <DEDUP_REMOVED lines=8> */
[----:B-1----:R-:W-:Y:S01]  /*0e10*/  ULEA UR6, UR7, UR6, 0x18 ;  /* 0x0000000607067291 */ /* 0x002fe2000f8ec0ff */
[----:B0-----:R-:W-:-:S02]  /*0e20*/  SHF.R.U32.HI R4, RZ, 0x4, R4 ;  /* 0x00000004ff047819 */ /* 0x001fc40000011604 */
[----:B--2---:R-:W-:Y:S02]  /*0e30*/  LEA R2, R9, R2, 0x18 ;  /* 0x0000000209027211 */ /* 0x004fe400078ec0ff */
[----:B------:R-:W-:-:S05]  /*0e40*/  LOP3.LUT R9, R4, 0x3e, RZ, 0xc0, !PT ;  /* 0x0000003e04097812 */ /* 0x000fca00078ec0ff */
[----:B------:R-:W-:Y:S01]  /*0e50*/  IMAD R4, R9, 0x84, R2 ;  /* 0x0000008409047824 */ /* 0x000fe200078e0202 */
[----:B------:R-:W-:Y:S01]  /*0e60*/  LEA R2, R22, UR6, 0x2 ;  /* 0x0000000616027c11 */ /* 0x000fe2000f8e10ff */
[----:B------:R-:W0:Y:S03]  /*0e70*/  LDCU UR6, c[0x0][0x3b0] ;  /* 0x00007600ff0677ac */ /* 0x000e260008000800 */
[----:B------:R-:W-:Y:S04]  /*0e80*/  LDS R28, [R4+0x84] ;  /* 0x00008400041c7984 */ /* 0x000fe80000000800 */
[----:B------:R-:W1:Y:S04]  /*0e90*/  LDS.128 R8, [R2] ;  /* 0x0000000002087984 */ /* 0x000e680000000c00 */
        /* <DEDUP_REMOVED lines=20> */
[----:B------:R-:W-:Y:S01]  /*0fe0*/  FFMA R18, R8, R18, R21 ;  /* 0x0000001208127223 */ /* 0x000fe20000000015 */
[----:B------:R-:W0:Y:S04]  /*0ff0*/  LDS.64 R12, [R2+0x408] ;  /* 0x00040800020c7984 */ /* 0x000e280000000a00 */
[----:B------:R-:W1:Y:S04]  /*1000*/  LDS.64 R10, [R4+0x8] ;  /* 0x00000800040a7984 */ /* 0x000e680000000a00 */
[----:B------:R-:W2:Y:S01]  /*1010*/  LDS.64 R20, [R2+0x410] ;  /* 0x0004100002147984 */ /* 0x000ea20000000a00 */
[----:B0-----:R-:W-:Y:S01]  /*1020*/  FFMA R25, R12, R9, R25 ;  /* 0x000000090c197223 */ /* 0x001fe20000000019 */
[C---:B-1----:R-:W-:Y:S01]  /*1030*/  FFMA R24, R10.reuse, R12, R23 ;  /* 0x0000000c0a187223 */ /* 0x042fe20000000017 */
[CC--:B------:R-:W-:Y:S01]  /*1040*/  FFMA R23, R9.reuse, R13.reuse, R28 ;  /* 0x0000000d09177223 */ /* 0x0c0fe2000000001c */
[C---:B------:R-:W-:Y:S01]  /*1050*/  FFMA R26, R10.reuse, R13, R26 ;  /* 0x0000000d0a1a7223 */ /* 0x040fe2000000001a */
[C---:B--2---:R-:W-:Y:S01]  /*1060*/  FFMA R8, R10.reuse, R20, R27 ;  /* 0x000000140a087223 */ /* 0x044fe2000000001b */
[----:B------:R-:W-:Y:S01]  /*1070*/  FFMA R29, R10, R21, R14 ;  /* 0x000000150a1d7223 */ /* 0x000fe2000000000e */
[----:B------:R-:W-:Y:S01]  /*1080*/  FFMA R20, R20, R9, R15 ;  /* 0x0000000914147223 */ /* 0x000fe2000000000f */
[----:B------:R-:W-:Y:S01]  /*1090*/  FFMA R21, R9, R21, R18 ;  /* 0x0000001509157223 */ /* 0x000fe20000000012 */
[----:B------:R-:W0:Y:S04]  /*10a0*/  LDS.128 R12, [R2+0x610] ;  /* 0x00061000020c7984 */ /* 0x000e280000000c00 */
[----:B------:R-:W1:Y:S04]  /*10b0*/  LDS R9, [R2+0x60c] ;  /* 0x00060c0002097984 */ /* 0x000e680000000800 */
[----:B------:R-:W2:Y:S01]  /*10c0*/  LDS.64 R18, [R4+0x90] ;  /* 0x0000900004127984 */ /* 0x000ea20000000a00 */
[----:B0-----:R-:W-:Y:S01]  /*10d0*/  FFMA R26, R12, R11, R26 ;  /* 0x0000000b0c1a7223 */ /* 0x001fe2000000001a */
[----:B------:R-:W-:Y:S01]  /*10e0*/  FFMA R15, R11, R13, R8 ;  /* 0x0000000d0b0f7223 */ /* 0x000fe20000000008 */
[----:B-1----:R-:W-:Y:S01]  /*10f0*/  FFMA R27, R9, R11, R24 ;  /* 0x0000000b091b7223 */ /* 0x002fe20000000018 */
[-C--:B------:R-:W-:Y:S01]  /*1100*/  FFMA R24, R11, R14.reuse, R29 ;  /* 0x0000000e0b187223 */ /* 0x080fe2000000001d */
[C---:B--2---:R-:W-:Y:S01]  /*1110*/  FFMA R25, R18.reuse, R9, R25 ;  /* 0x0000000912197223 */ /* 0x044fe20000000019 */
[C---:B------:R-:W-:Y:S01]  /*1120*/  FFMA R13, R18.reuse, R13, R20 ;  /* 0x0000000d120d7223 */ /* 0x040fe20000000014 */
[----:B------:R-:W0:Y:S01]  /*1130*/  LDS.128 R8, [R2+0x810] ;  /* 0x0008100002087984 */ /* 0x000e220000000c00 */
[C---:B------:R-:W-:Y:S01]  /*1140*/  FFMA R14, R18.reuse, R14, R21 ;  /* 0x0000000e120e7223 */ /* 0x040fe20000000015 */
[----:B------:R-:W-:-:S02]  /*1150*/  FFMA R12, R18, R12, R23 ;  /* 0x0000000c120c7223 */ /* 0x000fc40000000017 */
[----:B------:R-:W1:Y:S01]  /*1160*/  LDS.64 R20, [R4+0x10] ;  /* 0x0000100004147984 */ /* 0x000e620000000a00 */
[----:B0-----:R-:W-:Y:S01]  /*1170*/  FFMA R25, R8, R19, R25 ;  /* 0x0000001308197223 */ /* 0x001fe20000000019 */
[C---:B------:R-:W-:Y:S01]  /*1180*/  FFMA R23, R19.reuse, R9, R12 ;  /* 0x0000000913177223 */ /* 0x040fe2000000000c */
[CC--:B------:R-:W-:Y:S01]  /*1190*/  FFMA R18, R19.reuse, R10.reuse, R13 ;  /* 0x0000000a13127223 */ /* 0x0c0fe2000000000d */
[----:B------:R-:W-:Y:S01]  /*11a0*/  FFMA R19, R19, R11, R14 ;  /* 0x0000000b13137223 */ /* 0x000fe2000000000e */
[C---:B-1----:R-:W-:Y:S01]  /*11b0*/  FFMA R10, R20.reuse, R10, R15 ;  /* 0x0000000a140a7223 */ /* 0x042fe2000000000f */
        /* <DEDUP_REMOVED lines=9> */
[-C--:B------:R-:W-:Y:S01]  /*1250*/  FFMA R23, R21, R15.reuse, R10 ;  /* 0x0000000f15177223 */ /* 0x080fe2000000000a */
        /* <DEDUP_REMOVED lines=35> */
[----:B------:R-:W-:Y:S01]  /*1490*/  LDS.64 R8, [R4+0xa8] ;  /* 0x0000a80004087984 */ /* 0x000fe20000000a00 */
[----:B------:R-:W-:-:S03]  /*14a0*/  FFMA R11, R20, R11, R24 ;  /* 0x0000000b140b7223 */ /* 0x000fc60000000018 */
[----:B------:R-:W0:Y:S04]  /*14b0*/  LDS.128 R12, [R2+0x1220] ;  /* 0x00122000020c7984 */ /* 0x000e280000000c00 */
[----:B------:R-:W1:Y:S01]  /*14c0*/  LDS R20, [R2+0x1230] ;  /* 0x0012300002147984 */ /* 0x000e620000000800 */
[CC--:B0-----:R-:W-:Y:S01]  /*14d0*/  FFMA R24, R8.reuse, R14.reuse, R27 ;  /* 0x0000000e08187223 */ /* 0x0c1fe2000000001b */
[C---:B------:R-:W-:Y:S01]  /*14e0*/  FFMA R26, R21.reuse, R14, R26 ;  /* 0x0000000e151a7223 */ /* 0x040fe2000000001a */
[----:B------:R-:W-:Y:S01]  /*14f0*/  FFMA R27, R21, R15, R10 ;  /* 0x0000000f151b7223 */ /* 0x000fe2000000000a */
[----:B------:R-:W-:Y:S01]  /*1500*/  FFMA R23, R13, R21, R28 ;  /* 0x000000150d177223 */ /* 0x000fe2000000001c */
[C---:B------:R-:W-:Y:S01]  /*1510*/  FFMA R25, R8.reuse, R13, R25 ;  /* 0x0000000d08197223 */ /* 0x040fe20000000019 */
[----:B------:R-:W-:Y:S01]  /*1520*/  FFMA R15, R8, R15, R18 ;  /* 0x0000000f080f7223 */ /* 0x000fe20000000012 */
[----:B-1----:R-:W-:Y:S01]  /*1530*/  FFMA R14, R20, R21, R11 ;  /* 0x00000015140e7223 */ /* 0x002fe2000000000b */
[----:B------:R-:W0:Y:S01]  /*1540*/  LDS.64 R12, [R2+0x1428] ;  /* 0x00142800020c7984 */ /* 0x000e220000000a00 */
[----:B------:R-:W-:-:S03]  /*1550*/  FFMA R18, R8, R20, R19 ;  /* 0x0000001408127223 */ /* 0x000fc60000000013 */
[----:B------:R-:W1:Y:S04]  /*1560*/  LDS.64 R10, [R4+0x28] ;  /* 0x00002800040a7984 */ /* 0x000e680000000a00 */
[----:B------:R-:W2:Y:S01]  /*1570*/  LDS.64 R20, [R2+0x1430] ;  /* 0x0014300002147984 */ /* 0x000ea20000000a00 */
[----:B0-----:R-:W-:Y:S01]  /*1580*/  FFMA R25, R12, R9, R25 ;  /* 0x000000090c197223 */ /* 0x001fe20000000019 */
[C---:B-1----:R-:W-:Y:S01]  /*1590*/  FFMA R28, R10.reuse, R12, R23 ;  /* 0x0000000c0a1c7223 */ /* 0x042fe20000000017 */
[CC--:B------:R-:W-:Y:S01]  /*15a0*/  FFMA R23, R9.reuse, R13.reuse, R24 ;  /* 0x0000000d09177223 */ /* 0x0c0fe20000000018 */
[----:B------:R-:W-:Y:S01]  /*15b0*/  FFMA R26, R10, R13, R26 ;  /* 0x0000000d0a1a7223 */ /* 0x000fe2000000001a */
[----:B--2---:R-:W-:Y:S01]  /*15c0*/  FFMA R8, R20, R9, R15 ;  /* 0x0000000914087223 */ /* 0x004fe2000000000f */
[CC--:B------:R-:W-:Y:S01]  /*15d0*/  FFMA R29, R10.reuse, R21.reuse, R14 ;  /* 0x000000150a1d7223 */ /* 0x0c0fe2000000000e */
[----:B------:R-:W-:Y:S01]  /*15e0*/  FFMA R21, R9, R21, R18 ;  /* 0x0000001509157223 */ /* 0x000fe20000000012 */
[----:B------:R-:W0:Y:S01]  /*15f0*/  LDS.128 R12, [R2+0x1630] ;  /* 0x00163000020c7984 */ /* 0x000e220000000c00 */
[----:B------:R-:W-:-:S03]  /*1600*/  FFMA R24, R10, R20, R27 ;  /* 0x000000140a187223 */ /* 0x000fc6000000001b */
[----:B------:R-:W1:Y:S04]  /*1610*/  LDS R9, [R2+0x162c] ;  /* 0x00162c0002097984 */ /* 0x000e680000000800 */
[----:B------:R-:W2:Y:S01]  /*1620*/  LDS.64 R18, [R4+0xb0] ;  /* 0x0000b00004127984 */ /* 0x000ea20000000a00 */
[C---:B0-----:R-:W-:Y:S01]  /*1630*/  FFMA R15, R11.reuse, R13, R24 ;  /* 0x0000000d0b0f7223 */ /* 0x041fe20000000018 */
[-C--:B------:R-:W-:Y:S01]  /*1640*/  FFMA R26, R12, R11.reuse, R26 ;  /* 0x0000000b0c1a7223 */ /* 0x080fe2000000001a */
[-C--:B------:R-:W-:Y:S01]  /*1650*/  FFMA R24, R11, R14.reuse, R29 ;  /* 0x0000000e0b187223 */ /* 0x080fe2000000001d */
[----:B-1----:R-:W-:Y:S01]  /*1660*/  FFMA R27, R9, R11, R28 ;  /* 0x0000000b091b7223 */ /* 0x002fe2000000001c */
[C---:B--2---:R-:W-:Y:S01]  /*1670*/  FFMA R25, R18.reuse, R9, R25 ;  /* 0x0000000912197223 */ /* 0x044fe20000000019 */
[C---:B------:R-:W-:Y:S01]  /*1680*/  FFMA R13, R18.reuse, R13, R8 ;  /* 0x0000000d120d7223 */ /* 0x040fe20000000008 */
[C---:B------:R-:W-:Y:S01]  /*1690*/  FFMA R14, R18.reuse, R14, R21 ;  /* 0x0000000e120e7223 */ /* 0x040fe20000000015 */
[----:B------:R-:W0:Y:S01]  /*16a0*/  LDS.128 R8, [R2+0x1830] ;  /* 0x0018300002087984 */ /* 0x000e220000000c00 */
[----:B------:R-:W-:-:S03]  /*16b0*/  FFMA R12, R18, R12, R23 ;  /* 0x0000000c120c7223 */ /* 0x000fc60000000017 */
        /* <DEDUP_REMOVED lines=141> */
[-C--:B0-----:R-:W-:Y:S01]  /*1f90*/  FFMA R29, R21, R14.reuse, R26 ;  /* 0x0000000e151d7223 */ /* 0x081fe2000000001a */
[----:B------:R-:W-:Y:S01]  /*1fa0*/  FFMA R23, R13, R21, R28 ;  /* 0x000000150d177223 */ /* 0x000fe2000000001c */
[C---:B-1----:R-:W-:Y:S01]  /*1fb0*/  FFMA R26, R8.reuse, R14, R27 ;  /* 0x0000000e081a7223 */ /* 0x042fe2000000001b */
[-C--:B------:R-:W-:Y:S01]  /*1fc0*/  FFMA R27, R21, R15.reuse, R10 ;  /* 0x0000000f151b7223 */ /* 0x080fe2000000000a */
[C---:B------:R-:W-:Y:S01]  /*1fd0*/  FFMA R15, R8.reuse, R15, R18 ;  /* 0x0000000f080f7223 */ /* 0x040fe20000000012 */
[----:B------:R-:W-:Y:S01]  /*1fe0*/  FFMA R25, R8, R13, R25 ;  /* 0x0000000d08197223 */ /* 0x000fe20000000019 */
[----:B--2---:R-:W-:Y:S01]  /*1ff0*/  FFMA R14, R20, R21, R11 ;  /* 0x00000015140e7223 */ /* 0x004fe2000000000b */
[----:B------:R-:W-:Y:S01]  /*2000*/  FFMA R18, R8, R20, R19 ;  /* 0x0000001408127223 */ /* 0x000fe20000000013 */
[----:B------:R-:W-:Y:S04]  /*2010*/  LDS.64 R10, [R4+0x68] ;  /* 0x00006800040a7984 */ /* 0x000fe80000000a00 */
[----:B------:R-:W0:Y:S04]  /*2020*/  LDS.64 R20, [R2+0x3470] ;  /* 0x0034700002147984 */ /* 0x000e280000000a00 */
[----:B------:R-:W1:Y:S01]  /*2030*/  LDS.64 R12, [R2+0x3468] ;  /* 0x00346800020c7984 */ /* 0x000e620000000a00 */
[C---:B0-----:R-:W-:Y:S01]  /*2040*/  FFMA R8, R10.reuse, R20, R27 ;  /* 0x000000140a087223 */ /* 0x041fe2000000001b */
[----:B------:R-:W-:Y:S01]  /*2050*/  FFMA R27, R10, R21, R14 ;  /* 0x000000150a1b7223 */ /* 0x000fe2000000000e */
[----:B------:R-:W-:Y:S01]  /*2060*/  FFMA R20, R20, R9, R15 ;  /* 0x0000000914147223 */ /* 0x000fe2000000000f */
[C---:B------:R-:W-:Y:S01]  /*2070*/  FFMA R21, R9.reuse, R21, R18 ;  /* 0x0000001509157223 */ /* 0x040fe20000000012 */
[----:B-1----:R-:W-:Y:S01]  /*2080*/  FFMA R24, R10, R12, R23 ;  /* 0x0000000c0a187223 */ /* 0x002fe20000000017 */
[----:B------:R-:W-:Y:S01]  /*2090*/  FFMA R25, R12, R9, R25 ;  /* 0x000000090c197223 */ /* 0x000fe20000000019 */
[-C--:B------:R-:W-:Y:S01]  /*20a0*/  FFMA R23, R9, R13.reuse, R26 ;  /* 0x0000000d09177223 */ /* 0x080fe2000000001a */
[----:B------:R-:W-:Y:S01]  /*20b0*/  FFMA R29, R10, R13, R29 ;  /* 0x0000000d0a1d7223 */ /* 0x000fe2000000001d */
[----:B------:R-:W-:Y:S04]  /*20c0*/  LDS R9, [R2+0x366c] ;  /* 0x00366c0002097984 */ /* 0x000fe80000000800 */
[----:B------:R-:W0:Y:S04]  /*20d0*/  LDS.128 R12, [R2+0x3670] ;  /* 0x00367000020c7984 */ /* 0x000e280000000c00 */
[----:B------:R-:W1:Y:S01]  /*20e0*/  LDS.64 R18, [R4+0xf0] ;  /* 0x0000f00004127984 */ /* 0x000e620000000a00 */
[-C--:B0-----:R-:W-:Y:S01]  /*20f0*/  FFMA R15, R9, R11.reuse, R24 ;  /* 0x0000000b090f7223 */ /* 0x081fe20000000018 */
[----:B------:R-:W-:Y:S01]  /*2100*/  FFMA R28, R12, R11, R29 ;  /* 0x0000000b0c1c7223 */ /* 0x000fe2000000001d */
[C---:B------:R-:W-:Y:S01]  /*2110*/  FFMA R29, R11.reuse, R13, R8 ;  /* 0x0000000d0b1d7223 */ /* 0x040fe20000000008 */
[-C--:B------:R-:W-:Y:S01]  /*2120*/  FFMA R24, R11, R14.reuse, R27 ;  /* 0x0000000e0b187223 */ /* 0x080fe2000000001b */
[C---:B-1----:R-:W-:Y:S01]  /*2130*/  FFMA R25, R18.reuse, R9, R25 ;  /* 0x0000000912197223 */ /* 0x042fe20000000019 */
        /* <DEDUP_REMOVED lines=13> */
[----:B------:R-:W-:Y:S02]  /*2210*/  FFMA R9, R20, R11, R24 ;  /* 0x0000000b14097223 */ /* 0x000fe40000000018 */
[----:B------:R-:W1:Y:S04]  /*2220*/  LDS.64 R18, [R4+0xf8] ;  /* 0x0000f80004127984 */ /* 0x000e680000000a00 */
[----:B------:R-:W2:Y:S01]  /*2230*/  LDS R20, [R2+0x3a80] ;  /* 0x003a800002147984 */ /* 0x000ea20000000800 */
[----:B0-----:R-:W-:Y:S01]  /*2240*/  FFMA R11, R13, R21, R8 ;  /* 0x000000150d0b7223 */ /* 0x001fe20000000008 */
[CC--:B------:R-:W-:Y:S01]  /*2250*/  FFMA R28, R21.reuse, R14.reuse, R28 ;  /* 0x0000000e151c7223 */ /* 0x0c0fe2000000001c */
[C---:B-1----:R-:W-:Y:S01]  /*2260*/  FFMA R24, R18.reuse, R14, R27 ;  /* 0x0000000e12187223 */ /* 0x042fe2000000001b */
[C---:B------:R-:W-:Y:S01]  /*2270*/  FFMA R25, R18.reuse, R13, R25 ;  /* 0x0000000d12197223 */ /* 0x040fe20000000019 */
[-C--:B------:R-:W-:Y:S01]  /*2280*/  FFMA R27, R21, R15.reuse, R10 ;  /* 0x0000000f151b7223 */ /* 0x080fe2000000000a */
        /* <DEDUP_REMOVED lines=8> */
[----:B------:R-:W-:Y:S01]  /*2310*/  FFMA R14, R14, R19, R29 ;  /* 0x000000130e0e7223 */ /* 0x000fe2000000001d */
[----:B------:R-:W-:Y:S01]  /*2320*/  FFMA R27, R12, R15, R21 ;  /* 0x0000000f0c1b7223 */ /* 0x000fe20000000015 */
[----:B------:R-:W0:Y:S01]  /*2330*/  LDS R29, [R2+0x3e7c] ;  /* 0x003e7c00021d7984 */ /* 0x000e220000000800 */
[----:B-1----:R-:W-:Y:S01]  /*2340*/  FFMA R25, R8, R19, R25 ;  /* 0x0000001308197223 */ /* 0x002fe20000000019 */
[C---:B------:R-:W-:Y:S01]  /*2350*/  FFMA R26, R12.reuse, R8, R11 ;  /* 0x000000080c1a7223 */ /* 0x040fe2000000000b */
[CC--:B------:R-:W-:Y:S01]  /*2360*/  FFMA R23, R19.reuse, R9.reuse, R24 ;  /* 0x0000000913177223 */ /* 0x0c0fe20000000018 */
[----:B------:R-:W-:Y:S01]  /*2370*/  FFMA R28, R12, R9, R28 ;  /* 0x000000090c1c7223 */ /* 0x000fe2000000001c */
[----:B------:R-:W-:Y:S01]  /*2380*/  FFMA R19, R19, R15, R18 ;  /* 0x0000000f13137223 */ /* 0x000fe20000000012 */
[----:B------:R-:W1:Y:S01]  /*2390*/  LDS.128 R8, [R2+0x3e80] ;  /* 0x003e800002087984 */ /* 0x000e620000000c00 */
[----:B0-----:R-:W-:Y:S01]  /*23a0*/  FFMA R15, R29, R13, R26 ;  /* 0x0000000d1d0f7223 */ /* 0x001fe2000000001a */
[C---:B------:R-:W-:Y:S01]  /*23b0*/  FFMA R25, R4.reuse, R29, R25 ;  /* 0x0000001d04197223 */ /* 0x040fe20000000019 */
[C---:B-1----:R-:W-:Y:S01]  /*23c0*/  FFMA R12, R4.reuse, R8, R23 ;  /* 0x00000008040c7223 */ /* 0x042fe20000000017 */
[----:B------:R-:W-:Y:S01]  /*23d0*/  FFMA R21, R4, R9, R14 ;  /* 0x0000000904157223 */ /* 0x000fe2000000000e */
[----:B------:R-:W-:Y:S01]  /*23e0*/  FFMA R26, R8, R13, R28 ;  /* 0x0000000d081a7223 */ /* 0x000fe2000000001c */
[C---:B------:R-:W-:Y:S01]  /*23f0*/  FFMA R23, R13.reuse, R9, R20 ;  /* 0x000000090d177223 */ /* 0x040fe20000000014 */
[-C--:B------:R-:W-:Y:S01]  /*2400*/  FFMA R24, R13, R10.reuse, R27 ;  /* 0x0000000a0d187223 */ /* 0x080fe2000000001b */
[----:B------:R-:W-:Y:S01]  /*2410*/  FFMA R14, R4, R10, R19 ;  /* 0x0000000a040e7223 */ /* 0x000fe20000000013 */
[----:B------:R-:W-:Y:S06]  /*2420*/  BAR.SYNC.DEFER_BLOCKING 0x0 ;  /* 0x0000000000007b1d */ /* 0x000fec0000010000 */
[----:B------:R-:W-:Y:S05]  /*2430*/  BRA.U !UP0, `(.L_x_2467) ;  /* 0xffffffe1083c7547 */ /* 0x000fea000b83ffff */
.L_x_2452:
        /* <DEDUP_REMOVED lines=35> */
[----:B------:R-:W-:Y:S05]  /*2670*/  CALL.REL.NOINC `($__internal_8_$__cuda_sm3x_div_rn_noftz_f32_slowpath) ;  /* 0x0000002000647944 */ /* 0x000fea0003c00000 */
[----:B------:R-:W-:-:S07]  /*2680*/  MOV R7, R0 ;  /* 0x0000000000077202 */ /* 0x000fce0000000f00 */
.L_x_2475:
[----:B------:R-:W-:Y:S05]  /*2690*/  BSYNC.RECONVERGENT B4 ;  /* 0x0000000000047941 */ /* 0x000fea0003800200 */
.L_x_2474:
[----:B------:R-:W0:Y:S01]  /*26a0*/  LDC.64 R4, c[0x0][0x3a8] ;  /* 0x0000ea00ff047b82 */ /* 0x000e220000000a00 */
[----:B------:R-:W-:-:S05]  /*26b0*/  IADD3 R9, PT, PT, R22, R3, RZ ;  /* 0x0000000316097210 */ /* 0x000fca0007ffe0ff */
[----:B0-----:R-:W-:-:S05]  /*26c0*/  IMAD.WIDE R4, R9, 0x4, R4 ;  /* 0x0000000409047825 */ /* 0x001fca00078e0204 */
[----:B------:R0:W-:Y:S02]  /*26d0*/  STG.E desc[UR16][R4.64], R7 ;  /* 0x0000000704007986 */ /* 0x0001e4000c101910 */
.L_x_2473:
[----:B------:R-:W-:Y:S05]  /*26e0*/  BSYNC.RECONVERGENT B3 ;  /* 0x0000000000037941 */ /* 0x000fea0003800200 */
.L_x_2472:
        /* <DEDUP_REMOVED lines=27> */
[----:B------:R-:W-:Y:S05]  /*28a0*/  CALL.REL.NOINC `($__internal_8_$__cuda_sm3x_div_rn_noftz_f32_slowpath) ;  /* 0x0000001c00d87944 */ /* 0x000fea0003c00000 */
[----:B------:R-:W-:-:S07]  /*28b0*/  MOV R3, R0 ;  /* 0x0000000000037202 */ /* 0x000fce0000000f00 */
.L_x_2479:
[----:B------:R-:W-:Y:S05]  /*28c0*/  BSYNC.RECONVERGENT B4 ;  /* 0x0000000000047941 */ /* 0x000fea0003800200 */
.L_x_2478:
[----:B------:R0:W-:Y:S02]  /*28d0*/  STG.E desc[UR16][R4.64+0x4], R3 ;  /* 0x0000040304007986 */ /* 0x0001e4000c101910 */
.L_x_2477:
[----:B------:R-:W-:Y:S05]  /*28e0*/  BSYNC.RECONVERGENT B3 ;  /* 0x0000000000037941 */ /* 0x000fea0003800200 */
.L_x_2476:
        /* <DEDUP_REMOVED lines=24> */
.L_x_2483:
[----:B------:R-:W-:Y:S05]  /*2a70*/  BSYNC.RECONVERGENT B4 ;  /* 0x0000000000047941 */ /* 0x000fea0003800200 */
.L_x_2482:
[----:B------:R1:W-:Y:S02]  /*2a80*/  STG.E desc[UR16][R4.64+0x8], R7 ;  /* 0x0000080704007986 */ /* 0x0003e4000c101910 */
.L_x_2481:
[----:B------:R-:W-:Y:S05]  /*2a90*/  BSYNC.RECONVERGENT B3 ;  /* 0x0000000000037941 */ /* 0x000fea0003800200 */
.L_x_2480:
        /* <DEDUP_REMOVED lines=21> */
[----:B------:R-:W-:Y:S05]  /*2bf0*/  CALL.REL.NOINC `($__internal_8_$__cuda_sm3x_div_rn_noftz_f32_slowpath) ;  /* 0x0000001c00047944 */ /* 0x000fea0003c00000 */
[----:B------:R-:W-:-:S07]  /*2c00*/  MOV R3, R0 ;  /* 0x0000000000037202 */ /* 0x000fce0000000f00 */
.L_x_2485:
[----:B------:R-:W-:Y:S05]  /*2c10*/  BSYNC.RECONVERGENT B3 ;  /* 0x0000000000037941 */ /* 0x000fea0003800200 */
.L_x_2484:
[----:B------:R2:W-:Y:S02]  /*2c20*/  STG.E desc[UR16][R4.64+0xc], R3 ;  /* 0x00000c0304007986 */ /* 0x0005e4000c101910 */
.L_x_2471:
[----:B------:R-:W-:Y:S05]  /*2c30*/  BSYNC.RECONVERGENT B2 ;  /* 0x0000000000027941 */ /* 0x000fea0003800200 */
.L_x_2470:
        /* <DEDUP_REMOVED lines=27> */
[----:B------:R-:W-:Y:S05]  /*2df0*/  CALL.REL.NOINC `($__internal_8_$__cuda_sm3x_div_rn_noftz_f32_slowpath) ;  /* 0x0000001800847944 */ /* 0x000fea0003c00000 */
[----:B------:R-:W-:-:S07]  /*2e00*/  MOV R7, R0 ;  /* 0x0000000000077202 */ /* 0x000fce0000000f00 */
.L_x_2489:
[----:B------:R-:W-:Y:S05]  /*2e10*/  BSYNC.RECONVERGENT B3 ;  /* 0x0000000000037941 */ /* 0x000fea0003800200 */
.L_x_2488:
[----:B------:R-:W0:Y:S01]  /*2e20*/  LDC.64 R4, c[0x0][0x3a8] ;  /* 0x0000ea00ff047b82 */ /* 0x000e220000000a00 */
[----:B------:R-:W-:-:S05]  /*2e30*/  IADD3 R9, PT, PT, R22, R3, RZ ;  /* 0x0000000316097210 */ /* 0x000fca0007ffe0ff */
[----:B0-----:R-:W-:-:S05]  /*2e40*/  IMAD.WIDE R4, R9, 0x4, R4 ;  /* 0x0000000409047825 */ /* 0x001fca00078e0204 */
[----:B------:R0:W-:Y:S02]  /*2e50*/  STG.E desc[UR16][R4.64], R7 ;  /* 0x0000000704007986 */ /* 0x0001e4000c101910 */
.L_x_2487:
[----:B------:R-:W-:Y:S05]  /*2e60*/  BSYNC.RECONVERGENT B2 ;  /* 0x0000000000027941 */ /* 0x000fea0003800200 */
.L_x_2486:
        /* <DEDUP_REMOVED lines=29> */
.L_x_2493:
[----:B------:R-:W-:Y:S05]  /*3040*/  BSYNC.RECONVERGENT B3 ;  /* 0x0000000000037941 */ /* 0x000fea0003800200 */
.L_x_2492:
[----:B------:R0:W-:Y:S02]  /*3050*/  STG.E desc[UR16][R4.64+0x4], R3 ;  /* 0x0000040304007986 */ /* 0x0001e4000c101910 */
.L_x_2491:
[----:B------:R-:W-:Y:S05]  /*3060*/  BSYNC.RECONVERGENT B2 ;  /* 0x0000000000027941 */ /* 0x000fea0003800200 */
.L_x_2490:
        /* <DEDUP_REMOVED lines=24> */
.L_x_2497:
[----:B------:R-:W-:Y:S05]  /*31f0*/  BSYNC.RECONVERGENT B3 ;  /* 0x0000000000037941 */ /* 0x000fea0003800200 */
.L_x_2496:
[----:B------:R1:W-:Y:S02]  /*3200*/  STG.E desc[UR16][R4.64+0x8], R3 ;  /* 0x0000080304007986 */ /* 0x0003e4000c101910 */
.L_x_2495:
[----:B------:R-:W-:Y:S05]  /*3210*/  BSYNC.RECONVERGENT B2 ;  /* 0x0000000000027941 */ /* 0x000fea0003800200 */
.L_x_2494:
        /* <DEDUP_REMOVED lines=23> */
.L_x_2499:
[----:B------:R-:W-:Y:S05]  /*3390*/  BSYNC.RECONVERGENT B2 ;  /* 0x0000000000027941 */ /* 0x000fea0003800200 */
.L_x_2498:
[----:B------:R-:W-:Y:S01]  /*33a0*/  STG.E desc[UR16][R4.64+0xc], R3 ;  /* 0x00000c0304007986 */ /* 0x000fe2000c101910 */
[----:B------:R-:W-:Y:S05]  /*33b0*/  EXIT ;  /* 0x000000000000794d */ /* 0x000fea0003800000 */
.L_x_2469:
        /* <DEDUP_REMOVED lines=31> */
.L_x_2501:
[----:B------:R-:W-:Y:S05]  /*35b0*/  BSYNC.RECONVERGENT B0 ;  /* 0x0000000000007941 */ /* 0x000fea0003800200 */
.L_x_2500:
        /* <DEDUP_REMOVED lines=29> */
.L_x_2468:
        /* <DEDUP_REMOVED lines=37> */
.L_x_2505:
[----:B------:R-:W-:Y:S05]  /*39e0*/  BSYNC.RECONVERGENT B1 ;  /* 0x0000000000017941 */ /* 0x000fea0003800200 */
.L_x_2504:
        /* <DEDUP_REMOVED lines=38> */
.L_x_2507:
[----:B------:R-:W-:Y:S05]  /*3c50*/  BSYNC.RECONVERGENT B1 ;  /* 0x0000000000017941 */ /* 0x000fea0003800200 */
.L_x_2506:
        /* <DEDUP_REMOVED lines=27> */
.L_x_2509:
[----:B------:R-:W-:Y:S05]  /*3e10*/  BSYNC.RECONVERGENT B1 ;  /* 0x0000000000017941 */ /* 0x000fea0003800200 */
.L_x_2508:
        /* <DEDUP_REMOVED lines=26> */
.L_x_2503:
[----:B------:R-:W-:Y:S05]  /*3fc0*/  BSYNC.RECONVERGENT B0 ;  /* 0x0000000000007941 */ /* 0x000fea0003800200 */
.L_x_2502:
        /* <DEDUP_REMOVED lines=37> */
.L_x_2511:
[----:B------:R-:W-:Y:S05]  /*4220*/  BSYNC.RECONVERGENT B0 ;  /* 0x0000000000007941 */ /* 0x000fea0003800200 */
.L_x_2510:
        /* <DEDUP_REMOVED lines=38> */
.L_x_2513:
[----:B------:R-:W-:Y:S05]  /*4490*/  BSYNC.RECONVERGENT B0 ;  /* 0x0000000000007941 */ /* 0x000fea0003800200 */
.L_x_2512:
        /* <DEDUP_REMOVED lines=27> */
.L_x_2515:
[----:B------:R-:W-:Y:S05]  /*4650*/  BSYNC.RECONVERGENT B0 ;  /* 0x0000000000007941 */ /* 0x000fea0003800200 */
.L_x_2514:
        /* <DEDUP_REMOVED lines=27> */
        .weak           $__internal_8_$__cuda_sm3x_div_rn_noftz_f32_slowpath
        .type           $__internal_8_$__cuda_sm3x_div_rn_noftz_f32_slowpath,@function
        .size           $__internal_8_$__cuda_sm3x_div_rn_noftz_f32_slowpath,(.L_x_3859 - $__internal_8_$__cuda_sm3x_div_rn_noftz_f32_slowpath)
$__internal_8_$__cuda_sm3x_div_rn_noftz_f32_slowpath:
        /* <DEDUP_REMOVED lines=34> */
.L_x_2517:
        /* <DEDUP_REMOVED lines=51> */
.L_x_2524:
[----:B------:R-:W-:-:S04]  /*4d60*/  LOP3.LUT R0, R0, 0x80000000, RZ, 0xc0, !PT ;  /* 0x8000000000007812 */ /* 0x000fc800078ec0ff */
[----:B------:R-:W-:Y:S01]  /*4d70*/  LOP3.LUT R0, R0, 0x7f800000, RZ, 0xfc, !PT ;  /* 0x7f80000000007812 */ /* 0x000fe200078efcff */
[----:B------:R-:W-:Y:S06]  /*4d80*/  BRA `(.L_x_2525) ;  /* 0x0000000000047947 */ /* 0x000fec0003800000 */
.L_x_2523:
[----:B------:R-:W-:-:S07]  /*4d90*/  LEA R0, R13, R0, 0x17 ;  /* 0x000000000d007211 */ /* 0x000fce00078eb8ff */
.L_x_2525:
[----:B------:R-:W-:Y:S05]  /*4da0*/  BSYNC.RECONVERGENT B1 ;  /* 0x0000000000017941 */ /* 0x000fea0003800200 */
.L_x_2522:
[----:B------:R-:W-:Y:S05]  /*4db0*/  BRA `(.L_x_2526) ;  /* 0x0000000000207947 */ /* 0x000fea0003800000 */
.L_x_2521:
[----:B------:R-:W-:-:S04]  /*4dc0*/  LOP3.LUT R0, R0, 0x80000000, R15, 0x48, !PT ;  /* 0x8000000000007812 */ /* 0x000fc800078e480f */
[----:B------:R-:W-:Y:S01]  /*4dd0*/  LOP3.LUT R0, R0, 0x7f800000, RZ, 0xfc, !PT ;  /* 0x7f80000000007812 */ /* 0x000fe200078efcff */
[----:B------:R-:W-:Y:S06]  /*4de0*/  BRA `(.L_x_2526) ;  /* 0x0000000000147947 */ /* 0x000fec0003800000 */
.L_x_2520:
[----:B------:R-:W-:Y:S01]  /*4df0*/  LOP3.LUT R0, R0, 0x80000000, R15, 0x48, !PT ;  /* 0x8000000000007812 */ /* 0x000fe200078e480f */
[----:B------:R-:W-:Y:S06]  /*4e00*/  BRA `(.L_x_2526) ;  /* 0x00000000000c7947 */ /* 0x000fec0003800000 */
.L_x_2519:
[----:B------:R-:W0:Y:S01]  /*4e10*/  MUFU.RSQ R0, -QNAN ;  /* 0xffc0000000007908 */ /* 0x000e220000001400 */
[----:B------:R-:W-:Y:S05]  /*4e20*/  BRA `(.L_x_2526) ;  /* 0x0000000000047947 */ /* 0x000fea0003800000 */
.L_x_2518:
[----:B------:R-:W-:-:S07]  /*4e30*/  FADD.FTZ R0, R15, R0 ;  /* 0x000000000f007221 */ /* 0x000fce0000010000 */
.L_x_2526:
[----:B------:R-:W-:Y:S05]  /*4e40*/  BSYNC.RECONVERGENT B0 ;  /* 0x0000000000007941 */ /* 0x000fea0003800200 */
.L_x_2516:
[----:B------:R-:W-:-:S04]  /*4e50*/  HFMA2 R7, -RZ, RZ, 0, 0 ;  /* 0x00000000ff077431 */ /* 0x000fc800000001ff */
[----:B0-----:R-:W-:Y:S05]  /*4e60*/  RET.REL.NODEC R6 `(_Z24moe_gate_up_small_kernelI13__nv_bfloat16Lb0EEvPKT_S3_S3_PKiS5_Pfiii) ;  /* 0xffffffb006647950 */ /* 0x001fea0003c3ffff */
.L_x_2527:
        /* <DEDUP_REMOVED lines=9> */
.L_x_3859:


//--------------------- .text._Z23moe_output_small_kernelI13__nv_bfloat16Lb1EEvPKfPKT_PKiS7_S2_PS3_ii --------------------------
	.section	.text._Z23moe_output_small_kernelI13__nv_bfloat16Lb1EEvPKfPKT_PKiS7_S2_PS3_ii,"ax",@progbits
	.align	128
        .global         _Z23moe_output_small_kernelI13__nv_bfloat16Lb1EEvPKfPKT_PKiS7_S2_PS3_ii
        .type           _Z23moe_output_small_kernelI13__nv_bfloat16Lb1EEvPKfPKT_PKiS7_S2_PS3_ii,@function
        .size           _Z23moe_output_small_kernelI13__nv_bfloat16Lb1EEvPKfPKT_PKiS7_S2_PS3_ii,(.L_x_3898 - _Z23moe_output_small_kernelI13__nv_bfloat16Lb1EEvPKfPKT_PKiS7_S2_PS3_ii)
        .other          _Z23moe_output_small_kernelI13__nv_bfloat16Lb1EEvPKfPKT_PKiS7_S2_PS3_ii,@"STO_CUDA_ENTRY STV_DEFAULT"
_Z23moe_output_small_kernelI13__nv_bfloat16Lb1EEvPKfPKT_PKiS7_S2_PS3_ii:
.text._Z23moe_output_small_kernelI13__nv_bfloat16Lb1EEvPKfPKT_PKiS7_S2_PS3_ii:
        /* <DEDUP_REMOVED lines=79> */
.L_x_2538:
        /* <DEDUP_REMOVED lines=33> */
.L_x_2531:
        /* <DEDUP_REMOVED lines=16> */
.L_x_2530:
[----:B------:R-:W-:Y:S05]  /*0800*/  BSYNC.RECONVERGENT B0 ;  /* 0x0000000000007941 */ /* 0x000fea0003800200 */
.L_x_2529:
[----:B------:R-:W-:Y:S01]  /*0810*/  BSSY.RECONVERGENT B0, `(.L_x_2532) ;  /* 0x0000040000007945 */ /* 0x000fe20003800200 */
.L_x_2537:
        /* <DEDUP_REMOVED lines=30> */
.L_x_2534:
        /* <DEDUP_REMOVED lines=10> */
.L_x_2536:
        /* <DEDUP_REMOVED lines=19> */
.L_x_2535:
[----:B------:R-:W-:Y:S05]  /*0bd0*/  BSYNC.RECONVERGENT B1 ;  /* 0x0000000000017941 */ /* 0x000fea0003800200 */
.L_x_2533:
[C---:B------:R-:W-:Y:S02]  /*0be0*/  ISETP.GE.U32.AND P0, PT, R14.reuse, 0x300, PT ;  /* 0x000003000e00780c */ /* 0x040fe40003f06070 */
[----:B------:R-:W-:-:S11]  /*0bf0*/  IADD3 R14, PT, PT, R14, 0x100, RZ ;  /* 0x000001000e0e7810 */ /* 0x000fd60007ffe0ff */
[----:B------:R-:W-:Y:S05]  /*0c00*/  @!P0 BRA `(.L_x_2537) ;  /* 0xfffffffc00048947 */ /* 0x000fea000383ffff */
[----:B------:R-:W-:Y:S05]  /*0c10*/  BSYNC.RECONVERGENT B0 ;  /* 0x0000000000007941 */ /* 0x000fea0003800200 */
.L_x_2532:
[----:B------:R-:W1:Y:S01]  /*0c20*/  S2R R9, SR_CgaCtaId ;  /* 0x0000000000097919 */ /* 0x000e620000008800 */
[----:B------:R-:W-:Y:S01]  /*0c30*/  MOV R8, 0x400 ;  /* 0x0000040000087802 */ /* 0x000fe20000000f00 */
[----:B------:R-:W2:Y:S03]  /*0c40*/  LDCU UR6, c[0x0][0x3b4] ;  /* 0x00007680ff0677ac */ /* 0x000ea60008000800 */
[----:B0-----:R-:W-:Y:S01]  /*0c50*/  IADD3 R10, PT, PT, R8, 0x840, RZ ;  /* 0x00000840080a7810 */ /* 0x001fe20007ffe0ff */
[----:B------:R-:W-:-:S04]  /*0c60*/  UIADD3 UR4, UPT, UPT, UR4, 0x20, URZ ;  /* 0x0000002004047890 */ /* 0x000fc8000fffe0ff */
[----:B--2---:R-:W-:Y:S01]  /*0c70*/  UISETP.GE.AND UP0, UPT, UR4, UR6, UPT ;  /* 0x000000060400728c */ /* 0x004fe2000bf06270 */
[C---:B-1----:R-:W-:Y:S02]  /*0c80*/  LEA R8, R9.reuse, R8, 0x18 ;  /* 0x0000000809087211 */ /* 0x042fe400078ec0ff */
        /* <DEDUP_REMOVED lines=351> */
.L_x_2528:
        /* <DEDUP_REMOVED lines=13> */
[C---:B------:R-:W-:Y:S01]  /*2350*/  ISETP.LT.AND P3, PT, R12.reuse, UR5, PT ;  /* 0x000000050c007c0c */ /* 0x040fe2000bf61270 */
[----:B------:R-:W-:Y:S01]  /*2360*/  BSSY.RECONVERGENT B1, `(.L_x_2541) ;  /* 0x000001e000017945 */ /* 0x000fe20003800200 */
[----:B------:R1:W2:Y:S01]  /*2370*/  LDS R7, [R0] ;  /* 0x0000000000077984 */ /* 0x0002a20000000800 */
[----:B------:R-:W3:Y:S01]  /*2380*/  LDCU.64 UR6, c[0x0][0x3a8] ;  /* 0x00007500ff0677ac */ /* 0x000ee20008000a00 */
[C---:B------:R-:W-:Y:S02]  /*2390*/  IADD3 R4, PT, PT, R12.reuse, 0x1, RZ ;  /* 0x000000010c047810 */ /* 0x040fe40007ffe0ff */
[----:B------:R-:W-:Y:S02]  /*23a0*/  IADD3 R5, PT, PT, R12, 0x2, RZ ;  /* 0x000000020c057810 */ /* 0x000fe40007ffe0ff */
[----:B------:R-:W-:-:S02]  /*23b0*/  ISETP.GE.AND P2, PT, R4, UR12, PT ;  /* 0x0000000c04007c0c */ /* 0x000fc4000bf46270 */
[----:B------:R-:W-:Y:S02]  /*23c0*/  IADD3 R4, PT, PT, R12, 0x3, RZ ;  /* 0x000000030c047810 */ /* 0x000fe40007ffe0ff */
[----:B------:R-:W-:Y:S02]  /*23d0*/  ISETP.GE.AND P1, PT, R5, UR12, PT ;  /* 0x0000000c05007c0c */ /* 0x000fe4000bf26270 */
[----:B------:R-:W-:Y:S01]  /*23e0*/  ISETP.GE.AND P0, PT, R4, UR12, PT ;  /* 0x0000000c04007c0c */ /* 0x000fe2000bf06270 */
[----:B0-----:R-:W-:-:S05]  /*23f0*/  IMAD R3, R2, UR4, RZ ;  /* 0x0000000402037c24 */ /* 0x001fca000f8e02ff */
[--C-:B------:R-:W-:Y:S02]  /*2400*/  SHF.R.S32.HI R2, RZ, 0x1f, R3.reuse ;  /* 0x0000001fff027819 */ /* 0x100fe40000011403 */
[----:B------:R-:W-:-:S04]  /*2410*/  IADD3 R3, P4, P5, R12, UR8, R3 ;  /* 0x000000080c037c10 */ /* 0x000fc8000fd9e003 */
[----:B------:R-:W-:Y:S02]  /*2420*/  IADD3.X R2, PT, PT, RZ, R2, RZ, P4, P5 ;  /* 0x00000002ff027210 */ /* 0x000fe400027ea4ff */
[----:B---3--:R-:W-:-:S04]  /*2430*/  LEA R9, P4, R3, UR6, 0x1 ;  /* 0x0000000603097c11 */ /* 0x008fc8000f8808ff */
[----:B------:R-:W-:Y:S01]  /*2440*/  LEA.HI.X R3, R3, UR7, R2, 0x1, P4 ;  /* 0x0000000703037c11 */ /* 0x000fe2000a0f0c02 */
[----:B-12---:R-:W-:Y:S08]  /*2450*/  @!P3 BRA `(.L_x_2542) ;  /* 0x000000000038b947 */ /* 0x006ff00003800000 */
[----:B------:R-:W-:Y:S01]  /*2460*/  LOP3.LUT R2, R9, 0xfffffffd, RZ, 0xc0, !PT ;  /* 0xfffffffd09027812 */ /* 0x000fe200078ec0ff */
[----:B------:R-:W-:Y:S01]  /*2470*/  FMUL R19, R7, R19 ;  /* 0x0000001307137220 */ /* 0x000fe20000400000 */
[----:B------:R-:W-:-:S03]  /*2480*/  LOP3.LUT R4, R9, 0x2, RZ, 0xc0, !PT ;  /* 0x0000000209047812 */ /* 0x000fc600078ec0ff */
[----:B------:R0:W5:Y:S01]  /*2490*/  LD.E R5, desc[UR14][R2.64] ;  /* 0x0000000e02057980 */ /* 0x000162000c101900 */
[----:B------:R-:W-:Y:S02]  /*24a0*/  ISETP.EQ.U32.AND P3, PT, R4, RZ, PT ;  /* 0x000000ff0400720c */ /* 0x000fe40003f62070 */
[----:B------:R-:W-:Y:S02]  /*24b0*/  MOV R4, 0x3254 ;  /* 0x0000325400047802 */ /* 0x000fe40000000f00 */
[----:B------:R-:W-:Y:S02]  /*24c0*/  F2FP.BF16.F32.PACK_AB R19, RZ, R19 ;  /* 0x00000013ff13723e */ /* 0x000fe400000010ff */
[----:B------:R-:W-:-:S07]  /*24d0*/  SEL R4, R4, 0x7610, P3 ;  /* 0x0000761004047807 */ /* 0x000fce0001800000 */
.L_x_2543:
[----:B-----5:R-:W-:-:S05]  /*24e0*/  HADD2.BF16_V2 R8, R5, R19.H0_H0 ;  /* 0x2000001305087230 */ /* 0x020fca0000200000 */
[----:B------:R-:W-:-:S06]  /*24f0*/  PRMT R8, R5, R4, R8 ;  /* 0x0000000405087216 */ /* 0x000fcc0000000008 */
[----:B------:R-:W2:Y:S02]  /*2500*/  ATOM.E.CAS.STRONG.GPU PT, R8, [R2], R5, R8 ;  /* 0x000000050208738b */ /* 0x000ea400001ee108 */
[----:B--2---:R-:W-:Y:S02]  /*2510*/  ISETP.NE.U32.AND P3, PT, R8, R5, PT ;  /* 0x000000050800720c */ /* 0x004fe40003f65070 */
[----:B------:R-:W-:-:S11]  /*2520*/  MOV R5, R8 ;  /* 0x0000000800057202 */ /* 0x000fd60000000f00 */
[----:B------:R-:W-:Y:S05]  /*2530*/  @P3 BRA `(.L_x_2543) ;  /* 0xfffffffc00e83947 */ /* 0x000fea000383ffff */
.L_x_2542:
[----:B------:R-:W-:Y:S05]  /*2540*/  BSYNC.RECONVERGENT B1 ;  /* 0x0000000000017941 */ /* 0x000fea0003800200 */
.L_x_2541:
        /* <DEDUP_REMOVED lines=12> */
.L_x_2546:
[----:B-----5:R-:W-:-:S05]  /*2610*/  HADD2.BF16_V2 R10, R11, R16.H0_H0 ;  /* 0x200000100b0a7230 */ /* 0x020fca0000200000 */
[----:B------:R-:W-:-:S06]  /*2620*/  PRMT R10, R11, R8, R10 ;  /* 0x000000080b0a7216 */ /* 0x000fcc000000000a */
[----:B------:R-:W2:Y:S02]  /*2630*/  ATOM.E.CAS.STRONG.GPU PT, R10, [R4], R11, R10 ;  /* 0x0000000b040a738b */ /* 0x000ea400001ee10a */
[----:B--2---:R-:W-:Y:S02]  /*2640*/  ISETP.NE.U32.AND P2, PT, R10, R11, PT ;  /* 0x0000000b0a00720c */ /* 0x004fe40003f45070 */
[----:B------:R-:W-:-:S11]  /*2650*/  MOV R11, R10 ;  /* 0x0000000a000b7202 */ /* 0x000fd60000000f00 */
[----:B------:R-:W-:Y:S05]  /*2660*/  @P2 BRA `(.L_x_2546) ;  /* 0xfffffffc00e82947 */ /* 0x000fea000383ffff */
.L_x_2545:
[----:B------:R-:W-:Y:S05]  /*2670*/  BSYNC.RECONVERGENT B1 ;  /* 0x0000000000017941 */ /* 0x000fea0003800200 */
.L_x_2544:
        /* <DEDUP_REMOVED lines=12> */
.L_x_2549:
[----:B-----5:R-:W-:-:S05]  /*2740*/  HADD2.BF16_V2 R10, R11, R23.H0_H0 ;  /* 0x200000170b0a7230 */ /* 0x020fca0000200000 */
[----:B------:R-:W-:-:S06]  /*2750*/  PRMT R10, R11, R8, R10 ;  /* 0x000000080b0a7216 */ /* 0x000fcc000000000a */
[----:B------:R-:W2:Y:S02]  /*2760*/  ATOM.E.CAS.STRONG.GPU PT, R10, [R4], R11, R10 ;  /* 0x0000000b040a738b */ /* 0x000ea400001ee10a */
[----:B--2---:R-:W-:Y:S02]  /*2770*/  ISETP.NE.U32.AND P1, PT, R10, R11, PT ;  /* 0x0000000b0a00720c */ /* 0x004fe40003f25070 */
[----:B------:R-:W-:-:S11]  /*2780*/  MOV R11, R10 ;  /* 0x0000000a000b7202 */ /* 0x000fd60000000f00 */
[----:B------:R-:W-:Y:S05]  /*2790*/  @P1 BRA `(.L_x_2549) ;  /* 0xfffffffc00e81947 */ /* 0x000fea000383ffff */
.L_x_2548:
[----:B------:R-:W-:Y:S05]  /*27a0*/  BSYNC.RECONVERGENT B1 ;  /* 0x0000000000017941 */ /* 0x000fea0003800200 */
.L_x_2547:
        /* <DEDUP_REMOVED lines=11> */
.L_x_2550:
[----:B-----5:R-:W-:-:S05]  /*2860*/  HADD2.BF16_V2 R7, R5, R10.H0_H0 ;  /* 0x2000000a05077230 */ /* 0x020fca0000200000 */
[----:B------:R-:W-:-:S05]  /*2870*/  PRMT R7, R5, R4, R7 ;  /* 0x0000000405077216 */ /* 0x000fca0000000007 */
[----:B------:R-:W2:Y:S02]  /*2880*/  ATOM.E.CAS.STRONG.GPU PT, R8, [R2], R5, R7 ;  /* 0x000000050208738b */ /* 0x000ea400001ee107 */
[----:B--2---:R-:W-:Y:S02]  /*2890*/  ISETP.NE.U32.AND P0, PT, R8, R5, PT ;  /* 0x000000050800720c */ /* 0x004fe40003f05070 */
[----:B------:R-:W-:-:S11]  /*28a0*/  MOV R5, R8 ;  /* 0x0000000800057202 */ /* 0x000fd60000000f00 */
[----:B------:R-:W-:Y:S05]  /*28b0*/  @P0 BRA `(.L_x_2550) ;  /* 0xfffffffc00e80947 */ /* 0x000fea000383ffff */
.L_x_2540:
[----:B------:R-:W-:Y:S05]  /*28c0*/  BSYNC.RECONVERGENT B0 ;  /* 0x0000000000007941 */ /* 0x000fea0003800200 */
.L_x_2539:
[----:B------:R-:W-:-:S04]  /*28d0*/  IADD3 R13, PT, PT, R13, 0x1, RZ ;  /* 0x000000010d0d7810 */ /* 0x000fc80007ffe0ff */
[----:B------:R-:W-:-:S13]  /*28e0*/  ISETP.GE.AND P0, PT, R13, UR17, PT ;  /* 0x000000110d007c0c */ /* 0x000fda000bf06270 */
        /* <DEDUP_REMOVED lines=9> */
[----:B------:R-:W-:-:S02]  /*2980*/  ISETP.GE.AND P1, PT, R5, UR12, PT ;  /* 0x0000000c05007c0c */ /* 0x000fc4000bf26270 */
[----:B------:R-:W-:Y:S02]  /*2990*/  IADD3 R7, PT, PT, R12, 0x3, RZ ;  /* 0x000000030c077810 */ /* 0x000fe40007ffe0ff */
[----:B------:R-:W-:Y:S02]  /*29a0*/  ISETP.GE.AND P2, PT, R4, UR12, PT ;  /* 0x0000000c04007c0c */ /* 0x000fe4000bf46270 */
[----:B------:R-:W-:Y:S01]  /*29b0*/  ISETP.GE.AND P0, PT, R7, UR12, PT ;  /* 0x0000000c07007c0c */ /* 0x000fe2000bf06270 */
        /* <DEDUP_REMOVED lines=15> */
.L_x_2553:
[----:B-----5:R-:W-:-:S05]  /*2ab0*/  HADD2.BF16_V2 R6, R7, R17.H0_H0 ;  /* 0x2000001107067230 */ /* 0x020fca0000200000 */
[----:B------:R-:W-:-:S06]  /*2ac0*/  PRMT R6, R7, R4, R6 ;  /* 0x0000000407067216 */ /* 0x000fcc0000000006 */
[----:B------:R-:W2:Y:S02]  /*2ad0*/  ATOM.E.CAS.STRONG.GPU PT, R6, [R2], R7, R6 ;  /* 0x000000070206738b */ /* 0x000ea400001ee106 */
[----:B--2---:R-:W-:Y:S02]  /*2ae0*/  ISETP.NE.U32.AND P3, PT, R6, R7, PT ;  /* 0x000000070600720c */ /* 0x004fe40003f65070 */
[----:B------:R-:W-:-:S11]  /*2af0*/  MOV R7, R6 ;  /* 0x0000000600077202 */ /* 0x000fd60000000f00 */
[----:B------:R-:W-:Y:S05]  /*2b00*/  @P3 BRA `(.L_x_2553) ;  /* 0xfffffffc00e83947 */ /* 0x000fea000383ffff */
.L_x_2552:
[----:B------:R-:W-:Y:S05]  /*2b10*/  BSYNC.RECONVERGENT B0 ;  /* 0x0000000000007941 */ /* 0x000fea0003800200 */
.L_x_2551:
        /* <DEDUP_REMOVED lines=12> */
.L_x_2556:
[----:B-----5:R-:W-:-:S05]  /*2be0*/  HADD2.BF16_V2 R8, R9, R18.H0_H0 ;  /* 0x2000001209087230 */ /* 0x020fca0000200000 */
[----:B------:R-:W-:-:S06]  /*2bf0*/  PRMT R8, R9, R4, R8 ;  /* 0x0000000409087216 */ /* 0x000fcc0000000008 */
[----:B------:R-:W2:Y:S02]  /*2c00*/  ATOM.E.CAS.STRONG.GPU PT, R8, [R6], R9, R8 ;  /* 0x000000090608738b */ /* 0x000ea400001ee108 */
[----:B--2---:R-:W-:Y:S02]  /*2c10*/  ISETP.NE.U32.AND P2, PT, R8, R9, PT ;  /* 0x000000090800720c */ /* 0x004fe40003f45070 */
[----:B------:R-:W-:-:S11]  /*2c20*/  MOV R9, R8 ;  /* 0x0000000800097202 */ /* 0x000fd60000000f00 */
[----:B------:R-:W-:Y:S05]  /*2c30*/  @P2 BRA `(.L_x_2556) ;  /* 0xfffffffc00e82947 */ /* 0x000fea000383ffff */
.L_x_2555:
[----:B------:R-:W-:Y:S05]  /*2c40*/  BSYNC.RECONVERGENT B0 ;  /* 0x0000000000007941 */ /* 0x000fea0003800200 */
.L_x_2554:
        /* <DEDUP_REMOVED lines=12> */
.L_x_2559:
[----:B-----5:R-:W-:-:S05]  /*2d10*/  HADD2.BF16_V2 R8, R9, R25.H0_H0 ;  /* 0x2000001909087230 */ /* 0x020fca0000200000 */
[----:B------:R-:W-:-:S06]  /*2d20*/  PRMT R8, R9, R4, R8 ;  /* 0x0000000409087216 */ /* 0x000fcc0000000008 */
[----:B------:R-:W2:Y:S02]  /*2d30*/  ATOM.E.CAS.STRONG.GPU PT, R8, [R6], R9, R8 ;  /* 0x000000090608738b */ /* 0x000ea400001ee108 */
[----:B--2---:R-:W-:Y:S02]  /*2d40*/  ISETP.NE.U32.AND P1, PT, R8, R9, PT ;  /* 0x000000090800720c */ /* 0x004fe40003f25070 */
[----:B------:R-:W-:-:S11]  /*2d50*/  MOV R9, R8 ;  /* 0x0000000800097202 */ /* 0x000fd60000000f00 */
[----:B------:R-:W-:Y:S05]  /*2d60*/  @P1 BRA `(.L_x_2559) ;  /* 0xfffffffc00e81947 */ /* 0x000fea000383ffff */
.L_x_2558:
[----:B------:R-:W-:Y:S05]  /*2d70*/  BSYNC.RECONVERGENT B0 ;  /* 0x0000000000007941 */ /* 0x000fea0003800200 */
.L_x_2557:
        /* <DEDUP_REMOVED lines=11> */
.L_x_2560:
[----:B-----5:R-:W-:-:S05]  /*2e30*/  HADD2.BF16_V2 R4, R5, R6.H0_H0 ;  /* 0x2000000605047230 */ /* 0x020fca0000200000 */
[----:B------:R-:W-:-:S06]  /*2e40*/  PRMT R4, R5, R0, R4 ;  /* 0x0000000005047216 */ /* 0x000fcc0000000004 */
[----:B------:R-:W2:Y:S02]  /*2e50*/  ATOM.E.CAS.STRONG.GPU PT, R4, [R2], R5, R4 ;  /* 0x000000050204738b */ /* 0x000ea400001ee104 */
[----:B--2---:R-:W-:Y:S02]  /*2e60*/  ISETP.NE.U32.AND P0, PT, R4, R5, PT ;  /* 0x000000050400720c */ /* 0x004fe40003f05070 */
[----:B------:R-:W-:-:S11]  /*2e70*/  MOV R5, R4 ;  /* 0x0000000400057202 */ /* 0x000fd60000000f00 */
[----:B------:R-:W-:Y:S05]  /*2e80*/  @P0 BRA `(.L_x_2560) ;  /* 0xfffffffc00e80947 */ /* 0x000fea000383ffff */
[----:B------:R-:W-:Y:S05]  /*2e90*/  EXIT ;  /* 0x000000000000794d */ /* 0x000fea0003800000 */
.L_x_2561:
        /* <DEDUP_REMOVED lines=14> */
.L_x_3898:


//--------------------- .text._Z24moe_gate_up_small_kernelI13__nv_bfloat16Lb1EEvPKT_S3_S3_PKiS5_Pfiii --------------------------
	.section	.text._Z24moe_gate_up_small_kernelI13__nv_bfloat16Lb1EEvPKT_S3_S3_PKiS5_Pfiii,"ax",@progbits
	.align	128
        .global         _Z24moe_gate_up_small_kernelI13__nv_bfloat16Lb1EEvPKT_S3_S3_PKiS5_Pfiii
        .type           _Z24moe_gate_up_small_kernelI13__nv_bfloat16Lb1EEvPKT_S3_S3_PKiS5_Pfiii,@function
        .size           _Z24moe_gate_up_small_kernelI13__nv_bfloat16Lb1EEvPKT_S3_S3_PKiS5_Pfiii,(.L_x_3860 - _Z24moe_gate_up_small_kernelI13__nv_bfloat16Lb1EEvPKT_S3_S3_PKiS5_Pfiii)
        .other          _Z24moe_gate_up_small_kernelI13__nv_bfloat16Lb1EEvPKT_S3_S3_PKiS5_Pfiii,@"STO_CUDA_ENTRY STV_DEFAULT"
_Z24moe_gate_up_small_kernelI13__nv_bfloat16Lb1EEvPKT_S3_S3_PKiS5_Pfiii:
.text._Z24moe_gate_up_small_kernelI13__nv_bfloat16Lb1EEvPKT_S3_S3_PKiS5_Pfiii:
        /* <DEDUP_REMOVED lines=48> */
[----:B------:R-:W-:Y:S01]  /*0300*/  MOV R6, RZ ;  /* 0x000000ff00067202 */ /* 0x000fe20000000f00 */
[----:B------:R-:W-:Y:S01]  /*0310*/  UIMAD.WIDE.U32 UR4, UR4, UR15, URZ ;  /* 0x0000000f040472a5 */ /* 0x000fe2000f8e00ff */
[----:B------:R-:W-:Y:S01]  /*0320*/  CS2R R16, SRZ ;  /* 0x0000000000107805 */ /* 0x000fe2000001ff00 */
        /* <DEDUP_REMOVED lines=26> */
.L_x_2583:
        /* <DEDUP_REMOVED lines=28> */
[----:B------:R-:W2:Y:S01]  /*0690*/  LDG.E.64.CONSTANT R4, desc[UR20][R4.64] ;  /* 0x0000001404047981 */ /* 0x000ea2000c1e9b00 */
[----:B------:R-:W-:Y:S02]  /*06a0*/  LEA R10, R11, R9, 0x18 ;  /* 0x000000090b0a7211 */ /* 0x000fe400078ec0ff */
[----:B------:R-:W-:-:S03]  /*06b0*/  MOV R8, R0 ;  /* 0x0000000000087202 */ /* 0x000fc60000000f00 */
        /* <DEDUP_REMOVED lines=13> */
.L_x_2565:
[----:B------:R-:W-:-:S13]  /*0790*/  ISETP.GE.AND P0, PT, R7, UR22, PT ;  /* 0x0000001607007c0c */ /* 0x000fda000bf06270 */
[----:B------:R-:W-:Y:S05]  /*07a0*/  @!P0 BRA `(.L_x_2566) ;  /* 0x00000000004c8947 */ /* 0x000fea0003800000 */
[----:B------:R-:W0:Y:S01]  /*07b0*/  S2R R5, SR_CgaCtaId ;  /* 0x0000000000057919 */ /* 0x000e220000008800 */
[----:B------:R-:W-:Y:S01]  /*07c0*/  MOV R4, 0x400 ;  /* 0x0000040000047802 */ /* 0x000fe20000000f00 */
[----:B------:R-:W-:Y:S03]  /*07d0*/  BSSY.RECONVERGENT B1, `(.L_x_2567) ;  /* 0x000000f000017945 */ /* 0x000fe60003800200 */
[----:B0-----:R-:W-:Y:S01]  /*07e0*/  LEA R4, R5, R4, 0x18 ;  /* 0x0000000405047211 */ /* 0x001fe200078ec0ff */
[----:B------:R-:W-:-:S04]  /*07f0*/  HFMA2 R5, -RZ, RZ, 0, 5.9604644775390625e-08 ;  /* 0x00000001ff057431 */ /* 0x000fc800000001ff */
[----:B------:R-:W-:-:S05]  /*0800*/  IMAD R4, R7, 0x84, R4 ;  /* 0x0000008407047824 */ /* 0x000fca00078e0204 */
[----:B------:R-:W-:-:S07]  /*0810*/  LEA R4, R3, R4, 0x2 ;  /* 0x0000000403047211 */ /* 0x000fce00078e10ff */
.L_x_2569:
[----:B------:R0:W-:Y:S01]  /*0820*/  STS [R4], RZ ;  /* 0x000000ff04007388 */ /* 0x0001e20000000800 */
[----:B------:R-:W-:-:S04]  /*0830*/  IADD3 R8, PT, PT, -R3, 0x20, RZ ;  /* 0x0000002003087810 */ /* 0x000fc80007ffe1ff */
[----:B------:R-:W-:Y:S02]  /*0840*/  ISETP.GE.U32.AND P0, PT, R5, R8, PT ;  /* 0x000000080500720c */ /* 0x000fe40003f06070 */
[----:B------:R-:W-:-:S11]  /*0850*/  MOV R8, R0 ;  /* 0x0000000000087202 */ /* 0x000fd60000000f00 */
[----:B0-----:R-:W-:Y:S05]  /*0860*/  @P0 BRA `(.L_x_2568) ;  /* 0x0000000000140947 */ /* 0x001fea0003800000 */
[----:B------:R-:W-:Y:S02]  /*0870*/  IADD3 R7, PT, PT, R5, -0x1, RZ ;  /* 0xffffffff05077810 */ /* 0x000fe40007ffe0ff */
[----:B------:R-:W-:Y:S02]  /*0880*/  IADD3 R4, PT, PT, R4, 0x4, RZ ;  /* 0x0000000404047810 */ /* 0x000fe40007ffe0ff */
[----:B------:R-:W-:Y:S02]  /*0890*/  ISETP.GE.U32.AND P0, PT, R7, 0x3, PT ;  /* 0x000000030700780c */ /* 0x000fe40003f06070 */
[----:B------:R-:W-:-:S11]  /*08a0*/  IADD3 R5, PT, PT, R5, 0x1, RZ ;  /* 0x0000000105057810 */ /* 0x000fd60007ffe0ff */
[----:B------:R-:W-:Y:S05]  /*08b0*/  @!P0 BRA `(.L_x_2569) ;  /* 0xfffffffc00d88947 */ /* 0x000fea000383ffff */
.L_x_2568:
[----:B------:R-:W-:Y:S05]  /*08c0*/  BSYNC.RECONVERGENT B1 ;  /* 0x0000000000017941 */ /* 0x000fea0003800200 */
.L_x_2567:
[----:B------:R-:W-:Y:S05]  /*08d0*/  BRA `(.L_x_2564) ;  /* 0x0000000000747947 */ /* 0x000fea0003800000 */
.L_x_2566:
[----:B------:R-:W-:-:S07]  /*08e0*/  MOV R10, RZ ;  /* 0x000000ff000a7202 */ /* 0x000fce0000000f00 */
.L_x_2570:
        /* <DEDUP_REMOVED lines=9> */
[----:B------:R-:W0:Y:S04]  /*0980*/  @P0 LDC.64 R4, c[0x0][0x380] ;  /* 0x0000e000ff040b82 */ /* 0x000e280000000a00 */
[----:B------:R-:W1:Y:S02]  /*0990*/  @P0 LDS R8, [R8] ;  /* 0x0000000008080984 */ /* 0x000e640000000800 */
[----:B-1----:R-:W-:-:S04]  /*09a0*/  @P0 IMAD R9, R8, R13, R9 ;  /* 0x0000000d08090224 */ /* 0x002fc800078e0209 */
[----:B0-----:R-:W-:-:S06]  /*09b0*/  @P0 IMAD.WIDE R4, R9, 0x2, R4 ;  /* 0x0000000209040825 */ /* 0x001fcc00078e0204 */
[----:B------:R-:W2:Y:S01]  /*09c0*/  @P0 LDG.E.U16.CONSTANT R4, desc[UR20][R4.64] ;  /* 0x0000001404040981 */ /* 0x000ea2000c1e9500 */
[----:B------:R-:W-:Y:S02]  /*09d0*/  LEA R12, R12, R11, 0x18 ;  /* 0x0000000b0c0c7211 */ /* 0x000fe400078ec0ff */
[----:B------:R-:W-:Y:S02]  /*09e0*/  MOV R8, R10 ;  /* 0x0000000a00087202 */ /* 0x000fe40000000f00 */
[----:B------:R-:W-:Y:S01]  /*09f0*/  IADD3 R11, PT, PT, -R3, 0x20, RZ ;  /* 0x00000020030b7810 */ /* 0x000fe20007ffe1ff */
[----:B------:R-:W-:Y:S01]  /*0a00*/  IMAD R12, R7, 0x84, R12 ;  /* 0x00000084070c7824 */ /* 0x000fe200078e020c */
[----:B------:R-:W-:Y:S02]  /*0a10*/  ISETP.LT.U32.AND P2, PT, R8, 0x3, PT ;  /* 0x000000030800780c */ /* 0x000fe40003f41070 */
[----:B------:R-:W-:Y:S02]  /*0a20*/  MOV R8, R0 ;  /* 0x0000000000087202 */ /* 0x000fe40000000f00 */
[----:B------:R-:W-:-:S04]  /*0a30*/  LEA R9, R3, R12, 0x2 ;  /* 0x0000000c03097211 */ /* 0x000fc800078e10ff */
[C---:B------:R-:W-:Y:S02]  /*0a40*/  LEA R12, R10.reuse, R9, 0x2 ;  /* 0x000000090a0c7211 */ /* 0x040fe400078e10ff */
[----:B------:R-:W-:Y:S02]  /*0a50*/  IADD3 R10, PT, PT, R10, 0x1, RZ ;  /* 0x000000010a0a7810 */ /* 0x000fe40007ffe0ff */
[----:B--2---:R-:W-:-:S05]  /*0a60*/  @P0 SHF.L.U32 R9, R4, 0x10, RZ ;  /* 0x0000001004090819 */ /* 0x004fca00000006ff */
[----:B------:R0:W-:Y:S04]  /*0a70*/  @P0 STS [R12], R9 ;  /* 0x000000090c000388 */ /* 0x0001e80000000800 */
[----:B------:R0:W-:Y:S01]  /*0a80*/  @!P0 STS [R12], RZ ;  /* 0x000000ff0c008388 */ /* 0x0001e20000000800 */
[----:B------:R-:W-:-:S13]  /*0a90*/  ISETP.GE.U32.AND P0, PT, R10, R11, PT ;  /* 0x0000000b0a00720c */ /* 0x000fda0003f06070 */
[----:B0-----:R-:W-:Y:S05]  /*0aa0*/  @!P0 BRA P2, `(.L_x_2570) ;  /* 0xfffffffc00908947 */ /* 0x001fea000103ffff */
.L_x_2564:
[----:B------:R-:W-:Y:S05]  /*0ab0*/  BSYNC.RECONVERGENT B0 ;  /* 0x0000000000007941 */ /* 0x000fea0003800200 */
.L_x_2563:
[----:B------:R-:W-:Y:S01]  /*0ac0*/  BSSY.RECONVERGENT B0, `(.L_x_2571) ;  /* 0x000003e000007945 */ /* 0x000fe20003800200 */
.L_x_2576:
        /* <DEDUP_REMOVED lines=30> */
.L_x_2573:
        /* <DEDUP_REMOVED lines=10> */
.L_x_2575:
[----:B------:R-:W-:Y:S02]  /*0d50*/  IADD3 R10, PT, PT, R20, R7, RZ ;  /* 0x00000007140a7210 */ /* 0x000fe40007ffe0ff */
[----:B------:R-:W-:Y:S02]  /*0d60*/  MOV R4, UR13 ;  /* 0x0000000d00047c02 */ /* 0x000fe40008000f00 */
[----:B------:R-:W-:Y:S02]  /*0d70*/  ISETP.LT.AND P0, PT, R10, UR5, PT ;  /* 0x000000050a007c0c */ /* 0x000fe4000bf01270 */
[----:B------:R-:W-:Y:S02]  /*0d80*/  MOV R5, UR14 ;  /* 0x0000000e00057c02 */ /* 0x000fe40008000f00 */
[----:B------:R-:W-:-:S13]  /*0d90*/  ISETP.GE.OR P0, PT, R3, UR17, !P0 ;  /* 0x0000001103007c0c */ /* 0x000fda000c706670 */
[----:B------:R-:W-:-:S05]  /*0da0*/  @!P0 IADD3 R9, PT, PT, R12, R7, RZ ;  /* 0x000000070c098210 */ /* 0x000fca0007ffe0ff */
[----:B------:R-:W-:-:S06]  /*0db0*/  @!P0 IMAD.WIDE R4, R9, 0x2, R4 ;  /* 0x0000000209048825 */ /* 0x000fcc00078e0204 */
        /* <DEDUP_REMOVED lines=10> */
.L_x_2574:
[----:B------:R-:W-:Y:S05]  /*0e60*/  BSYNC.RECONVERGENT B1 ;  /* 0x0000000000017941 */ /* 0x000fea0003800200 */
.L_x_2572:
[C---:B------:R-:W-:Y:S02]  /*0e70*/  ISETP.GE.U32.AND P0, PT, R8.reuse, 0x300, PT ;  /* 0x000003000800780c */ /* 0x040fe40003f06070 */
[----:B------:R-:W-:-:S11]  /*0e80*/  IADD3 R8, PT, PT, R8, 0x100, RZ ;  /* 0x0000010008087810 */ /* 0x000fd60007ffe0ff */
[----:B------:R-:W-:Y:S05]  /*0e90*/  @!P0 BRA `(.L_x_2576) ;  /* 0xfffffffc000c8947 */ /* 0x000fea000383ffff */
[----:B------:R-:W-:Y:S05]  /*0ea0*/  BSYNC.RECONVERGENT B0 ;  /* 0x0000000000007941 */ /* 0x000fea0003800200 */
.L_x_2571:
[----:B------:R-:W-:Y:S01]  /*0eb0*/  BSSY.RECONVERGENT B0, `(.L_x_2577) ;  /* 0x0000041000007945 */ /* 0x000fe20003800200 */
[----:B0-----:R-:W-:-:S07]  /*0ec0*/  MOV R3, R0 ;  /* 0x0000000000037202 */ /* 0x001fce0000000f00 */
.L_x_2582:
[----:B0-----:R-:W-:Y:S01]  /*0ed0*/  SHF.R.U32.HI R7, RZ, 0x5, R3 ;  /* 0x00000005ff077819 */ /* 0x001fe20000011603 */
[----:B------:R-:W-:Y:S01]  /*0ee0*/  BSSY.RECONVERGENT B1, `(.L_x_2578) ;  /* 0x000003c000017945 */ /* 0x000fe20003800200 */
[----:B------:R-:W-:Y:S02]  /*0ef0*/  ISETP.GE.U32.AND P2, PT, R3, 0x300, PT ;  /* 0x000003000300780c */ /* 0x000fe40003f46070 */
[----:B------:R-:W-:Y:S02]  /*0f00*/  ISETP.LT.AND P0, PT, R7, UR17, !P1 ;  /* 0x0000001107007c0c */ /* 0x000fe4000cf01270 */
[----:B------:R-:W-:-:S11]  /*0f10*/  IADD3 R3, PT, PT, R3, 0x100, RZ ;  /* 0x0000010003037810 */ /* 0x000fd60007ffe0ff */
        /* <DEDUP_REMOVED lines=27> */
.L_x_2579:
        /* <DEDUP_REMOVED lines=10> */
.L_x_2581:
        /* <DEDUP_REMOVED lines=19> */
.L_x_2580:
[----:B------:R-:W-:Y:S05]  /*12a0*/  BSYNC.RECONVERGENT B1 ;  /* 0x0000000000017941 */ /* 0x000fea0003800200 */
.L_x_2578:
[----:B------:R-:W-:Y:S05]  /*12b0*/  @!P2 BRA `(.L_x_2582) ;  /* 0xfffffffc0004a947 */ /* 0x000fea000383ffff */
[----:B------:R-:W-:Y:S05]  /*12c0*/  BSYNC.RECONVERGENT B0 ;  /* 0x0000000000007941 */ /* 0x000fea0003800200 */
.L_x_2577:
        /* <DEDUP_REMOVED lines=31> */
[-C--:B------:R-:W-:Y:S01]  /*14c0*/  FFMA R29, R22, R9.reuse, R29 ;  /* 0x00000009161d7223 */ /* 0x080fe2000000001d */
[C---:B------:R-:W-:Y:S01]  /*14d0*/  FFMA R32, R7.reuse, R8, R32 ;  /* 0x0000000807207223 */ /* 0x040fe20000000020 */
[----:B------:R-:W-:-:S02]  /*14e0*/  FFMA R33, R7, R9, R33 ;  /* 0x0000000907217223 */ /* 0x000fc40000000021 */
[----:B------:R-:W1:Y:S01]  /*14f0*/  LDS.64 R8, [R4+0x88] ;  /* 0x0000880004087984 */ /* 0x000e620000000a00 */
[CC--:B0-----:R-:W-:Y:S01]  /*1500*/  FFMA R12, R22.reuse, R10.reuse, R16 ;  /* 0x0000000a160c7223 */ /* 0x0c1fe20000000010 */
[C---:B------:R-:W-:Y:S01]  /*1510*/  FFMA R10, R7.reuse, R10, R17 ;  /* 0x0000000a070a7223 */ /* 0x040fe20000000011 */
        /* <DEDUP_REMOVED lines=12> */
[CC--:B0-----:R-:W-:Y:S01]  /*15e0*/  FFMA R29, R23.reuse, R18.reuse, R29 ;  /* 0x00000012171d7223 */ /* 0x0c1fe2000000001d */
[C---:B------:R-:W-:Y:S01]  /*15f0*/  FFMA R33, R8.reuse, R18, R33 ;  /* 0x0000001208217223 */ /* 0x040fe20000000021 */
[----:B------:R-:W-:Y:S01]  /*1600*/  FFMA R18, R23, R19, R12 ;  /* 0x0000001317127223 */ /* 0x000fe2000000000c */
[----:B------:R-:W-:Y:S01]  /*1610*/  FFMA R30, R17, R23, R30 ;  /* 0x00000017111e7223 */ /* 0x000fe2000000001e */
[C---:B------:R-:W-:Y:S01]  /*1620*/  FFMA R32, R8.reuse, R17, R32 ;  /* 0x0000001108207223 */ /* 0x040fe20000000020 */
[C---:B------:R-:W-:Y:S01]  /*1630*/  FFMA R19, R8.reuse, R19, R10 ;  /* 0x0000001308137223 */ /* 0x040fe2000000000a */
[----:B-1----:R-:W-:Y:S01]  /*1640*/  FFMA R31, R8, R6, R31 ;  /* 0x00000006081f7223 */ /* 0x002fe2000000001f */
[----:B------:R-:W0:Y:S01]  /*1650*/  LDS.64 R12, [R5+0x408] ;  /* 0x00040800050c7984 */ /* 0x000e220000000a00 */
[-C--:B------:R-:W-:Y:S01]  /*1660*/  FFMA R27, R6, R23.reuse, R27 ;  /* 0x00000017061b7223 */ /* 0x080fe2000000001b */
[----:B--2---:R-:W-:Y:S01]  /*1670*/  FFMA R22, R7, R23, R22 ;  /* 0x0000001707167223 */ /* 0x004fe20000000016 */
[----:B------:R-:W-:Y:S01]  /*1680*/  FFMA R8, R8, R7, R11 ;  /* 0x0000000708087223 */ /* 0x000fe2000000000b */
[----:B------:R-:W1:Y:S01]  /*1690*/  LDS.64 R16, [R4+0x8] ;  /* 0x0000080004107984 */ /* 0x000e620000000a00 */
[----:B---3--:R-:W-:Y:S01]  /*16a0*/  FFMA R24, R14, R9, R24 ;  /* 0x000000090e187223 */ /* 0x008fe20000000018 */
[----:B------:R-:W-:-:S02]  /*16b0*/  FFMA R25, R9, R15, R25 ;  /* 0x0000000f09197223 */ /* 0x000fc40000000019 */
        /* <DEDUP_REMOVED lines=560> */
[CC--:B-1----:R-:W-:Y:S01]  /*39c0*/  FFMA R9, R24.reuse, R18.reuse, R9 ;  /* 0x0000001218097223 */ /* 0x0c2fe20000000009 */
[----:B------:R-:W-:Y:S01]  /*39d0*/  FFMA R30, R17, R23, R30 ;  /* 0x00000017111e7223 */ /* 0x000fe2000000001e */
[C---:B------:R-:W-:Y:S01]  /*39e0*/  FFMA R32, R24.reuse, R17, R32 ;  /* 0x0000001118207223 */ /* 0x040fe20000000020 */
[----:B------:R-:W0:Y:S01]  /*39f0*/  LDS.64 R14, [R3+0x3c78] ;  /* 0x003c7800030e7984 */ /* 0x000e220000000a00 */
[C---:B------:R-:W-:Y:S01]  /*3a00*/  FFMA R29, R23.reuse, R18, R29 ;  /* 0x00000012171d7223 */ /* 0x040fe2000000001d */
[-C--:B------:R-:W-:Y:S01]  /*3a10*/  FFMA R34, R23, R19.reuse, R34 ;  /* 0x0000001317227223 */ /* 0x080fe20000000022 */
[----:B------:R-:W-:Y:S01]  /*3a20*/  FFMA R36, R24, R19, R36 ;  /* 0x0000001318247223 */ /* 0x000fe20000000024 */
[----:B------:R-:W1:Y:S01]  /*3a30*/  LDS.64 R6, [R5+0x3c78] ;  /* 0x003c780005067984 */ /* 0x000e620000000a00 */
[-C--:B--2---:R-:W-:Y:S01]  /*3a40*/  FFMA R27, R8, R23.reuse, R27 ;  /* 0x00000017081b7223 */ /* 0x084fe2000000001b */
[----:B---3--:R-:W-:Y:S01]  /*3a50*/  FFMA R23, R11, R23, R22 ;  /* 0x000000170b177223 */ /* 0x008fe20000000016 */
[C---:B------:R-:W-:Y:S01]  /*3a60*/  FFMA R31, R24.reuse, R8, R31 ;  /* 0x00000008181f7223 */ /* 0x040fe2000000001f */
[----:B------:R-:W2:Y:S01]  /*3a70*/  LDS.64 R18, [R5+0x3c80] ;  /* 0x003c800005127984 */ /* 0x000ea20000000a00 */
[----:B------:R-:W-:-:S03]  /*3a80*/  FFMA R35, R24, R11, R35 ;  /* 0x0000000b18237223 */ /* 0x000fc60000000023 */
[----:B------:R-:W3:Y:S04]  /*3a90*/  LDS.64 R16, [R3+0x3c80] ;  /* 0x003c800003107984 */ /* 0x000ee80000000a00 */
[----:B------:R-:W4:Y:S01]  /*3aa0*/  LDS R24, [R3+0x3e7c] ;  /* 0x003e7c0003187984 */ /* 0x000f220000000800 */
        /* <DEDUP_REMOVED lines=11> */
[C---:B------:R-:W-:Y:S01]  /*3b60*/  FFMA R34, R12.reuse, R18, R34 ;  /* 0x000000120c227223 */ /* 0x040fe20000000022 */
[----:B---3--:R-:W-:Y:S01]  /*3b70*/  FFMA R26, R12, R16, R26 ;  /* 0x000000100c1a7223 */ /* 0x008fe2000000001a */
[----:B------:R-:W-:Y:S01]  /*3b80*/  FFMA R28, R16, R25, R28 ;  /* 0x00000019101c7223 */ /* 0x000fe2000000001c */
[----:B------:R-:W2:Y:S01]  /*3b90*/  LDS R11, [R5+0x3e7c] ;  /* 0x003e7c00050b7984 */ /* 0x000ea20000000800 */
[-C--:B------:R-:W-:Y:S01]  /*3ba0*/  FFMA R27, R12, R17.reuse, R27 ;  /* 0x000000110c1b7223 */ /* 0x080fe2000000001b */
[C---:B------:R-:W-:Y:S01]  /*3bb0*/  FFMA R31, R25.reuse, R17, R31 ;  /* 0x00000011191f7223 */ /* 0x040fe2000000001f */
[----:B------:R-:W-:Y:S01]  /*3bc0*/  FFMA R36, R18, R25, R36 ;  /* 0x0000001912247223 */ /* 0x000fe20000000024 */
[----:B------:R-:W3:Y:S01]  /*3bd0*/  LDS.128 R4, [R5+0x3e80] ;  /* 0x003e800005047984 */ /* 0x000ee20000000c00 */
[----:B------:R-:W-:Y:S01]  /*3be0*/  FFMA R35, R25, R19, R35 ;  /* 0x0000001319237223 */ /* 0x000fe20000000023 */
[-C--:B----4-:R-:W-:Y:S01]  /*3bf0*/  FFMA R19, R24, R13.reuse, R33 ;  /* 0x0000000d18137223 */ /* 0x090fe20000000021 */
[----:B0-----:R-:W-:Y:S01]  /*3c00*/  FFMA R21, R8, R13, R21 ;  /* 0x0000000d08157223 */ /* 0x001fe20000000015 */
[CC--:B------:R-:W-:Y:S01]  /*3c10*/  FFMA R26, R13.reuse, R9.reuse, R26 ;  /* 0x000000090d1a7223 */ /* 0x0c0fe2000000001a */
[----:B------:R-:W-:Y:S01]  /*3c20*/  FFMA R27, R13, R10, R27 ;  /* 0x0000000a0d1b7223 */ /* 0x000fe2000000001b */
[C---:B-1----:R-:W-:Y:S01]  /*3c30*/  FFMA R24, R3.reuse, R24, R14 ;  /* 0x0000001803187223 */ /* 0x042fe2000000000e */
[C---:B------:R-:W-:Y:S01]  /*3c40*/  FFMA R25, R3.reuse, R8, R37 ;  /* 0x0000000803197223 */ /* 0x040fe20000000025 */
[C---:B------:R-:W-:Y:S01]  /*3c50*/  FFMA R28, R3.reuse, R9, R28 ;  /* 0x00000009031c7223 */ /* 0x040fe2000000001c */
[----:B------:R-:W-:Y:S01]  /*3c60*/  FFMA R31, R3, R10, R31 ;  /* 0x0000000a031f7223 */ /* 0x000fe2000000001f */
[----:B--2---:R-:W-:Y:S01]  /*3c70*/  FFMA R30, R11, R13, R30 ;  /* 0x0000000d0b1e7223 */ /* 0x004fe2000000001e */
[----:B------:R-:W-:Y:S01]  /*3c80*/  FFMA R32, R3, R11, R32 ;  /* 0x0000000b03207223 */ /* 0x000fe20000000020 */
[----:B---3--:R-:W-:Y:S01]  /*3c90*/  FFMA R18, R13, R6, R23 ;  /* 0x000000060d127223 */ /* 0x008fe20000000017 */
[----:B------:R-:W-:Y:S01]  /*3ca0*/  FFMA R29, R4, R13, R29 ;  /* 0x0000000d041d7223 */ /* 0x000fe2000000001d */
[----:B------:R-:W-:Y:S01]  /*3cb0*/  FFMA R33, R3, R4, R22 ;  /* 0x0000000403217223 */ /* 0x000fe20000000016 */
[-C--:B------:R-:W-:Y:S01]  /*3cc0*/  FFMA R16, R13, R5.reuse, R34 ;  /* 0x000000050d107223 */ /* 0x080fe20000000022 */
[C---:B------:R-:W-:Y:S01]  /*3cd0*/  FFMA R17, R3.reuse, R5, R36 ;  /* 0x0000000503117223 */ /* 0x040fe20000000024 */
[----:B------:R-:W-:Y:S01]  /*3ce0*/  FFMA R6, R3, R6, R35 ;  /* 0x0000000603067223 */ /* 0x000fe20000000023 */
[----:B------:R-:W-:Y:S06]  /*3cf0*/  BAR.SYNC.DEFER_BLOCKING 0x0 ;  /* 0x0000000000007b1d */ /* 0x000fec0000010000 */
[----:B------:R-:W-:Y:S05]  /*3d00*/  BRA.U !UP0, `(.L_x_2583) ;  /* 0xffffffc508f07547 */ /* 0x000fea000b83ffff */
.L_x_2562:
        /* <DEDUP_REMOVED lines=35> */
[----:B------:R-:W-:Y:S05]  /*3f40*/  CALL.REL.NOINC `($__internal_9_$__cuda_sm3x_div_rn_noftz_f32_slowpath) ;  /* 0x0000002000bc7944 */ /* 0x000fea0003c00000 */
[----:B------:R-:W-:-:S07]  /*3f50*/  MOV R5, R0 ;  /* 0x0000000000057202 */ /* 0x000fce0000000f00 */
.L_x_2591:
[----:B------:R-:W-:Y:S05]  /*3f60*/  BSYNC.RECONVERGENT B4 ;  /* 0x0000000000047941 */ /* 0x000fea0003800200 */
.L_x_2590:
[----:B------:R-:W0:Y:S01]  /*3f70*/  LDC.64 R2, c[0x0][0x3a8] ;  /* 0x0000ea00ff027b82 */ /* 0x000e220000000a00 */
[----:B------:R-:W-:Y:S01]  /*3f80*/  IADD3 R11, PT, PT, R20, R9, RZ ;  /* 0x00000009140b7210 */ /* 0x000fe20007ffe0ff */
[----:B------:R-:W-:-:S04]  /*3f90*/  FMUL R5, R5, R30 ;  /* 0x0000001e05057220 */ /* 0x000fc80000400000 */
[----:B0-----:R-:W-:-:S05]  /*3fa0*/  IMAD.WIDE R2, R11, 0x4, R2 ;  /* 0x000000040b027825 */ /* 0x001fca00078e0202 */
[----:B------:R1:W-:Y:S02]  /*3fb0*/  STG.E desc[UR20][R2.64], R5 ;  /* 0x0000000502007986 */ /* 0x0003e4000c101914 */
.L_x_2589:
[----:B------:R-:W-:Y:S05]  /*3fc0*/  BSYNC.RECONVERGENT B3 ;  /* 0x0000000000037941 */ /* 0x000fea0003800200 */
.L_x_2588:
        /* <DEDUP_REMOVED lines=27> */
[----:B------:R-:W-:Y:S05]  /*4180*/  CALL.REL.NOINC `($__internal_9_$__cuda_sm3x_div_rn_noftz_f32_slowpath) ;  /* 0x00000020002c7944 */ /* 0x000fea0003c00000 */
.L_x_2595:
[----:B------:R-:W-:Y:S05]  /*4190*/  BSYNC.RECONVERGENT B4 ;  /* 0x0000000000047941 */ /* 0x000fea0003800200 */
.L_x_2594:
[----:B------:R-:W-:-:S05]  /*41a0*/  FMUL R29, R0, R29 ;  /* 0x0000001d001d7220 */ /* 0x000fca0000400000 */
[----:B------:R0:W-:Y:S02]  /*41b0*/  STG.E desc[UR20][R2.64+0x4], R29 ;  /* 0x0000041d02007986 */ /* 0x0001e4000c101914 */
.L_x_2593:
[----:B------:R-:W-:Y:S05]  /*41c0*/  BSYNC.RECONVERGENT B3 ;  /* 0x0000000000037941 */ /* 0x000fea0003800200 */
.L_x_2592:
        /* <DEDUP_REMOVED lines=22> */
[----:B0-----:R-:W-:Y:S05]  /*4330*/  CALL.REL.NOINC `($__internal_9_$__cuda_sm3x_div_rn_noftz_f32_slowpath) ;  /* 0x0000001c00c07944 */ /* 0x001fea0003c00000 */
[----:B------:R-:W-:-:S07]  /*4340*/  MOV R5, R0 ;  /* 0x0000000000057202 */ /* 0x000fce0000000f00 */
.L_x_2599:
[----:B------:R-:W-:Y:S05]  /*4350*/  BSYNC.RECONVERGENT B4 ;  /* 0x0000000000047941 */ /* 0x000fea0003800200 */
.L_x_2598:
[----:B------:R-:W-:-:S05]  /*4360*/  FMUL R5, R5, R16 ;  /* 0x0000001005057220 */ /* 0x000fca0000400000 */
[----:B------:R1:W-:Y:S02]  /*4370*/  STG.E desc[UR20][R2.64+0x8], R5 ;  /* 0x0000080502007986 */ /* 0x0003e4000c101914 */
.L_x_2597:
[----:B------:R-:W-:Y:S05]  /*4380*/  BSYNC.RECONVERGENT B3 ;  /* 0x0000000000037941 */ /* 0x000fea0003800200 */
.L_x_2596:
        /* <DEDUP_REMOVED lines=23> */
.L_x_2601:
[----:B------:R-:W-:Y:S05]  /*4500*/  BSYNC.RECONVERGENT B3 ;  /* 0x0000000000037941 */ /* 0x000fea0003800200 */
.L_x_2600:
[----:B------:R-:W-:-:S05]  /*4510*/  FMUL R5, R5, R18 ;  /* 0x0000001205057220 */ /* 0x000fca0000400000 */
[----:B------:R2:W-:Y:S02]  /*4520*/  STG.E desc[UR20][R2.64+0xc], R5 ;  /* 0x00000c0502007986 */ /* 0x0005e4000c101914 */
.L_x_2587:
[----:B------:R-:W-:Y:S05]  /*4530*/  BSYNC.RECONVERGENT B2 ;  /* 0x0000000000027941 */ /* 0x000fea0003800200 */
.L_x_2586:
        /* <DEDUP_REMOVED lines=28> */
[----:B------:R-:W-:-:S07]  /*4700*/  MOV R5, R0 ;  /* 0x0000000000057202 */ /* 0x000fce0000000f00 */
.L_x_2605:
[----:B------:R-:W-:Y:S05]  /*4710*/  BSYNC.RECONVERGENT B3 ;  /* 0x0000000000037941 */ /* 0x000fea0003800200 */
.L_x_2604:
[----:B------:R-:W0:Y:S01]  /*4720*/  LDC.64 R2, c[0x0][0x3a8] ;  /* 0x0000ea00ff027b82 */ /* 0x000e220000000a00 */
[----:B------:R-:W-:Y:S01]  /*4730*/  IADD3 R9, PT, PT, R20, R7, RZ ;  /* 0x0000000714097210 */ /* 0x000fe20007ffe0ff */
[----:B------:R-:W-:-:S04]  /*4740*/  FMUL R5, R5, R32 ;  /* 0x0000002005057220 */ /* 0x000fc80000400000 */
[----:B0-----:R-:W-:-:S05]  /*4750*/  IMAD.WIDE R2, R9, 0x4, R2 ;  /* 0x0000000409027825 */ /* 0x001fca00078e0202 */
[----:B------:R3:W-:Y:S02]  /*4760*/  STG.E desc[UR20][R2.64], R5 ;  /* 0x0000000502007986 */ /* 0x0007e4000c101914 */
.L_x_2603:
[----:B------:R-:W-:Y:S05]  /*4770*/  BSYNC.RECONVERGENT B2 ;  /* 0x0000000000027941 */ /* 0x000fea0003800200 */
.L_x_2602:
[----:B------:R-:W4:Y:S01]  /*4780*/  LDCU.64 UR4, c[0x0][0x3a8] ;  /* 0x00007500ff0477ac */ /* 0x000f220008000a00 */
[C---:B0123--:R-:W-:Y:S01]  /*4790*/  IADD3 R2, PT, PT, R20.reuse, 0x1, RZ ;  /* 0x0000000114027810 */ /* 0x04ffe20007ffe0ff */
[----:B------:R-:W-:Y:S01]  /*47a0*/  BSSY.RECONVERGENT B2, `(.L_x_2606) ;  /* 0x000001d000027945 */ /* 0x000fe20003800200 */
[----:B------:R-:W-:Y:S02]  /*47b0*/  IADD3 R0, P0, PT, R20, R7, RZ ;  /* 0x0000000714007210 */ /* 0x000fe40007f1e0ff */
[----:B------:R-:W-:Y:S02]  /*47c0*/  ISETP.GE.AND P1, PT, R2, UR15, PT ;  /* 0x0000000f02007c0c */ /* 0x000fe4000bf26270 */
[----:B------:R-:W-:Y:S02]  /*47d0*/  LEA.HI.X.SX32 R7, R7, RZ, 0x1, P0 ;  /* 0x000000ff07077211 */ /* 0x000fe400000f0eff */
[----:B----4-:R-:W-:-:S04]  /*47e0*/  LEA R8, P0, R0, UR4, 0x2 ;  /* 0x0000000400087c11 */ /* 0x010fc8000f8010ff */
        /* <DEDUP_REMOVED lines=21> */
.L_x_2609:
[----:B------:R-:W-:Y:S05]  /*4940*/  BSYNC.RECONVERGENT B3 ;  /* 0x0000000000037941 */ /* 0x000fea0003800200 */
.L_x_2608:
[----:B------:R-:W-:-:S05]  /*4950*/  FMUL R33, R0, R33 ;  /* 0x0000002100217220 */ /* 0x000fca0000400000 */
[----:B------:R0:W-:Y:S02]  /*4960*/  STG.E desc[UR20][R8.64+0x4], R33 ;  /* 0x0000042108007986 */ /* 0x0001e4000c101914 */
.L_x_2607:
[----:B------:R-:W-:Y:S05]  /*4970*/  BSYNC.RECONVERGENT B2 ;  /* 0x0000000000027941 */ /* 0x000fea0003800200 */
.L_x_2606:
        /* <DEDUP_REMOVED lines=24> */
.L_x_2613:
[----:B------:R-:W-:Y:S05]  /*4b00*/  BSYNC.RECONVERGENT B3 ;  /* 0x0000000000037941 */ /* 0x000fea0003800200 */
.L_x_2612:
[----:B------:R-:W-:-:S05]  /*4b10*/  FMUL R17, R2, R17 ;  /* 0x0000001102117220 */ /* 0x000fca0000400000 */
[----:B------:R1:W-:Y:S02]  /*4b20*/  STG.E desc[UR20][R8.64+0x8], R17 ;  /* 0x0000081108007986 */ /* 0x0003e4000c101914 */
.L_x_2611:
[----:B------:R-:W-:Y:S05]  /*4b30*/  BSYNC.RECONVERGENT B2 ;  /* 0x0000000000027941 */ /* 0x000fea0003800200 */
.L_x_2610:
        /* <DEDUP_REMOVED lines=21> */
[----:B01----:R-:W-:Y:S05]  /*4c90*/  CALL.REL.NOINC `($__internal_9_$__cuda_sm3x_div_rn_noftz_f32_slowpath) ;  /* 0x0000001400687944 */ /* 0x003fea0003c00000 */
[----:B------:R-:W-:-:S07]  /*4ca0*/  MOV R3, R0 ;  /* 0x0000000000037202 */ /* 0x000fce0000000f00 */
.L_x_2615:
[----:B------:R-:W-:Y:S05]  /*4cb0*/  BSYNC.RECONVERGENT B2 ;  /* 0x0000000000027941 */ /* 0x000fea0003800200 */
.L_x_2614:
[----:B------:R-:W-:-:S05]  /*4cc0*/  FMUL R3, R3, R6 ;  /* 0x0000000603037220 */ /* 0x000fca0000400000 */
[----:B------:R-:W-:Y:S01]  /*4cd0*/  STG.E desc[UR20][R8.64+0xc], R3 ;  /* 0x00000c0308007986 */ /* 0x000fe2000c101914 */
[----:B------:R-:W-:Y:S05]  /*4ce0*/  EXIT ;  /* 0x000000000000794d */ /* 0x000fea0003800000 */
.L_x_2585:
[C---:B------:R-:W-:Y:S01]  /*4cf0*/  ISETP.GE.AND P1, PT, R7.reuse, UR22, PT ;  /* 0x0000001607007c0c */ /* 0x040fe2000bf26270 */
[----:B------:R-:W-:Y:S01]  /*4d00*/  BSSY.RECONVERGENT B0, `(.L_x_2616) ;  /* 0x0000022000007945 */ /* 0x000fe20003800200 */
[----:B------:R-:W-:-:S04]  /*4d10*/  IADD3 R0, PT, PT, R7, 0x1, RZ ;  /* 0x0000000107007810 */ /* 0x000fc80007ffe0ff */
[----:B------:R-:W-:-:S07]  /*4d20*/  ISETP.GE.AND P0, PT, R0, UR22, PT ;  /* 0x0000001600007c0c */ /* 0x000fce000bf06270 */
[----:B------:R-:W-:Y:S06]  /*4d30*/  @P1 BRA `(.L_x_2617) ;  /* 0x0000000000781947 */ /* 0x000fec0003800000 */
[----:B------:R-:W1:Y:S01]  /*4d40*/  LDC R4, c[0x0][0x3b4] ;  /* 0x0000ed00ff047b82 */ /* 0x000e620000000800 */
[C---:B------:R-:W-:Y:S01]  /*4d50*/  ISETP.LT.AND P4, PT, R20.reuse, UR5, PT ;  /* 0x0000000514007c0c */ /* 0x040fe2000bf81270 */
[----:B------:R-:W2:Y:S01]  /*4d60*/  LDCU.64 UR6, c[0x0][0x3a8] ;  /* 0x00007500ff0677ac */ /* 0x000ea20008000a00 */
[C---:B------:R-:W-:Y:S02]  /*4d70*/  IADD3 R5, PT, PT, R20.reuse, 0x1, RZ ;  /* 0x0000000114057810 */ /* 0x040fe40007ffe0ff */
[C---:B------:R-:W-:Y:S02]  /*4d80*/  IADD3 R8, PT, PT, R20.reuse, 0x3, RZ ;  /* 0x0000000314087810 */ /* 0x040fe40007ffe0ff */
        /* <DEDUP_REMOVED lines=8> */
[----:B------:R-:W-:Y:S01]  /*4e10*/  @P4 FMUL R19, R19, R30 ;  /* 0x0000001e13134220 */ /* 0x000fe20000400000 */
[----:B-1----:R-:W-:Y:S02]  /*4e20*/  IMAD R7, R7, R4, UR10 ;  /* 0x0000000a07077e24 */ /* 0x002fe4000f8e0204 */
[----:B------:R-:W-:-:S03]  /*4e30*/  @!P3 FMUL R29, R8, R29 ;  /* 0x0000001d081db220 */ /* 0x000fc60000400000 */
[----:B------:R-:W-:Y:S02]  /*4e40*/  @!P1 FMNMX R27, RZ, R27, !PT ;  /* 0x0000001bff1b9209 */ /* 0x000fe40007800000 */
[CC--:B------:R-:W-:Y:S02]  /*4e50*/  IADD3 R9, P5, PT, R20.reuse, R7.reuse, RZ ;  /* 0x0000000714097210 */ /* 0x0c0fe40007fbe0ff */
[----:B------:R-:W-:Y:S01]  /*4e60*/  @P4 IADD3 R5, PT, PT, R20, R7, RZ ;  /* 0x0000000714054210 */ /* 0x000fe20007ffe0ff */
[----:B------:R-:W-:Y:S01]  /*4e70*/  @!P1 FMUL R27, R27, R18 ;  /* 0x000000121b1b9220 */ /* 0x000fe20000400000 */
[----:B------:R-:W-:Y:S02]  /*4e80*/  LEA.HI.X.SX32 R10, R7, RZ, 0x1, P5 ;  /* 0x000000ff070a7211 */ /* 0x000fe400028f0eff */
[----:B------:R-:W-:Y:S02]  /*4e90*/  @!P2 FMNMX R7, RZ, R26, !PT ;  /* 0x0000001aff07a209 */ /* 0x000fe40007800000 */
[----:B--2---:R-:W-:Y:S01]  /*4ea0*/  LEA R4, P5, R9, UR6, 0x2 ;  /* 0x0000000609047c11 */ /* 0x004fe2000f8a10ff */
[----:B0-----:R-:W-:-:S04]  /*4eb0*/  @P4 IMAD.WIDE R2, R5, 0x4, R2 ;  /* 0x0000000405024825 */ /* 0x001fc800078e0202 */
[----:B------:R-:W-:Y:S01]  /*4ec0*/  @!P2 FMUL R7, R7, R16 ;  /* 0x000000100707a220 */ /* 0x000fe20000400000 */
[----:B------:R-:W-:Y:S01]  /*4ed0*/  LEA.HI.X R5, R9, UR7, R10, 0x2, P5 ;  /* 0x0000000709057c11 */ /* 0x000fe2000a8f140a */
[----:B------:R1:W-:Y:S04]  /*4ee0*/  @P4 STG.E desc[UR20][R2.64], R19 ;  /* 0x0000001302004986 */ /* 0x0003e8000c101914 */
[----:B------:R1:W-:Y:S04]  /*4ef0*/  @!P3 STG.E desc[UR20][R4.64+0x4], R29 ;  /* 0x0000041d0400b986 */ /* 0x0003e8000c101914 */
[----:B------:R1:W-:Y:S04]  /*4f00*/  @!P2 STG.E desc[UR20][R4.64+0x8], R7 ;  /* 0x000008070400a986 */ /* 0x0003e8000c101914 */
[----:B------:R1:W-:Y:S02]  /*4f10*/  @!P1 STG.E desc[UR20][R4.64+0xc], R27 ;  /* 0x00000c1b04009986 */ /* 0x0003e4000c101914 */
.L_x_2617:
[----:B------:R-:W-:Y:S05]  /*4f20*/  BSYNC.RECONVERGENT B0 ;  /* 0x0000000000007941 */ /* 0x000fea0003800200 */
.L_x_2616:
[----:B------:R-:W-:Y:S05]  /*4f30*/  @P0 EXIT ;  /* 0x000000000000094d */ /* 0x000fea0003800000 */
[C---:B------:R-:W-:Y:S01]  /*4f40*/  ISETP.LT.AND P0, PT, R20.reuse, UR5, PT ;  /* 0x0000000514007c0c */ /* 0x040fe2000bf01270 */
[----:B-1----:R-:W1:Y:S01]  /*4f50*/  LDC R5, c[0x0][0x3b4] ;  /* 0x0000ed00ff057b82 */ /* 0x002e620000000800 */
[----:B------:R-:W2:Y:S01]  /*4f60*/  LDCU.64 UR6, c[0x0][0x3a8] ;  /* 0x00007500ff0677ac */ /* 0x000ea20008000a00 */
[----:B------:R-:W-:Y:S02]  /*4f70*/  IADD3 R4, PT, PT, R20, 0x1, RZ ;  /* 0x0000000114047810 */ /* 0x000fe40007ffe0ff */
[----:B------:R-:W-:Y:S02]  /*4f80*/  IADD3 R0, PT, PT, R0, UR8, RZ ;  /* 0x0000000800007c10 */ /* 0x000fe4000fffe0ff */
[----:B------:R-:W-:Y:S02]  /*4f90*/  ISETP.GE.AND P1, PT, R4, UR15, PT ;  /* 0x0000000f04007c0c */ /* 0x000fe4000bf26270 */
[----:B------:R-:W-:-:S04]  /*4fa0*/  IADD3 R4, PT, PT, R20, 0x2, RZ ;  /* 0x0000000214047810 */ /* 0x000fc80007ffe0ff */
[----:B0-----:R-:W0:Y:S01]  /*4fb0*/  @P0 LDC.64 R2, c[0x0][0x3a8] ;  /* 0x0000ea00ff020b82 */ /* 0x001e220000000a00 */
[----:B------:R-:W-:Y:S01]  /*4fc0*/  ISETP.GE.AND P3, PT, R4, UR15, PT ;  /* 0x0000000f04007c0c */ /* 0x000fe2000bf66270 */
[----:B-1----:R-:W-:Y:S01]  /*4fd0*/  IMAD R9, R0, R5, UR10 ;  /* 0x0000000a00097e24 */ /* 0x002fe2000f8e0205 */
[----:B------:R-:W-:-:S04]  /*4fe0*/  @P0 FMNMX R5, RZ, R24, !PT ;  /* 0x00000018ff050209 */ /* 0x000fc80007800000 */
[----:B------:R-:W-:Y:S02]  /*4ff0*/  @!P1 FMNMX R0, RZ, R25, !PT ;  /* 0x00000019ff009209 */ /* 0x000fe40007800000 */
[CC--:B------:R-:W-:Y:S01]  /*5000*/  IADD3 R8, P2, PT, R20.reuse, R9.reuse, RZ ;  /* 0x0000000914087210 */ /* 0x0c0fe20007f5e0ff */
[----:B------:R-:W-:Y:S01]  /*5010*/  @P0 FMUL R7, R5, R32 ;  /* 0x0000002005070220 */ /* 0x000fe20000400000 */
[----:B------:R-:W-:Y:S01]  /*5020*/  @P0 IADD3 R5, PT, PT, R20, R9, RZ ;  /* 0x0000000914050210 */ /* 0x000fe20007ffe0ff */
[----:B------:R-:W-:Y:S01]  /*5030*/  @!P1 FMUL R33, R0, R33 ;  /* 0x0000002100219220 */ /* 0x000fe20000400000 */
[----:B------:R-:W-:Y:S02]  /*5040*/  LEA.HI.X.SX32 R9, R9, RZ, 0x1, P2 ;  /* 0x000000ff09097211 */ /* 0x000fe400010f0eff */
[----:B--2---:R-:W-:Y:S01]  /*5050*/  LEA R4, P2, R8, UR6, 0x2 ;  /* 0x0000000608047c11 */ /* 0x004fe2000f8410ff */
[----:B0-----:R-:W-:Y:S01]  /*5060*/  @P0 IMAD.WIDE R2, R5, 0x4, R2 ;  /* 0x0000000405020825 */ /* 0x001fe200078e0202 */
[----:B------:R-:W-:-:S02]  /*5070*/  IADD3 R20, PT, PT, R20, 0x3, RZ ;  /* 0x0000000314147810 */ /* 0x000fc40007ffe0ff */
[----:B------:R-:W-:Y:S02]  /*5080*/  LEA.HI.X R5, R8, UR7, R9, 0x2, P2 ;  /* 0x0000000708057c11 */ /* 0x000fe400090f1409 */
[----:B------:R-:W-:Y:S01]  /*5090*/  ISETP.GE.AND P2, PT, R20, UR15, PT ;  /* 0x0000000f14007c0c */ /* 0x000fe2000bf46270 */
[----:B------:R0:W-:Y:S01]  /*50a0*/  @P0 STG.E desc[UR20][R2.64], R7 ;  /* 0x0000000702000986 */ /* 0x0001e2000c101914 */
[----:B------:R-:W-:-:S03]  /*50b0*/  @!P3 FMNMX R28, RZ, R28, !PT ;  /* 0x0000001cff1cb209 */ /* 0x000fc60007800000 */
[----:B------:R0:W-:Y:S02]  /*50c0*/  @!P1 STG.E desc[UR20][R4.64+0x4], R33 ;  /* 0x0000042104009986 */ /* 0x0001e4000c101914 */
[----:B------:R-:W-:-:S05]  /*50d0*/  @!P3 FMUL R17, R28, R17 ;  /* 0x000000111c11b220 */ /* 0x000fca0000400000 */
[----:B------:R0:W-:Y:S01]  /*50e0*/  @!P3 STG.E desc[UR20][R4.64+0x8], R17 ;  /* 0x000008110400b986 */ /* 0x0001e2000c101914 */
[----:B------:R-:W-:Y:S05]  /*50f0*/  @P2 EXIT ;  /* 0x000000000000294d */ /* 0x000fea0003800000 */
[----:B------:R-:W-:-:S05]  /*5100*/  FMNMX R31, RZ, R31, !PT ;  /* 0x0000001fff1f7209 */ /* 0x000fca0007800000 */
[----:B------:R-:W-:-:S05]  /*5110*/  FMUL R31, R31, R6 ;  /* 0x000000061f1f7220 */ /* 0x000fca0000400000 */
[----:B------:R-:W-:Y:S01]  /*5120*/  STG.E desc[UR20][R4.64+0xc], R31 ;  /* 0x00000c1f04007986 */ /* 0x000fe2000c101914 */
[----:B------:R-:W-:Y:S05]  /*5130*/  EXIT ;  /* 0x000000000000794d */ /* 0x000fea0003800000 */
.L_x_2584:
        /* <DEDUP_REMOVED lines=9> */
[----:B------:R-:W-:Y:S01]  /*51d0*/  FMUL R0, R19, 0.044714998453855514526 ;  /* 0x3d37271313007820 */ /* 0x000fe20000400000 */
[----:B------:R-:W-:Y:S01]  /*51e0*/  MOV R10, 0x3c80f082 ;  /* 0x3c80f082000a7802 */ /* 0x000fe20000000f00 */
[----:B------:R-:W-:Y:S01]  /*51f0*/  HFMA2 R9, -RZ, RZ, 1.875, 0 ;  /* 0x3f800000ff097431 */ /* 0x000fe200000001ff */
[----:B0-----:R-:W0:Y:S01]  /*5200*/  LDC.64 R2, c[0x0][0x3a8] ;  /* 0x0000ea00ff027b82 */ /* 0x001e220000000a00 */
        /* <DEDUP_REMOVED lines=25> */
.L_x_2621:
[----:B------:R-:W-:Y:S05]  /*53a0*/  BSYNC.RECONVERGENT B1 ;  /* 0x0000000000017941 */ /* 0x000fea0003800200 */
.L_x_2620:
        /* <DEDUP_REMOVED lines=39> */
.L_x_2623:
[----:B------:R-:W-:Y:S05]  /*5620*/  BSYNC.RECONVERGENT B1 ;  /* 0x0000000000017941 */ /* 0x000fea0003800200 */
.L_x_2622:
        /* <DEDUP_REMOVED lines=28> */
.L_x_2625:
[----:B------:R-:W-:Y:S05]  /*57f0*/  BSYNC.RECONVERGENT B1 ;  /* 0x0000000000017941 */ /* 0x000fea0003800200 */
.L_x_2624:
        /* <DEDUP_REMOVED lines=27> */
.L_x_2619:
[----:B------:R-:W-:Y:S05]  /*59b0*/  BSYNC.RECONVERGENT B0 ;  /* 0x0000000000007941 */ /* 0x000fea0003800200 */
.L_x_2618:
[----:B------:R-:W-:-:S04]  /*59c0*/  IADD3 R7, PT, PT, R7, 0x1, RZ ;  /* 0x0000000107077810 */ /* 0x000fc80007ffe0ff */
[----:B------:R-:W-:-:S13]  /*59d0*/  ISETP.GE.AND P0, PT, R7, UR22, PT ;  /* 0x0000001607007c0c */ /* 0x000fda000bf06270 */
[----:B------:R-:W-:Y:S05]  /*59e0*/  @P0 EXIT ;  /* 0x000000000000094d */ /* 0x000fea0003800000 */
[----:B------:R-:W3:Y:S01]  /*59f0*/  LDC R0, c[0x0][0x3b4] ;  /* 0x0000ed00ff007b82 */ /* 0x000ee20000000800 */
[----:B------:R-:W-:Y:S01]  /*5a00*/  ISETP.LT.AND P0, PT, R20, UR5, PT ;  /* 0x0000000514007c0c */ /* 0x000fe2000bf01270 */
[----:B------:R-:W-:Y:S01]  /*5a10*/  BSSY.RECONVERGENT B0, `(.L_x_2626) ;  /* 0x0000021000007945 */ /* 0x000fe20003800200 */
[----:B-1----:R-:W-:-:S05]  /*5a20*/  IADD3 R5, PT, PT, R7, UR8, RZ ;  /* 0x0000000807057c10 */ /* 0x002fca000fffe0ff */
[----:B---3--:R-:W-:-:S06]  /*5a30*/  IMAD R5, R5, R0, UR10 ;  /* 0x0000000a05057e24 */ /* 0x008fcc000f8e0200 */
[----:B------:R-:W-:Y:S05]  /*5a40*/  @!P0 BRA `(.L_x_2627) ;  /* 0x0000000000748947 */ /* 0x000fea0003800000 */
[----:B0-2---:R-:W-:Y:S01]  /*5a50*/  FMUL R3, R24, 0.044714998453855514526 ;  /* 0x3d37271318037820 */ /* 0x005fe20000400000 */
        /* <DEDUP_REMOVED lines=28> */
.L_x_2627:
[----:B------:R-:W-:Y:S05]  /*5c20*/  BSYNC.RECONVERGENT B0 ;  /* 0x0000000000007941 */ /* 0x000fea0003800200 */
.L_x_2626:
[----:B------:R-:W3:Y:S01]  /*5c30*/  LDCU.64 UR4, c[0x0][0x3a8] ;  /* 0x00007500ff0477ac */ /* 0x000ee20008000a00 */
[C---:B012---:R-:W-:Y:S01]  /*5c40*/  IADD3 R2, PT, PT, R20.reuse, 0x1, RZ ;  /* 0x0000000114027810 */ /* 0x047fe20007ffe0ff */
        /* <DEDUP_REMOVED lines=8> */
[----:B---3--:R-:W-:-:S04]  /*5cd0*/  LEA R2, P2, R0, UR4, 0x2 ;  /* 0x0000000400027c11 */ /* 0x008fc8000f8410ff */
        /* <DEDUP_REMOVED lines=28> */
.L_x_2629:
[----:B------:R-:W-:Y:S05]  /*5ea0*/  BSYNC.RECONVERGENT B0 ;  /* 0x0000000000007941 */ /* 0x000fea0003800200 */
.L_x_2628:
        /* <DEDUP_REMOVED lines=28> */
.L_x_2631:
[----:B------:R-:W-:Y:S05]  /*6070*/  BSYNC.RECONVERGENT B0 ;  /* 0x0000000000007941 */ /* 0x000fea0003800200 */
.L_x_2630:
[----:B------:R-:W-:Y:S05]  /*6080*/  @P0 EXIT ;  /* 0x000000000000094d */ /* 0x000fea0003800000 */
        /* <DEDUP_REMOVED lines=27> */
        .weak           $__internal_9_$__cuda_sm3x_div_rn_noftz_f32_slowpath
        .type           $__internal_9_$__cuda_sm3x_div_rn_noftz_f32_slowpath,@function
        .size           $__internal_9_$__cuda_sm3x_div_rn_noftz_f32_slowpath,(.L_x_3860 - $__internal_9_$__cuda_sm3x_div_rn_noftz_f32_slowpath)
$__internal_9_$__cuda_sm3x_div_rn_noftz_f32_slowpath:
        /* <DEDUP_REMOVED lines=34> */
.L_x_2633:
        /* <DEDUP_REMOVED lines=51> */
.L_x_2640:
[----:B------:R-:W-:-:S04]  /*6790*/  LOP3.LUT R0, R0, 0x80000000, RZ, 0xc0, !PT ;  /* 0x8000000000007812 */ /* 0x000fc800078ec0ff */
[----:B------:R-:W-:Y:S01]  /*67a0*/  LOP3.LUT R0, R0, 0x7f800000, RZ, 0xfc, !PT ;  /* 0x7f80000000007812 */ /* 0x000fe200078efcff */
[----:B------:R-:W-:Y:S06]  /*67b0*/  BRA `(.L_x_2641) ;  /* 0x0000000000047947 */ /* 0x000fec0003800000 */
.L_x_2639:
[----:B------:R-:W-:-:S07]  /*67c0*/  LEA R0, R15, R0, 0x17 ;  /* 0x000000000f007211 */ /* 0x000fce00078eb8ff */
.L_x_2641:
[----:B------:R-:W-:Y:S05]  /*67d0*/  BSYNC.RECONVERGENT B1 ;  /* 0x0000000000017941 */ /* 0x000fea0003800200 */
.L_x_2638:
[----:B------:R-:W-:Y:S05]  /*67e0*/  BRA `(.L_x_2642) ;  /* 0x0000000000207947 */ /* 0x000fea0003800000 */
.L_x_2637:
[----:B------:R-:W-:-:S04]  /*67f0*/  LOP3.LUT R0, R0, 0x80000000, R19, 0x48, !PT ;  /* 0x8000000000007812 */ /* 0x000fc800078e4813 */
[----:B------:R-:W-:Y:S01]  /*6800*/  LOP3.LUT R0, R0, 0x7f800000, RZ, 0xfc, !PT ;  /* 0x7f80000000007812 */ /* 0x000fe200078efcff */
[----:B------:R-:W-:Y:S06]  /*6810*/  BRA `(.L_x_2642) ;  /* 0x0000000000147947 */ /* 0x000fec0003800000 */
.L_x_2636:
[----:B------:R-:W-:Y:S01]  /*6820*/  LOP3.LUT R0, R0, 0x80000000, R19, 0x48, !PT ;  /* 0x8000000000007812 */ /* 0x000fe200078e4813 */
[----:B------:R-:W-:Y:S06]  /*6830*/  BRA `(.L_x_2642) ;  /* 0x00000000000c7947 */ /* 0x000fec0003800000 */
.L_x_2635:
[----:B------:R-:W0:Y:S01]  /*6840*/  MUFU.RSQ R0, -QNAN ;  /* 0xffc0000000007908 */ /* 0x000e220000001400 */
[----:B------:R-:W-:Y:S05]  /*6850*/  BRA `(.L_x_2642) ;  /* 0x0000000000047947 */ /* 0x000fea0003800000 */
.L_x_2634:
[----:B------:R-:W-:-:S07]  /*6860*/  FADD.FTZ R0, R19, R0 ;  /* 0x0000000013007221 */ /* 0x000fce0000010000 */
.L_x_2642:
[----:B------:R-:W-:Y:S05]  /*6870*/  BSYNC.RECONVERGENT B0 ;  /* 0x0000000000007941 */ /* 0x000fea0003800200 */
.L_x_2632:
[----:B------:R-:W-:-:S04]  /*6880*/  HFMA2 R5, -RZ, RZ, 0, 0 ;  /* 0x00000000ff057431 */ /* 0x000fc800000001ff */
[----:B0-----:R-:W-:Y:S05]  /*6890*/  RET.REL.NODEC R4 `(_Z24moe_gate_up_small_kernelI13__nv_bfloat16Lb1EEvPKT_S3_S3_PKiS5_Pfiii) ;  /* 0xffffff9404d87950 */ /* 0x001fea0003c3ffff */
.L_x_2643:
        /* <DEDUP_REMOVED lines=14> */
.L_x_3860:


//--------------------- .text._Z23moe_output_small_kernelI6__halfLb0EEvPKfPKT_PKiS7_S2_PS3_ii --------------------------
	.section	.text._Z23moe_output_small_kernelI6__halfLb0EEvPKfPKT_PKiS7_S2_PS3_ii,"ax",@progbits
	.align	128
        .global         _Z23moe_output_small_kernelI6__halfLb0EEvPKfPKT_PKiS7_S2_PS3_ii
        .type           _Z23moe_output_small_kernelI6__halfLb0EEvPKfPKT_PKiS7_S2_PS3_ii,@function
        .size           _Z23moe_output_small_kernelI6__halfLb0EEvPKfPKT_PKiS7_S2_PS3_ii,(.L_x_3900 - _Z23moe_output_small_kernelI6__halfLb0EEvPKfPKT_PKiS7_S2_PS3_ii)
        .other          _Z23moe_output_small_kernelI6__halfLb0EEvPKfPKT_PKiS7_S2_PS3_ii,@"STO_CUDA_ENTRY STV_DEFAULT"
_Z23moe_output_small_kernelI6__halfLb0EEvPKfPKT_PKiS7_S2_PS3_ii:
.text._Z23moe_output_small_kernelI6__halfLb0EEvPKfPKT_PKiS7_S2_PS3_ii:
        /* <DEDUP_REMOVED lines=63> */
.L_x_2655:
        /* <DEDUP_REMOVED lines=30> */
.L_x_2647:
        /* <DEDUP_REMOVED lines=9> */
.L_x_2648:
        /* <DEDUP_REMOVED lines=16> */
.L_x_2646:
[----:B------:R-:W-:Y:S05]  /*0760*/  BSYNC.RECONVERGENT B0 ;  /* 0x0000000000007941 */ /* 0x000fea0003800200 */
.L_x_2645:
[----:B------:R-:W-:Y:S01]  /*0770*/  BSSY.RECONVERGENT B0, `(.L_x_2649) ;  /* 0x000003b000007945 */ /* 0x000fe20003800200 */
.L_x_2654:
        /* <DEDUP_REMOVED lines=29> */
.L_x_2651:
        /* <DEDUP_REMOVED lines=10> */
.L_x_2653:
        /* <DEDUP_REMOVED lines=15> */
.L_x_2652:
[----:B------:R-:W-:Y:S05]  /*0ae0*/  BSYNC.RECONVERGENT B1 ;  /* 0x0000000000017941 */ /* 0x000fea0003800200 */
.L_x_2650:
[C---:B------:R-:W-:Y:S02]  /*0af0*/  ISETP.GE.U32.AND P0, PT, R7.reuse, 0x300, PT ;  /* 0x000003000700780c */ /* 0x040fe40003f06070 */
[----:B------:R-:W-:-:S11]  /*0b00*/  IADD3 R7, PT, PT, R7, 0x100, RZ ;  /* 0x0000010007077810 */ /* 0x000fd60007ffe0ff */
[----:B------:R-:W-:Y:S05]  /*0b10*/  @!P0 BRA `(.L_x_2654) ;  /* 0xfffffffc00188947 */ /* 0x000fea000383ffff */
[----:B------:R-:W-:Y:S05]  /*0b20*/  BSYNC.RECONVERGENT B0 ;  /* 0x0000000000007941 */ /* 0x000fea0003800200 */
.L_x_2649:
        /* <DEDUP_REMOVED lines=363> */
.L_x_2644:
        /* <DEDUP_REMOVED lines=43> */
[----:B------:R-:W-:Y:S02]  /*2490*/  F2FP.F16.F32.PACK_AB R19, RZ, R19 ;  /* 0x00000013ff13723e */ /* 0x000fe400000000ff */
[----:B------:R-:W-:-:S07]  /*24a0*/  SEL R4, R4, 0x7610, P3 ;  /* 0x0000761004047807 */ /* 0x000fce0001800000 */
.L_x_2660:
[----:B-----5:R-:W-:-:S05]  /*24b0*/  HADD2 R13, R5, R19.H0_H0 ;  /* 0x20000013050d7230 */ /* 0x020fca0000000000 */
[----:B------:R-:W-:-:S06]  /*24c0*/  PRMT R14, R5, R4, R13 ;  /* 0x00000004050e7216 */ /* 0x000fcc000000000d */
[----:B------:R-:W2:Y:S02]  /*24d0*/  ATOM.E.CAS.STRONG.GPU PT, R14, [R2], R5, R14 ;  /* 0x00000005020e738b */ /* 0x000ea400001ee10e */
[----:B--2---:R-:W-:Y:S02]  /*24e0*/  ISETP.NE.U32.AND P3, PT, R14, R5, PT ;  /* 0x000000050e00720c */ /* 0x004fe40003f65070 */
[----:B------:R-:W-:-:S11]  /*24f0*/  MOV R5, R14 ;  /* 0x0000000e00057202 */ /* 0x000fd60000000f00 */
[----:B------:R-:W-:Y:S05]  /*2500*/  @P3 BRA `(.L_x_2660) ;  /* 0xfffffffc00e83947 */ /* 0x000fea000383ffff */
.L_x_2659:
[----:B------:R-:W-:Y:S05]  /*2510*/  BSYNC.RECONVERGENT B1 ;  /* 0x0000000000017941 */ /* 0x000fea0003800200 */
.L_x_2658:
[----:B------:R-:W-:Y:S04]  /*2520*/  BSSY.RECONVERGENT B1, `(.L_x_2661) ;  /* 0x0000012000017945 */ /* 0x000fe80003800200 */
[----:B------:R-:W-:Y:S05]  /*2530*/  @P2 BRA `(.L_x_2662) ;  /* 0x0000000000402947 */ /* 0x000fea0003800000 */
[----:B------:R-:W-:Y:S01]  /*2540*/  IADD3 R19, P2, PT, R11, 0x2, RZ ;  /* 0x000000020b137810 */ /* 0x000fe20007f5e0ff */
[----:B------:R-:W-:-:S03]  /*2550*/  FMUL R16, R10, R16 ;  /* 0x000000100a107220 */ /* 0x000fc60000400000 */
[----:B------:R-:W-:Y:S02]  /*2560*/  IADD3.X R5, PT, PT, RZ, R3, RZ, P2, !PT ;  /* 0x00000003ff057210 */ /* 0x000fe400017fe4ff */
[C---:B------:R-:W-:Y:S02]  /*2570*/  LOP3.LUT R4, R19.reuse, 0xfffffffd, RZ, 0xc0, !PT ;  /* 0xfffffffd13047812 */ /* 0x040fe400078ec0ff */
[----:B------:R-:W-:Y:S02]  /*2580*/  LOP3.LUT R13, R19, 0x2, RZ, 0xc0, !PT ;  /* 0x00000002130d7812 */ /* 0x000fe400078ec0ff */
[----:B------:R-:W-:Y:S01]  /*2590*/  F2FP.F16.F32.PACK_AB R16, RZ, R16 ;  /* 0x00000010ff10723e */ /* 0x000fe200000000ff */
[----:B------:R1:W5:Y:S01]  /*25a0*/  LD.E R15, desc[UR10][R4.64] ;  /* 0x0000000a040f7980 */ /* 0x000362000c101900 */
[----:B------:R-:W-:Y:S01]  /*25b0*/  ISETP.EQ.U32.AND P2, PT, R13, RZ, PT ;  /* 0x000000ff0d00720c */ /* 0x000fe20003f42070 */
[----:B------:R-:W-:-:S05]  /*25c0*/  HFMA2 R13, -RZ, RZ, 0, 0.19775390625 ;  /* 0x00003254ff0d7431 */ /* 0x000fca00000001ff */
[----:B------:R-:W-:-:S07]  /*25d0*/  SEL R13, R13, 0x7610, P2 ;  /* 0x000076100d0d7807 */ /* 0x000fce0001000000 */
.L_x_2663:
[----:B-----5:R-:W-:-:S05]  /*25e0*/  HADD2 R14, R15, R16.H0_H0 ;  /* 0x200000100f0e7230 */ /* 0x020fca0000000000 */
[----:B------:R-:W-:-:S06]  /*25f0*/  PRMT R14, R15, R13, R14 ;  /* 0x0000000d0f0e7216 */ /* 0x000fcc000000000e */
[----:B------:R-:W2:Y:S02]  /*2600*/  ATOM.E.CAS.STRONG.GPU PT, R14, [R4], R15, R14 ;  /* 0x0000000f040e738b */ /* 0x000ea400001ee10e */
[----:B--2---:R-:W-:Y:S02]  /*2610*/  ISETP.NE.U32.AND P2, PT, R14, R15, PT ;  /* 0x0000000f0e00720c */ /* 0x004fe40003f45070 */
[----:B------:R-:W-:-:S11]  /*2620*/  MOV R15, R14 ;  /* 0x0000000e000f7202 */ /* 0x000fd60000000f00 */
[----:B------:R-:W-:Y:S05]  /*2630*/  @P2 BRA `(.L_x_2663) ;  /* 0xfffffffc00e82947 */ /* 0x000fea000383ffff */
.L_x_2662:
[----:B------:R-:W-:Y:S05]  /*2640*/  BSYNC.RECONVERGENT B1 ;  /* 0x0000000000017941 */ /* 0x000fea0003800200 */
.L_x_2661:
[----:B------:R-:W-:Y:S04]  /*2650*/  BSSY.RECONVERGENT B1, `(.L_x_2664) ;  /* 0x0000012000017945 */ /* 0x000fe80003800200 */
[----:B------:R-:W-:Y:S05]  /*2660*/  @P1 BRA `(.L_x_2665) ;  /* 0x0000000000401947 */ /* 0x000fea0003800000 */
[----:B------:R-:W-:Y:S01]  /*2670*/  IADD3 R19, P1, PT, R11, 0x4, RZ ;  /* 0x000000040b137810 */ /* 0x000fe20007f3e0ff */
[----:B------:R-:W-:-:S03]  /*2680*/  FMUL R23, R10, R23 ;  /* 0x000000170a177220 */ /* 0x000fc60000400000 */
[----:B-1----:R-:W-:Y:S02]  /*2690*/  IADD3.X R5, PT, PT, RZ, R3, RZ, P1, !PT ;  /* 0x00000003ff057210 */ /* 0x002fe40000ffe4ff */
[C---:B------:R-:W-:Y:S02]  /*26a0*/  LOP3.LUT R4, R19.reuse, 0xfffffffd, RZ, 0xc0, !PT ;  /* 0xfffffffd13047812 */ /* 0x040fe400078ec0ff */
[----:B------:R-:W-:Y:S02]  /*26b0*/  LOP3.LUT R13, R19, 0x2, RZ, 0xc0, !PT ;  /* 0x00000002130d7812 */ /* 0x000fe400078ec0ff */
[----:B------:R-:W-:Y:S01]  /*26c0*/  F2FP.F16.F32.PACK_AB R23, RZ, R23 ;  /* 0x00000017ff17723e */ /* 0x000fe200000000ff */
[----:B------:R1:W5:Y:S01]  /*26d0*/  LD.E R15, desc[UR10][R4.64] ;  /* 0x0000000a040f7980 */ /* 0x000362000c101900 */
[----:B------:R-:W-:Y:S02]  /*26e0*/  ISETP.EQ.U32.AND P1, PT, R13, RZ, PT ;  /* 0x000000ff0d00720c */ /* 0x000fe40003f22070 */
[----:B------:R-:W-:-:S04]  /*26f0*/  MOV R13, 0x3254 ;  /* 0x00003254000d7802 */ /* 0x000fc80000000f00 */
[----:B------:R-:W-:-:S07]  /*2700*/  SEL R13, R13, 0x7610, P1 ;  /* 0x000076100d0d7807 */ /* 0x000fce0000800000 */
.L_x_2666:
[----:B-----5:R-:W-:-:S05]  /*2710*/  HADD2 R14, R15, R23.H0_H0 ;  /* 0x200000170f0e7230 */ /* 0x020fca0000000000 */
[----:B------:R-:W-:-:S06]  /*2720*/  PRMT R14, R15, R13, R14 ;  /* 0x0000000d0f0e7216 */ /* 0x000fcc000000000e */
[----:B------:R-:W2:Y:S02]  /*2730*/  ATOM.E.CAS.STRONG.GPU PT, R14, [R4], R15, R14 ;  /* 0x0000000f040e738b */ /* 0x000ea400001ee10e */
[----:B--2---:R-:W-:Y:S02]  /*2740*/  ISETP.NE.U32.AND P1, PT, R14, R15, PT ;  /* 0x0000000f0e00720c */ /* 0x004fe40003f25070 */
[----:B------:R-:W-:-:S11]  /*2750*/  MOV R15, R14 ;  /* 0x0000000e000f7202 */ /* 0x000fd60000000f00 */
[----:B------:R-:W-:Y:S05]  /*2760*/  @P1 BRA `(.L_x_2666) ;  /* 0xfffffffc00e81947 */ /* 0x000fea000383ffff */
.L_x_2665:
[----:B------:R-:W-:Y:S05]  /*2770*/  BSYNC.RECONVERGENT B1 ;  /* 0x0000000000017941 */ /* 0x000fea0003800200 */
.L_x_2664:
[----:B------:R-:W-:Y:S05]  /*2780*/  @P0 BRA `(.L_x_2657) ;  /* 0x0000000000400947 */ /* 0x000fea0003800000 */
[----:B------:R-:W-:Y:S01]  /*2790*/  IADD3 R11, P0, PT, R11, 0x6, RZ ;  /* 0x000000060b0b7810 */ /* 0x000fe20007f1e0ff */
[----:B------:R-:W-:-:S03]  /*27a0*/  FMUL R10, R10, R22 ;  /* 0x000000160a0a7220 */ /* 0x000fc60000400000 */
[----:B0-----:R-:W-:Y:S02]  /*27b0*/  IADD3.X R3, PT, PT, RZ, R3, RZ, P0, !PT ;  /* 0x00000003ff037210 */ /* 0x001fe400007fe4ff */
[C---:B------:R-:W-:Y:S02]  /*27c0*/  LOP3.LUT R2, R11.reuse, 0xfffffffd, RZ, 0xc0, !PT ;  /* 0xfffffffd0b027812 */ /* 0x040fe400078ec0ff */
[----:B-1----:R-:W-:Y:S02]  /*27d0*/  LOP3.LUT R4, R11, 0x2, RZ, 0xc0, !PT ;  /* 0x000000020b047812 */ /* 0x002fe400078ec0ff */
[----:B------:R-:W-:Y:S01]  /*27e0*/  F2FP.F16.F32.PACK_AB R13, RZ, R10 ;  /* 0x0000000aff0d723e */ /* 0x000fe200000000ff */
[----:B------:R0:W5:Y:S01]  /*27f0*/  LD.E R5, desc[UR10][R2.64] ;  /* 0x0000000a02057980 */ /* 0x000162000c101900 */
[----:B------:R-:W-:Y:S01]  /*2800*/  ISETP.EQ.U32.AND P0, PT, R4, RZ, PT ;  /* 0x000000ff0400720c */ /* 0x000fe20003f02070 */
[----:B------:R-:W-:-:S05]  /*2810*/  HFMA2 R4, -RZ, RZ, 0, 0.19775390625 ;  /* 0x00003254ff047431 */ /* 0x000fca00000001ff */
[----:B------:R-:W-:-:S07]  /*2820*/  SEL R4, R4, 0x7610, P0 ;  /* 0x0000761004047807 */ /* 0x000fce0000000000 */
.L_x_2667:
[----:B-----5:R-:W-:-:S05]  /*2830*/  HADD2 R10, R5, R13.H0_H0 ;  /* 0x2000000d050a7230 */ /* 0x020fca0000000000 */
[----:B------:R-:W-:-:S06]  /*2840*/  PRMT R10, R5, R4, R10 ;  /* 0x00000004050a7216 */ /* 0x000fcc000000000a */
[----:B------:R-:W2:Y:S02]  /*2850*/  ATOM.E.CAS.STRONG.GPU PT, R10, [R2], R5, R10 ;  /* 0x00000005020a738b */ /* 0x000ea400001ee10a */
[----:B--2---:R-:W-:Y:S02]  /*2860*/  ISETP.NE.U32.AND P0, PT, R10, R5, PT ;  /* 0x000000050a00720c */ /* 0x004fe40003f05070 */
[----:B------:R-:W-:-:S11]  /*2870*/  MOV R5, R10 ;  /* 0x0000000a00057202 */ /* 0x000fd60000000f00 */
[----:B------:R-:W-:Y:S05]  /*2880*/  @P0 BRA `(.L_x_2667) ;  /* 0xfffffffc00e80947 */ /* 0x000fea000383ffff */
.L_x_2657:
[----:B------:R-:W-:Y:S05]  /*2890*/  BSYNC.RECONVERGENT B0 ;  /* 0x0000000000007941 */ /* 0x000fea0003800200 */
.L_x_2656:
        /* <DEDUP_REMOVED lines=30> */
.L_x_2670:
[----:B-----5:R-:W-:-:S05]  /*2a80*/  HADD2 R6, R7, R17.H0_H0 ;  /* 0x2000001107067230 */ /* 0x020fca0000000000 */
[----:B------:R-:W-:-:S06]  /*2a90*/  PRMT R6, R7, R4, R6 ;  /* 0x0000000407067216 */ /* 0x000fcc0000000006 */
[----:B------:R-:W2:Y:S02]  /*2aa0*/  ATOM.E.CAS.STRONG.GPU PT, R6, [R2], R7, R6 ;  /* 0x000000070206738b */ /* 0x000ea400001ee106 */
[----:B--2---:R-:W-:Y:S02]  /*2ab0*/  ISETP.NE.U32.AND P3, PT, R6, R7, PT ;  /* 0x000000070600720c */ /* 0x004fe40003f65070 */
[----:B------:R-:W-:-:S11]  /*2ac0*/  MOV R7, R6 ;  /* 0x0000000600077202 */ /* 0x000fd60000000f00 */
[----:B------:R-:W-:Y:S05]  /*2ad0*/  @P3 BRA `(.L_x_2670) ;  /* 0xfffffffc00e83947 */ /* 0x000fea000383ffff */
.L_x_2669:
[----:B------:R-:W-:Y:S05]  /*2ae0*/  BSYNC.RECONVERGENT B0 ;  /* 0x0000000000007941 */ /* 0x000fea0003800200 */
.L_x_2668:
        /* <DEDUP_REMOVED lines=12> */
.L_x_2673:
[----:B-----5:R-:W-:-:S05]  /*2bb0*/  HADD2 R8, R9, R18.H0_H0 ;  /* 0x2000001209087230 */ /* 0x020fca0000000000 */
[----:B------:R-:W-:-:S06]  /*2bc0*/  PRMT R8, R9, R4, R8 ;  /* 0x0000000409087216 */ /* 0x000fcc0000000008 */
[----:B------:R-:W2:Y:S02]  /*2bd0*/  ATOM.E.CAS.STRONG.GPU PT, R8, [R6], R9, R8 ;  /* 0x000000090608738b */ /* 0x000ea400001ee108 */
[----:B--2---:R-:W-:Y:S02]  /*2be0*/  ISETP.NE.U32.AND P2, PT, R8, R9, PT ;  /* 0x000000090800720c */ /* 0x004fe40003f45070 */
[----:B------:R-:W-:-:S11]  /*2bf0*/  MOV R9, R8 ;  /* 0x0000000800097202 */ /* 0x000fd60000000f00 */
[----:B------:R-:W-:Y:S05]  /*2c00*/  @P2 BRA `(.L_x_2673) ;  /* 0xfffffffc00e82947 */ /* 0x000fea000383ffff */
.L_x_2672:
[----:B------:R-:W-:Y:S05]  /*2c10*/  BSYNC.RECONVERGENT B0 ;  /* 0x0000000000007941 */ /* 0x000fea0003800200 */
.L_x_2671:
        /* <DEDUP_REMOVED lines=12> */
.L_x_2676:
[----:B-----5:R-:W-:-:S05]  /*2ce0*/  HADD2 R8, R9, R25.H0_H0 ;  /* 0x2000001909087230 */ /* 0x020fca0000000000 */
[----:B------:R-:W-:-:S06]  /*2cf0*/  PRMT R8, R9, R4, R8 ;  /* 0x0000000409087216 */ /* 0x000fcc0000000008 */
[----:B------:R-:W2:Y:S02]  /*2d00*/  ATOM.E.CAS.STRONG.GPU PT, R8, [R6], R9, R8 ;  /* 0x000000090608738b */ /* 0x000ea400001ee108 */
[----:B--2---:R-:W-:Y:S02]  /*2d10*/  ISETP.NE.U32.AND P1, PT, R8, R9, PT ;  /* 0x000000090800720c */ /* 0x004fe40003f25070 */
[----:B------:R-:W-:-:S11]  /*2d20*/  MOV R9, R8 ;  /* 0x0000000800097202 */ /* 0x000fd60000000f00 */
[----:B------:R-:W-:Y:S05]  /*2d30*/  @P1 BRA `(.L_x_2676) ;  /* 0xfffffffc00e81947 */ /* 0x000fea000383ffff */
.L_x_2675:
[----:B------:R-:W-:Y:S05]  /*2d40*/  BSYNC.RECONVERGENT B0 ;  /* 0x0000000000007941 */ /* 0x000fea0003800200 */
.L_x_2674:
[----:B------:R-:W-:Y:S05]  /*2d50*/  @P0 EXIT ;  /* 0x000000000000094d */ /* 0x000fea0003800000 */
[----:B-1----:R-:W-:Y:S01]  /*2d60*/  IADD3 R7, P0, PT, R5, 0x6, RZ ;  /* 0x0000000605077810 */ /* 0x002fe20007f1e0ff */
[----:B------:R-:W-:-:S03]  /*2d70*/  FMUL R0, R0, R24 ;  /* 0x0000001800007220 */ /* 0x000fc60000400000 */
[----:B0-----:R-:W-:Y:S02]  /*2d80*/  IADD3.X R3, PT, PT, RZ, R3, RZ, P0, !PT ;  /* 0x00000003ff037210 */ /* 0x001fe400007fe4ff */
[C---:B------:R-:W-:Y:S02]  /*2d90*/  LOP3.LUT R2, R7.reuse, 0xfffffffd, RZ, 0xc0, !PT ;  /* 0xfffffffd07027812 */ /* 0x040fe400078ec0ff */
[----:B------:R-:W-:Y:S02]  /*2da0*/  LOP3.LUT R4, R7, 0x2, RZ, 0xc0, !PT ;  /* 0x0000000207047812 */ /* 0x000fe400078ec0ff */
[----:B------:R-:W-:Y:S01]  /*2db0*/  F2FP.F16.F32.PACK_AB R6, RZ, R0 ;  /* 0x00000000ff06723e */ /* 0x000fe200000000ff */
[----:B------:R0:W5:Y:S01]  /*2dc0*/  LD.E R5, desc[UR10][R2.64] ;  /* 0x0000000a02057980 */ /* 0x000162000c101900 */
[----:B------:R-:W-:Y:S01]  /*2dd0*/  ISETP.EQ.U32.AND P0, PT, R4, RZ, PT ;  /* 0x000000ff0400720c */ /* 0x000fe20003f02070 */
[----:B------:R-:W-:-:S05]  /*2de0*/  HFMA2 R4, -RZ, RZ, 0, 0.19775390625 ;  /* 0x00003254ff047431 */ /* 0x000fca00000001ff */
[----:B------:R-:W-:-:S07]  /*2df0*/  SEL R0, R4, 0x7610, P0 ;  /* 0x0000761004007807 */ /* 0x000fce0000000000 */
.L_x_2677:
[----:B-----5:R-:W-:-:S05]  /*2e00*/  HADD2 R4, R5, R6.H0_H0 ;  /* 0x2000000605047230 */ /* 0x020fca0000000000 */
[----:B------:R-:W-:-:S06]  /*2e10*/  PRMT R4, R5, R0, R4 ;  /* 0x0000000005047216 */ /* 0x000fcc0000000004 */
[----:B------:R-:W2:Y:S02]  /*2e20*/  ATOM.E.CAS.STRONG.GPU PT, R4, [R2], R5, R4 ;  /* 0x000000050204738b */ /* 0x000ea400001ee104 */
[----:B--2---:R-:W-:Y:S02]  /*2e30*/  ISETP.NE.U32.AND P0, PT, R4, R5, PT ;  /* 0x000000050400720c */ /* 0x004fe40003f05070 */
[----:B------:R-:W-:-:S11]  /*2e40*/  MOV R5, R4 ;  /* 0x0000000400057202 */ /* 0x000fd60000000f00 */
[----:B------:R-:W-:Y:S05]  /*2e50*/  @P0 BRA `(.L_x_2677) ;  /* 0xfffffffc00e80947 */ /* 0x000fea000383ffff */
[----:B------:R-:W-:Y:S05]  /*2e60*/  EXIT ;  /* 0x000000000000794d */ /* 0x000fea0003800000 */
.L_x_2678:
        /* <DEDUP_REMOVED lines=9> */
.L_x_3900:


//--------------------- .text._Z24moe_gate_up_small_kernelI6__halfLb0EEvPKT_S3_S3_PKiS5_Pfiii --------------------------
	.section	.text._Z24moe_gate_up_small_kernelI6__halfLb0EEvPKT_S3_S3_PKiS5_Pfiii,"ax",@progbits
	.align	128
        .global         _Z24moe_gate_up_small_kernelI6__halfLb0EEvPKT_S3_S3_PKiS5_Pfiii
        .type           _Z24moe_gate_up_small_kernelI6__halfLb0EEvPKT_S3_S3_PKiS5_Pfiii,@function
        .size           _Z24moe_gate_up_small_kernelI6__halfLb0EEvPKT_S3_S3_PKiS5_Pfiii,(.L_x_3861 - _Z24moe_gate_up_small_kernelI6__halfLb0EEvPKT_S3_S3_PKiS5_Pfiii)
        .other          _Z24moe_gate_up_small_kernelI6__halfLb0EEvPKT_S3_S3_PKiS5_Pfiii,@"STO_CUDA_ENTRY STV_DEFAULT"
_Z24moe_gate_up_small_kernelI6__halfLb0EEvPKT_S3_S3_PKiS5_Pfiii:
.text._Z24moe_gate_up_small_kernelI6__halfLb0EEvPKT_S3_S3_PKiS5_Pfiii:
        /* <DEDUP_REMOVED lines=83> */
.L_x_2694:
        /* <DEDUP_REMOVED lines=21> */
[----:B------:R-:W2:Y:S01]  /*0680*/  LDG.E.64.CONSTANT R8, desc[UR16][R8.64] ;  /* 0x0000001008087981 */ /* 0x000ea2000c1e9b00 */
[----:B------:R-:W-:Y:S01]  /*0690*/  MOV R2, R0 ;  /* 0x0000000000027202 */ /* 0x000fe20000000f00 */
        /* <DEDUP_REMOVED lines=9> */
.L_x_2682:
[----:B------:R-:W-:-:S13]  /*0730*/  ISETP.GE.AND P0, PT, R2, UR18, PT ;  /* 0x0000001202007c0c */ /* 0x000fda000bf06270 */
[----:B------:R-:W-:Y:S05]  /*0740*/  @!P0 BRA `(.L_x_2683) ;  /* 0x0000000000388947 */ /* 0x000fea0003800000 */
[----:B------:R-:W-:Y:S01]  /*0750*/  HFMA2 R9, -RZ, RZ, 0, 5.9604644775390625e-08 ;  /* 0x00000001ff097431 */ /* 0x000fe200000001ff */
[----:B------:R-:W-:Y:S01]  /*0760*/  BSSY.RECONVERGENT B1, `(.L_x_2684) ;  /* 0x000000b000017945 */ /* 0x000fe20003800200 */
[----:B------:R-:W-:-:S07]  /*0770*/  MOV R4, R6 ;  /* 0x0000000600047202 */ /* 0x000fce0000000f00 */
.L_x_2686:
        /* <DEDUP_REMOVED lines=9> */
.L_x_2685:
[----:B------:R-:W-:Y:S05]  /*0810*/  BSYNC.RECONVERGENT B1 ;  /* 0x0000000000017941 */ /* 0x000fea0003800200 */
.L_x_2684:
[----:B------:R-:W-:Y:S05]  /*0820*/  BRA `(.L_x_2681) ;  /* 0x0000000000507947 */ /* 0x000fea0003800000 */
.L_x_2683:
[----:B------:R-:W-:-:S07]  /*0830*/  HFMA2 R11, -RZ, RZ, 0, 0 ;  /* 0x00000000ff0b7431 */ /* 0x000fce00000001ff */
.L_x_2687:
        /* <DEDUP_REMOVED lines=13> */
[----:B------:R-:W-:Y:S01]  /*0910*/  MOV R2, R0 ;  /* 0x0000000000027202 */ /* 0x000fe20000000f00 */
[----:B--2---:R-:W-:-:S05]  /*0920*/  @P0 HADD2.F32 R4, -RZ, R8.H0_H0 ;  /* 0x20000008ff040230 */ /* 0x004fca0000004100 */
[----:B------:R0:W-:Y:S04]  /*0930*/  @P0 STS [R13], R4 ;  /* 0x000000040d000388 */ /* 0x0001e80000000800 */
[----:B------:R0:W-:Y:S01]  /*0940*/  @!P0 STS [R13], RZ ;  /* 0x000000ff0d008388 */ /* 0x0001e20000000800 */
[----:B------:R-:W-:-:S13]  /*0950*/  ISETP.GE.U32.AND P0, PT, R11, R16, PT ;  /* 0x000000100b00720c */ /* 0x000fda0003f06070 */
[----:B0-----:R-:W-:Y:S05]  /*0960*/  @!P0 BRA P2, `(.L_x_2687) ;  /* 0xfffffffc00b48947 */ /* 0x001fea000103ffff */
.L_x_2681:
[----:B------:R-:W-:Y:S05]  /*0970*/  BSYNC.RECONVERGENT B0 ;  /* 0x0000000000007941 */ /* 0x000fea0003800200 */
.L_x_2680:
[----:B------:R-:W-:Y:S01]  /*0980*/  BSSY.RECONVERGENT B0, `(.L_x_2688) ;  /* 0x000003c000007945 */ /* 0x000fe20003800200 */
.L_x_2693:
        /* <DEDUP_REMOVED lines=27> */
.L_x_2690:
        /* <DEDUP_REMOVED lines=9> */
.L_x_2692:
        /* <DEDUP_REMOVED lines=18> */
[----:B0-----:R-:W-:Y:S05]  /*0cf0*/  @!P0 BRA P2, `(.L_x_2692) ;  /* 0xfffffffc00b48947 */ /* 0x001fea000103ffff */
.L_x_2691:
[----:B------:R-:W-:Y:S05]  /*0d00*/  BSYNC.RECONVERGENT B1 ;  /* 0x0000000000017941 */ /* 0x000fea0003800200 */
.L_x_2689:
[C---:B------:R-:W-:Y:S02]  /*0d10*/  ISETP.GE.U32.AND P0, PT, R2.reuse, 0x300, PT ;  /* 0x000003000200780c */ /* 0x040fe40003f06070 */
[----:B------:R-:W-:-:S11]  /*0d20*/  IADD3 R2, PT, PT, R2, 0x100, RZ ;  /* 0x0000010002027810 */ /* 0x000fd60007ffe0ff */
[----:B------:R-:W-:Y:S05]  /*0d30*/  @!P0 BRA `(.L_x_2693) ;  /* 0xfffffffc00148947 */ /* 0x000fea000383ffff */
[----:B------:R-:W-:Y:S05]  /*0d40*/  BSYNC.RECONVERGENT B0 ;  /* 0x0000000000007941 */ /* 0x000fea0003800200 */
.L_x_2688:
        /* <DEDUP_REMOVED lines=363> */
.L_x_2679:
        /* <DEDUP_REMOVED lines=35> */
[----:B------:R-:W-:Y:S05]  /*2630*/  CALL.REL.NOINC `($__internal_10_$__cuda_sm3x_div_rn_noftz_f32_slowpath) ;  /* 0x0000002000647944 */ /* 0x000fea0003c00000 */
[----:B------:R-:W-:-:S07]  /*2640*/  MOV R7, R0 ;  /* 0x0000000000077202 */ /* 0x000fce0000000f00 */
.L_x_2702:
[----:B------:R-:W-:Y:S05]  /*2650*/  BSYNC.RECONVERGENT B4 ;  /* 0x0000000000047941 */ /* 0x000fea0003800200 */
.L_x_2701:
[----:B------:R-:W0:Y:S01]  /*2660*/  LDC.64 R4, c[0x0][0x3a8] ;  /* 0x0000ea00ff047b82 */ /* 0x000e220000000a00 */
[----:B------:R-:W-:-:S05]  /*2670*/  IADD3 R9, PT, PT, R22, R3, RZ ;  /* 0x0000000316097210 */ /* 0x000fca0007ffe0ff */
[----:B0-----:R-:W-:-:S05]  /*2680*/  IMAD.WIDE R4, R9, 0x4, R4 ;  /* 0x0000000409047825 */ /* 0x001fca00078e0204 */
[----:B------:R0:W-:Y:S02]  /*2690*/  STG.E desc[UR16][R4.64], R7 ;  /* 0x0000000704007986 */ /* 0x0001e4000c101910 */
.L_x_2700:
[----:B------:R-:W-:Y:S05]  /*26a0*/  BSYNC.RECONVERGENT B3 ;  /* 0x0000000000037941 */ /* 0x000fea0003800200 */
.L_x_2699:
        /* <DEDUP_REMOVED lines=27> */
[----:B------:R-:W-:Y:S05]  /*2860*/  CALL.REL.NOINC `($__internal_10_$__cuda_sm3x_div_rn_noftz_f32_slowpath) ;  /* 0x0000001c00d87944 */ /* 0x000fea0003c00000 */
[----:B------:R-:W-:-:S07]  /*2870*/  MOV R3, R0 ;  /* 0x0000000000037202 */ /* 0x000fce0000000f00 */
.L_x_2706:
[----:B------:R-:W-:Y:S05]  /*2880*/  BSYNC.RECONVERGENT B4 ;  /* 0x0000000000047941 */ /* 0x000fea0003800200 */
.L_x_2705:
[----:B------:R0:W-:Y:S02]  /*2890*/  STG.E desc[UR16][R4.64+0x4], R3 ;  /* 0x0000040304007986 */ /* 0x0001e4000c101910 */
.L_x_2704:
[----:B------:R-:W-:Y:S05]  /*28a0*/  BSYNC.RECONVERGENT B3 ;  /* 0x0000000000037941 */ /* 0x000fea0003800200 */
.L_x_2703:
        /* <DEDUP_REMOVED lines=24> */
.L_x_2710:
[----:B------:R-:W-:Y:S05]  /*2a30*/  BSYNC.RECONVERGENT B4 ;  /* 0x0000000000047941 */ /* 0x000fea0003800200 */
.L_x_2709:
[----:B------:R1:W-:Y:S02]  /*2a40*/  STG.E desc[UR16][R4.64+0x8], R7 ;  /* 0x0000080704007986 */ /* 0x0003e4000c101910 */
.L_x_2708:
[----:B------:R-:W-:Y:S05]  /*2a50*/  BSYNC.RECONVERGENT B3 ;  /* 0x0000000000037941 */ /* 0x000fea0003800200 */
.L_x_2707:
        /* <DEDUP_REMOVED lines=21> */
[----:B------:R-:W-:Y:S05]  /*2bb0*/  CALL.REL.NOINC `($__internal_10_$__cuda_sm3x_div_rn_noftz_f32_slowpath) ;  /* 0x0000001c00047944 */ /* 0x000fea0003c00000 */
[----:B------:R-:W-:-:S07]  /*2bc0*/  MOV R3, R0 ;  /* 0x0000000000037202 */ /* 0x000fce0000000f00 */
.L_x_2712:
[----:B------:R-:W-:Y:S05]  /*2bd0*/  BSYNC.RECONVERGENT B3 ;  /* 0x0000000000037941 */ /* 0x000fea0003800200 */
.L_x_2711:
[----:B------:R2:W-:Y:S02]  /*2be0*/  STG.E desc[UR16][R4.64+0xc], R3 ;  /* 0x00000c0304007986 */ /* 0x0005e4000c101910 */
.L_x_2698:
[----:B------:R-:W-:Y:S05]  /*2bf0*/  BSYNC.RECONVERGENT B2 ;  /* 0x0000000000027941 */ /* 0x000fea0003800200 */
.L_x_2697:
        /* <DEDUP_REMOVED lines=27> */
[----:B------:R-:W-:Y:S05]  /*2db0*/  CALL.REL.NOINC `($__internal_10_$__cuda_sm3x_div_rn_noftz_f32_slowpath) ;  /* 0x0000001800847944 */ /* 0x000fea0003c00000 */
[----:B------:R-:W-:-:S07]  /*2dc0*/  MOV R7, R0 ;  /* 0x0000000000077202 */ /* 0x000fce0000000f00 */
.L_x_2716:
[----:B------:R-:W-:Y:S05]  /*2dd0*/  BSYNC.RECONVERGENT B3 ;  /* 0x0000000000037941 */ /* 0x000fea0003800200 */
.L_x_2715:
[----:B------:R-:W0:Y:S01]  /*2de0*/  LDC.64 R4, c[0x0][0x3a8] ;  /* 0x0000ea00ff047b82 */ /* 0x000e220000000a00 */
[----:B------:R-:W-:-:S05]  /*2df0*/  IADD3 R9, PT, PT, R22, R3, RZ ;  /* 0x0000000316097210 */ /* 0x000fca0007ffe0ff */
[----:B0-----:R-:W-:-:S05]  /*2e00*/  IMAD.WIDE R4, R9, 0x4, R4 ;  /* 0x0000000409047825 */ /* 0x001fca00078e0204 */
[----:B------:R0:W-:Y:S02]  /*2e10*/  STG.E desc[UR16][R4.64], R7 ;  /* 0x0000000704007986 */ /* 0x0001e4000c101910 */
.L_x_2714:
[----:B------:R-:W-:Y:S05]  /*2e20*/  BSYNC.RECONVERGENT B2 ;  /* 0x0000000000027941 */ /* 0x000fea0003800200 */
.L_x_2713:
        /* <DEDUP_REMOVED lines=29> */
.L_x_2720:
[----:B------:R-:W-:Y:S05]  /*3000*/  BSYNC.RECONVERGENT B3 ;  /* 0x0000000000037941 */ /* 0x000fea0003800200 */
.L_x_2719:
[----:B------:R0:W-:Y:S02]  /*3010*/  STG.E desc[UR16][R4.64+0x4], R3 ;  /* 0x0000040304007986 */ /* 0x0001e4000c101910 */
.L_x_2718:
[----:B------:R-:W-:Y:S05]  /*3020*/  BSYNC.RECONVERGENT B2 ;  /* 0x0000000000027941 */ /* 0x000fea0003800200 */
.L_x_2717:
        /* <DEDUP_REMOVED lines=24> */
.L_x_2724:
[----:B------:R-:W-:Y:S05]  /*31b0*/  BSYNC.RECONVERGENT B3 ;  /* 0x0000000000037941 */ /* 0x000fea0003800200 */
.L_x_2723:
[----:B------:R1:W-:Y:S02]  /*31c0*/  STG.E desc[UR16][R4.64+0x8], R3 ;  /* 0x0000080304007986 */ /* 0x0003e4000c101910 */
.L_x_2722:
[----:B------:R-:W-:Y:S05]  /*31d0*/  BSYNC.RECONVERGENT B2 ;  /* 0x0000000000027941 */ /* 0x000fea0003800200 */
.L_x_2721:
        /* <DEDUP_REMOVED lines=23> */
.L_x_2726:
[----:B------:R-:W-:Y:S05]  /*3350*/  BSYNC.RECONVERGENT B2 ;  /* 0x0000000000027941 */ /* 0x000fea0003800200 */
.L_x_2725:
[----:B------:R-:W-:Y:S01]  /*3360*/  STG.E desc[UR16][R4.64+0xc], R3 ;  /* 0x00000c0304007986 */ /* 0x000fe2000c101910 */
[----:B------:R-:W-:Y:S05]  /*3370*/  EXIT ;  /* 0x000000000000794d */ /* 0x000fea0003800000 */
.L_x_2696:
        /* <DEDUP_REMOVED lines=31> */
.L_x_2728:
[----:B------:R-:W-:Y:S05]  /*3570*/  BSYNC.RECONVERGENT B0 ;  /* 0x0000000000007941 */ /* 0x000fea0003800200 */
.L_x_2727:
        /* <DEDUP_REMOVED lines=29> */
.L_x_2695:
        /* <DEDUP_REMOVED lines=37> */
.L_x_2732:
[----:B------:R-:W-:Y:S05]  /*39a0*/  BSYNC.RECONVERGENT B1 ;  /* 0x0000000000017941 */ /* 0x000fea0003800200 */
.L_x_2731:
        /* <DEDUP_REMOVED lines=38> */
.L_x_2734:
[----:B------:R-:W-:Y:S05]  /*3c10*/  BSYNC.RECONVERGENT B1 ;  /* 0x0000000000017941 */ /* 0x000fea0003800200 */
.L_x_2733:
        /* <DEDUP_REMOVED lines=27> */
.L_x_2736:
[----:B------:R-:W-:Y:S05]  /*3dd0*/  BSYNC.RECONVERGENT B1 ;  /* 0x0000000000017941 */ /* 0x000fea0003800200 */
.L_x_2735:
        /* <DEDUP_REMOVED lines=26> */
.L_x_2730:
[----:B------:R-:W-:Y:S05]  /*3f80*/  BSYNC.RECONVERGENT B0 ;  /* 0x0000000000007941 */ /* 0x000fea0003800200 */
.L_x_2729:
        /* <DEDUP_REMOVED lines=37> */
.L_x_2738:
[----:B------:R-:W-:Y:S05]  /*41e0*/  BSYNC.RECONVERGENT B0 ;  /* 0x0000000000007941 */ /* 0x000fea0003800200 */
.L_x_2737:
        /* <DEDUP_REMOVED lines=38> */
.L_x_2740:
[----:B------:R-:W-:Y:S05]  /*4450*/  BSYNC.RECONVERGENT B0 ;  /* 0x0000000000007941 */ /* 0x000fea0003800200 */
.L_x_2739:
        /* <DEDUP_REMOVED lines=27> */
.L_x_2742:
[----:B------:R-:W-:Y:S05]  /*4610*/  BSYNC.RECONVERGENT B0 ;  /* 0x0000000000007941 */ /* 0x000fea0003800200 */
.L_x_2741:
        /* <DEDUP_REMOVED lines=27> */
        .weak           $__internal_10_$__cuda_sm3x_div_rn_noftz_f32_slowpath
        .type           $__internal_10_$__cuda_sm3x_div_rn_noftz_f32_slowpath,@function
        .size           $__internal_10_$__cuda_sm3x_div_rn_noftz_f32_slowpath,(.L_x_3861 - $__internal_10_$__cuda_sm3x_div_rn_noftz_f32_slowpath)
$__internal_10_$__cuda_sm3x_div_rn_noftz_f32_slowpath:
        /* <DEDUP_REMOVED lines=34> */
.L_x_2744:
        /* <DEDUP_REMOVED lines=51> */
.L_x_2751:
[----:B------:R-:W-:-:S04]  /*4d20*/  LOP3.LUT R0, R0, 0x80000000, RZ, 0xc0, !PT ;  /* 0x8000000000007812 */ /* 0x000fc800078ec0ff */
[----:B------:R-:W-:Y:S01]  /*4d30*/  LOP3.LUT R0, R0, 0x7f800000, RZ, 0xfc, !PT ;  /* 0x7f80000000007812 */ /* 0x000fe200078efcff */
[----:B------:R-:W-:Y:S06]  /*4d40*/  BRA `(.L_x_2752) ;  /* 0x0000000000047947 */ /* 0x000fec0003800000 */
.L_x_2750:
[----:B------:R-:W-:-:S07]  /*4d50*/  LEA R0, R13, R0, 0x17 ;  /* 0x000000000d007211 */ /* 0x000fce00078eb8ff */
.L_x_2752:
[----:B------:R-:W-:Y:S05]  /*4d60*/  BSYNC.RECONVERGENT B1 ;  /* 0x0000000000017941 */ /* 0x000fea0003800200 */
.L_x_2749:
[----:B------:R-:W-:Y:S05]  /*4d70*/  BRA `(.L_x_2753) ;  /* 0x0000000000207947 */ /* 0x000fea0003800000 */
.L_x_2748:
[----:B------:R-:W-:-:S04]  /*4d80*/  LOP3.LUT R0, R0, 0x80000000, R15, 0x48, !PT ;  /* 0x8000000000007812 */ /* 0x000fc800078e480f */
[----:B------:R-:W-:Y:S01]  /*4d90*/  LOP3.LUT R0, R0, 0x7f800000, RZ, 0xfc, !PT ;  /* 0x7f80000000007812 */ /* 0x000fe200078efcff */
[----:B------:R-:W-:Y:S06]  /*4da0*/  BRA `(.L_x_2753) ;  /* 0x0000000000147947 */ /* 0x000fec0003800000 */
.L_x_2747:
[----:B------:R-:W-:Y:S01]  /*4db0*/  LOP3.LUT R0, R0, 0x80000000, R15, 0x48, !PT ;  /* 0x8000000000007812 */ /* 0x000fe200078e480f */
[----:B------:R-:W-:Y:S06]  /*4dc0*/  BRA `(.L_x_2753) ;  /* 0x00000000000c7947 */ /* 0x000fec0003800000 */
.L_x_2746:
[----:B------:R-:W0:Y:S01]  /*4dd0*/  MUFU.RSQ R0, -QNAN ;  /* 0xffc0000000007908 */ /* 0x000e220000001400 */
[----:B------:R-:W-:Y:S05]  /*4de0*/  BRA `(.L_x_2753) ;  /* 0x0000000000047947 */ /* 0x000fea0003800000 */
.L_x_2745:
[----:B------:R-:W-:-:S07]  /*4df0*/  FADD.FTZ R0, R15, R0 ;  /* 0x000000000f007221 */ /* 0x000fce0000010000 */
.L_x_2753:
[----:B------:R-:W-:Y:S05]  /*4e00*/  BSYNC.RECONVERGENT B0 ;  /* 0x0000000000007941 */ /* 0x000fea0003800200 */
.L_x_2743:
[----:B------:R-:W-:-:S04]  /*4e10*/  HFMA2 R7, -RZ, RZ, 0, 0 ;  /* 0x00000000ff077431 */ /* 0x000fc800000001ff */
[----:B0-----:R-:W-:Y:S05]  /*4e20*/  RET.REL.NODEC R6 `(_Z24moe_gate_up_small_kernelI6__halfLb0EEvPKT_S3_S3_PKiS5_Pfiii) ;  /* 0xffffffb006747950 */ /* 0x001fea0003c3ffff */
.L_x_2754:
        /* <DEDUP_REMOVED lines=13> */
.L_x_3861:


//--------------------- .text._Z23moe_output_small_kernelI6__halfLb1EEvPKfPKT_PKiS7_S2_PS3_ii --------------------------
	.section	.text._Z23moe_output_small_kernelI6__halfLb1EEvPKfPKT_PKiS7_S2_PS3_ii,"ax",@progbits
	.align	128
        .global         _Z23moe_output_small_kernelI6__halfLb1EEvPKfPKT_PKiS7_S2_PS3_ii
        .type           _Z23moe_output_small_kernelI6__halfLb1EEvPKfPKT_PKiS7_S2_PS3_ii,@function
        .size           _Z23moe_output_small_kernelI6__halfLb1EEvPKfPKT_PKiS7_S2_PS3_ii,(.L_x_3902 - _Z23moe_output_small_kernelI6__halfLb1EEvPKfPKT_PKiS7_S2_PS3_ii)
        .other          _Z23moe_output_small_kernelI6__halfLb1EEvPKfPKT_PKiS7_S2_PS3_ii,@"STO_CUDA_ENTRY STV_DEFAULT"
_Z23moe_output_small_kernelI6__halfLb1EEvPKfPKT_PKiS7_S2_PS3_ii:
.text._Z23moe_output_small_kernelI6__halfLb1EEvPKfPKT_PKiS7_S2_PS3_ii:
        /* <DEDUP_REMOVED lines=79> */
.L_x_2765:
        /* <DEDUP_REMOVED lines=33> */
.L_x_2758:
        /* <DEDUP_REMOVED lines=16> */
.L_x_2757:
[----:B------:R-:W-:Y:S05]  /*0800*/  BSYNC.RECONVERGENT B0 ;  /* 0x0000000000007941 */ /* 0x000fea0003800200 */
.L_x_2756:
[----:B------:R-:W-:Y:S01]  /*0810*/  BSSY.RECONVERGENT B0, `(.L_x_2759) ;  /* 0x000003e000007945 */ /* 0x000fe20003800200 */
.L_x_2764:
        /* <DEDUP_REMOVED lines=28> */
.L_x_2761:
        /* <DEDUP_REMOVED lines=10> */
.L_x_2763:
        /* <DEDUP_REMOVED lines=19> */
.L_x_2762:
[----:B------:R-:W-:Y:S05]  /*0bb0*/  BSYNC.RECONVERGENT B1 ;  /* 0x0000000000017941 */ /* 0x000fea0003800200 */
.L_x_2760:
[C---:B------:R-:W-:Y:S02]  /*0bc0*/  ISETP.GE.U32.AND P0, PT, R14.reuse, 0x300, PT ;  /* 0x000003000e00780c */ /* 0x040fe40003f06070 */
[----:B------:R-:W-:-:S11]  /*0bd0*/  IADD3 R14, PT, PT, R14, 0x100, RZ ;  /* 0x000001000e0e7810 */ /* 0x000fd60007ffe0ff */
[----:B------:R-:W-:Y:S05]  /*0be0*/  @!P0 BRA `(.L_x_2764) ;  /* 0xfffffffc000c8947 */ /* 0x000fea000383ffff */
[----:B------:R-:W-:Y:S05]  /*0bf0*/  BSYNC.RECONVERGENT B0 ;  /* 0x0000000000007941 */ /* 0x000fea0003800200 */
.L_x_2759:
        /* <DEDUP_REMOVED lines=358> */
.L_x_2755:
        /* <DEDUP_REMOVED lines=36> */
[----:B------:R-:W-:Y:S02]  /*24a0*/  F2FP.F16.F32.PACK_AB R19, RZ, R19 ;  /* 0x00000013ff13723e */ /* 0x000fe400000000ff */
[----:B------:R-:W-:-:S07]  /*24b0*/  SEL R4, R4, 0x7610, P3 ;  /* 0x0000761004047807 */ /* 0x000fce0001800000 */
.L_x_2770:
[----:B-----5:R-:W-:-:S05]  /*24c0*/  HADD2 R8, R5, R19.H0_H0 ;  /* 0x2000001305087230 */ /* 0x020fca0000000000 */
[----:B------:R-:W-:-:S06]  /*24d0*/  PRMT R8, R5, R4, R8 ;  /* 0x0000000405087216 */ /* 0x000fcc0000000008 */
[----:B------:R-:W2:Y:S02]  /*24e0*/  ATOM.E.CAS.STRONG.GPU PT, R8, [R2], R5, R8 ;  /* 0x000000050208738b */ /* 0x000ea400001ee108 */
[----:B--2---:R-:W-:Y:S02]  /*24f0*/  ISETP.NE.U32.AND P3, PT, R8, R5, PT ;  /* 0x000000050800720c */ /* 0x004fe40003f65070 */
[----:B------:R-:W-:-:S11]  /*2500*/  MOV R5, R8 ;  /* 0x0000000800057202 */ /* 0x000fd60000000f00 */
[----:B------:R-:W-:Y:S05]  /*2510*/  @P3 BRA `(.L_x_2770) ;  /* 0xfffffffc00e83947 */ /* 0x000fea000383ffff */
.L_x_2769:
[----:B------:R-:W-:Y:S05]  /*2520*/  BSYNC.RECONVERGENT B1 ;  /* 0x0000000000017941 */ /* 0x000fea0003800200 */
.L_x_2768:
        /* <DEDUP_REMOVED lines=12> */
.L_x_2773:
[----:B-----5:R-:W-:-:S05]  /*25f0*/  HADD2 R10, R11, R16.H0_H0 ;  /* 0x200000100b0a7230 */ /* 0x020fca0000000000 */
[----:B------:R-:W-:-:S06]  /*2600*/  PRMT R10, R11, R8, R10 ;  /* 0x000000080b0a7216 */ /* 0x000fcc000000000a */
[----:B------:R-:W2:Y:S02]  /*2610*/  ATOM.E.CAS.STRONG.GPU PT, R10, [R4], R11, R10 ;  /* 0x0000000b040a738b */ /* 0x000ea400001ee10a */
[----:B--2---:R-:W-:Y:S02]  /*2620*/  ISETP.NE.U32.AND P2, PT, R10, R11, PT ;  /* 0x0000000b0a00720c */ /* 0x004fe40003f45070 */
[----:B------:R-:W-:-:S11]  /*2630*/  MOV R11, R10 ;  /* 0x0000000a000b7202 */ /* 0x000fd60000000f00 */
[----:B------:R-:W-:Y:S05]  /*2640*/  @P2 BRA `(.L_x_2773) ;  /* 0xfffffffc00e82947 */ /* 0x000fea000383ffff */
.L_x_2772:
[----:B------:R-:W-:Y:S05]  /*2650*/  BSYNC.RECONVERGENT B1 ;  /* 0x0000000000017941 */ /* 0x000fea0003800200 */
.L_x_2771:
        /* <DEDUP_REMOVED lines=12> */
.L_x_2776:
[----:B-----5:R-:W-:-:S05]  /*2720*/  HADD2 R10, R11, R23.H0_H0 ;  /* 0x200000170b0a7230 */ /* 0x020fca0000000000 */
[----:B------:R-:W-:-:S06]  /*2730*/  PRMT R10, R11, R8, R10 ;  /* 0x000000080b0a7216 */ /* 0x000fcc000000000a */
[----:B------:R-:W2:Y:S02]  /*2740*/  ATOM.E.CAS.STRONG.GPU PT, R10, [R4], R11, R10 ;  /* 0x0000000b040a738b */ /* 0x000ea400001ee10a */
[----:B--2---:R-:W-:Y:S02]  /*2750*/  ISETP.NE.U32.AND P1, PT, R10, R11, PT ;  /* 0x0000000b0a00720c */ /* 0x004fe40003f25070 */
[----:B------:R-:W-:-:S11]  /*2760*/  MOV R11, R10 ;  /* 0x0000000a000b7202 */ /* 0x000fd60000000f00 */
[----:B------:R-:W-:Y:S05]  /*2770*/  @P1 BRA `(.L_x_2776) ;  /* 0xfffffffc00e81947 */ /* 0x000fea000383ffff */
.L_x_2775:
[----:B------:R-:W-:Y:S05]  /*2780*/  BSYNC.RECONVERGENT B1 ;  /* 0x0000000000017941 */ /* 0x000fea0003800200 */
.L_x_2774:
        /* <DEDUP_REMOVED lines=11> */
.L_x_2777:
[----:B-----5:R-:W-:-:S05]  /*2840*/  HADD2 R7, R5, R10.H0_H0 ;  /* 0x2000000a05077230 */ /* 0x020fca0000000000 */
[----:B------:R-:W-:-:S05]  /*2850*/  PRMT R7, R5, R4, R7 ;  /* 0x0000000405077216 */ /* 0x000fca0000000007 */
[----:B------:R-:W2:Y:S02]  /*2860*/  ATOM.E.CAS.STRONG.GPU PT, R8, [R2], R5, R7 ;  /* 0x000000050208738b */ /* 0x000ea400001ee107 */
[----:B--2---:R-:W-:Y:S02]  /*2870*/  ISETP.NE.U32.AND P0, PT, R8, R5, PT ;  /* 0x000000050800720c */ /* 0x004fe40003f05070 */
[----:B------:R-:W-:-:S11]  /*2880*/  MOV R5, R8 ;  /* 0x0000000800057202 */ /* 0x000fd60000000f00 */
[----:B------:R-:W-:Y:S05]  /*2890*/  @P0 BRA `(.L_x_2777) ;  /* 0xfffffffc00e80947 */ /* 0x000fea000383ffff */
.L_x_2767:
[----:B------:R-:W-:Y:S05]  /*28a0*/  BSYNC.RECONVERGENT B0 ;  /* 0x0000000000007941 */ /* 0x000fea0003800200 */
.L_x_2766:
        /* <DEDUP_REMOVED lines=30> */
.L_x_2780:
[----:B-----5:R-:W-:-:S05]  /*2a90*/  HADD2 R6, R7, R17.H0_H0 ;  /* 0x2000001107067230 */ /* 0x020fca0000000000 */
[----:B------:R-:W-:-:S06]  /*2aa0*/  PRMT R6, R7, R4, R6 ;  /* 0x0000000407067216 */ /* 0x000fcc0000000006 */
[----:B------:R-:W2:Y:S02]  /*2ab0*/  ATOM.E.CAS.STRONG.GPU PT, R6, [R2], R7, R6 ;  /* 0x000000070206738b */ /* 0x000ea400001ee106 */
[----:B--2---:R-:W-:Y:S02]  /*2ac0*/  ISETP.NE.U32.AND P3, PT, R6, R7, PT ;  /* 0x000000070600720c */ /* 0x004fe40003f65070 */
[----:B------:R-:W-:-:S11]  /*2ad0*/  MOV R7, R6 ;  /* 0x0000000600077202 */ /* 0x000fd60000000f00 */
[----:B------:R-:W-:Y:S05]  /*2ae0*/  @P3 BRA `(.L_x_2780) ;  /* 0xfffffffc00e83947 */ /* 0x000fea000383ffff */
.L_x_2779:
[----:B------:R-:W-:Y:S05]  /*2af0*/  BSYNC.RECONVERGENT B0 ;  /* 0x0000000000007941 */ /* 0x000fea0003800200 */
.L_x_2778:
        /* <DEDUP_REMOVED lines=12> */
.L_x_2783:
[----:B-----5:R-:W-:-:S05]  /*2bc0*/  HADD2 R8, R9, R18.H0_H0 ;  /* 0x2000001209087230 */ /* 0x020fca0000000000 */
[----:B------:R-:W-:-:S06]  /*2bd0*/  PRMT R8, R9, R4, R8 ;  /* 0x0000000409087216 */ /* 0x000fcc0000000008 */
[----:B------:R-:W2:Y:S02]  /*2be0*/  ATOM.E.CAS.STRONG.GPU PT, R8, [R6], R9, R8 ;  /* 0x000000090608738b */ /* 0x000ea400001ee108 */
[----:B--2---:R-:W-:Y:S02]  /*2bf0*/  ISETP.NE.U32.AND P2, PT, R8, R9, PT ;  /* 0x000000090800720c */ /* 0x004fe40003f45070 */
[----:B------:R-:W-:-:S11]  /*2c00*/  MOV R9, R8 ;  /* 0x0000000800097202 */ /* 0x000fd60000000f00 */
[----:B------:R-:W-:Y:S05]  /*2c10*/  @P2 BRA `(.L_x_2783) ;  /* 0xfffffffc00e82947 */ /* 0x000fea000383ffff */
.L_x_2782:
[----:B------:R-:W-:Y:S05]  /*2c20*/  BSYNC.RECONVERGENT B0 ;  /* 0x0000000000007941 */ /* 0x000fea0003800200 */
.L_x_2781:
        /* <DEDUP_REMOVED lines=12> */
.L_x_2786:
[----:B-----5:R-:W-:-:S05]  /*2cf0*/  HADD2 R8, R9, R25.H0_H0 ;  /* 0x2000001909087230 */ /* 0x020fca0000000000 */
[----:B------:R-:W-:-:S06]  /*2d00*/  PRMT R8, R9, R4, R8 ;  /* 0x0000000409087216 */ /* 0x000fcc0000000008 */
[----:B------:R-:W2:Y:S02]  /*2d10*/  ATOM.E.CAS.STRONG.GPU PT, R8, [R6], R9, R8 ;  /* 0x000000090608738b */ /* 0x000ea400001ee108 */
[----:B--2---:R-:W-:Y:S02]  /*2d20*/  ISETP.NE.U32.AND P1, PT, R8, R9, PT ;  /* 0x000000090800720c */ /* 0x004fe40003f25070 */
[----:B------:R-:W-:-:S11]  /*2d30*/  MOV R9, R8 ;  /* 0x0000000800097202 */ /* 0x000fd60000000f00 */
[----:B------:R-:W-:Y:S05]  /*2d40*/  @P1 BRA `(.L_x_2786) ;  /* 0xfffffffc00e81947 */ /* 0x000fea000383ffff */
.L_x_2785:
[----:B------:R-:W-:Y:S05]  /*2d50*/  BSYNC.RECONVERGENT B0 ;  /* 0x0000000000007941 */ /* 0x000fea0003800200 */
.L_x_2784:
        /* <DEDUP_REMOVED lines=11> */
.L_x_2787:
[----:B-----5:R-:W-:-:S05]  /*2e10*/  HADD2 R4, R5, R6.H0_H0 ;  /* 0x2000000605047230 */ /* 0x020fca0000000000 */
[----:B------:R-:W-:-:S06]  /*2e20*/  PRMT R4, R5, R0, R4 ;  /* 0x0000000005047216 */ /* 0x000fcc0000000004 */
[----:B------:R-:W2:Y:S02]  /*2e30*/  ATOM.E.CAS.STRONG.GPU PT, R4, [R2], R5, R4 ;  /* 0x000000050204738b */ /* 0x000ea400001ee104 */
[----:B--2---:R-:W-:Y:S02]  /*2e40*/  ISETP.NE.U32.AND P0, PT, R4, R5, PT ;  /* 0x000000050400720c */ /* 0x004fe40003f05070 */
[----:B------:R-:W-:-:S11]  /*2e50*/  MOV R5, R4 ;  /* 0x0000000400057202 */ /* 0x000fd60000000f00 */
[----:B------:R-:W-:Y:S05]  /*2e60*/  @P0 BRA `(.L_x_2787) ;  /* 0xfffffffc00e80947 */ /* 0x000fea000383ffff */
[----:B------:R-:W-:Y:S05]  /*2e70*/  EXIT ;  /* 0x000000000000794d */ /* 0x000fea0003800000 */
.L_x_2788:
        /* <DEDUP_REMOVED lines=16> */
.L_x_3902:


//--------------------- .text._Z24moe_gate_up_small_kernelI6__halfLb1EEvPKT_S3_S3_PKiS5_Pfiii --------------------------
	.section	.text._Z24moe_gate_up_small_kernelI6__halfLb1EEvPKT_S3_S3_PKiS5_Pfiii,"ax",@progbits
	.align	128
        .global         _Z24moe_gate_up_small_kernelI6__halfLb1EEvPKT_S3_S3_PKiS5_Pfiii
        .type           _Z24moe_gate_up_small_kernelI6__halfLb1EEvPKT_S3_S3_PKiS5_Pfiii,@function
        .size           _Z24moe_gate_up_small_kernelI6__halfLb1EEvPKT_S3_S3_PKiS5_Pfiii,(.L_x_3862 - _Z24moe_gate_up_small_kernelI6__halfLb1EEvPKT_S3_S3_PKiS5_Pfiii)
        .other          _Z24moe_gate_up_small_kernelI6__halfLb1EEvPKT_S3_S3_PKiS5_Pfiii,@"STO_CUDA_ENTRY STV_DEFAULT"
_Z24moe_gate_up_small_kernelI6__halfLb1EEvPKT_S3_S3_PKiS5_Pfiii:
.text._Z24moe_gate_up_small_kernelI6__halfLb1EEvPKT_S3_S3_PKiS5_Pfiii:
        /* <DEDUP_REMOVED lines=77> */
.L_x_2810:
        /* <DEDUP_REMOVED lines=42> */
.L_x_2792:
        /* <DEDUP_REMOVED lines=9> */
.L_x_2796:
        /* <DEDUP_REMOVED lines=10> */
.L_x_2795:
[----:B------:R-:W-:Y:S05]  /*08a0*/  BSYNC.RECONVERGENT B1 ;  /* 0x0000000000017941 */ /* 0x000fea0003800200 */
.L_x_2794:
[----:B------:R-:W-:Y:S05]  /*08b0*/  BRA `(.L_x_2791) ;  /* 0x0000000000747947 */ /* 0x000fea0003800000 */
.L_x_2793:
[----:B------:R-:W-:-:S07]  /*08c0*/  MOV R10, RZ ;  /* 0x000000ff000a7202 */ /* 0x000fce0000000f00 */
.L_x_2797:
        /* <DEDUP_REMOVED lines=22> */
[----:B------:R-:W-:Y:S01]  /*0a30*/  IADD3 R10, PT, PT, R10, 0x1, RZ ;  /* 0x000000010a0a7810 */ /* 0x000fe20007ffe0ff */
[----:B--2---:R-:W-:-:S05]  /*0a40*/  @P0 HADD2.F32 R9, -RZ, R4.H0_H0 ;  /* 0x20000004ff090230 */ /* 0x004fca0000004100 */
[----:B------:R0:W-:Y:S04]  /*0a50*/  @P0 STS [R12], R9 ;  /* 0x000000090c000388 */ /* 0x0001e80000000800 */
[----:B------:R0:W-:Y:S01]  /*0a60*/  @!P0 STS [R12], RZ ;  /* 0x000000ff0c008388 */ /* 0x0001e20000000800 */
[----:B------:R-:W-:-:S13]  /*0a70*/  ISETP.GE.U32.AND P0, PT, R10, R11, PT ;  /* 0x0000000b0a00720c */ /* 0x000fda0003f06070 */
[----:B0-----:R-:W-:Y:S05]  /*0a80*/  @!P0 BRA P2, `(.L_x_2797) ;  /* 0xfffffffc00908947 */ /* 0x001fea000103ffff */
.L_x_2791:
[----:B------:R-:W-:Y:S05]  /*0a90*/  BSYNC.RECONVERGENT B0 ;  /* 0x0000000000007941 */ /* 0x000fea0003800200 */
.L_x_2790:
[----:B------:R-:W-:Y:S01]  /*0aa0*/  BSSY.RECONVERGENT B0, `(.L_x_2798) ;  /* 0x000003c000007945 */ /* 0x000fe20003800200 */
.L_x_2803:
        /* <DEDUP_REMOVED lines=28> */
.L_x_2800:
        /* <DEDUP_REMOVED lines=10> */
.L_x_2802:
        /* <DEDUP_REMOVED lines=17> */
.L_x_2801:
[----:B------:R-:W-:Y:S05]  /*0e20*/  BSYNC.RECONVERGENT B1 ;  /* 0x0000000000017941 */ /* 0x000fea0003800200 */
.L_x_2799:
[C---:B------:R-:W-:Y:S02]  /*0e30*/  ISETP.GE.U32.AND P0, PT, R8.reuse, 0x300, PT ;  /* 0x000003000800780c */ /* 0x040fe40003f06070 */
[----:B------:R-:W-:-:S11]  /*0e40*/  IADD3 R8, PT, PT, R8, 0x100, RZ ;  /* 0x0000010008087810 */ /* 0x000fd60007ffe0ff */
[----:B------:R-:W-:Y:S05]  /*0e50*/  @!P0 BRA `(.L_x_2803) ;  /* 0xfffffffc00148947 */ /* 0x000fea000383ffff */
[----:B------:R-:W-:Y:S05]  /*0e60*/  BSYNC.RECONVERGENT B0 ;  /* 0x0000000000007941 */ /* 0x000fea0003800200 */
.L_x_2798:
[----:B------:R-:W-:Y:S01]  /*0e70*/  BSSY.RECONVERGENT B0, `(.L_x_2804) ;  /* 0x000003f000007945 */ /* 0x000fe20003800200 */
[----:B0-----:R-:W-:-:S07]  /*0e80*/  MOV R3, R0 ;  /* 0x0000000000037202 */ /* 0x001fce0000000f00 */
.L_x_2809:
        /* <DEDUP_REMOVED lines=30> */
.L_x_2806:
        /* <DEDUP_REMOVED lines=10> */
.L_x_2808:
        /* <DEDUP_REMOVED lines=19> */
.L_x_2807:
[----:B------:R-:W-:Y:S05]  /*1240*/  BSYNC.RECONVERGENT B1 ;  /* 0x0000000000017941 */ /* 0x000fea0003800200 */
.L_x_2805:
[----:B------:R-:W-:Y:S05]  /*1250*/  @!P2 BRA `(.L_x_2809) ;  /* 0xfffffffc000ca947 */ /* 0x000fea000383ffff */
[----:B------:R-:W-:Y:S05]  /*1260*/  BSYNC.RECONVERGENT B0 ;  /* 0x0000000000007941 */ /* 0x000fea0003800200 */
.L_x_2804:
        /* <DEDUP_REMOVED lines=676> */
.L_x_2789:
        /* <DEDUP_REMOVED lines=35> */
[----:B------:R-:W-:Y:S05]  /*3ee0*/  CALL.REL.NOINC `($__internal_11_$__cuda_sm3x_div_rn_noftz_f32_slowpath) ;  /* 0x0000002000bc7944 */ /* 0x000fea0003c00000 */
[----:B------:R-:W-:-:S07]  /*3ef0*/  MOV R5, R0 ;  /* 0x0000000000057202 */ /* 0x000fce0000000f00 */
.L_x_2818:
[----:B------:R-:W-:Y:S05]  /*3f00*/  BSYNC.RECONVERGENT B4 ;  /* 0x0000000000047941 */ /* 0x000fea0003800200 */
.L_x_2817:
[----:B------:R-:W0:Y:S01]  /*3f10*/  LDC.64 R2, c[0x0][0x3a8] ;  /* 0x0000ea00ff027b82 */ /* 0x000e220000000a00 */
[----:B------:R-:W-:Y:S01]  /*3f20*/  IADD3 R11, PT, PT, R20, R9, RZ ;  /* 0x00000009140b7210 */ /* 0x000fe20007ffe0ff */
[----:B------:R-:W-:-:S04]  /*3f30*/  FMUL R5, R5, R30 ;  /* 0x0000001e05057220 */ /* 0x000fc80000400000 */
[----:B0-----:R-:W-:-:S05]  /*3f40*/  IMAD.WIDE R2, R11, 0x4, R2 ;  /* 0x000000040b027825 */ /* 0x001fca00078e0202 */
[----:B------:R1:W-:Y:S02]  /*3f50*/  STG.E desc[UR20][R2.64], R5 ;  /* 0x0000000502007986 */ /* 0x0003e4000c101914 */
.L_x_2816:
[----:B------:R-:W-:Y:S05]  /*3f60*/  BSYNC.RECONVERGENT B3 ;  /* 0x0000000000037941 */ /* 0x000fea0003800200 */
.L_x_2815:
        /* <DEDUP_REMOVED lines=27> */
[----:B------:R-:W-:Y:S05]  /*4120*/  CALL.REL.NOINC `($__internal_11_$__cuda_sm3x_div_rn_noftz_f32_slowpath) ;  /* 0x00000020002c7944 */ /* 0x000fea0003c00000 */
.L_x_2822:
[----:B------:R-:W-:Y:S05]  /*4130*/  BSYNC.RECONVERGENT B4 ;  /* 0x0000000000047941 */ /* 0x000fea0003800200 */
.L_x_2821:
[----:B------:R-:W-:-:S05]  /*4140*/  FMUL R29, R0, R29 ;  /* 0x0000001d001d7220 */ /* 0x000fca0000400000 */
[----:B------:R0:W-:Y:S02]  /*4150*/  STG.E desc[UR20][R2.64+0x4], R29 ;  /* 0x0000041d02007986 */ /* 0x0001e4000c101914 */
.L_x_2820:
[----:B------:R-:W-:Y:S05]  /*4160*/  BSYNC.RECONVERGENT B3 ;  /* 0x0000000000037941 */ /* 0x000fea0003800200 */
.L_x_2819:
        /* <DEDUP_REMOVED lines=22> */
[----:B0-----:R-:W-:Y:S05]  /*42d0*/  CALL.REL.NOINC `($__internal_11_$__cuda_sm3x_div_rn_noftz_f32_slowpath) ;  /* 0x0000001c00c07944 */ /* 0x001fea0003c00000 */
[----:B------:R-:W-:-:S07]  /*42e0*/  MOV R5, R0 ;  /* 0x0000000000057202 */ /* 0x000fce0000000f00 */
.L_x_2826:
[----:B------:R-:W-:Y:S05]  /*42f0*/  BSYNC.RECONVERGENT B4 ;  /* 0x0000000000047941 */ /* 0x000fea0003800200 */
.L_x_2825:
[----:B------:R-:W-:-:S05]  /*4300*/  FMUL R5, R5, R16 ;  /* 0x0000001005057220 */ /* 0x000fca0000400000 */
[----:B------:R1:W-:Y:S02]  /*4310*/  STG.E desc[UR20][R2.64+0x8], R5 ;  /* 0x0000080502007986 */ /* 0x0003e4000c101914 */
.L_x_2824:
[----:B------:R-:W-:Y:S05]  /*4320*/  BSYNC.RECONVERGENT B3 ;  /* 0x0000000000037941 */ /* 0x000fea0003800200 */
.L_x_2823:
        /* <DEDUP_REMOVED lines=23> */
.L_x_2828:
[----:B------:R-:W-:Y:S05]  /*44a0*/  BSYNC.RECONVERGENT B3 ;  /* 0x0000000000037941 */ /* 0x000fea0003800200 */
.L_x_2827:
[----:B------:R-:W-:-:S05]  /*44b0*/  FMUL R5, R5, R18 ;  /* 0x0000001205057220 */ /* 0x000fca0000400000 */
[----:B------:R2:W-:Y:S02]  /*44c0*/  STG.E desc[UR20][R2.64+0xc], R5 ;  /* 0x00000c0502007986 */ /* 0x0005e4000c101914 */
.L_x_2814:
[----:B------:R-:W-:Y:S05]  /*44d0*/  BSYNC.RECONVERGENT B2 ;  /* 0x0000000000027941 */ /* 0x000fea0003800200 */
.L_x_2813:
        /* <DEDUP_REMOVED lines=28> */
[----:B------:R-:W-:-:S07]  /*46a0*/  MOV R5, R0 ;  /* 0x0000000000057202 */ /* 0x000fce0000000f00 */
.L_x_2832:
[----:B------:R-:W-:Y:S05]  /*46b0*/  BSYNC.RECONVERGENT B3 ;  /* 0x0000000000037941 */ /* 0x000fea0003800200 */
.L_x_2831:
[----:B------:R-:W0:Y:S01]  /*46c0*/  LDC.64 R2, c[0x0][0x3a8] ;  /* 0x0000ea00ff027b82 */ /* 0x000e220000000a00 */
[----:B------:R-:W-:Y:S01]  /*46d0*/  IADD3 R9, PT, PT, R20, R7, RZ ;  /* 0x0000000714097210 */ /* 0x000fe20007ffe0ff */
[----:B------:R-:W-:-:S04]  /*46e0*/  FMUL R5, R5, R32 ;  /* 0x0000002005057220 */ /* 0x000fc80000400000 */
[----:B0-----:R-:W-:-:S05]  /*46f0*/  IMAD.WIDE R2, R9, 0x4, R2 ;  /* 0x0000000409027825 */ /* 0x001fca00078e0202 */
[----:B------:R3:W-:Y:S02]  /*4700*/  STG.E desc[UR20][R2.64], R5 ;  /* 0x0000000502007986 */ /* 0x0007e4000c101914 */
.L_x_2830:
[----:B------:R-:W-:Y:S05]  /*4710*/  BSYNC.RECONVERGENT B2 ;  /* 0x0000000000027941 */ /* 0x000fea0003800200 */
.L_x_2829:
        /* <DEDUP_REMOVED lines=28> */
.L_x_2836:
[----:B------:R-:W-:Y:S05]  /*48e0*/  BSYNC.RECONVERGENT B3 ;  /* 0x0000000000037941 */ /* 0x000fea0003800200 */
.L_x_2835:
[----:B------:R-:W-:-:S05]  /*48f0*/  FMUL R33, R0, R33 ;  /* 0x0000002100217220 */ /* 0x000fca0000400000 */
[----:B------:R0:W-:Y:S02]  /*4900*/  STG.E desc[UR20][R8.64+0x4], R33 ;  /* 0x0000042108007986 */ /* 0x0001e4000c101914 */
.L_x_2834:
[----:B------:R-:W-:Y:S05]  /*4910*/  BSYNC.RECONVERGENT B2 ;  /* 0x0000000000027941 */ /* 0x000fea0003800200 */
.L_x_2833:
        /* <DEDUP_REMOVED lines=24> */
.L_x_2840:
[----:B------:R-:W-:Y:S05]  /*4aa0*/  BSYNC.RECONVERGENT B3 ;  /* 0x0000000000037941 */ /* 0x000fea0003800200 */
.L_x_2839:
[----:B------:R-:W-:-:S05]  /*4ab0*/  FMUL R17, R2, R17 ;  /* 0x0000001102117220 */ /* 0x000fca0000400000 */
[----:B------:R1:W-:Y:S02]  /*4ac0*/  STG.E desc[UR20][R8.64+0x8], R17 ;  /* 0x0000081108007986 */ /* 0x0003e4000c101914 */
.L_x_2838:
[----:B------:R-:W-:Y:S05]  /*4ad0*/  BSYNC.RECONVERGENT B2 ;  /* 0x0000000000027941 */ /* 0x000fea0003800200 */
.L_x_2837:
        /* <DEDUP_REMOVED lines=21> */
[----:B01----:R-:W-:Y:S05]  /*4c30*/  CALL.REL.NOINC `($__internal_11_$__cuda_sm3x_div_rn_noftz_f32_slowpath) ;  /* 0x0000001400687944 */ /* 0x003fea0003c00000 */
[----:B------:R-:W-:-:S07]  /*4c40*/  MOV R3, R0 ;  /* 0x0000000000037202 */ /* 0x000fce0000000f00 */
.L_x_2842:
[----:B------:R-:W-:Y:S05]  /*4c50*/  BSYNC.RECONVERGENT B2 ;  /* 0x0000000000027941 */ /* 0x000fea0003800200 */
.L_x_2841:
[----:B------:R-:W-:-:S05]  /*4c60*/  FMUL R3, R3, R6 ;  /* 0x0000000603037220 */ /* 0x000fca0000400000 */
[----:B------:R-:W-:Y:S01]  /*4c70*/  STG.E desc[UR20][R8.64+0xc], R3 ;  /* 0x00000c0308007986 */ /* 0x000fe2000c101914 */
[----:B------:R-:W-:Y:S05]  /*4c80*/  EXIT ;  /* 0x000000000000794d */ /* 0x000fea0003800000 */
.L_x_2812:
        /* <DEDUP_REMOVED lines=35> */
.L_x_2844:
[----:B------:R-:W-:Y:S05]  /*4ec0*/  BSYNC.RECONVERGENT B0 ;  /* 0x0000000000007941 */ /* 0x000fea0003800200 */
.L_x_2843:
        /* <DEDUP_REMOVED lines=33> */
.L_x_2811:
        /* <DEDUP_REMOVED lines=38> */
.L_x_2848:
[----:B------:R-:W-:Y:S05]  /*5340*/  BSYNC.RECONVERGENT B1 ;  /* 0x0000000000017941 */ /* 0x000fea0003800200 */
.L_x_2847:
        /* <DEDUP_REMOVED lines=39> */
.L_x_2850:
[----:B------:R-:W-:Y:S05]  /*55c0*/  BSYNC.RECONVERGENT B1 ;  /* 0x0000000000017941 */ /* 0x000fea0003800200 */
.L_x_2849:
        /* <DEDUP_REMOVED lines=28> */
.L_x_2852:
[----:B------:R-:W-:Y:S05]  /*5790*/  BSYNC.RECONVERGENT B1 ;  /* 0x0000000000017941 */ /* 0x000fea0003800200 */
.L_x_2851:
        /* <DEDUP_REMOVED lines=27> */
.L_x_2846:
[----:B------:R-:W-:Y:S05]  /*5950*/  BSYNC.RECONVERGENT B0 ;  /* 0x0000000000007941 */ /* 0x000fea0003800200 */
.L_x_2845:
        /* <DEDUP_REMOVED lines=38> */
.L_x_2854:
[----:B------:R-:W-:Y:S05]  /*5bc0*/  BSYNC.RECONVERGENT B0 ;  /* 0x0000000000007941 */ /* 0x000fea0003800200 */
.L_x_2853:
        /* <DEDUP_REMOVED lines=39> */
.L_x_2856:
[----:B------:R-:W-:Y:S05]  /*5e40*/  BSYNC.RECONVERGENT B0 ;  /* 0x0000000000007941 */ /* 0x000fea0003800200 */
.L_x_2855:
        /* <DEDUP_REMOVED lines=28> */
.L_x_2858:
[----:B------:R-:W-:Y:S05]  /*6010*/  BSYNC.RECONVERGENT B0 ;  /* 0x0000000000007941 */ /* 0x000fea0003800200 */
.L_x_2857:
        /* <DEDUP_REMOVED lines=28> */
        .weak           $__internal_11_$__cuda_sm3x_div_rn_noftz_f32_slowpath
        .type           $__internal_11_$__cuda_sm3x_div_rn_noftz_f32_slowpath,@function
        .size           $__internal_11_$__cuda_sm3x_div_rn_noftz_f32_slowpath,(.L_x_3862 - $__internal_11_$__cuda_sm3x_div_rn_noftz_f32_slowpath)
$__internal_11_$__cuda_sm3x_div_rn_noftz_f32_slowpath:
        /* <DEDUP_REMOVED lines=34> */
.L_x_2860:
        /* <DEDUP_REMOVED lines=51> */
.L_x_2867:
[----:B------:R-:W-:-:S04]  /*6730*/  LOP3.LUT R0, R0, 0x80000000, RZ, 0xc0, !PT ;  /* 0x8000000000007812 */ /* 0x000fc800078ec0ff */
[----:B------:R-:W-:Y:S01]  /*6740*/  LOP3.LUT R0, R0, 0x7f800000, RZ, 0xfc, !PT ;  /* 0x7f80000000007812 */ /* 0x000fe200078efcff */
[----:B------:R-:W-:Y:S06]  /*6750*/  BRA `(.L_x_2868) ;  /* 0x0000000000047947 */ /* 0x000fec0003800000 */
.L_x_2866:
[----:B------:R-:W-:-:S07]  /*6760*/  LEA R0, R15, R0, 0x17 ;  /* 0x000000000f007211 */ /* 0x000fce00078eb8ff */
.L_x_2868:
[----:B------:R-:W-:Y:S05]  /*6770*/  BSYNC.RECONVERGENT B1 ;  /* 0x0000000000017941 */ /* 0x000fea0003800200 */
.L_x_2865:
[----:B------:R-:W-:Y:S05]  /*6780*/  BRA `(.L_x_2869) ;  /* 0x0000000000207947 */ /* 0x000fea0003800000 */
.L_x_2864:
[----:B------:R-:W-:-:S04]  /*6790*/  LOP3.LUT R0, R0, 0x80000000, R19, 0x48, !PT ;  /* 0x8000000000007812 */ /* 0x000fc800078e4813 */
[----:B------:R-:W-:Y:S01]  /*67a0*/  LOP3.LUT R0, R0, 0x7f800000, RZ, 0xfc, !PT ;  /* 0x7f80000000007812 */ /* 0x000fe200078efcff */
[----:B------:R-:W-:Y:S06]  /*67b0*/  BRA `(.L_x_2869) ;  /* 0x0000000000147947 */ /* 0x000fec0003800000 */
.L_x_2863:
[----:B------:R-:W-:Y:S01]  /*67c0*/  LOP3.LUT R0, R0, 0x80000000, R19, 0x48, !PT ;  /* 0x8000000000007812 */ /* 0x000fe200078e4813 */
[----:B------:R-:W-:Y:S06]  /*67d0*/  BRA `(.L_x_2869) ;  /* 0x00000000000c7947 */ /* 0x000fec0003800000 */
.L_x_2862:
[----:B------:R-:W0:Y:S01]  /*67e0*/  MUFU.RSQ R0, -QNAN ;  /* 0xffc0000000007908 */ /* 0x000e220000001400 */
[----:B------:R-:W-:Y:S05]  /*67f0*/  BRA `(.L_x_2869) ;  /* 0x0000000000047947 */ /* 0x000fea0003800000 */
.L_x_2861:
[----:B------:R-:W-:-:S07]  /*6800*/  FADD.FTZ R0, R19, R0 ;  /* 0x0000000013007221 */ /* 0x000fce0000010000 */
.L_x_2869:
[----:B------:R-:W-:Y:S05]  /*6810*/  BSYNC.RECONVERGENT B0 ;  /* 0x0000000000007941 */ /* 0x000fea0003800200 */
.L_x_2859:
[----:B------:R-:W-:-:S04]  /*6820*/  HFMA2 R5, -RZ, RZ, 0, 0 ;  /* 0x00000000ff057431 */ /* 0x000fc800000001ff */
[----:B0-----:R-:W-:Y:S05]  /*6830*/  RET.REL.NODEC R4 `(_Z24moe_gate_up_small_kernelI6__halfLb1EEvPKT_S3_S3_PKiS5_Pfiii) ;  /* 0xffffff9404f07950 */ /* 0x001fea0003c3ffff */
.L_x_2870:
        /* <DEDUP_REMOVED lines=12> */
.L_x_3862:


//--------------------- .text._Z28moe_fused_single_pass_kernelIfLb0EEvPKT_S2_S2_S2_PKiS4_PKfPS0_iii --------------------------
	.section	.text._Z28moe_fused_single_pass_kernelIfLb0EEvPKT_S2_S2_S2_PKiS4_PKfPS0_iii,"ax",@progbits
	.align	128
        .global         _Z28moe_fused_single_pass_kernelIfLb0EEvPKT_S2_S2_S2_PKiS4_PKfPS0_iii
        .type           _Z28moe_fused_single_pass_kernelIfLb0EEvPKT_S2_S2_S2_PKiS4_PKfPS0_iii,@function
        .size           _Z28moe_fused_single_pass_kernelIfLb0EEvPKT_S2_S2_S2_PKiS4_PKfPS0_iii,(.L_x_3863 - _Z28moe_fused_single_pass_kernelIfLb0EEvPKT_S2_S2_S2_PKiS4_PKfPS0_iii)
        .other          _Z28moe_fused_single_pass_kernelIfLb0EEvPKT_S2_S2_S2_PKiS4_PKfPS0_iii,@"STO_CUDA_ENTRY STV_DEFAULT"
_Z28moe_fused_single_pass_kernelIfLb0EEvPKT_S2_S2_S2_PKiS4_PKfPS0_iii:
.text._Z28moe_fused_single_pass_kernelIfLb0EEvPKT_S2_S2_S2_PKiS4_PKfPS0_iii:
[----:B------:R-:W-:Y:S01]  /*0000*/  LDC R1, c[0x0][0x37c] ;  /* 0x0000df00ff017b82 */ /* 0x000fe20000000800 */
[----:B------:R-:W0:Y:S07]  /*0010*/  S2R R3, SR_CTAID.Y ;  /* 0x0000000000037919 */ /* 0x000e2e0000002600 */
[----:B------:R-:W0:Y:S01]  /*0020*/  LDC.64 R4, c[0x0][0x3a0] ;  /* 0x0000e800ff047b82 */ /* 0x000e220000000a00 */
[----:B------:R-:W1:Y:S01]  /*0030*/  LDCU.64 UR10, c[0x0][0x358] ;  /* 0x00006b00ff0a77ac */ /* 0x000e620008000a00 */
[----:B0-----:R-:W-:-:S05]  /*0040*/  IMAD.WIDE.U32 R4, R3, 0x4, R4 ;  /* 0x0000000403047825 */ /* 0x001fca00078e0004 */
[----:B-1----:R-:W2:Y:S04]  /*0050*/  LDG.E.CONSTANT R11, desc[UR10][R4.64] ;  /* 0x0000000a040b7981 */ /* 0x002ea8000c1e9900 */
[----:B------:R-:W2:Y:S01]  /*0060*/  LDG.E.CONSTANT R0, desc[UR10][R4.64+0x4] ;  /* 0x0000040a04007981 */ /* 0x000ea2000c1e9900 */
[----:B------:R-:W0:Y:S02]  /*0070*/  S2R R2, SR_CTAID.X ;  /* 0x0000000000027919 */ /* 0x000e240000002500 */
[----:B0-----:R-:W-:Y:S02]  /*0080*/  IMAD.SHL.U32 R2, R2, 0x10, RZ ;  /* 0x0000001002027824 */ /* 0x001fe400078e00ff */
[----:B--2---:R-:W-:-:S05]  /*0090*/  IMAD.IADD R19, R0, 0x1, -R11 ;  /* 0x0000000100137824 */ /* 0x004fca00078e0a0b */
[----:B------:R-:W-:-:S13]  /*00a0*/  ISETP.GT.AND P0, PT, R19, R2, PT ;  /* 0x000000021300720c */ /* 0x000fda0003f04270 */
[----:B------:R-:W-:Y:S05]  /*00b0*/  @!P0 EXIT ;  /* 0x000000000000894d */ /* 0x000fea0003800000 */
[----:B------:R-:W0:Y:S01]  /*00c0*/  S2R R0, SR_TID.X ;  /* 0x0000000000007919 */ /* 0x000e220000002100 */
[----:B------:R-:W-:Y:S01]  /*00d0*/  VIADDMNMX R19, R19, -R2, 0x10, PT ;  /* 0x0000001013137446 */ /* 0x000fe20003800902 */
[----:B------:R-:W1:Y:S03]  /*00e0*/  LDC.64 R4, c[0x0][0x3c0] ;  /* 0x0000f000ff047b82 */ /* 0x000e660000000a00 */
[----:B0-----:R-:W-:-:S04]  /*00f0*/  ISETP.GE.AND P0, PT, R0, R19, PT ;  /* 0x000000130000720c */ /* 0x001fc80003f06270 */
[----:B------:R-:W-:-:S13]  /*0100*/  ISETP.GT.U32.OR P0, PT, R0, 0xf, P0 ;  /* 0x0000000f0000780c */ /* 0x000fda0000704470 */
[----:B------:R-:W0:Y:S01]  /*0110*/  @!P0 LDC.64 R6, c[0x0][0x3a8] ;  /* 0x0000ea00ff068b82 */ /* 0x000e220000000a00 */
[----:B------:R-:W-:-:S07]  /*0120*/  @!P0 IADD3 R11, PT, PT, R11, R2, R0 ;  /* 0x000000020b0b8210 */ /* 0x000fce0007ffe000 */
[----:B------:R-:W2:Y:S01]  /*0130*/  @!P0 LDC.64 R8, c[0x0][0x3b0] ;  /* 0x0000ec00ff088b82 */ /* 0x000ea20000000a00 */
[----:B0-----:R-:W-:-:S06]  /*0140*/  @!P0 IMAD.WIDE R6, R11, 0x4, R6 ;  /* 0x000000040b068825 */ /* 0x001fcc00078e0206 */
[----:B------:R-:W3:Y:S01]  /*0150*/  @!P0 LDG.E.CONSTANT R6, desc[UR10][R6.64] ;  /* 0x0000000a06068981 */ /* 0x000ee2000c1e9900 */
[----:B--2---:R-:W-:-:S06]  /*0160*/  @!P0 IMAD.WIDE R8, R11, 0x4, R8 ;  /* 0x000000040b088825 */ /* 0x004fcc00078e0208 */
[----:B------:R-:W2:Y:S01]  /*0170*/  @!P0 LDG.E.CONSTANT R8, desc[UR10][R8.64] ;  /* 0x0000000a08088981 */ /* 0x000ea2000c1e9900 */
[----:B------:R-:W0:Y:S01]  /*0180*/  @!P0 S2R R13, SR_CgaCtaId ;  /* 0x00000000000d8919 */ /* 0x000e220000008800 */
[----:B------:R-:W-:-:S05]  /*0190*/  @!P0 MOV R2, 0x400 ;  /* 0x0000040000028802 */ /* 0x000fca0000000f00 */
[C---:B------:R-:W-:Y:S02]  /*01a0*/  @!P0 VIADD R10, R2.reuse, 0x7a00 ;  /* 0x00007a00020a8836 */ /* 0x040fe40000000000 */
[----:B------:R-:W-:Y:S01]  /*01b0*/  @!P0 VIADD R2, R2, 0x7a40 ;  /* 0x00007a4002028836 */ /* 0x000fe20000000000 */
[----:B-1----:R-:W-:Y:S02]  /*01c0*/  ISETP.GE.AND P1, PT, R5, 0x1, PT ;  /* 0x000000010500780c */ /* 0x002fe40003f26270 */
[C---:B0-----:R-:W-:Y:S02]  /*01d0*/  @!P0 LEA R11, R13.reuse, R10, 0x18 ;  /* 0x0000000a0d0b8211 */ /* 0x041fe400078ec0ff */
[----:B------:R-:W-:-:S03]  /*01e0*/  @!P0 LEA R13, R13, R2, 0x18 ;  /* 0x000000020d0d8211 */ /* 0x000fc600078ec0ff */
[C---:B------:R-:W-:Y:S01]  /*01f0*/  @!P0 IMAD R11, R0.reuse, 0x4, R11 ;  /* 0x00000004000b8824 */ /* 0x040fe200078e020b */
[----:B------:R-:W-:-:S04]  /*0200*/  @!P0 LEA R13, R0, R13, 0x2 ;  /* 0x0000000d000d8211 */ /* 0x000fc800078e10ff */
[----:B---3--:R0:W-:Y:S04]  /*0210*/  @!P0 STS [R11], R6 ;  /* 0x000000060b008388 */ /* 0x0081e80000000800 */
[----:B--2---:R0:W-:Y:S01]  /*0220*/  @!P0 STS [R13], R8 ;  /* 0x000000080d008388 */ /* 0x0041e20000000800 */
[----:B------:R-:W-:Y:S06]  /*0230*/  BAR.SYNC.DEFER_BLOCKING 0x0 ;  /* 0x0000000000007b1d */ /* 0x000fec0000010000 */
[----:B------:R-:W-:Y:S05]  /*0240*/  @!P1 EXIT ;  /* 0x000000000000994d */ /* 0x000fea0003800000 */
[----:B------:R-:W1:Y:S01]  /*0250*/  S2R R2, SR_CgaCtaId ;  /* 0x0000000000027919 */ /* 0x000e620000008800 */
[----:B0-----:R-:W-:Y:S01]  /*0260*/  SHF.R.S32.HI R8, RZ, 0x1f, R4 ;  /* 0x0000001fff087819 */ /* 0x001fe20000011404 */
[----:B------:R-:W-:Y:S01]  /*0270*/  IMAD.WIDE.U32 R6, R3, R4, RZ ;  /* 0x0000000403067225 */ /* 0x000fe200078e00ff */
[----:B------:R-:W0:Y:S01]  /*0280*/  LDCU.64 UR4, c[0x0][0x388] ;  /* 0x00007100ff0477ac */ /* 0x000e220008000a00 */
[----:B------:R-:W-:Y:S02]  /*0290*/  MOV R9, 0x400 ;  /* 0x0000040000097802 */ /* 0x000fe40000000f00 */
[----:B------:R-:W-:Y:S01]  /*02a0*/  IMAD R3, R8, R3, RZ ;  /* 0x0000000308037224 */ /* 0x000fe200078e02ff */
[----:B------:R-:W2:Y:S03]  /*02b0*/  LDCU.64 UR6, c[0x0][0x390] ;  /* 0x00007200ff0677ac */ /* 0x000ea60008000a00 */
[----:B------:R-:W-:Y:S01]  /*02c0*/  IMAD.IADD R4, R7, 0x1, R3 ;  /* 0x0000000107047824 */ /* 0x000fe200078e0203 */
[----:B------:R-:W-:-:S03]  /*02d0*/  SHF.R.S32.HI R3, RZ, 0x1f, R5 ;  /* 0x0000001fff037819 */ /* 0x000fc60000011405 */
[-C--:B------:R-:W-:Y:S02]  /*02e0*/  IMAD R7, R4, R5.reuse, RZ ;  /* 0x0000000504077224 */ /* 0x080fe400078e02ff */
[----:B------:R-:W-:-:S04]  /*02f0*/  IMAD.WIDE.U32 R4, R6, R5, RZ ;  /* 0x0000000506047225 */ /* 0x000fc800078e00ff */
[----:B------:R-:W-:Y:S01]  /*0300*/  IMAD R7, R3, R6, R7 ;  /* 0x0000000603077224 */ /* 0x000fe200078e0207 */
[----:B------:R-:W-:Y:S01]  /*0310*/  SHF.R.U32.HI R3, RZ, 0x3, R0 ;  /* 0x00000003ff037819 */ /* 0x000fe20000011600 */
[----:B------:R-:W-:Y:S02]  /*0320*/  IMAD.SHL.U32 R8, R4, 0x4, RZ ;  /* 0x0000000404087824 */ /* 0x000fe400078e00ff */
[----:B------:R-:W-:Y:S01]  /*0330*/  IMAD.IADD R5, R5, 0x1, R7 ;  /* 0x0000000105057824 */ /* 0x000fe200078e0207 */
[----:B------:R-:W-:-:S04]  /*0340*/  IADD3 R7, PT, PT, R9, 0x840, RZ ;  /* 0x0000084009077810 */ /* 0x000fc80007ffe0ff */
[----:B------:R-:W-:Y:S01]  /*0350*/  SHF.L.U64.HI R10, R4, 0x2, R5 ;  /* 0x00000002040a7819 */ /* 0x000fe20000010205 */
[----:B------:R-:W-:Y:S01]  /*0360*/  IMAD.SHL.U32 R4, R0, 0x10, RZ ;  /* 0x0000001000047824 */ /* 0x000fe200078e00ff */
[C---:B-1----:R-:W-:Y:S01]  /*0370*/  LEA R6, R2.reuse, R9, 0x18 ;  /* 0x0000000902067211 */ /* 0x042fe200078ec0ff */
[C---:B------:R-:W-:Y:S01]  /*0380*/  VIADD R5, R9.reuse, 0x28c0 ;  /* 0x000028c009057836 */ /* 0x040fe20000000000 */
[----:B------:R-:W-:Y:S01]  /*0390*/  LEA R7, R2, R7, 0x18 ;  /* 0x0000000702077211 */ /* 0x000fe200078ec0ff */
[----:B------:R-:W-:Y:S01]  /*03a0*/  IMAD.SHL.U32 R0, R0, 0x4, RZ ;  /* 0x0000000400007824 */ /* 0x000fe200078e00ff */
[----:B------:R-:W-:Y:S01]  /*03b0*/  LOP3.LUT R4, R4, 0x70, RZ, 0xc0, !PT ;  /* 0x0000007004047812 */ /* 0x000fe200078ec0ff */
[----:B------:R-:W-:Y:S01]  /*03c0*/  VIADD R9, R9, 0x3900 ;  /* 0x0000390009097836 */ /* 0x000fe20000000000 */
[----:B------:R-:W-:Y:S01]  /*03d0*/  LEA R15, R2, R5, 0x18 ;  /* 0x00000005020f7211 */ /* 0x000fe200078ec0ff */
[----:B------:R-:W-:Y:S01]  /*03e0*/  IMAD R3, R3, 0x84, R6 ;  /* 0x0000008403037824 */ /* 0x000fe200078e0206 */
[----:B------:R-:W-:-:S02]  /*03f0*/  LOP3.LUT R17, R0, 0x3c, RZ, 0xc0, !PT ;  /* 0x0000003c00117812 */ /* 0x000fc400078ec0ff */
[----:B------:R-:W-:Y:S01]  /*0400*/  LEA R9, R2, R9, 0x18 ;  /* 0x0000000902097211 */ /* 0x000fe200078ec0ff */
[----:B------:R-:W-:Y:S01]  /*0410*/  IMAD.IADD R18, R3, 0x1, R4 ;  /* 0x0000000103127824 */ /* 0x000fe200078e0204 */
[----:B------:R-:W-:Y:S02]  /*0420*/  LOP3.LUT R0, R0, 0xfc, RZ, 0xc0, !PT ;  /* 0x000000fc00007812 */ /* 0x000fe400078ec0ff */
[C---:B0-----:R-:W-:Y:S01]  /*0430*/  IADD3 R4, P0, PT, R8.reuse, UR4, RZ ;  /* 0x0000000408047c10 */ /* 0x041fe2000ff1e0ff */
[C---:B------:R-:W-:Y:S01]  /*0440*/  IMAD R12, R17.reuse, 0x104, R9 ;  /* 0x00000104110c7824 */ /* 0x040fe200078e0209 */
[----:B--2---:R-:W-:Y:S01]  /*0450*/  IADD3 R2, P1, PT, R8, UR6, RZ ;  /* 0x0000000608027c10 */ /* 0x004fe2000ff3e0ff */
[----:B------:R-:W-:Y:S01]  /*0460*/  IMAD.IADD R15, R0, 0x1, R15 ;  /* 0x00000001000f7824 */ /* 0x000fe200078e020f */
[----:B------:R-:W-:Y:S01]  /*0470*/  IADD3.X R5, PT, PT, R10, UR5, RZ, P0, !PT ;  /* 0x000000050a057c10 */ /* 0x000fe200087fe4ff */
[----:B------:R-:W-:Y:S01]  /*0480*/  IMAD.IADD R14, R0, 0x1, R7 ;  /* 0x00000001000e7824 */ /* 0x000fe200078e0207 */
[----:B------:R-:W-:Y:S01]  /*0490*/  IADD3.X R3, PT, PT, R10, UR7, RZ, P1, !PT ;  /* 0x000000070a037c10 */ /* 0x000fe20008ffe4ff */
[----:B------:R-:W-:Y:S01]  /*04a0*/  UMOV UR4, URZ ;  /* 0x000000ff00047c82 */ /* 0x000fe20008000000 */
[----:B------:R-:W-:-:S02]  /*04b0*/  IADD3 R16, PT, PT, -R17, 0x40, RZ ;  /* 0x0000004011107810 */ /* 0x000fc40007ffe1ff */
[----:B------:R-:W-:-:S07]  /*04c0*/  IADD3 R13, PT, PT, R0, R9, RZ ;  /* 0x00000009000d7210 */ /* 0x000fce0007ffe0ff */
.L_x_2920:
[----:B0-----:R-:W0:Y:S01]  /*04d0*/  S2R R7, SR_TID.X ;  /* 0x0000000000077919 */ /* 0x001e220000002100 */
[----:B------:R-:W1:Y:S01]  /*04e0*/  S2UR UR7, SR_CgaCtaId ;  /* 0x00000000000779c3 */ /* 0x000e620000008800 */
[----:B------:R-:W2:Y:S01]  /*04f0*/  LDCU UR6, c[0x0][0x3c4] ;  /* 0x00007880ff0677ac */ /* 0x000ea20008000800 */
[----:B------:R-:W-:Y:S01]  /*0500*/  BSSY.RECONVERGENT B0, `(.L_x_2871) ;  /* 0x000000f000007945 */ /* 0x000fe20003800200 */
[----:B------:R-:W-:Y:S02]  /*0510*/  UMOV UR5, 0x400 ;  /* 0x0000040000057882 */ /* 0x000fe40000000000 */
[----:B------:R-:W-:Y:S02]  /*0520*/  UIADD3 UR5, UPT, UPT, UR5, 0x28c0, URZ ;  /* 0x000028c005057890 */ /* 0x000fe4000fffe0ff */
[----:B--2---:R-:W-:Y:S02]  /*0530*/  UIADD3 UR6, UPT, UPT, -UR4, UR6, URZ ;  /* 0x0000000604067290 */ /* 0x004fe4000fffe1ff */
[----:B-1----:R-:W-:Y:S01]  /*0540*/  ULEA UR5, UR7, UR5, 0x18 ;  /* 0x0000000507057291 */ /* 0x002fe2000f8ec0ff */
[----:B0-----:R-:W-:Y:S01]  /*0550*/  LOP3.LUT R6, R7, 0x3f, RZ, 0xc0, !PT ;  /* 0x0000003f07067812 */ /* 0x001fe200078ec0ff */
[--C-:B------:R-:W-:Y:S01]  /*0560*/  IMAD.MOV.U32 R8, RZ, RZ, R7.reuse ;  /* 0x000000ffff087224 */ /* 0x100fe200078e0007 */
[----:B------:R-:W-:-:S05]  /*0570*/  SHF.R.U32.HI R9, RZ, 0x6, R7 ;  /* 0x00000006ff097819 */ /* 0x000fca0000011607 */
[----:B------:R-:W-:-:S05]  /*0580*/  IMAD R9, R9, 0x41, R6 ;  /* 0x0000004109097824 */ /* 0x000fca00078e0206 */
[----:B------:R-:W-:-:S07]  /*0590*/  LEA R0, R9, UR5, 0x2 ;  /* 0x0000000509007c11 */ /* 0x000fce000f8e10ff */
.L_x_2872:
[C---:B------:R-:W-:Y:S01]  /*05a0*/  ISETP.GE.U32.AND P0, PT, R8.reuse, 0x300, PT ;  /* 0x000003000800780c */ /* 0x040fe20003f06070 */
[----:B------:R0:W-:Y:S01]  /*05b0*/  STS [R0], RZ ;  /* 0x000000ff00007388 */ /* 0x0001e20000000800 */
[----:B------:R-:W-:Y:S02]  /*05c0*/  VIADD R8, R8, 0x100 ;  /* 0x0000010008087836 */ /* 0x000fe40000000000 */
[----:B0-----:R-:W-:-:S09]  /*05d0*/  VIADD R0, R0, 0x410 ;  /* 0x0000041000007836 */ /* 0x001fd20000000000 */
[----:B------:R-:W-:Y:S05]  /*05e0*/  @!P0 BRA `(.L_x_2872) ;  /* 0xfffffffc00ec8947 */ /* 0x000fea000383ffff */
[----:B------:R-:W-:Y:S05]  /*05f0*/  BSYNC.RECONVERGENT B0 ;  /* 0x0000000000007941 */ /* 0x000fea0003800200 */
.L_x_2871:
[----:B------:R-:W0:Y:S02]  /*0600*/  LDCU UR5, c[0x0][0x3c0] ;  /* 0x00007800ff0577ac */ /* 0x000e240008000800 */
[----:B0-----:R-:W-:Y:S01]  /*0610*/  UISETP.GE.AND UP0, UPT, UR5, 0x1, UPT ;  /* 0x000000010500788c */ /* 0x001fe2000bf06270 */
[----:B------:R-:W-:Y:S08]  /*0620*/  BAR.SYNC.DEFER_BLOCKING 0x0 ;  /* 0x0000000000007b1d */ /* 0x000ff00000010000 */
[----:B------:R-:W-:Y:S05]  /*0630*/  BRA.U !UP0, `(.L_x_2873) ;  /* 0x0000000908e47547 */ /* 0x000fea000b800000 */
[----:B------:R-:W-:Y:S01]  /*0640*/  VIADD R0, R17, UR4 ;  /* 0x0000000411007c36 */ /* 0x000fe20008000000 */
[----:B------:R-:W-:-:S06]  /*0650*/  UMOV UR5, URZ ;  /* 0x000000ff00057c82 */ /* 0x000fcc0008000000 */
.L_x_2892:
[----:B0-----:R-:W0:Y:S01]  /*0660*/  LDCU UR14, c[0x0][0x3c0] ;  /* 0x00007800ff0e77ac */ /* 0x001e220008000800 */
[----:B------:R-:W-:Y:S01]  /*0670*/  ISETP.GE.U32.AND P0, PT, R7, 0x80, PT ;  /* 0x000000800700780c */ /* 0x000fe20003f06070 */
[----:B------:R-:W-:Y:S01]  /*0680*/  BSSY.RECONVERGENT B0, `(.L_x_2874) ;  /* 0x0000043000007945 */ /* 0x000fe20003800200 */
[----:B0-----:R-:W-:-:S04]  /*0690*/  UIADD3 UR12, UPT, UPT, -UR5, UR14, URZ ;  /* 0x0000000e050c7290 */ /* 0x001fc8000fffe1ff */
[----:B------:R-:W-:-:S04]  /*06a0*/  UISETP.LT.AND UP0, UPT, UR12, 0x20, UPT ;  /* 0x000000200c00788c */ /* 0x000fc8000bf01270 */
[----:B------:R-:W-:-:S03]  /*06b0*/  USEL UR13, UR12, 0x20, UP0 ;  /* 0x000000200c0d7887 */ /* 0x000fc60008000000 */
[----:B------:R-:W-:Y:S09]  /*06c0*/  @P0 BRA `(.L_x_2875) ;  /* 0x0000000000f80947 */ /* 0x000ff20003800000 */
[----:B------:R-:W-:Y:S02]  /*06d0*/  SHF.L.U32 R10, R7, 0x2, RZ ;  /* 0x00000002070a7819 */ /* 0x000fe400000006ff */
[----:B------:R-:W-:Y:S02]  /*06e0*/  SHF.R.U32.HI R20, RZ, 0x3, R7 ;  /* 0x00000003ff147819 */ /* 0x000fe40000011607 */
[----:B------:R-:W-:-:S05]  /*06f0*/  LOP3.LUT R10, R10, 0x1c, RZ, 0xc0, !PT ;  /* 0x0000001c0a0a7812 */ /* 0x000fca00078ec0ff */
[----:B------:R-:W-:-:S05]  /*0700*/  VIADD R8, R10, 0x3 ;  /* 0x000000030a087836 */ /* 0x000fca0000000000 */
[----:B------:R-:W-:-:S04]  /*0710*/  ISETP.GE.AND P0, PT, R8, UR13, PT ;  /* 0x0000000d08007c0c */ /* 0x000fc8000bf06270 */
[----:B------:R-:W-:-:S13]  /*0720*/  ISETP.GE.OR P0, PT, R20, R19, P0 ;  /* 0x000000131400720c */ /* 0x000fda0000706670 */
[----:B------:R-:W-:Y:S05]  /*0730*/  @!P0 BRA `(.L_x_2876) ;  /* 0x0000000000948947 */ /* 0x000fea0003800000 */
[----:B------:R-:W-:Y:S02]  /*0740*/  ISETP.GE.AND P0, PT, R20, R19, PT ;  /* 0x000000131400720c */ /* 0x000fe40003f06270 */
[----:B------:R-:W-:-:S11]  /*0750*/  IADD3 R8, PT, PT, -R10, 0x20, RZ ;  /* 0x000000200a087810 */ /* 0x000fd60007ffe1ff */
[----:B------:R-:W-:Y:S05]  /*0760*/  @!P0 BRA `(.L_x_2877) ;  /* 0x0000000000248947 */ /* 0x000fea0003800000 */
[----:B------:R-:W-:-:S07]  /*0770*/  IMAD.MOV.U32 R9, RZ, RZ, RZ ;  /* 0x000000ffff097224 */ /* 0x000fce00078e00ff */
.L_x_2878:
[C---:B------:R-:W-:Y:S01]  /*0780*/  IMAD R10, R9.reuse, 0x4, R18 ;  /* 0x00000004090a7824 */ /* 0x040fe200078e0212 */
[----:B------:R-:W-:-:S04]  /*0790*/  ISETP.GE.U32.AND P0, PT, R9, 0x3, PT ;  /* 0x000000030900780c */ /* 0x000fc80003f06070 */
[----:B------:R0:W-:Y:S09]  /*07a0*/  STS [R10], RZ ;  /* 0x000000ff0a007388 */ /* 0x0001f20000000800 */
[----:B0-----:R-:W-:Y:S05]  /*07b0*/  @P0 BRA `(.L_x_2875) ;  /* 0x0000000000bc0947 */ /* 0x001fea0003800000 */
[----:B------:R-:W-:-:S05]  /*07c0*/  VIADD R9, R9, 0x1 ;  /* 0x0000000109097836 */ /* 0x000fca0000000000 */
[----:B------:R-:W-:-:S13]  /*07d0*/  ISETP.GE.U32.AND P0, PT, R9, R8, PT ;  /* 0x000000080900720c */ /* 0x000fda0003f06070 */
[----:B------:R-:W-:Y:S05]  /*07e0*/  @!P0 BRA `(.L_x_2878) ;  /* 0xfffffffc00e48947 */ /* 0x000fea000383ffff */
[----:B------:R-:W-:Y:S05]  /*07f0*/  BRA `(.L_x_2875) ;  /* 0x0000000000ac7947 */ /* 0x000fea0003800000 */
.L_x_2877:
[----:B------:R-:W-:-:S07]  /*0800*/  HFMA2 R11, -RZ, RZ, 0, 0 ;  /* 0x00000000ff0b7431 */ /* 0x000fce00000001ff */
.L_x_2879:
[----:B------:R-:W-:-:S05]  /*0810*/  IMAD.IADD R22, R10, 0x1, R11 ;  /* 0x000000010a167824 */ /* 0x000fca00078e020b */
[----:B------:R-:W-:-:S13]  /*0820*/  ISETP.LT.AND P0, PT, R22, UR12, PT ;  /* 0x0000000c16007c0c */ /* 0x000fda000bf01270 */
[----:B------:R-:W0:Y:S01]  /*0830*/  @P0 S2R R9, SR_CgaCtaId ;  /* 0x0000000000090919 */ /* 0x000e220000008800 */
[----:B------:R-:W-:Y:S01]  /*0840*/  @P0 MOV R8, 0x400 ;  /* 0x0000040000080802 */ /* 0x000fe20000000f00 */
[----:B------:R-:W1:Y:S01]  /*0850*/  @P0 LDC R23, c[0x0][0x3c0] ;  /* 0x0000f000ff170b82 */ /* 0x000e620000000800 */
[----:B------:R-:W-:-:S03]  /*0860*/  @P0 VIADD R22, R22, UR5 ;  /* 0x0000000516160c36 */ /* 0x000fc60008000000 */
[----:B------:R-:W-:-:S05]  /*0870*/  @P0 VIADD R8, R8, 0x7a00 ;  /* 0x00007a0008080836 */ /* 0x000fca0000000000 */
[----:B0-----:R-:W-:-:S05]  /*0880*/  @P0 LEA R9, R9, R8, 0x18 ;  /* 0x0000000809090211 */ /* 0x001fca00078ec0ff */
[----:B------:R-:W-:Y:S02]  /*0890*/  @P0 IMAD R21, R20, 0x4, R9 ;  /* 0x0000000414150824 */ /* 0x000fe400078e0209 */
[----:B------:R-:W0:Y:S04]  /*08a0*/  @P0 LDC.64 R8, c[0x0][0x380] ;  /* 0x0000e000ff080b82 */ /* 0x000e280000000a00 */
[----:B------:R-:W1:Y:S02]  /*08b0*/  @P0 LDS R21, [R21] ;  /* 0x0000000015150984 */ /* 0x000e640000000800 */
[----:B-1----:R-:W-:-:S04]  /*08c0*/  @P0 IMAD R23, R21, R23, R22 ;  /* 0x0000001715170224 */ /* 0x002fc800078e0216 */
[----:B0-----:R-:W-:-:S06]  /*08d0*/  @P0 IMAD.WIDE R8, R23, 0x4, R8 ;  /* 0x0000000417080825 */ /* 0x001fcc00078e0208 */
[----:B------:R-:W2:Y:S01]  /*08e0*/  @P0 LDG.E.CONSTANT R8, desc[UR10][R8.64] ;  /* 0x0000000a08080981 */ /* 0x000ea2000c1e9900 */
[----:B------:R-:W-:-:S05]  /*08f0*/  LEA R23, R11, R18, 0x2 ;  /* 0x000000120b177211 */ /* 0x000fca00078e10ff */
[----:B--2---:R0:W-:Y:S04]  /*0900*/  @P0 STS [R23], R8 ;  /* 0x0000000817000388 */ /* 0x0041e80000000800 */
[----:B------:R0:W-:Y:S01]  /*0910*/  @!P0 STS [R23], RZ ;  /* 0x000000ff17008388 */ /* 0x0001e20000000800 */
[----:B------:R-:W-:-:S13]  /*0920*/  ISETP.GE.U32.AND P0, PT, R11, 0x3, PT ;  /* 0x000000030b00780c */ /* 0x000fda0003f06070 */
[----:B0-----:R-:W-:Y:S05]  /*0930*/  @P0 BRA `(.L_x_2875) ;  /* 0x00000000005c0947 */ /* 0x001fea0003800000 */
[----:B------:R-:W-:Y:S01]  /*0940*/  VIADD R11, R11, 0x1 ;  /* 0x000000010b0b7836 */ /* 0x000fe20000000000 */
[----:B------:R-:W-:-:S04]  /*0950*/  IADD3 R8, PT, PT, -R10, 0x20, RZ ;  /* 0x000000200a087810 */ /* 0x000fc80007ffe1ff */
[----:B------:R-:W-:-:S13]  /*0960*/  ISETP.GE.U32.AND P0, PT, R11, R8, PT ;  /* 0x000000080b00720c */ /* 0x000fda0003f06070 */
[----:B------:R-:W-:Y:S05]  /*0970*/  @!P0 BRA `(.L_x_2879) ;  /* 0xfffffffc00a48947 */ /* 0x000fea000383ffff */
[----:B------:R-:W-:Y:S05]  /*0980*/  BRA `(.L_x_2875) ;  /* 0x0000000000487947 */ /* 0x000fea0003800000 */
.L_x_2876:
[----:B------:R-:W0:Y:S01]  /*0990*/  S2UR UR8, SR_CgaCtaId ;  /* 0x00000000000879c3 */ /* 0x000e220000008800 */
[----:B------:R-:W-:Y:S01]  /*09a0*/  UMOV UR7, 0x400 ;  /* 0x0000040000077882 */ /* 0x000fe20000000000 */
[----:B------:R-:W-:Y:S01]  /*09b0*/  VIADD R9, R10, UR5 ;  /* 0x000000050a097c36 */ /* 0x000fe20008000000 */
[----:B------:R-:W-:-:S04]  /*09c0*/  UIADD3 UR7, UPT, UPT, UR7, 0x7a00, URZ ;  /* 0x00007a0007077890 */ /* 0x000fc8000fffe0ff */
[----:B0-----:R-:W-:Y:S01]  /*09d0*/  ULEA UR7, UR8, UR7, 0x18 ;  /* 0x0000000708077291 */ /* 0x001fe2000f8ec0ff */
[----:B------:R-:W0:Y:S05]  /*09e0*/  LDCU.64 UR8, c[0x0][0x380] ;  /* 0x00007000ff0877ac */ /* 0x000e2a0008000a00 */
[----:B------:R-:W-:-:S05]  /*09f0*/  LEA R20, R20, UR7, 0x2 ;  /* 0x0000000714147c11 */ /* 0x000fca000f8e10ff */
[----:B------:R-:W1:Y:S02]  /*0a00*/  LDS R8, [R20] ;  /* 0x0000000014087984 */ /* 0x000e640000000800 */
[----:B-1----:R-:W-:-:S05]  /*0a10*/  IMAD R8, R8, UR14, RZ ;  /* 0x0000000e08087c24 */ /* 0x002fca000f8e02ff */
[----:B------:R-:W-:-:S04]  /*0a20*/  IADD3 R9, P0, PT, R8, R9, RZ ;  /* 0x0000000908097210 */ /* 0x000fc80007f1e0ff */
[----:B------:R-:W-:Y:S02]  /*0a30*/  LEA.HI.X.SX32 R10, R8, RZ, 0x1, P0 ;  /* 0x000000ff080a7211 */ /* 0x000fe400000f0eff */
[----:B0-----:R-:W-:-:S04]  /*0a40*/  LEA R8, P0, R9, UR8, 0x2 ;  /* 0x0000000809087c11 */ /* 0x001fc8000f8010ff */
[----:B------:R-:W-:-:S06]  /*0a50*/  LEA.HI.X R9, R9, UR9, R10, 0x2, P0 ;  /* 0x0000000909097c11 */ /* 0x000fcc00080f140a */
[----:B------:R-:W2:Y:S04]  /*0a60*/  LDG.E.128.CONSTANT R8, desc[UR10][R8.64] ;  /* 0x0000000a08087981 */ /* 0x000ea8000c1e9d00 */
[----:B--2---:R0:W-:Y:S04]  /*0a70*/  STS [R18], R8 ;  /* 0x0000000812007388 */ /* 0x0041e80000000800 */
[----:B------:R0:W-:Y:S04]  /*0a80*/  STS [R18+0x4], R9 ;  /* 0x0000040912007388 */ /* 0x0001e80000000800 */
[----:B------:R0:W-:Y:S04]  /*0a90*/  STS [R18+0x8], R10 ;  /* 0x0000080a12007388 */ /* 0x0001e80000000800 */
[----:B------:R0:W-:Y:S02]  /*0aa0*/  STS [R18+0xc], R11 ;  /* 0x00000c0b12007388 */ /* 0x0001e40000000800 */
.L_x_2875:
[----:B------:R-:W-:Y:S05]  /*0ab0*/  BSYNC.RECONVERGENT B0 ;  /* 0x0000000000007941 */ /* 0x000fea0003800200 */
.L_x_2874:
[----:B------:R-:W-:Y:S01]  /*0ac0*/  ISETP.GT.U32.AND P0, PT, R7, 0x1ff, PT ;  /* 0x000001ff0700780c */ /* 0x000fe20003f04070 */
[----:B------:R-:W-:-:S12]  /*0ad0*/  BSSY.RECONVERGENT B0, `(.L_x_2880) ;  /* 0x0000036000007945 */ /* 0x000fd80003800200 */
[----:B------:R-:W-:Y:S05]  /*0ae0*/  @P0 BRA `(.L_x_2881) ;  /* 0x0000000000d00947 */ /* 0x000fea0003800000 */
[----:B------:R-:W-:-:S07]  /*0af0*/  IMAD.MOV.U32 R20, RZ, RZ, R7 ;  /* 0x000000ffff147224 */ /* 0x000fce00078e0007 */
.L_x_2886:
[----:B------:R-:W-:Y:S01]  /*0b00*/  UISETP.LT.AND UP0, UPT, UR6, 0x40, UPT ;  /* 0x000000400600788c */ /* 0x000fe2000bf01270 */
[----:B0-----:R-:W-:Y:S01]  /*0b10*/  LOP3.LUT R8, R17, 0x3, RZ, 0xfc, !PT ;  /* 0x0000000311087812 */ /* 0x001fe200078efcff */
[----:B------:R-:W-:Y:S01]  /*0b20*/  BSSY.RECONVERGENT B1, `(.L_x_2882) ;  /* 0x000002f000017945 */ /* 0x000fe20003800200 */
[----:B------:R-:W-:Y:S01]  /*0b30*/  SHF.R.U32.HI R21, RZ, 0x4, R20 ;  /* 0x00000004ff157819 */ /* 0x000fe20000011614 */
[----:B------:R-:W-:Y:S01]  /*0b40*/  USEL UR7, UR6, 0x40, UP0 ;  /* 0x0000004006077887 */ /* 0x000fe20008000000 */
[C---:B------:R-:W-:Y:S01]  /*0b50*/  ISETP.GE.U32.AND P1, PT, R20.reuse, 0x100, PT ;  /* 0x000001001400780c */ /* 0x040fe20003f26070 */
[----:B------:R-:W-:-:S04]  /*0b60*/  VIADD R20, R20, 0x100 ;  /* 0x0000010014147836 */ /* 0x000fc80000000000 */
[----:B------:R-:W-:-:S04]  /*0b70*/  ISETP.GE.AND P0, PT, R8, UR7, PT ;  /* 0x0000000708007c0c */ /* 0x000fc8000bf06270 */
[----:B------:R-:W-:-:S13]  /*0b80*/  ISETP.LT.AND P0, PT, R21, UR13, !P0 ;  /* 0x0000000d15007c0c */ /* 0x000fda000c701270 */
[----:B------:R-:W-:Y:S05]  /*0b90*/  @!P0 BRA `(.L_x_2883) ;  /* 0x0000000000408947 */ /* 0x000fea0003800000 */
[----:B------:R-:W0:Y:S01]  /*0ba0*/  LDCU UR7, c[0x0][0x3c4] ;  /* 0x00007880ff0777ac */ /* 0x000e220008000800 */
[----:B------:R-:W-:-:S05]  /*0bb0*/  IADD3 R9, PT, PT, R21, UR5, RZ ;  /* 0x0000000515097c10 */ /* 0x000fca000fffe0ff */
[----:B0-----:R-:W-:-:S04]  /*0bc0*/  IMAD R9, R9, UR7, R0 ;  /* 0x0000000709097c24 */ /* 0x001fc8000f8e0200 */
[----:B------:R-:W-:-:S06]  /*0bd0*/  IMAD.WIDE.U32 R8, R9, 0x4, R4 ;  /* 0x0000000409087825 */ /* 0x000fcc00078e0004 */
[----:B------:R-:W2:Y:S01]  /*0be0*/  LDG.E.128.CONSTANT R8, desc[UR10][R8.64] ;  /* 0x0000000a08087981 */ /* 0x000ea2000c1e9d00 */
[----:B------:R-:W-:Y:S01]  /*0bf0*/  MOV R22, 0x400 ;  /* 0x0000040000167802 */ /* 0x000fe20000000f00 */
[----:B------:R-:W0:Y:S04]  /*0c00*/  S2R R23, SR_CgaCtaId ;  /* 0x0000000000177919 */ /* 0x000e280000008800 */
[----:B------:R-:W-:-:S05]  /*0c10*/  VIADD R22, R22, 0x840 ;  /* 0x0000084016167836 */ /* 0x000fca0000000000 */
[----:B0-----:R-:W-:-:S05]  /*0c20*/  LEA R22, R23, R22, 0x18 ;  /* 0x0000001617167211 */ /* 0x001fca00078ec0ff */
[----:B------:R-:W-:-:S04]  /*0c30*/  IMAD R22, R21, 0x104, R22 ;  /* 0x0000010415167824 */ /* 0x000fc800078e0216 */
[----:B------:R-:W-:-:S05]  /*0c40*/  IMAD R22, R17, 0x4, R22 ;  /* 0x0000000411167824 */ /* 0x000fca00078e0216 */
[----:B--2---:R0:W-:Y:S04]  /*0c50*/  STS [R22], R8 ;  /* 0x0000000816007388 */ /* 0x0041e80000000800 */
[----:B------:R0:W-:Y:S04]  /*0c60*/  STS [R22+0x4], R9 ;  /* 0x0000040916007388 */ /* 0x0001e80000000800 */
[----:B------:R0:W-:Y:S04]  /*0c70*/  STS [R22+0x8], R10 ;  /* 0x0000080a16007388 */ /* 0x0001e80000000800 */
[----:B------:R0:W-:Y:S01]  /*0c80*/  STS [R22+0xc], R11 ;  /* 0x00000c0b16007388 */ /* 0x0001e20000000800 */
[----:B------:R-:W-:Y:S05]  /*0c90*/  BRA `(.L_x_2884) ;  /* 0x00000000005c7947 */ /* 0x000fea0003800000 */
.L_x_2883:
[----:B------:R-:W0:Y:S01]  /*0ca0*/  S2R R9, SR_CgaCtaId ;  /* 0x0000000000097919 */ /* 0x000e220000008800 */
[----:B------:R-:W1:Y:S01]  /*0cb0*/  LDCU UR7, c[0x0][0x3c4] ;  /* 0x00007880ff0777ac */ /* 0x000e620008000800 */
[----:B------:R-:W-:Y:S01]  /*0cc0*/  MOV R8, 0x400 ;  /* 0x0000040000087802 */ /* 0x000fe20000000f00 */
[----:B------:R-:W-:Y:S01]  /*0cd0*/  VIADD R11, R21, UR5 ;  /* 0x00000005150b7c36 */ /* 0x000fe20008000000 */
[----:B------:R-:W-:-:S03]  /*0ce0*/  MOV R10, RZ ;  /* 0x000000ff000a7202 */ /* 0x000fc60000000f00 */
[----:B------:R-:W-:Y:S02]  /*0cf0*/  VIADD R8, R8, 0x840 ;  /* 0x0000084008087836 */ /* 0x000fe40000000000 */
[----:B-1----:R-:W-:-:S03]  /*0d00*/  IMAD R23, R11, UR7, R0 ;  /* 0x000000070b177c24 */ /* 0x002fc6000f8e0200 */
[----:B0-----:R-:W-:-:S05]  /*0d10*/  LEA R8, R9, R8, 0x18 ;  /* 0x0000000809087211 */ /* 0x001fca00078ec0ff */
[----:B------:R-:W-:-:S07]  /*0d20*/  IMAD R24, R21, 0x104, R8 ;  /* 0x0000010415187824 */ /* 0x000fce00078e0208 */
.L_x_2885:
[----:B------:R-:W-:-:S05]  /*0d30*/  IMAD.IADD R11, R17, 0x1, R10 ;  /* 0x00000001110b7824 */ /* 0x000fca00078e020a */
[----:B------:R-:W-:-:S04]  /*0d40*/  ISETP.LT.AND P0, PT, R11, UR6, PT ;  /* 0x000000060b007c0c */ /* 0x000fc8000bf01270 */
[----:B------:R-:W-:-:S13]  /*0d50*/  ISETP.GE.OR P0, PT, R21, UR13, !P0 ;  /* 0x0000000d15007c0c */ /* 0x000fda000c706670 */
[----:B------:R-:W-:-:S04]  /*0d60*/  @!P0 IMAD.IADD R9, R23, 0x1, R10 ;  /* 0x0000000117098824 */ /* 0x000fc800078e020a */
[----:B------:R-:W-:-:S06]  /*0d70*/  @!P0 IMAD.WIDE R8, R9, 0x4, R4 ;  /* 0x0000000409088825 */ /* 0x000fcc00078e0204 */
[----:B------:R-:W2:Y:S01]  /*0d80*/  @!P0 LDG.E.CONSTANT R8, desc[UR10][R8.64] ;  /* 0x0000000a08088981 */ /* 0x000ea2000c1e9900 */
[----:B------:R-:W-:Y:S02]  /*0d90*/  IMAD R11, R11, 0x4, R24 ;  /* 0x000000040b0b7824 */ /* 0x000fe400078e0218 */
[----:B------:R-:W-:Y:S01]  /*0da0*/  IMAD.MOV.U32 R22, RZ, RZ, R10 ;  /* 0x000000ffff167224 */ /* 0x000fe200078e000a */
[----:B------:R-:W-:-:S04]  /*0db0*/  IADD3 R10, PT, PT, R10, 0x1, RZ ;  /* 0x000000010a0a7810 */ /* 0x000fc80007ffe0ff */
[----:B------:R-:W-:Y:S01]  /*0dc0*/  ISETP.LT.U32.AND P2, PT, R22, 0x3, PT ;  /* 0x000000031600780c */ /* 0x000fe20003f41070 */
[----:B--2---:R1:W-:Y:S04]  /*0dd0*/  @!P0 STS [R11], R8 ;  /* 0x000000080b008388 */ /* 0x0043e80000000800 */
[----:B------:R1:W-:Y:S01]  /*0de0*/  @P0 STS [R11], RZ ;  /* 0x000000ff0b000388 */ /* 0x0003e20000000800 */
[----:B------:R-:W-:-:S13]  /*0df0*/  ISETP.GE.U32.AND P0, PT, R10, R16, PT ;  /* 0x000000100a00720c */ /* 0x000fda0003f06070 */
[----:B-1----:R-:W-:Y:S05]  /*0e00*/  @!P0 BRA P2, `(.L_x_2885) ;  /* 0xfffffffc00c88947 */ /* 0x002fea000103ffff */
.L_x_2884:
[----:B------:R-:W-:Y:S05]  /*0e10*/  BSYNC.RECONVERGENT B1 ;  /* 0x0000000000017941 */ /* 0x000fea0003800200 */
.L_x_2882:
[----:B------:R-:W-:Y:S05]  /*0e20*/  @!P1 BRA `(.L_x_2886) ;  /* 0xfffffffc00349947 */ /* 0x000fea000383ffff */
.L_x_2881:
[----:B------:R-:W-:Y:S05]  /*0e30*/  BSYNC.RECONVERGENT B0 ;  /* 0x0000000000007941 */ /* 0x000fea0003800200 */
.L_x_2880:
[----:B------:R-:W-:Y:S01]  /*0e40*/  BAR.SYNC.DEFER_BLOCKING 0x0 ;  /* 0x0000000000007b1d */ /* 0x000fe20000010000 */
[----:B0-----:R-:W-:-:S05]  /*0e50*/  IMAD.MOV.U32 R8, RZ, RZ, R7 ;  /* 0x000000ffff087224 */ /* 0x001fca00078e0007 */
[----:B------:R-:W-:Y:S02]  /*0e60*/  BSSY.RECONVERGENT B0, `(.L_x_2887) ;  /* 0x0000031000007945 */ /* 0x000fe40003800200 */
.L_x_2891:
[----:B------:R-:W-:Y:S01]  /*0e70*/  ISETP.LT.AND P0, PT, R6, UR6, PT ;  /* 0x0000000606007c0c */ /* 0x000fe2000bf01270 */
[----:B------:R-:W-:Y:S01]  /*0e80*/  BSSY.RECONVERGENT B1, `(.L_x_2888) ;  /* 0x000002d000017945 */ /* 0x000fe20003800200 */
[----:B0-----:R-:W-:Y:S02]  /*0e90*/  SHF.R.U32.HI R10, RZ, 0x6, R8 ;  /* 0x00000006ff0a7819 */ /* 0x001fe40000011608 */
[C---:B------:R-:W-:Y:S01]  /*0ea0*/  ISETP.GE.U32.AND P1, PT, R8.reuse, 0x300, PT ;  /* 0x000003000800780c */ /* 0x040fe20003f26070 */
[----:B------:R-:W-:Y:S01]  /*0eb0*/  VIADD R8, R8, 0x100 ;  /* 0x0000010008087836 */ /* 0x000fe20000000000 */
[----:B------:R-:W-:-:S13]  /*0ec0*/  ISETP.GE.OR P0, PT, R10, R19, !P0 ;  /* 0x000000130a00720c */ /* 0x000fda0004706670 */
[----:B------:R-:W-:Y:S05]  /*0ed0*/  @P0 BRA `(.L_x_2889) ;  /* 0x00000000009c0947 */ /* 0x000fea0003800000 */
[----:B------:R-:W0:Y:S01]  /*0ee0*/  S2R R20, SR_CgaCtaId ;  /* 0x0000000000147919 */ /* 0x000e220000008800 */
[----:B------:R-:W-:Y:S01]  /*0ef0*/  MOV R9, 0x400 ;  /* 0x0000040000097802 */ /* 0x000fe20000000f00 */
[----:B------:R-:W-:Y:S02]  /*0f00*/  IMAD.MOV.U32 R22, RZ, RZ, RZ ;  /* 0x000000ffff167224 */ /* 0x000fe400078e00ff */
[----:B------:R-:W-:Y:S01]  /*0f10*/  IMAD.MOV.U32 R11, RZ, RZ, RZ ;  /* 0x000000ffff0b7224 */ /* 0x000fe200078e00ff */
[----:B0-----:R-:W-:-:S05]  /*0f20*/  LEA R9, R20, R9, 0x18 ;  /* 0x0000000914097211 */ /* 0x001fca00078ec0ff */
[----:B------:R-:W-:-:S07]  /*0f30*/  IMAD R9, R10, 0x84, R9 ;  /* 0x000000840a097824 */ /* 0x000fce00078e0209 */
.L_x_2890:
[C---:B------:R-:W-:Y:S01]  /*0f40*/  LEA R21, R11.reuse, R9, 0x2 ;  /* 0x000000090b157211 */ /* 0x040fe200078e10ff */
[C---:B------:R-:W-:Y:S02]  /*0f50*/  IMAD R20, R11.reuse, 0x104, R14 ;  /* 0x000001040b147824 */ /* 0x040fe400078e020e */
[----:B------:R-:W-:Y:S02]  /*0f60*/  VIADD R11, R11, 0x8 ;  /* 0x000000080b0b7836 */ /* 0x000fe40000000000 */
[----:B------:R-:W-:Y:S03]  /*0f70*/  LDS R23, [R21] ;  /* 0x0000000015177984 */ /* 0x000fe60000000800 */
[----:B------:R-:W-:Y:S01]  /*0f80*/  ISETP.NE.AND P0, PT, R11, 0x20, PT ;  /* 0x000000200b00780c */ /* 0x000fe20003f05270 */
[----:B------:R-:W0:Y:S04]  /*0f90*/  LDS R24, [R20] ;  /* 0x0000000014187984 */ /* 0x000e280000000800 */
[----:B------:R-:W-:Y:S04]  /*0fa0*/  LDS R26, [R21+0x4] ;  /* 0x00000400151a7984 */ /* 0x000fe80000000800 */
[----:B------:R-:W1:Y:S04]  /*0fb0*/  LDS R25, [R20+0x104] ;  /* 0x0001040014197984 */ /* 0x000e680000000800 */
[----:B------:R-:W-:Y:S04]  /*0fc0*/  LDS R27, [R20+0x410] ;  /* 0x00041000141b7984 */ /* 0x000fe80000000800 */
[----:B------:R-:W-:Y:S01]  /*0fd0*/  LDS R29, [R21+0x1c] ;  /* 0x00001c00151d7984 */ /* 0x000fe20000000800 */
[----:B0-----:R-:W-:-:S03]  /*0fe0*/  FFMA R23, R23, R24, R22 ;  /* 0x0000001817177223 */ /* 0x001fc60000000016 */
[----:B------:R-:W-:Y:S04]  /*0ff0*/  LDS R22, [R21+0x8] ;  /* 0x0000080015167984 */ /* 0x000fe80000000800 */
[----:B------:R-:W0:Y:S01]  /*1000*/  LDS R24, [R20+0x208] ;  /* 0x0002080014187984 */ /* 0x000e220000000800 */
[----:B-1----:R-:W-:-:S03]  /*1010*/  FFMA R23, R26, R25, R23 ;  /* 0x000000191a177223 */ /* 0x002fc60000000017 */
[----:B------:R-:W-:Y:S04]  /*1020*/  LDS R25, [R21+0xc] ;  /* 0x00000c0015197984 */ /* 0x000fe80000000800 */
[----:B------:R-:W1:Y:S01]  /*1030*/  LDS R26, [R20+0x30c] ;  /* 0x00030c00141a7984 */ /* 0x000e620000000800 */
[----:B0-----:R-:W-:-:S03]  /*1040*/  FFMA R22, R22, R24, R23 ;  /* 0x0000001816167223 */ /* 0x001fc60000000017 */
[----:B------:R-:W0:Y:S04]  /*1050*/  LDS R24, [R21+0x10] ;  /* 0x0000100015187984 */ /* 0x000e280000000800 */
[----:B------:R-:W-:Y:S01]  /*1060*/  LDS R23, [R20+0x514] ;  /* 0x0005140014177984 */ /* 0x000fe20000000800 */
[----:B-1----:R-:W-:-:S03]  /*1070*/  FFMA R25, R25, R26, R22 ;  /* 0x0000001a19197223 */ /* 0x002fc60000000016 */
[----:B------:R-:W1:Y:S04]  /*1080*/  LDS R22, [R21+0x14] ;  /* 0x0000140015167984 */ /* 0x000e680000000800 */
[----:B------:R-:W-:Y:S01]  /*1090*/  LDS R26, [R20+0x71c] ;  /* 0x00071c00141a7984 */ /* 0x000fe20000000800 */
[----:B0-----:R-:W-:-:S03]  /*10a0*/  FFMA R25, R24, R27, R25 ;  /* 0x0000001b18197223 */ /* 0x001fc60000000019 */
[----:B------:R-:W-:Y:S04]  /*10b0*/  LDS R27, [R21+0x18] ;  /* 0x00001800151b7984 */ /* 0x000fe80000000800 */
[----:B------:R-:W0:Y:S01]  /*10c0*/  LDS R24, [R20+0x618] ;  /* 0x0006180014187984 */ /* 0x000e220000000800 */
[----:B-1----:R-:W-:-:S04]  /*10d0*/  FFMA R22, R22, R23, R25 ;  /* 0x0000001716167223 */ /* 0x002fc80000000019 */
[----:B0-----:R-:W-:-:S04]  /*10e0*/  FFMA R22, R27, R24, R22 ;  /* 0x000000181b167223 */ /* 0x001fc80000000016 */
[----:B------:R-:W-:Y:S01]  /*10f0*/  FFMA R22, R29, R26, R22 ;  /* 0x0000001a1d167223 */ /* 0x000fe20000000016 */
[----:B------:R-:W-:Y:S06]  /*1100*/  @P0 BRA `(.L_x_2890) ;  /* 0xfffffffc008c0947 */ /* 0x000fec000383ffff */
[----:B------:R-:W-:-:S05]  /*1110*/  IMAD R10, R10, 0x104, R15 ;  /* 0x000001040a0a7824 */ /* 0x000fca00078e020f */
[----:B------:R-:W0:Y:S02]  /*1120*/  LDS R9, [R10] ;  /* 0x000000000a097984 */ /* 0x000e240000000800 */
[----:B0-----:R-:W-:-:S05]  /*1130*/  FADD R9, R22, R9 ;  /* 0x0000000916097221 */ /* 0x001fca0000000000 */
[----:B------:R0:W-:Y:S02]  /*1140*/  STS [R10], R9 ;  /* 0x000000090a007388 */ /* 0x0001e40000000800 */
.L_x_2889:
[----:B------:R-:W-:Y:S05]  /*1150*/  BSYNC.RECONVERGENT B1 ;  /* 0x0000000000017941 */ /* 0x000fea0003800200 */
.L_x_2888:
[----:B------:R-:W-:Y:S05]  /*1160*/  @!P1 BRA `(.L_x_2891) ;  /* 0xfffffffc00409947 */ /* 0x000fea000383ffff */
[----:B------:R-:W-:Y:S05]  /*1170*/  BSYNC.RECONVERGENT B0 ;  /* 0x0000000000007941 */ /* 0x000fea0003800200 */
.L_x_2887:
[----:B------:R-:W1:Y:S01]  /*1180*/  LDCU UR7, c[0x0][0x3c0] ;  /* 0x00007800ff0777ac */ /* 0x000e620008000800 */
[----:B------:R-:W-:-:S04]  /*1190*/  UIADD3 UR5, UPT, UPT, UR5, 0x20, URZ ;  /* 0x0000002005057890 */ /* 0x000fc8000fffe0ff */
[----:B-1----:R-:W-:Y:S01]  /*11a0*/  UISETP.GE.AND UP0, UPT, UR5, UR7, UPT ;  /* 0x000000070500728c */ /* 0x002fe2000bf06270 */
[----:B------:R-:W-:Y:S08]  /*11b0*/  BAR.SYNC.DEFER_BLOCKING 0x0 ;  /* 0x0000000000007b1d */ /* 0x000ff00000010000 */
[----:B------:R-:W-:Y:S05]  /*11c0*/  BRA.U !UP0, `(.L_x_2892) ;  /* 0xfffffff508247547 */ /* 0x000fea000b83ffff */
.L_x_2873:
[----:B------:R-:W1:Y:S01]  /*11d0*/  LDCU UR5, c[0x0][0x3c8] ;  /* 0x00007900ff0577ac */ /* 0x000e620008000800 */
[----:B0-----:R-:W-:Y:S01]  /*11e0*/  IMAD.MOV.U32 R10, RZ, RZ, R7 ;  /* 0x000000ffff0a7224 */ /* 0x001fe200078e0007 */
[----:B-1----:R-:W-:-:S09]  /*11f0*/  UISETP.NE.AND UP0, UPT, UR5, URZ, UPT ;  /* 0x000000ff0500728c */ /* 0x002fd2000bf05270 */
[----:B------:R-:W-:Y:S05]  /*1200*/  BRA.U !UP0, `(.L_x_2893) ;  /* 0x0000000108e07547 */ /* 0x000fea000b800000 */
[----:B------:R-:W-:Y:S01]  /*1210*/  UISETP.NE.AND UP0, UPT, UR5, 0x1, UPT ;  /* 0x000000010500788c */ /* 0x000fe2000bf05270 */
[----:B------:R-:W-:-:S08]  /*1220*/  IMAD.MOV.U32 R0, RZ, RZ, R7 ;  /* 0x000000ffff007224 */ /* 0x000fd000078e0007 */
[----:B------:R-:W-:Y:S05]  /*1230*/  BRA.U UP0, `(.L_x_2894) ;  /* 0x0000000100a07547 */ /* 0x000fea000b800000 */
[----:B------:R-:W-:Y:S01]  /*1240*/  BSSY.RECONVERGENT B0, `(.L_x_2895) ;  /* 0x0000026000007945 */ /* 0x000fe20003800200 */
[----:B------:R-:W-:Y:S01]  /*1250*/  ISETP.LT.AND P0, PT, R6, UR6, PT ;  /* 0x0000000606007c0c */ /* 0x000fe2000bf01270 */
[----:B------:R-:W-:-:S12]  /*1260*/  IMAD.MOV.U32 R8, RZ, RZ, R7 ;  /* 0x000000ffff087224 */ /* 0x000fd800078e0007 */
.L_x_2898:
[----:B------:R-:W-:Y:S01]  /*1270*/  SHF.R.U32.HI R0, RZ, 0x6, R8 ;  /* 0x00000006ff007819 */ /* 0x000fe20000011608 */
[----:B------:R-:W-:Y:S01]  /*1280*/  BSSY.RECONVERGENT B1, `(.L_x_2896) ;  /* 0x000001f000017945 */ /* 0x000fe20003800200 */
[----:B------:R-:W-:Y:S02]  /*1290*/  ISETP.GE.U32.AND P1, PT, R8, 0x300, PT ;  /* 0x000003000800780c */ /* 0x000fe40003f26070 */
[----:B------:R-:W-:-:S13]  /*12a0*/  ISETP.GE.OR P2, PT, R0, R19, !P0 ;  /* 0x000000130000720c */ /* 0x000fda0004746670 */
[----:B0-----:R-:W-:Y:S05]  /*12b0*/  @P2 BRA `(.L_x_2897) ;  /* 0x00000000006c2947 */ /* 0x001fea0003800000 */
[----:B------:R-:W-:Y:S02]  /*12c0*/  IMAD R9, R0, 0x104, R15 ;  /* 0x0000010400097824 */ /* 0x000fe400078e020f */
[----:B------:R-:W-:Y:S02]  /*12d0*/  HFMA2 R22, -RZ, RZ, 1.125, -9232 ;  /* 0x3c80f082ff167431 */ /* 0x000fe400000001ff */
[----:B------:R-:W-:Y:S01]  /*12e0*/  IMAD.MOV.U32 R21, RZ, RZ, 0x3f800000 ;  /* 0x3f800000ff157424 */ /* 0x000fe200078e00ff */
[----:B------:R-:W0:Y:S02]  /*12f0*/  LDS R10, [R9] ;  /* 0x00000000090a7984 */ /* 0x000e240000000800 */
[----:B0-----:R-:W-:-:S04]  /*1300*/  FMUL R11, R10, 0.044714998453855514526 ;  /* 0x3d3727130a0b7820 */ /* 0x001fc80000400000 */
[----:B------:R-:W-:-:S04]  /*1310*/  FMUL R11, R10, R11 ;  /* 0x0000000b0a0b7220 */ /* 0x000fc80000400000 */
[C---:B------:R-:W-:Y:S01]  /*1320*/  FFMA R11, R10.reuse, R11, R10 ;  /* 0x0000000b0a0b7223 */ /* 0x040fe2000000000a */
        /* <DEDUP_REMOVED lines=19> */
[----:B------:R0:W-:Y:S02]  /*1460*/  STS [R9], R10 ;  /* 0x0000000a09007388 */ /* 0x0001e40000000800 */
.L_x_2897:
[----:B------:R-:W-:Y:S05]  /*1470*/  BSYNC.RECONVERGENT B1 ;  /* 0x0000000000017941 */ /* 0x000fea0003800200 */
.L_x_2896:
[----:B------:R-:W-:Y:S01]  /*1480*/  VIADD R8, R8, 0x100 ;  /* 0x0000010008087836 */ /* 0x000fe20000000000 */
[----:B------:R-:W-:Y:S06]  /*1490*/  @!P1 BRA `(.L_x_2898) ;  /* 0xfffffffc00749947 */ /* 0x000fec000383ffff */
[----:B------:R-:W-:Y:S05]  /*14a0*/  BSYNC.RECONVERGENT B0 ;  /* 0x0000000000007941 */ /* 0x000fea0003800200 */
.L_x_2895:
[----:B------:R-:W-:Y:S05]  /*14b0*/  BRA `(.L_x_2899) ;  /* 0x0000000000b87947 */ /* 0x000fea0003800000 */
.L_x_2894:
[----:B------:R-:W-:Y:S01]  /*14c0*/  BSSY.RECONVERGENT B0, `(.L_x_2900) ;  /* 0x000000b000007945 */ /* 0x000fe20003800200 */
[----:B------:R-:W-:-:S13]  /*14d0*/  ISETP.LT.AND P1, PT, R6, UR6, PT ;  /* 0x0000000606007c0c */ /* 0x000fda000bf21270 */
.L_x_2901:
[----:B------:R-:W-:-:S04]  /*14e0*/  SHF.R.U32.HI R8, RZ, 0x6, R0 ;  /* 0x00000006ff087819 */ /* 0x000fc80000011600 */
[----:B------:R-:W-:-:S13]  /*14f0*/  ISETP.GE.OR P0, PT, R8, R19, !P1 ;  /* 0x000000130800720c */ /* 0x000fda0004f06670 */
[----:B------:R-:W-:-:S05]  /*1500*/  @!P0 IMAD R8, R8, 0x104, R15 ;  /* 0x0000010408088824 */ /* 0x000fca00078e020f */
[----:B------:R-:W0:Y:S02]  /*1510*/  @!P0 LDS R9, [R8] ;  /* 0x0000000008098984 */ /* 0x000e240000000800 */
[----:B0-----:R-:W-:-:S05]  /*1520*/  @!P0 FMNMX R9, RZ, R9, !PT ;  /* 0x00000009ff098209 */ /* 0x001fca0007800000 */
[----:B------:R0:W-:Y:S01]  /*1530*/  @!P0 STS [R8], R9 ;  /* 0x0000000908008388 */ /* 0x0001e20000000800 */
[C---:B------:R-:W-:Y:S01]  /*1540*/  ISETP.GE.U32.AND P0, PT, R0.reuse, 0x300, PT ;  /* 0x000003000000780c */ /* 0x040fe20003f06070 */
[----:B------:R-:W-:-:S12]  /*1550*/  VIADD R0, R0, 0x100 ;  /* 0x0000010000007836 */ /* 0x000fd80000000000 */
[----:B0-----:R-:W-:Y:S05]  /*1560*/  @!P0 BRA `(.L_x_2901) ;  /* 0xfffffffc00dc8947 */ /* 0x001fea000383ffff */
[----:B------:R-:W-:Y:S05]  /*1570*/  BSYNC.RECONVERGENT B0 ;  /* 0x0000000000007941 */ /* 0x000fea0003800200 */
.L_x_2900:
[----:B------:R-:W-:Y:S05]  /*1580*/  BRA `(.L_x_2899) ;  /* 0x0000000000847947 */ /* 0x000fea0003800000 */
.L_x_2893:
[----:B------:R-:W-:Y:S01]  /*1590*/  BSSY.RECONVERGENT B0, `(.L_x_2899) ;  /* 0x0000020000007945 */ /* 0x000fe20003800200 */
.L_x_2906:
[----:B------:R-:W-:Y:S01]  /*15a0*/  ISETP.LT.AND P0, PT, R6, UR6, PT ;  /* 0x0000000606007c0c */ /* 0x000fe2000bf01270 */
[----:B------:R-:W-:Y:S01]  /*15b0*/  BSSY.RECONVERGENT B1, `(.L_x_2902) ;  /* 0x000001c000017945 */ /* 0x000fe20003800200 */
[----:B------:R-:W-:Y:S02]  /*15c0*/  SHF.R.U32.HI R0, RZ, 0x6, R10 ;  /* 0x00000006ff007819 */ /* 0x000fe4000001160a */
[C---:B------:R-:W-:Y:S01]  /*15d0*/  ISETP.GE.U32.AND P2, PT, R10.reuse, 0x300, PT ;  /* 0x000003000a00780c */ /* 0x040fe20003f46070 */
[----:B------:R-:W-:Y:S01]  /*15e0*/  VIADD R10, R10, 0x100 ;  /* 0x000001000a0a7836 */ /* 0x000fe20000000000 */
[----:B------:R-:W-:-:S13]  /*15f0*/  ISETP.GE.OR P0, PT, R0, R19, !P0 ;  /* 0x000000130000720c */ /* 0x000fda0004706670 */
[----:B0-----:R-:W-:Y:S05]  /*1600*/  @P0 BRA `(.L_x_2903) ;  /* 0x0000000000580947 */ /* 0x001fea0003800000 */
[----:B------:R-:W-:Y:S01]  /*1610*/  IMAD R11, R0, 0x104, R15 ;  /* 0x00000104000b7824 */ /* 0x000fe200078e020f */
[----:B------:R-:W-:Y:S04]  /*1620*/  BSSY.RECONVERGENT B2, `(.L_x_2904) ;  /* 0x0000013000027945 */ /* 0x000fe80003800200 */
[----:B------:R-:W0:Y:S02]  /*1630*/  LDS R0, [R11] ;  /* 0x000000000b007984 */ /* 0x000e240000000800 */
[----:B0-----:R-:W-:-:S05]  /*1640*/  FMUL R8, R0, -1.4426950216293334961 ;  /* 0xbfb8aa3b00087820 */ /* 0x001fca0000400000 */
        /* <DEDUP_REMOVED lines=13> */
[----:B------:R-:W-:-:S07]  /*1720*/  MOV R21, 0x1740 ;  /* 0x0000174000157802 */ /* 0x000fce0000000f00 */
[----:B------:R-:W-:Y:S05]  /*1730*/  CALL.REL.NOINC `($__internal_12_$__cuda_sm3x_div_rn_noftz_f32_slowpath) ;  /* 0x00000008003c7944 */ /* 0x000fea0003c00000 */
[----:B------:R-:W-:-:S07]  /*1740*/  MOV R20, R0 ;  /* 0x0000000000147202 */ /* 0x000fce0000000f00 */
.L_x_2905:
[----:B------:R-:W-:Y:S05]  /*1750*/  BSYNC.RECONVERGENT B2 ;  /* 0x0000000000027941 */ /* 0x000fea0003800200 */
.L_x_2904:
[----:B------:R0:W-:Y:S02]  /*1760*/  STS [R11], R20 ;  /* 0x000000140b007388 */ /* 0x0001e40000000800 */
.L_x_2903:
[----:B------:R-:W-:Y:S05]  /*1770*/  BSYNC.RECONVERGENT B1 ;  /* 0x0000000000017941 */ /* 0x000fea0003800200 */
.L_x_2902:
[----:B------:R-:W-:Y:S05]  /*1780*/  @!P2 BRA `(.L_x_2906) ;  /* 0xfffffffc0084a947 */ /* 0x000fea000383ffff */
[----:B------:R-:W-:Y:S05]  /*1790*/  BSYNC.RECONVERGENT B0 ;  /* 0x0000000000007941 */ /* 0x000fea0003800200 */
.L_x_2899:
[----:B------:R-:W1:Y:S02]  /*17a0*/  LDCU UR5, c[0x0][0x3c0] ;  /* 0x00007800ff0577ac */ /* 0x000e640008000800 */
[----:B-1----:R-:W-:Y:S01]  /*17b0*/  UISETP.GE.AND UP0, UPT, UR5, 0x1, UPT ;  /* 0x000000010500788c */ /* 0x002fe2000bf06270 */
[----:B------:R-:W-:Y:S08]  /*17c0*/  BAR.SYNC.DEFER_BLOCKING 0x0 ;  /* 0x0000000000007b1d */ /* 0x000ff00000010000 */
[----:B------:R-:W-:Y:S05]  /*17d0*/  BRA.U !UP0, `(.L_x_2907) ;  /* 0x0000000908007547 */ /* 0x000fea000b800000 */
[----:B------:R-:W-:-:S05]  /*17e0*/  UMOV UR5, URZ ;  /* 0x000000ff00057c82 */ /* 0x000fca0008000000 */
.L_x_2919:
[----:B------:R-:W1:Y:S01]  /*17f0*/  LDCU UR7, c[0x0][0x3c0] ;  /* 0x00007800ff0777ac */ /* 0x000e620008000800 */
[----:B------:R-:W-:Y:S01]  /*1800*/  BSSY.RECONVERGENT B0, `(.L_x_2908) ;  /* 0x0000035000007945 */ /* 0x000fe20003800200 */
[----:B------:R-:W-:Y:S01]  /*1810*/  IMAD.MOV.U32 R0, RZ, RZ, R7 ;  /* 0x000000ffff007224 */ /* 0x000fe200078e0007 */
[----:B-1----:R-:W-:-:S04]  /*1820*/  UIADD3 UR7, UPT, UPT, -UR5, UR7, URZ ;  /* 0x0000000705077290 */ /* 0x002fc8000fffe1ff */
[----:B------:R-:W-:-:S04]  /*1830*/  UISETP.LT.AND UP0, UPT, UR7, 0x40, UPT ;  /* 0x000000400700788c */ /* 0x000fc8000bf01270 */
[----:B0-----:R-:W-:-:S12]  /*1840*/  USEL UR12, UR7, 0x40, UP0 ;  /* 0x00000040070c7887 */ /* 0x001fd80008000000 */
.L_x_2913:
        /* <DEDUP_REMOVED lines=10> */
[----:B------:R-:W1:Y:S01]  /*18f0*/  LDCU UR8, c[0x0][0x3c4] ;  /* 0x00007880ff0877ac */ /* 0x000e620008000800 */
[----:B0-----:R-:W-:Y:S02]  /*1900*/  VIADD R9, R17, UR4 ;  /* 0x0000000411097c36 */ /* 0x001fe40008000000 */
[----:B------:R-:W-:-:S04]  /*1910*/  VIADD R8, R21, UR5 ;  /* 0x0000000515087c36 */ /* 0x000fc80008000000 */
[----:B-1----:R-:W-:-:S04]  /*1920*/  IMAD R9, R8, UR8, R9 ;  /* 0x0000000808097c24 */ /* 0x002fc8000f8e0209 */
[----:B------:R-:W-:-:S06]  /*1930*/  IMAD.WIDE.U32 R8, R9, 0x4, R2 ;  /* 0x0000000409087825 */ /* 0x000fcc00078e0002 */
[----:B------:R-:W2:Y:S01]  /*1940*/  LDG.E.128.CONSTANT R8, desc[UR10][R8.64] ;  /* 0x0000000a08087981 */ /* 0x000ea2000c1e9d00 */
[----:B------:R-:W-:-:S05]  /*1950*/  LEA R21, R21, R12, 0x2 ;  /* 0x0000000c15157211 */ /* 0x000fca00078e10ff */
[----:B--2---:R0:W-:Y:S04]  /*1960*/  STS [R21], R8 ;  /* 0x0000000815007388 */ /* 0x0041e80000000800 */
[----:B------:R0:W-:Y:S04]  /*1970*/  STS [R21+0x104], R9 ;  /* 0x0001040915007388 */ /* 0x0001e80000000800 */
[----:B------:R0:W-:Y:S04]  /*1980*/  STS [R21+0x208], R10 ;  /* 0x0002080a15007388 */ /* 0x0001e80000000800 */
[----:B------:R0:W-:Y:S01]  /*1990*/  STS [R21+0x30c], R11 ;  /* 0x00030c0b15007388 */ /* 0x0001e20000000800 */
[----:B------:R-:W-:Y:S05]  /*19a0*/  BRA `(.L_x_2911) ;  /* 0x0000000000607947 */ /* 0x000fea0003800000 */
.L_x_2910:
[----:B------:R-:W1:Y:S01]  /*19b0*/  S2UR UR9, SR_CgaCtaId ;  /* 0x00000000000979c3 */ /* 0x000e620000008800 */
[----:B------:R-:W2:Y:S01]  /*19c0*/  LDCU UR13, c[0x0][0x3c4] ;  /* 0x00007880ff0d77ac */ /* 0x000ea20008000800 */
[----:B------:R-:W-:Y:S02]  /*19d0*/  VIADD R23, R17, UR4 ;  /* 0x0000000411177c36 */ /* 0x000fe40008000000 */
[----:B------:R-:W-:Y:S01]  /*19e0*/  VIADD R8, R21, UR5 ;  /* 0x0000000515087c36 */ /* 0x000fe20008000000 */
[----:B------:R-:W-:Y:S01]  /*19f0*/  UMOV UR8, 0x400 ;  /* 0x0000040000087882 */ /* 0x000fe20000000000 */
[----:B0-----:R-:W-:Y:S01]  /*1a00*/  IMAD.MOV.U32 R10, RZ, RZ, RZ ;  /* 0x000000ffff0a7224 */ /* 0x001fe200078e00ff */
[----:B------:R-:W-:Y:S01]  /*1a10*/  UIADD3 UR8, UPT, UPT, UR8, 0x3900, URZ ;  /* 0x0000390008087890 */ /* 0x000fe2000fffe0ff */
[----:B--2---:R-:W-:-:S03]  /*1a20*/  IMAD R23, R8, UR13, R23 ;  /* 0x0000000d08177c24 */ /* 0x004fc6000f8e0217 */
[----:B-1----:R-:W-:-:S06]  /*1a30*/  ULEA UR8, UR9, UR8, 0x18 ;  /* 0x0000000809087291 */ /* 0x002fcc000f8ec0ff */
[----:B------:R-:W-:-:S07]  /*1a40*/  LEA R20, R21, UR8, 0x2 ;  /* 0x0000000815147c11 */ /* 0x000fce000f8e10ff */
.L_x_2912:
[----:B------:R-:W-:-:S05]  /*1a50*/  IMAD.IADD R11, R17, 0x1, R10 ;  /* 0x00000001110b7824 */ /* 0x000fca00078e020a */
[----:B------:R-:W-:-:S04]  /*1a60*/  ISETP.LT.AND P0, PT, R11, UR6, PT ;  /* 0x000000060b007c0c */ /* 0x000fc8000bf01270 */
[----:B------:R-:W-:-:S13]  /*1a70*/  ISETP.GE.OR P0, PT, R21, UR12, !P0 ;  /* 0x0000000c15007c0c */ /* 0x000fda000c706670 */
[----:B------:R-:W-:-:S05]  /*1a80*/  @!P0 IADD3 R9, PT, PT, R23, R10, RZ ;  /* 0x0000000a17098210 */ /* 0x000fca0007ffe0ff */
[----:B------:R-:W-:-:S06]  /*1a90*/  @!P0 IMAD.WIDE R8, R9, 0x4, R2 ;  /* 0x0000000409088825 */ /* 0x000fcc00078e0202 */
[----:B------:R-:W2:Y:S01]  /*1aa0*/  @!P0 LDG.E.CONSTANT R8, desc[UR10][R8.64] ;  /* 0x0000000a08088981 */ /* 0x000ea2000c1e9900 */
[----:B------:R-:W-:Y:S02]  /*1ab0*/  IMAD R11, R11, 0x104, R20 ;  /* 0x000001040b0b7824 */ /* 0x000fe400078e0214 */
[----:B------:R-:W-:Y:S02]  /*1ac0*/  IMAD.MOV.U32 R22, RZ, RZ, R10 ;  /* 0x000000ffff167224 */ /* 0x000fe400078e000a */
[----:B------:R-:W-:-:S03]  /*1ad0*/  VIADD R10, R10, 0x1 ;  /* 0x000000010a0a7836 */ /* 0x000fc60000000000 */
[----:B------:R-:W-:Y:S01]  /*1ae0*/  ISETP.LT.U32.AND P2, PT, R22, 0x3, PT ;  /* 0x000000031600780c */ /* 0x000fe20003f41070 */
[----:B--2---:R1:W-:Y:S04]  /*1af0*/  @!P0 STS [R11], R8 ;  /* 0x000000080b008388 */ /* 0x0043e80000000800 */
[----:B------:R1:W-:Y:S01]  /*1b00*/  @P0 STS [R11], RZ ;  /* 0x000000ff0b000388 */ /* 0x0003e20000000800 */
[----:B------:R-:W-:-:S13]  /*1b10*/  ISETP.GE.U32.AND P0, PT, R10, R16, PT ;  /* 0x000000100a00720c */ /* 0x000fda0003f06070 */
[----:B-1----:R-:W-:Y:S05]  /*1b20*/  @!P0 BRA P2, `(.L_x_2912) ;  /* 0xfffffffc00c88947 */ /* 0x002fea000103ffff */
.L_x_2911:
[----:B------:R-:W-:Y:S05]  /*1b30*/  BSYNC.RECONVERGENT B1 ;  /* 0x0000000000017941 */ /* 0x000fea0003800200 */
.L_x_2909:
[----:B------:R-:W-:Y:S05]  /*1b40*/  @!P1 BRA `(.L_x_2913) ;  /* 0xfffffffc00409947 */ /* 0x000fea000383ffff */
[----:B------:R-:W-:Y:S05]  /*1b50*/  BSYNC.RECONVERGENT B0 ;  /* 0x0000000000007941 */ /* 0x000fea0003800200 */
.L_x_2908:
[----:B------:R-:W-:Y:S01]  /*1b60*/  BAR.SYNC.DEFER_BLOCKING 0x0 ;  /* 0x0000000000007b1d */ /* 0x000fe20000010000 */
[----:B------:R-:W-:Y:S02]  /*1b70*/  VIADD R0, R6, UR5 ;  /* 0x0000000506007c36 */ /* 0x000fe40008000000 */
[----:B0-----:R-:W-:-:S03]  /*1b80*/  IMAD.MOV.U32 R10, RZ, RZ, R7 ;  /* 0x000000ffff0a7224 */ /* 0x001fc600078e0007 */
[----:B------:R-:W-:Y:S04]  /*1b90*/  BSSY.RECONVERGENT B0, `(.L_x_2914) ;  /* 0x000003f000007945 */ /* 0x000fe80003800200 */
.L_x_2918:
[----:B------:R-:W-:Y:S01]  /*1ba0*/  ISETP.LT.AND P0, PT, R6, UR7, PT ;  /* 0x0000000706007c0c */ /* 0x000fe2000bf01270 */
[----:B------:R-:W-:Y:S01]  /*1bb0*/  BSSY.RECONVERGENT B1, `(.L_x_2915) ;  /* 0x000003b000017945 */ /* 0x000fe20003800200 */
[----:B0-----:R-:W-:Y:S02]  /*1bc0*/  SHF.R.U32.HI R8, RZ, 0x6, R10 ;  /* 0x00000006ff087819 */ /* 0x001fe4000001160a */
[----:B------:R-:W-:Y:S02]  /*1bd0*/  ISETP.GE.U32.AND P1, PT, R10, 0x300, PT ;  /* 0x000003000a00780c */ /* 0x000fe40003f26070 */
[----:B------:R-:W-:Y:S02]  /*1be0*/  ISETP.GE.OR P0, PT, R8, R19, !P0 ;  /* 0x000000130800720c */ /* 0x000fe40004706670 */
[----:B------:R-:W-:-:S11]  /*1bf0*/  IADD3 R10, PT, PT, R10, 0x100, RZ ;  /* 0x000001000a0a7810 */ /* 0x000fd60007ffe0ff */
[----:B------:R-:W-:Y:S05]  /*1c00*/  @P0 BRA `(.L_x_2916) ;  /* 0x0000000000d40947 */ /* 0x000fea0003800000 */
[----:B------:R-:W0:Y:S01]  /*1c10*/  S2R R9, SR_CgaCtaId ;  /* 0x0000000000097919 */ /* 0x000e220000008800 */
[----:B------:R-:W-:Y:S01]  /*1c20*/  MOV R11, 0x400 ;  /* 0x00000400000b7802 */ /* 0x000fe20000000f00 */
[----:B------:R-:W-:Y:S02]  /*1c30*/  IMAD.MOV.U32 R24, RZ, RZ, RZ ;  /* 0x000000ffff187224 */ /* 0x000fe400078e00ff */
[----:B------:R-:W-:Y:S02]  /*1c40*/  IMAD.MOV.U32 R21, RZ, RZ, RZ ;  /* 0x000000ffff157224 */ /* 0x000fe400078e00ff */
[----:B------:R-:W-:-:S05]  /*1c50*/  VIADD R20, R11, 0x28c0 ;  /* 0x000028c00b147836 */ /* 0x000fca0000000000 */
[----:B0-----:R-:W-:-:S05]  /*1c60*/  LEA R23, R9, R20, 0x18 ;  /* 0x0000001409177211 */ /* 0x001fca00078ec0ff */
[----:B------:R-:W-:-:S07]  /*1c70*/  IMAD R20, R8, 0x104, R23 ;  /* 0x0000010408147824 */ /* 0x000fce00078e0217 */
.L_x_2917:
[C---:B------:R-:W-:Y:S02]  /*1c80*/  IMAD R23, R21.reuse, 0x4, R20 ;  /* 0x0000000415177824 */ /* 0x040fe400078e0214 */
[C---:B------:R-:W-:Y:S01]  /*1c90*/  IMAD R22, R21.reuse, 0x104, R13 ;  /* 0x0000010415167824 */ /* 0x040fe200078e020d */
[----:B------:R-:W-:Y:S02]  /*1ca0*/  IADD3 R21, PT, PT, R21, 0x8, RZ ;  /* 0x0000000815157810 */ /* 0x000fe40007ffe0ff */
[----:B------:R-:W-:Y:S02]  /*1cb0*/  LDS R25, [R23] ;  /* 0x0000000017197984 */ /* 0x000fe40000000800 */
[----:B------:R-:W-:Y:S02]  /*1cc0*/  ISETP.NE.AND P0, PT, R21, 0x40, PT ;  /* 0x000000401500780c */ /* 0x000fe40003f05270 */
[----:B------:R-:W0:Y:S04]  /*1cd0*/  LDS R26, [R22] ;  /* 0x00000000161a7984 */ /* 0x000e280000000800 */
[----:B------:R-:W-:Y:S04]  /*1ce0*/  LDS R27, [R23+0x1c] ;  /* 0x00001c00171b7984 */ /* 0x000fe80000000800 */
[----:B------:R-:W-:Y:S01]  /*1cf0*/  LDS R28, [R22+0x71c] ;  /* 0x00071c00161c7984 */ /* 0x000fe20000000800 */
[----:B0-----:R-:W-:-:S03]  /*1d00*/  FFMA R25, R25, R26, R24 ;  /* 0x0000001a19197223 */ /* 0x001fc60000000018 */
[----:B------:R-:W-:Y:S04]  /*1d10*/  LDS R24, [R23+0x4] ;  /* 0x0000040017187984 */ /* 0x000fe80000000800 */
[----:B------:R-:W0:Y:S02]  /*1d20*/  LDS R26, [R22+0x104] ;  /* 0x00010400161a7984 */ /* 0x000e240000000800 */
[----:B0-----:R-:W-:Y:S02]  /*1d30*/  FFMA R24, R24, R26, R25 ;  /* 0x0000001a18187223 */ /* 0x001fe40000000019 */
[----:B------:R-:W-:Y:S04]  /*1d40*/  LDS R25, [R23+0x8] ;  /* 0x0000080017197984 */ /* 0x000fe80000000800 */
[----:B------:R-:W0:Y:S02]  /*1d50*/  LDS R26, [R22+0x208] ;  /* 0x00020800161a7984 */ /* 0x000e240000000800 */
[----:B0-----:R-:W-:-:S02]  /*1d60*/  FFMA R24, R25, R26, R24 ;  /* 0x0000001a19187223 */ /* 0x001fc40000000018 */
        /* <DEDUP_REMOVED lines=11> */
[----:B0-----:R-:W-:-:S04]  /*1e20*/  FFMA R24, R25, R26, R24 ;  /* 0x0000001a19187223 */ /* 0x001fc80000000018 */
[----:B------:R-:W-:Y:S01]  /*1e30*/  FFMA R24, R27, R28, R24 ;  /* 0x0000001c1b187223 */ /* 0x000fe20000000018 */
[----:B------:R-:W-:Y:S06]  /*1e40*/  @P0 BRA `(.L_x_2917) ;  /* 0xfffffffc008c0947 */ /* 0x000fec000383ffff */
[C---:B------:R-:W-:Y:S01]  /*1e50*/  VIADD R20, R11.reuse, 0x7a00 ;  /* 0x00007a000b147836 */ /* 0x040fe20000000000 */
[----:B------:R-:W0:Y:S01]  /*1e60*/  LDCU UR12, c[0x0][0x3c0] ;  /* 0x00007800ff0c77ac */ /* 0x000e220008000800 */
[----:B------:R-:W-:-:S03]  /*1e70*/  VIADD R22, R11, 0x7a40 ;  /* 0x00007a400b167836 */ /* 0x000fc60000000000 */
[C---:B------:R-:W-:Y:S01]  /*1e80*/  LEA R21, R9.reuse, R20, 0x18 ;  /* 0x0000001409157211 */ /* 0x040fe200078ec0ff */
[----:B------:R-:W1:Y:S01]  /*1e90*/  LDCU.64 UR8, c[0x0][0x3b8] ;  /* 0x00007700ff0877ac */ /* 0x000e620008000a00 */
[----:B------:R-:W-:-:S03]  /*1ea0*/  LEA R11, R9, R22, 0x18 ;  /* 0x00000016090b7211 */ /* 0x000fc600078ec0ff */
[C---:B------:R-:W-:Y:S02]  /*1eb0*/  IMAD R20, R8.reuse, 0x4, R21 ;  /* 0x0000000408147824 */ /* 0x040fe400078e0215 */
[----:B------:R-:W-:-:S04]  /*1ec0*/  IMAD R11, R8, 0x4, R11 ;  /* 0x00000004080b7824 */ /* 0x000fc800078e020b */
[----:B------:R-:W0:Y:S04]  /*1ed0*/  LDS R20, [R20] ;  /* 0x0000000014147984 */ /* 0x000e280000000800 */
[----:B------:R-:W2:Y:S01]  /*1ee0*/  LDS R11, [R11] ;  /* 0x000000000b0b7984 */ /* 0x000ea20000000800 */
[----:B0-----:R-:W-:-:S05]  /*1ef0*/  IMAD R9, R20, UR12, RZ ;  /* 0x0000000c14097c24 */ /* 0x001fca000f8e02ff */
[----:B------:R-:W-:-:S04]  /*1f00*/  IADD3 R21, P0, PT, R0, R9, RZ ;  /* 0x0000000900157210 */ /* 0x000fc80007f1e0ff */
[----:B------:R-:W-:Y:S02]  /*1f10*/  LEA.HI.X.SX32 R22, R9, RZ, 0x1, P0 ;  /* 0x000000ff09167211 */ /* 0x000fe400000f0eff */
[----:B-1----:R-:W-:-:S04]  /*1f20*/  LEA R8, P0, R21, UR8, 0x2 ;  /* 0x0000000815087c11 */ /* 0x002fc8000f8010ff */
[----:B------:R-:W-:Y:S01]  /*1f30*/  LEA.HI.X R9, R21, UR9, R22, 0x2, P0 ;  /* 0x0000000915097c11 */ /* 0x000fe200080f1416 */
[----:B--2---:R-:W-:-:S05]  /*1f40*/  FMUL R21, R24, R11 ;  /* 0x0000000b18157220 */ /* 0x004fca0000400000 */
[----:B------:R0:W-:Y:S03]  /*1f50*/  REDG.E.ADD.F32.FTZ.RN.STRONG.GPU desc[UR10][R8.64], R21 ;  /* 0x00000015080079a6 */ /* 0x0001e6000c12f30a */
.L_x_2916:
[----:B------:R-:W-:Y:S05]  /*1f60*/  BSYNC.RECONVERGENT B1 ;  /* 0x0000000000017941 */ /* 0x000fea0003800200 */
.L_x_2915:
[----:B------:R-:W-:Y:S05]  /*1f70*/  @!P1 BRA `(.L_x_2918) ;  /* 0xfffffffc00089947 */ /* 0x000fea000383ffff */
[----:B------:R-:W-:Y:S05]  /*1f80*/  BSYNC.RECONVERGENT B0 ;  /* 0x0000000000007941 */ /* 0x000fea0003800200 */
.L_x_2914:
[----:B------:R-:W1:Y:S01]  /*1f90*/  LDCU UR7, c[0x0][0x3c0] ;  /* 0x00007800ff0777ac */ /* 0x000e620008000800 */
[----:B------:R-:W-:-:S04]  /*1fa0*/  UIADD3 UR5, UPT, UPT, UR5, 0x40, URZ ;  /* 0x0000004005057890 */ /* 0x000fc8000fffe0ff */
[----:B-1----:R-:W-:Y:S01]  /*1fb0*/  UISETP.GE.AND UP0, UPT, UR5, UR7, UPT ;  /* 0x000000070500728c */ /* 0x002fe2000bf06270 */
[----:B------:R-:W-:Y:S08]  /*1fc0*/  BAR.SYNC.DEFER_BLOCKING 0x0 ;  /* 0x0000000000007b1d */ /* 0x000ff00000010000 */
[----:B------:R-:W-:Y:S05]  /*1fd0*/  BRA.U !UP0, `(.L_x_2919) ;  /* 0xfffffff908047547 */ /* 0x000fea000b83ffff */
.L_x_2907:
[----:B------:R-:W1:Y:S01]  /*1fe0*/  LDCU UR5, c[0x0][0x3c4] ;  /* 0x00007880ff0577ac */ /* 0x000e620008000800 */
[----:B------:R-:W-:-:S04]  /*1ff0*/  UIADD3 UR4, UPT, UPT, UR4, 0x40, URZ ;  /* 0x0000004004047890 */ /* 0x000fc8000fffe0ff */
[----:B-1----:R-:W-:-:S09]  /*2000*/  UISETP.GE.AND UP0, UPT, UR4, UR5, UPT ;  /* 0x000000050400728c */ /* 0x002fd2000bf06270 */
[----:B------:R-:W-:Y:S05]  /*2010*/  BRA.U !UP0, `(.L_x_2920) ;  /* 0xffffffe5082c7547 */ /* 0x000fea000b83ffff */
[----:B------:R-:W-:Y:S05]  /*2020*/  EXIT ;  /* 0x000000000000794d */ /* 0x000fea0003800000 */
        .weak           $__internal_12_$__cuda_sm3x_div_rn_noftz_f32_slowpath
        .type           $__internal_12_$__cuda_sm3x_div_rn_noftz_f32_slowpath,@function
        .size           $__internal_12_$__cuda_sm3x_div_rn_noftz_f32_slowpath,(.L_x_3863 - $__internal_12_$__cuda_sm3x_div_rn_noftz_f32_slowpath)
$__internal_12_$__cuda_sm3x_div_rn_noftz_f32_slowpath:
[--C-:B------:R-:W-:Y:S01]  /*2030*/  SHF.R.U32.HI R20, RZ, 0x17, R9.reuse ;  /* 0x00000017ff147819 */ /* 0x100fe20000011609 */
[----:B------:R-:W-:Y:S01]  /*2040*/  BSSY.RECONVERGENT B3, `(.L_x_2921) ;  /* 0x0000064000037945 */ /* 0x000fe20003800200 */
[--C-:B------:R-:W-:Y:S01]  /*2050*/  SHF.R.U32.HI R22, RZ, 0x17, R0.reuse ;  /* 0x00000017ff167819 */ /* 0x100fe20000011600 */
[----:B------:R-:W-:Y:S01]  /*2060*/  IMAD.MOV.U32 R23, RZ, RZ, R0 ;  /* 0x000000ffff177224 */ /* 0x000fe200078e0000 */
[----:B------:R-:W-:Y:S01]  /*2070*/  LOP3.LUT R20, R20, 0xff, RZ, 0xc0, !PT ;  /* 0x000000ff14147812 */ /* 0x000fe200078ec0ff */
[----:B------:R-:W-:Y:S01]  /*2080*/  IMAD.MOV.U32 R24, RZ, RZ, R9 ;  /* 0x000000ffff187224 */ /* 0x000fe200078e0009 */
[----:B------:R-:W-:Y:S02]  /*2090*/  LOP3.LUT R22, R22, 0xff, RZ, 0xc0, !PT ;  /* 0x000000ff16167812 */ /* 0x000fe400078ec0ff */
[----:B------:R-:W-:-:S03]  /*20a0*/  IADD3 R26, PT, PT, R20, -0x1, RZ ;  /* 0xffffffff141a7810 */ /* 0x000fc60007ffe0ff */
[----:B------:R-:W-:Y:S01]  /*20b0*/  VIADD R25, R22, 0xffffffff ;  /* 0xffffffff16197836 */ /* 0x000fe20000000000 */
[----:B------:R-:W-:-:S04]  /*20c0*/  ISETP.GT.U32.AND P0, PT, R26, 0xfd, PT ;  /* 0x000000fd1a00780c */ /* 0x000fc80003f04070 */
[----:B------:R-:W-:-:S13]  /*20d0*/  ISETP.GT.U32.OR P0, PT, R25, 0xfd, P0 ;  /* 0x000000fd1900780c */ /* 0x000fda0000704470 */
[----:B------:R-:W-:Y:S01]  /*20e0*/  @!P0 IMAD.MOV.U32 R8, RZ, RZ, RZ ;  /* 0x000000ffff088224 */ /* 0x000fe200078e00ff */
        /* <DEDUP_REMOVED lines=20> */
[----:B------:R-:W-:Y:S02]  /*2230*/  @!P0 IMAD.MOV.U32 R8, RZ, RZ, -0x40 ;  /* 0xffffffc0ff088424 */ /* 0x000fe400078e00ff */
[----:B------:R-:W-:Y:S01]  /*2240*/  @!P0 FFMA R23, R0, 1.84467440737095516160e+19, RZ ;  /* 0x5f80000000178823 */ /* 0x000fe200000000ff */
[----:B------:R-:W-:Y:S01]  /*2250*/  @!P1 FFMA R24, R9, 1.84467440737095516160e+19, RZ ;  /* 0x5f80000009189823 */ /* 0x000fe200000000ff */
[----:B------:R-:W-:-:S07]  /*2260*/  @!P1 VIADD R8, R8, 0x40 ;  /* 0x0000004008089836 */ /* 0x000fce0000000000 */
.L_x_2922:
[----:B------:R-:W-:Y:S01]  /*2270*/  LEA R9, R20, 0xc0800000, 0x17 ;  /* 0xc080000014097811 */ /* 0x000fe200078eb8ff */
[----:B------:R-:W-:Y:S01]  /*2280*/  VIADD R22, R22, 0xffffff81 ;  /* 0xffffff8116167836 */ /* 0x000fe20000000000 */
[----:B------:R-:W-:Y:S03]  /*2290*/  BSSY.RECONVERGENT B4, `(.L_x_2927) ;  /* 0x0000035000047945 */ /* 0x000fe60003800200 */
[----:B------:R-:W-:Y:S02]  /*22a0*/  IMAD.IADD R25, R24, 0x1, -R9 ;  /* 0x0000000118197824 */ /* 0x000fe400078e0a09 */
[C---:B------:R-:W-:Y:S02]  /*22b0*/  IMAD R0, R22.reuse, -0x800000, R23 ;  /* 0xff80000016007824 */ /* 0x040fe400078e0217 */
        /* <DEDUP_REMOVED lines=12> */
[----:B------:R-:W-:-:S05]  /*2380*/  LOP3.LUT R8, R20, 0xff, RZ, 0xc0, !PT ;  /* 0x000000ff14087812 */ /* 0x000fca00078ec0ff */
[----:B------:R-:W-:-:S04]  /*2390*/  IMAD.IADD R8, R8, 0x1, R25 ;  /* 0x0000000108087824 */ /* 0x000fc800078e0219 */
[----:B------:R-:W-:-:S05]  /*23a0*/  VIADD R20, R8, 0xffffffff ;  /* 0xffffffff08147836 */ /* 0x000fca0000000000 */
        /* <DEDUP_REMOVED lines=10> */
[C---:B------:R-:W-:Y:S02]  /*2450*/  ISETP.NE.AND P3, PT, R8.reuse, RZ, PT ;  /* 0x000000ff0800720c */ /* 0x040fe40003f65270 */
[----:B------:R-:W-:Y:S02]  /*2460*/  ISETP.NE.AND P1, PT, R8, RZ, PT ;  /* 0x000000ff0800720c */ /* 0x000fe40003f25270 */
[----:B------:R-:W-:Y:S01]  /*2470*/  LOP3.LUT R22, R20, 0x7fffff, RZ, 0xc0, !PT ;  /* 0x007fffff14167812 */ /* 0x000fe200078ec0ff */
[CCC-:B------:R-:W-:Y:S01]  /*2480*/  FFMA.RP R20, R23.reuse, R9.reuse, R24.reuse ;  /* 0x0000000917147223 */ /* 0x1c0fe20000008018 */
[----:B------:R-:W-:Y:S01]  /*2490*/  FFMA.RM R9, R23, R9, R24 ;  /* 0x0000000917097223 */ /* 0x000fe20000004018 */
[----:B------:R-:W-:Y:S01]  /*24a0*/  VIADD R23, R8, 0x20 ;  /* 0x0000002008177836 */ /* 0x000fe20000000000 */
[----:B------:R-:W-:Y:S01]  /*24b0*/  LOP3.LUT R22, R22, 0x800000, RZ, 0xfc, !PT ;  /* 0x0080000016167812 */ /* 0x000fe200078efcff */
[----:B------:R-:W-:-:S02]  /*24c0*/  IMAD.MOV R8, RZ, RZ, -R8 ;  /* 0x000000ffff087224 */ /* 0x000fc400078e0a08 */
[----:B------:R-:W-:Y:S02]  /*24d0*/  FSETP.NEU.FTZ.AND P0, PT, R20, R9, PT ;  /* 0x000000091400720b */ /* 0x000fe40003f1d000 */
[----:B------:R-:W-:Y:S02]  /*24e0*/  SHF.L.U32 R23, R22, R23, RZ ;  /* 0x0000001716177219 */ /* 0x000fe400000006ff */
        /* <DEDUP_REMOVED lines=11> */
.L_x_2929:
[----:B------:R-:W-:-:S04]  /*25a0*/  LOP3.LUT R0, R0, 0x80000000, RZ, 0xc0, !PT ;  /* 0x8000000000007812 */ /* 0x000fc800078ec0ff */
[----:B------:R-:W-:Y:S01]  /*25b0*/  LOP3.LUT R0, R0, 0x7f800000, RZ, 0xfc, !PT ;  /* 0x7f80000000007812 */ /* 0x000fe200078efcff */
[----:B------:R-:W-:Y:S06]  /*25c0*/  BRA `(.L_x_2930) ;  /* 0x0000000000047947 */ /* 0x000fec0003800000 */
.L_x_2928:
[----:B------:R-:W-:-:S07]  /*25d0*/  IMAD R0, R25, 0x800000, R0 ;  /* 0x0080000019007824 */ /* 0x000fce00078e0200 */
.L_x_2930:
[----:B------:R-:W-:Y:S05]  /*25e0*/  BSYNC.RECONVERGENT B4 ;  /* 0x0000000000047941 */ /* 0x000fea0003800200 */
.L_x_2927:
[----:B------:R-:W-:Y:S05]  /*25f0*/  BRA `(.L_x_2931) ;  /* 0x0000000000207947 */ /* 0x000fea0003800000 */
.L_x_2926:
[----:B------:R-:W-:-:S04]  /*2600*/  LOP3.LUT R0, R24, 0x80000000, R23, 0x48, !PT ;  /* 0x8000000018007812 */ /* 0x000fc800078e4817 */
[----:B------:R-:W-:Y:S01]  /*2610*/  LOP3.LUT R0, R0, 0x7f800000, RZ, 0xfc, !PT ;  /* 0x7f80000000007812 */ /* 0x000fe200078efcff */
[----:B------:R-:W-:Y:S06]  /*2620*/  BRA `(.L_x_2931) ;  /* 0x0000000000147947 */ /* 0x000fec0003800000 */
.L_x_2925:
[----:B------:R-:W-:Y:S01]  /*2630*/  LOP3.LUT R0, R24, 0x80000000, R23, 0x48, !PT ;  /* 0x8000000018007812 */ /* 0x000fe200078e4817 */
[----:B------:R-:W-:Y:S06]  /*2640*/  BRA `(.L_x_2931) ;  /* 0x00000000000c7947 */ /* 0x000fec0003800000 */
.L_x_2924:
[----:B------:R-:W0:Y:S01]  /*2650*/  MUFU.RSQ R0, -QNAN ;  /* 0xffc0000000007908 */ /* 0x000e220000001400 */
[----:B------:R-:W-:Y:S05]  /*2660*/  BRA `(.L_x_2931) ;  /* 0x0000000000047947 */ /* 0x000fea0003800000 */
.L_x_2923:
[----:B------:R-:W-:-:S07]  /*2670*/  FADD.FTZ R0, R0, R9 ;  /* 0x0000000900007221 */ /* 0x000fce0000010000 */
.L_x_2931:
[----:B------:R-:W-:Y:S05]  /*2680*/  BSYNC.RECONVERGENT B3 ;  /* 0x0000000000037941 */ /* 0x000fea0003800200 */
.L_x_2921:
[----:B------:R-:W-:Y:S02]  /*2690*/  IMAD.MOV.U32 R8, RZ, RZ, R21 ;  /* 0x000000ffff087224 */ /* 0x000fe400078e0015 */
[----:B------:R-:W-:-:S04]  /*26a0*/  IMAD.MOV.U32 R9, RZ, RZ, 0x0 ;  /* 0x00000000ff097424 */ /* 0x000fc800078e00ff */
[----:B0-----:R-:W-:Y:S05]  /*26b0*/  RET.REL.NODEC R8 `(_Z28moe_fused_single_pass_kernelIfLb0EEvPKT_S2_S2_S2_PKiS4_PKfPS0_iii) ;  /* 0xffffffd808507950 */ /* 0x001fea0003c3ffff */
.L_x_2932:
        /* <DEDUP_REMOVED lines=12> */
.L_x_3863:


//--------------------- .text._Z28moe_fused_single_pass_kernelIfLb1EEvPKT_S2_S2_S2_PKiS4_PKfPS0_iii --------------------------
	.section	.text._Z28moe_fused_single_pass_kernelIfLb1EEvPKT_S2_S2_S2_PKiS4_PKfPS0_iii,"ax",@progbits
	.align	128
        .global         _Z28moe_fused_single_pass_kernelIfLb1EEvPKT_S2_S2_S2_PKiS4_PKfPS0_iii
        .type           _Z28moe_fused_single_pass_kernelIfLb1EEvPKT_S2_S2_S2_PKiS4_PKfPS0_iii,@function
        .size           _Z28moe_fused_single_pass_kernelIfLb1EEvPKT_S2_S2_S2_PKiS4_PKfPS0_iii,(.L_x_3864 - _Z28moe_fused_single_pass_kernelIfLb1EEvPKT_S2_S2_S2_PKiS4_PKfPS0_iii)
        .other          _Z28moe_fused_single_pass_kernelIfLb1EEvPKT_S2_S2_S2_PKiS4_PKfPS0_iii,@"STO_CUDA_ENTRY STV_DEFAULT"
_Z28moe_fused_single_pass_kernelIfLb1EEvPKT_S2_S2_S2_PKiS4_PKfPS0_iii:
.text._Z28moe_fused_single_pass_kernelIfLb1EEvPKT_S2_S2_S2_PKiS4_PKfPS0_iii:
[----:B------:R-:W-:Y:S08]  /*0000*/  LDC R1, c[0x0][0x37c] ;  /* 0x0000df00ff017b82 */ /* 0x000ff00000000800 */
[----:B------:R-:W0:Y:S01]  /*0010*/  S2UR UR10, SR_CTAID.Y ;  /* 0x00000000000a79c3 */ /* 0x000e220000002600 */
[----:B------:R-:W0:Y:S01]  /*0020*/  LDCU.64 UR4, c[0x0][0x3a0] ;  /* 0x00007400ff0477ac */ /* 0x000e220008000a00 */
[----:B------:R-:W1:Y:S01]  /*0030*/  LDCU.64 UR16, c[0x0][0x358] ;  /* 0x00006b00ff1077ac */ /* 0x000e620008000a00 */
[----:B0-----:R-:W-:-:S06]  /*0040*/  UIMAD.WIDE.U32 UR4, UR10, 0x4, UR4 ;  /* 0x000000040a0478a5 */ /* 0x001fcc000f8e0004 */
[----:B------:R-:W-:Y:S02]  /*0050*/  IMAD.U32 R2, RZ, RZ, UR4 ;  /* 0x00000004ff027e24 */ /* 0x000fe4000f8e00ff */
[----:B------:R-:W-:-:S05]  /*0060*/  IMAD.U32 R3, RZ, RZ, UR5 ;  /* 0x00000005ff037e24 */ /* 0x000fca000f8e00ff */
        /* <DEDUP_REMOVED lines=9> */
[----:B------:R-:W1:Y:S03]  /*0100*/  LDCU.64 UR12, c[0x0][0x3c0] ;  /* 0x00007800ff0c77ac */ /* 0x000e660008000a00 */
[----:B------:R-:W-:-:S13]  /*0110*/  R2UR UR18, R5 ;  /* 0x00000000051272ca */ /* 0x000fda00000e0000 */
[----:B0-----:R-:W-:-:S04]  /*0120*/  ISETP.GE.AND P0, PT, R17, UR18, PT ;  /* 0x0000001211007c0c */ /* 0x001fc8000bf06270 */
[----:B------:R-:W-:-:S13]  /*0130*/  ISETP.GT.U32.OR P0, PT, R17, 0xf, P0 ;  /* 0x0000000f1100780c */ /* 0x000fda0000704470 */
[----:B------:R-:W0:Y:S01]  /*0140*/  @!P0 LDC.64 R2, c[0x0][0x3a8] ;  /* 0x0000ea00ff028b82 */ /* 0x000e220000000a00 */
[----:B------:R-:W-:-:S07]  /*0150*/  @!P0 IADD3 R7, PT, PT, R0, R6, R17 ;  /* 0x0000000600078210 */ /* 0x000fce0007ffe011 */
[----:B------:R-:W2:Y:S01]  /*0160*/  @!P0 LDC.64 R4, c[0x0][0x3b0] ;  /* 0x0000ec00ff048b82 */ /* 0x000ea20000000a00 */
[----:B0-----:R-:W-:-:S06]  /*0170*/  @!P0 IMAD.WIDE R2, R7, 0x4, R2 ;  /* 0x0000000407028825 */ /* 0x001fcc00078e0202 */
[----:B------:R0:W3:Y:S01]  /*0180*/  @!P0 LDG.E.CONSTANT R2, desc[UR16][R2.64] ;  /* 0x0000001002028981 */ /* 0x0000e2000c1e9900 */
[----:B--2---:R-:W-:-:S06]  /*0190*/  @!P0 IMAD.WIDE R4, R7, 0x4, R4 ;  /* 0x0000000407048825 */ /* 0x004fcc00078e0204 */
[----:B------:R2:W4:Y:S01]  /*01a0*/  @!P0 LDG.E.CONSTANT R4, desc[UR16][R4.64] ;  /* 0x0000001004048981 */ /* 0x000522000c1e9900 */
[----:B------:R-:W5:Y:S01]  /*01b0*/  @!P0 S2R R7, SR_CgaCtaId ;  /* 0x0000000000078919 */ /* 0x000f620000008800 */
[----:B------:R-:W-:-:S04]  /*01c0*/  @!P0 MOV R0, 0x400 ;  /* 0x0000040000008802 */ /* 0x000fc80000000f00 */
[C---:B------:R-:W-:Y:S01]  /*01d0*/  @!P0 IADD3 R6, PT, PT, R0.reuse, 0xaac0, RZ ;  /* 0x0000aac000068810 */ /* 0x040fe20007ffe0ff */
[----:B------:R-:W-:Y:S01]  /*01e0*/  @!P0 VIADD R0, R0, 0xab00 ;  /* 0x0000ab0000008836 */ /* 0x000fe20000000000 */
[----:B-1----:R-:W-:Y:S02]  /*01f0*/  UISETP.GE.AND UP0, UPT, UR13, 0x1, UPT ;  /* 0x000000010d00788c */ /* 0x002fe4000bf06270 */
[C---:B-----5:R-:W-:Y:S02]  /*0200*/  @!P0 LEA R6, R7.reuse, R6, 0x18 ;  /* 0x0000000607068211 */ /* 0x060fe400078ec0ff */
[----:B------:R-:W-:-:S03]  /*0210*/  @!P0 LEA R0, R7, R0, 0x18 ;  /* 0x0000000007008211 */ /* 0x000fc600078ec0ff */
[C---:B0-----:R-:W-:Y:S02]  /*0220*/  @!P0 IMAD R3, R17.reuse, 0x4, R6 ;  /* 0x0000000411038824 */ /* 0x041fe400078e0206 */
[----:B--2---:R-:W-:Y:S01]  /*0230*/  @!P0 IMAD R5, R17, 0x4, R0 ;  /* 0x0000000411058824 */ /* 0x004fe200078e0200 */
[----:B------:R-:W-:Y:S02]  /*0240*/  PLOP3.LUT P1, PT, PT, PT, UP0, 0x80, 0x8 ;  /* 0x000000000008781c */ /* 0x000fe40003f2f008 */
[----:B---3--:R0:W-:Y:S04]  /*0250*/  @!P0 STS [R3], R2 ;  /* 0x0000000203008388 */ /* 0x0081e80000000800 */
[----:B----4-:R0:W-:Y:S01]  /*0260*/  @!P0 STS [R5], R4 ;  /* 0x0000000405008388 */ /* 0x0101e20000000800 */
[----:B------:R-:W-:Y:S06]  /*0270*/  BAR.SYNC.DEFER_BLOCKING 0x0 ;  /* 0x0000000000007b1d */ /* 0x000fec0000010000 */
[----:B------:R-:W-:Y:S05]  /*0280*/  @!P1 EXIT ;  /* 0x000000000000994d */ /* 0x000fea0003800000 */
[----:B------:R-:W1:Y:S01]  /*0290*/  S2R R9, SR_CgaCtaId ;  /* 0x0000000000097919 */ /* 0x000e620000008800 */
[----:B------:R-:W-:Y:S01]  /*02a0*/  USHF.R.S32.HI UR11, URZ, 0x1f, UR12 ;  /* 0x0000001fff0b7899 */ /* 0x000fe2000801140c */
[----:B------:R-:W-:Y:S01]  /*02b0*/  MOV R8, 0x400 ;  /* 0x0000040000087802 */ /* 0x000fe20000000f00 */
[----:B------:R-:W2:Y:S01]  /*02c0*/  LDCU.128 UR4, c[0x0][0x390] ;  /* 0x00007200ff0477ac */ /* 0x000ea20008000c00 */
[----:B------:R-:W-:Y:S01]  /*02d0*/  SHF.R.U32.HI R0, RZ, 0x3, R17 ;  /* 0x00000003ff007819 */ /* 0x000fe20000011611 */
[C---:B------:R-:W-:Y:S01]  /*02e0*/  IMAD.SHL.U32 R10, R17.reuse, 0x4, RZ ;  /* 0x00000004110a7824 */ /* 0x040fe200078e00ff */
[----:B0-----:R-:W-:Y:S01]  /*02f0*/  SHF.L.U32 R2, R17, 0x4, RZ ;  /* 0x0000000411027819 */ /* 0x001fe200000006ff */
[----:B------:R-:W-:Y:S01]  /*0300*/  UIMAD.WIDE.U32 UR8, UR10, UR12, URZ ;  /* 0x0000000c0a0872a5 */ /* 0x000fe2000f8e00ff */
[C---:B------:R-:W-:Y:S01]  /*0310*/  VIADD R4, R8.reuse, 0x5980 ;  /* 0x0000598008047836 */ /* 0x040fe20000000000 */
[----:B------:R-:W-:Y:S01]  /*0320*/  UIMAD UR11, UR11, UR10, URZ ;  /* 0x0000000a0b0b72a4 */ /* 0x000fe2000f8e02ff */
[C---:B------:R-:W-:Y:S01]  /*0330*/  VIADD R7, R8.reuse, 0x28c0 ;  /* 0x000028c008077836 */ /* 0x040fe20000000000 */
[----:B------:R-:W0:Y:S01]  /*0340*/  LDCU.64 UR14, c[0x0][0x388] ;  /* 0x00007100ff0e77ac */ /* 0x000e220008000a00 */
[----:B------:R-:W-:-:S02]  /*0350*/  IADD3 R5, PT, PT, R8, 0x840, RZ ;  /* 0x0000084008057810 */ /* 0x000fc40007ffe0ff */
[C---:B------:R-:W-:Y:S01]  /*0360*/  LOP3.LUT R11, R10.reuse, 0xfc, RZ, 0xc0, !PT ;  /* 0x000000fc0a0b7812 */ /* 0x040fe200078ec0ff */
[----:B------:R-:W-:Y:S01]  /*0370*/  UIADD3 UR12, UPT, UPT, UR9, UR11, URZ ;  /* 0x0000000b090c7290 */ /* 0x000fe2000fffe0ff */
[----:B------:R-:W-:Y:S01]  /*0380*/  LOP3.LUT R10, R10, 0x3c, RZ, 0xc0, !PT ;  /* 0x0000003c0a0a7812 */ /* 0x000fe200078ec0ff */
[----:B------:R-:W-:Y:S02]  /*0390*/  USHF.R.S32.HI UR9, URZ, 0x1f, UR13 ;  /* 0x0000001fff097899 */ /* 0x000fe4000801140d */
[----:B------:R-:W-:Y:S02]  /*03a0*/  UIMAD.WIDE.U32 UR10, UR8, UR13, URZ ;  /* 0x0000000d080a72a5 */ /* 0x000fe4000f8e00ff */
[----:B------:R-:W-:Y:S02]  /*03b0*/  UIMAD UR13, UR12, UR13, URZ ;  /* 0x0000000d0c0d72a4 */ /* 0x000fe4000f8e02ff */
[----:B------:R-:W-:Y:S02]  /*03c0*/  USHF.L.U32 UR12, UR10, 0x2, URZ ;  /* 0x000000020a0c7899 */ /* 0x000fe400080006ff */
[----:B------:R-:W-:-:S02]  /*03d0*/  UIMAD UR9, UR9, UR8, UR13 ;  /* 0x00000008090972a4 */ /* 0x000fc4000f8e020d */
[----:B--2---:R-:W-:Y:S02]  /*03e0*/  UIADD3 UR8, UP0, UPT, UR12, UR4, URZ ;  /* 0x000000040c087290 */ /* 0x004fe4000ff1e0ff */
[----:B------:R-:W-:Y:S02]  /*03f0*/  UIADD3 UR4, UPT, UPT, UR11, UR9, URZ ;  /* 0x000000090b047290 */ /* 0x000fe4000fffe0ff */
[----:B------:R-:W-:Y:S01]  /*0400*/  UIADD3 UR6, UP1, UPT, UR12, UR6, URZ ;  /* 0x000000060c067290 */ /* 0x000fe2000ff3e0ff */
[C---:B-1----:R-:W-:Y:S01]  /*0410*/  LEA R3, R9.reuse, R8, 0x18 ;  /* 0x0000000809037211 */ /* 0x042fe200078ec0ff */
[----:B------:R-:W-:Y:S01]  /*0420*/  USHF.L.U64.HI UR10, UR10, 0x2, UR4 ;  /* 0x000000020a0a7899 */ /* 0x000fe20008010204 */
[C---:B------:R-:W-:Y:S02]  /*0430*/  LEA R4, R9.reuse, R4, 0x18 ;  /* 0x0000000409047211 */ /* 0x040fe400078ec0ff */
[C---:B------:R-:W-:Y:S01]  /*0440*/  LEA R6, R9.reuse, R5, 0x18 ;  /* 0x0000000509067211 */ /* 0x040fe200078ec0ff */
[----:B------:R-:W-:Y:S01]  /*0450*/  IMAD R0, R0, 0x84, R3 ;  /* 0x0000008400007824 */ /* 0x000fe200078e0203 */
[----:B------:R-:W-:Y:S01]  /*0460*/  LOP3.LUT R3, R2, 0x70, RZ, 0xc0, !PT ;  /* 0x0000007002037812 */ /* 0x000fe200078ec0ff */
[----:B------:R-:W-:Y:S01]  /*0470*/  UIADD3.X UR5, UPT, UPT, UR10, UR5, URZ, UP0, !UPT ;  /* 0x000000050a057290 */ /* 0x000fe200087fe4ff */
[C---:B------:R-:W-:Y:S01]  /*0480*/  VIADD R2, R8.reuse, 0x4940 ;  /* 0x0000494008027836 */ /* 0x040fe20000000000 */
[----:B0-----:R-:W-:Y:S01]  /*0490*/  UIADD3 UR12, UP0, UPT, UR12, UR14, URZ ;  /* 0x0000000e0c0c7290 */ /* 0x001fe2000ff1e0ff */
[----:B------:R-:W-:Y:S01]  /*04a0*/  VIADD R8, R8, 0x69c0 ;  /* 0x000069c008087836 */ /* 0x000fe20000000000 */
[----:B------:R-:W-:Y:S01]  /*04b0*/  UIADD3.X UR7, UPT, UPT, UR10, UR7, URZ, UP1, !UPT ;  /* 0x000000070a077290 */ /* 0x000fe20008ffe4ff */
[C---:B------:R-:W-:Y:S01]  /*04c0*/  LEA R12, R9.reuse, R7, 0x18 ;  /* 0x00000007090c7211 */ /* 0x040fe200078ec0ff */
[----:B------:R-:W-:Y:S01]  /*04d0*/  UIADD3.X UR10, UPT, UPT, UR10, UR15, URZ, UP0, !UPT ;  /* 0x0000000f0a0a7290 */ /* 0x000fe200087fe4ff */
[----:B------:R-:W-:Y:S01]  /*04e0*/  LEA R2, R9, R2, 0x18 ;  /* 0x0000000209027211 */ /* 0x000fe200078ec0ff */
[----:B------:R-:W-:Y:S01]  /*04f0*/  IMAD.IADD R14, R11, 0x1, R4 ;  /* 0x000000010b0e7824 */ /* 0x000fe200078e0204 */
[----:B------:R-:W-:Y:S01]  /*0500*/  LEA R8, R9, R8, 0x18 ;  /* 0x0000000809087211 */ /* 0x000fe200078ec0ff */
[C---:B------:R-:W-:Y:S01]  /*0510*/  IMAD.IADD R13, R11.reuse, 0x1, R6 ;  /* 0x000000010b0d7824 */ /* 0x040fe200078e0206 */
[C---:B------:R-:W-:Y:S01]  /*0520*/  IADD3 R15, PT, PT, R11.reuse, R2, RZ ;  /* 0x000000020b0f7210 */ /* 0x040fe20007ffe0ff */
[C---:B------:R-:W-:Y:S01]  /*0530*/  IMAD.IADD R12, R11.reuse, 0x1, R12 ;  /* 0x000000010b0c7824 */ /* 0x040fe200078e020c */
[----:B------:R-:W-:Y:S01]  /*0540*/  IADD3 R11, PT, PT, R11, R8, RZ ;  /* 0x000000080b0b7210 */ /* 0x000fe20007ffe0ff */
[----:B------:R-:W-:Y:S01]  /*0550*/  IMAD.IADD R16, R0, 0x1, R3 ;  /* 0x0000000100107824 */ /* 0x000fe200078e0203 */
[----:B------:R-:W-:Y:S01]  /*0560*/  MOV R9, UR5 ;  /* 0x0000000500097c02 */ /* 0x000fe20008000f00 */
[----:B------:R-:W-:Y:S01]  /*0570*/  IMAD.U32 R2, RZ, RZ, UR12 ;  /* 0x0000000cff027e24 */ /* 0x000fe2000f8e00ff */
[----:B------:R-:W-:Y:S01]  /*0580*/  IADD3 R0, PT, PT, -R10, 0x40, RZ ;  /* 0x000000400a007810 */ /* 0x000fe20007ffe1ff */
[----:B------:R-:W-:Y:S01]  /*0590*/  IMAD.U32 R8, RZ, RZ, UR8 ;  /* 0x00000008ff087e24 */ /* 0x000fe2000f8e00ff */
[----:B------:R-:W-:Y:S01]  /*05a0*/  UMOV UR4, URZ ;  /* 0x000000ff00047c82 */ /* 0x000fe20008000000 */
[----:B------:R-:W-:-:S07]  /*05b0*/  IMAD.U32 R3, RZ, RZ, UR10 ;  /* 0x0000000aff037e24 */ /* 0x000fce000f8e00ff */
.L_x_2988:
[----:B0-----:R-:W0:Y:S01]  /*05c0*/  S2UR UR10, SR_CgaCtaId ;  /* 0x00000000000a79c3 */ /* 0x001e220000008800 */
[----:B-1----:R-:W1:Y:S01]  /*05d0*/  LDCU UR8, c[0x0][0x3c4] ;  /* 0x00007880ff0877ac */ /* 0x002e620008000800 */
[----:B------:R-:W-:Y:S01]  /*05e0*/  LOP3.LUT R5, R17, 0x3f, RZ, 0xc0, !PT ;  /* 0x0000003f11057812 */ /* 0x000fe200078ec0ff */
[----:B------:R-:W-:Y:S01]  /*05f0*/  BSSY.RECONVERGENT B0, `(.L_x_2933) ;  /* 0x0000016000007945 */ /* 0x000fe20003800200 */
[--C-:B------:R-:W-:Y:S01]  /*0600*/  SHF.R.U32.HI R4, RZ, 0x6, R17.reuse ;  /* 0x00000006ff047819 */ /* 0x100fe20000011611 */
[----:B------:R-:W-:Y:S01]  /*0610*/  UMOV UR5, 0x400 ;  /* 0x0000040000057882 */ /* 0x000fe20000000000 */
[----:B------:R-:W-:Y:S01]  /*0620*/  IMAD.MOV.U32 R6, RZ, RZ, R17 ;  /* 0x000000ffff067224 */ /* 0x000fe200078e0011 */
[----:B------:R-:W-:Y:S02]  /*0630*/  UIADD3 UR9, UPT, UPT, UR5, 0x4940, URZ ;  /* 0x0000494005097890 */ /* 0x000fe4000fffe0ff */
[----:B------:R-:W-:Y:S01]  /*0640*/  UIADD3 UR5, UPT, UPT, UR5, 0x5980, URZ ;  /* 0x0000598005057890 */ /* 0x000fe2000fffe0ff */
[----:B------:R-:W-:-:S04]  /*0650*/  IMAD R4, R4, 0x41, R5 ;  /* 0x0000004104047824 */ /* 0x000fc800078e0205 */
[----:B------:R-:W-:Y:S01]  /*0660*/  IMAD.SHL.U32 R4, R4, 0x4, RZ ;  /* 0x0000000404047824 */ /* 0x000fe200078e00ff */
[----:B-1----:R-:W-:-:S04]  /*0670*/  UIADD3 UR8, UPT, UPT, -UR4, UR8, URZ ;  /* 0x0000000804087290 */ /* 0x002fc8000fffe1ff */
[----:B------:R-:W-:Y:S02]  /*0680*/  UISETP.LT.AND UP0, UPT, UR8, 0x40, UPT ;  /* 0x000000400800788c */ /* 0x000fe4000bf01270 */
[----:B0-----:R-:W-:Y:S02]  /*0690*/  ULEA UR9, UR10, UR9, 0x18 ;  /* 0x000000090a097291 */ /* 0x001fe4000f8ec0ff */
[----:B------:R-:W-:Y:S02]  /*06a0*/  ULEA UR5, UR10, UR5, 0x18 ;  /* 0x000000050a057291 */ /* 0x000fe4000f8ec0ff */
[----:B------:R-:W-:Y:S02]  /*06b0*/  USEL UR12, UR8, 0x40, UP0 ;  /* 0x00000040080c7887 */ /* 0x000fe40008000000 */
[C---:B------:R-:W-:Y:S02]  /*06c0*/  VIADD R5, R4.reuse, UR9 ;  /* 0x0000000904057c36 */ /* 0x040fe40008000000 */
[----:B------:R-:W-:-:S08]  /*06d0*/  IADD3 R4, PT, PT, R4, UR5, RZ ;  /* 0x0000000504047c10 */ /* 0x000fd0000fffe0ff */
.L_x_2934:
[C---:B------:R-:W-:Y:S01]  /*06e0*/  ISETP.GE.U32.AND P0, PT, R6.reuse, 0x300, PT ;  /* 0x000003000600780c */ /* 0x040fe20003f06070 */
[----:B------:R0:W-:Y:S01]  /*06f0*/  STS [R5], RZ ;  /* 0x000000ff05007388 */ /* 0x0001e20000000800 */
[----:B------:R-:W-:-:S03]  /*0700*/  VIADD R6, R6, 0x100 ;  /* 0x0000010006067836 */ /* 0x000fc60000000000 */
[----:B------:R1:W-:Y:S01]  /*0710*/  STS [R4], RZ ;  /* 0x000000ff04007388 */ /* 0x0003e20000000800 */
[----:B0-----:R-:W-:Y:S02]  /*0720*/  VIADD R5, R5, 0x410 ;  /* 0x0000041005057836 */ /* 0x001fe40000000000 */
[----:B-1----:R-:W-:-:S05]  /*0730*/  VIADD R4, R4, 0x410 ;  /* 0x0000041004047836 */ /* 0x002fca0000000000 */
[----:B------:R-:W-:Y:S05]  /*0740*/  @!P0 BRA `(.L_x_2934) ;  /* 0xfffffffc00e48947 */ /* 0x000fea000383ffff */
[----:B------:R-:W-:Y:S05]  /*0750*/  BSYNC.RECONVERGENT B0 ;  /* 0x0000000000007941 */ /* 0x000fea0003800200 */
.L_x_2933:
[----:B------:R-:W0:Y:S02]  /*0760*/  LDCU UR5, c[0x0][0x3c0] ;  /* 0x00007800ff0577ac */ /* 0x000e240008000800 */
[----:B0-----:R-:W-:Y:S01]  /*0770*/  UISETP.GE.AND UP0, UPT, UR5, 0x1, UPT ;  /* 0x000000010500788c */ /* 0x001fe2000bf06270 */
[----:B------:R-:W-:Y:S08]  /*0780*/  BAR.SYNC.DEFER_BLOCKING 0x0 ;  /* 0x0000000000007b1d */ /* 0x000ff00000010000 */
[----:B------:R-:W-:Y:S05]  /*0790*/  BRA.U !UP0, `(.L_x_2935) ;  /* 0x00000011080c7547 */ /* 0x000fea000b800000 */
[----:B------:R-:W-:Y:S01]  /*07a0*/  IADD3 R18, PT, PT, R10, UR4, RZ ;  /* 0x000000040a127c10 */ /* 0x000fe2000fffe0ff */
[----:B------:R-:W-:-:S06]  /*07b0*/  UMOV UR5, URZ ;  /* 0x000000ff00057c82 */ /* 0x000fcc0008000000 */
.L_x_2960:
[----:B0-----:R-:W0:Y:S01]  /*07c0*/  LDCU UR15, c[0x0][0x3c0] ;  /* 0x00007800ff0f77ac */ /* 0x001e220008000800 */
[----:B------:R-:W-:Y:S01]  /*07d0*/  ISETP.GE.U32.AND P0, PT, R17, 0x80, PT ;  /* 0x000000801100780c */ /* 0x000fe20003f06070 */
[----:B------:R-:W-:Y:S01]  /*07e0*/  BSSY.RECONVERGENT B0, `(.L_x_2936) ;  /* 0x0000046000007945 */ /* 0x000fe20003800200 */
[----:B0-----:R-:W-:-:S04]  /*07f0*/  UIADD3 UR13, UPT, UPT, -UR5, UR15, URZ ;  /* 0x0000000f050d7290 */ /* 0x001fc8000fffe1ff */
[----:B------:R-:W-:-:S04]  /*0800*/  UISETP.LT.AND UP0, UPT, UR13, 0x20, UPT ;  /* 0x000000200d00788c */ /* 0x000fc8000bf01270 */
[----:B------:R-:W-:-:S03]  /*0810*/  USEL UR14, UR13, 0x20, UP0 ;  /* 0x000000200d0e7887 */ /* 0x000fc60008000000 */
[----:B------:R-:W-:Y:S09]  /*0820*/  @P0 BRA `(.L_x_2937) ;  /* 0x0000000400040947 */ /* 0x000ff20003800000 */
[----:B------:R-:W-:Y:S01]  /*0830*/  IMAD.SHL.U32 R6, R17, 0x4, RZ ;  /* 0x0000000411067824 */ /* 0x000fe200078e00ff */
[----:B------:R-:W-:-:S04]  /*0840*/  SHF.R.U32.HI R4, RZ, 0x3, R17 ;  /* 0x00000003ff047819 */ /* 0x000fc80000011611 */
[----:B------:R-:W-:-:S05]  /*0850*/  LOP3.LUT R6, R6, 0x1c, RZ, 0xc0, !PT ;  /* 0x0000001c06067812 */ /* 0x000fca00078ec0ff */
[----:B------:R-:W-:-:S05]  /*0860*/  VIADD R5, R6, 0x3 ;  /* 0x0000000306057836 */ /* 0x000fca0000000000 */
[----:B------:R-:W-:-:S04]  /*0870*/  ISETP.GE.AND P0, PT, R5, UR14, PT ;  /* 0x0000000e05007c0c */ /* 0x000fc8000bf06270 */
[----:B------:R-:W-:-:S13]  /*0880*/  ISETP.GE.OR P0, PT, R4, UR18, P0 ;  /* 0x0000001204007c0c */ /* 0x000fda0008706670 */
[----:B------:R-:W-:Y:S05]  /*0890*/  @!P0 BRA `(.L_x_2938) ;  /* 0x00000000009c8947 */ /* 0x000fea0003800000 */
[----:B------:R-:W-:-:S13]  /*08a0*/  ISETP.GE.AND P0, PT, R4, UR18, PT ;  /* 0x0000001204007c0c */ /* 0x000fda000bf06270 */
[----:B------:R-:W-:Y:S05]  /*08b0*/  @!P0 BRA `(.L_x_2939) ;  /* 0x0000000000288947 */ /* 0x000fea0003800000 */
[----:B------:R-:W-:-:S07]  /*08c0*/  IMAD.MOV.U32 R5, RZ, RZ, RZ ;  /* 0x000000ffff057224 */ /* 0x000fce00078e00ff */
.L_x_2940:
[C---:B------:R-:W-:Y:S02]  /*08d0*/  LEA R4, R5.reuse, R16, 0x2 ;  /* 0x0000001005047211 */ /* 0x040fe400078e10ff */
[----:B------:R-:W-:-:S03]  /*08e0*/  ISETP.GE.U32.AND P0, PT, R5, 0x3, PT ;  /* 0x000000030500780c */ /* 0x000fc60003f06070 */
[----:B------:R0:W-:Y:S10]  /*08f0*/  STS [R4], RZ ;  /* 0x000000ff04007388 */ /* 0x0001f40000000800 */
[----:B0-----:R-:W-:Y:S05]  /*0900*/  @P0 BRA `(.L_x_2937) ;  /* 0x0000000000cc0947 */ /* 0x001fea0003800000 */
[----:B------:R-:W-:Y:S01]  /*0910*/  VIADD R5, R5, 0x1 ;  /* 0x0000000105057836 */ /* 0x000fe20000000000 */
[----:B------:R-:W-:-:S04]  /*0920*/  IADD3 R4, PT, PT, -R6, 0x20, RZ ;  /* 0x0000002006047810 */ /* 0x000fc80007ffe1ff */
[----:B------:R-:W-:-:S13]  /*0930*/  ISETP.GE.U32.AND P0, PT, R5, R4, PT ;  /* 0x000000040500720c */ /* 0x000fda0003f06070 */
[----:B------:R-:W-:Y:S05]  /*0940*/  @!P0 BRA `(.L_x_2940) ;  /* 0xfffffffc00e08947 */ /* 0x000fea000383ffff */
[----:B------:R-:W-:Y:S05]  /*0950*/  BRA `(.L_x_2937) ;  /* 0x0000000000b87947 */ /* 0x000fea0003800000 */
.L_x_2939:
[----:B------:R-:W-:-:S07]  /*0960*/  IMAD.MOV.U32 R7, RZ, RZ, RZ ;  /* 0x000000ffff077224 */ /* 0x000fce00078e00ff */
.L_x_2941:
[----:B------:R-:W-:-:S05]  /*0970*/  IMAD.IADD R20, R6, 0x1, R7 ;  /* 0x0000000106147824 */ /* 0x000fca00078e0207 */
[----:B------:R-:W-:-:S13]  /*0980*/  ISETP.LT.AND P0, PT, R20, UR13, PT ;  /* 0x0000000d14007c0c */ /* 0x000fda000bf01270 */
[----:B------:R-:W0:Y:S01]  /*0990*/  @P0 S2R R22, SR_CgaCtaId ;  /* 0x0000000000160919 */ /* 0x000e220000008800 */
[----:B------:R-:W-:Y:S01]  /*09a0*/  @P0 MOV R5, 0x400 ;  /* 0x0000040000050802 */ /* 0x000fe20000000f00 */
[----:B------:R-:W1:Y:S01]  /*09b0*/  @P0 LDC R21, c[0x0][0x3c0] ;  /* 0x0000f000ff150b82 */ /* 0x000e620000000800 */
[----:B------:R-:W-:Y:S01]  /*09c0*/  @P0 SHF.R.U32.HI R4, RZ, 0x1, R17 ;  /* 0x00000001ff040819 */ /* 0x000fe20000011611 */
[----:B------:R-:W-:Y:S01]  /*09d0*/  @P0 VIADD R20, R20, UR5 ;  /* 0x0000000514140c36 */ /* 0x000fe20008000000 */
[----:B------:R-:W-:Y:S02]  /*09e0*/  @P0 IADD3 R5, PT, PT, R5, 0xaac0, RZ ;  /* 0x0000aac005050810 */ /* 0x000fe40007ffe0ff */
[----:B------:R-:W-:Y:S02]  /*09f0*/  @P0 LOP3.LUT R4, R4, 0x1fc, RZ, 0xc0, !PT ;  /* 0x000001fc04040812 */ /* 0x000fe400078ec0ff */
[----:B0-----:R-:W-:-:S05]  /*0a00*/  @P0 LEA R5, R22, R5, 0x18 ;  /* 0x0000000516050211 */ /* 0x001fca00078ec0ff */
[----:B------:R-:W-:Y:S02]  /*0a10*/  @P0 IMAD.IADD R19, R5, 0x1, R4 ;  /* 0x0000000105130824 */ /* 0x000fe400078e0204 */
[----:B------:R-:W0:Y:S04]  /*0a20*/  @P0 LDC.64 R4, c[0x0][0x380] ;  /* 0x0000e000ff040b82 */ /* 0x000e280000000a00 */
[----:B------:R-:W1:Y:S02]  /*0a30*/  @P0 LDS R19, [R19] ;  /* 0x0000000013130984 */ /* 0x000e640000000800 */
[----:B-1----:R-:W-:-:S04]  /*0a40*/  @P0 IMAD R21, R19, R21, R20 ;  /* 0x0000001513150224 */ /* 0x002fc800078e0214 */
[----:B0-----:R-:W-:-:S06]  /*0a50*/  @P0 IMAD.WIDE R4, R21, 0x4, R4 ;  /* 0x0000000415040825 */ /* 0x001fcc00078e0204 */
[----:B------:R-:W2:Y:S01]  /*0a60*/  @P0 LDG.E.CONSTANT R4, desc[UR16][R4.64] ;  /* 0x0000001004040981 */ /* 0x000ea2000c1e9900 */
[----:B------:R-:W-:-:S05]  /*0a70*/  IMAD R21, R7, 0x4, R16 ;  /* 0x0000000407157824 */ /* 0x000fca00078e0210 */
[----:B--2---:R0:W-:Y:S04]  /*0a80*/  @P0 STS [R21], R4 ;  /* 0x0000000415000388 */ /* 0x0041e80000000800 */
[----:B------:R0:W-:Y:S01]  /*0a90*/  @!P0 STS [R21], RZ ;  /* 0x000000ff15008388 */ /* 0x0001e20000000800 */
[----:B------:R-:W-:-:S13]  /*0aa0*/  ISETP.GE.U32.AND P0, PT, R7, 0x3, PT ;  /* 0x000000030700780c */ /* 0x000fda0003f06070 */
[----:B0-----:R-:W-:Y:S05]  /*0ab0*/  @P0 BRA `(.L_x_2937) ;  /* 0x0000000000600947 */ /* 0x001fea0003800000 */
[----:B------:R-:W-:Y:S02]  /*0ac0*/  IADD3 R7, PT, PT, R7, 0x1, RZ ;  /* 0x0000000107077810 */ /* 0x000fe40007ffe0ff */
[----:B------:R-:W-:-:S04]  /*0ad0*/  IADD3 R4, PT, PT, -R6, 0x20, RZ ;  /* 0x0000002006047810 */ /* 0x000fc80007ffe1ff */
[----:B------:R-:W-:-:S13]  /*0ae0*/  ISETP.GE.U32.AND P0, PT, R7, R4, PT ;  /* 0x000000040700720c */ /* 0x000fda0003f06070 */
[----:B------:R-:W-:Y:S05]  /*0af0*/  @!P0 BRA `(.L_x_2941) ;  /* 0xfffffffc009c8947 */ /* 0x000fea000383ffff */
[----:B------:R-:W-:Y:S05]  /*0b00*/  BRA `(.L_x_2937) ;  /* 0x00000000004c7947 */ /* 0x000fea0003800000 */
.L_x_2938:
[----:B------:R-:W0:Y:S01]  /*0b10*/  S2UR UR10, SR_CgaCtaId ;  /* 0x00000000000a79c3 */ /* 0x000e220000008800 */
[----:B------:R-:W-:Y:S01]  /*0b20*/  UMOV UR9, 0x400 ;  /* 0x0000040000097882 */ /* 0x000fe20000000000 */
[----:B------:R-:W-:Y:S01]  /*0b30*/  SHF.R.U32.HI R4, RZ, 0x1, R17 ;  /* 0x00000001ff047819 */ /* 0x000fe20000011611 */
[----:B------:R-:W-:Y:S01]  /*0b40*/  UIADD3 UR9, UPT, UPT, UR9, 0xaac0, URZ ;  /* 0x0000aac009097890 */ /* 0x000fe2000fffe0ff */
[----:B------:R-:W-:Y:S02]  /*0b50*/  VIADD R5, R6, UR5 ;  /* 0x0000000506057c36 */ /* 0x000fe40008000000 */
[----:B------:R-:W-:Y:S01]  /*0b60*/  LOP3.LUT R19, R4, 0x1fc, RZ, 0xc0, !PT ;  /* 0x000001fc04137812 */ /* 0x000fe200078ec0ff */
[----:B0-----:R-:W-:Y:S01]  /*0b70*/  ULEA UR9, UR10, UR9, 0x18 ;  /* 0x000000090a097291 */ /* 0x001fe2000f8ec0ff */
[----:B------:R-:W0:Y:S08]  /*0b80*/  LDCU.64 UR10, c[0x0][0x380] ;  /* 0x00007000ff0a77ac */ /* 0x000e300008000a00 */
[----:B------:R-:W1:Y:S02]  /*0b90*/  LDS R4, [R19+UR9] ;  /* 0x0000000913047984 */ /* 0x000e640008000800 */
        /* <DEDUP_REMOVED lines=10> */
.L_x_2937:
[----:B------:R-:W-:Y:S05]  /*0c40*/  BSYNC.RECONVERGENT B0 ;  /* 0x0000000000007941 */ /* 0x000fea0003800200 */
.L_x_2936:
[----:B------:R-:W-:Y:S01]  /*0c50*/  ISETP.GT.U32.AND P0, PT, R17, 0x1ff, PT ;  /* 0x000001ff1100780c */ /* 0x000fe20003f04070 */
[----:B------:R-:W-:-:S12]  /*0c60*/  BSSY.RECONVERGENT B0, `(.L_x_2942) ;  /* 0x0000067000007945 */ /* 0x000fd80003800200 */
[----:B------:R-:W-:Y:S05]  /*0c70*/  @P0 BRA `(.L_x_2943) ;  /* 0x0000000400940947 */ /* 0x000fea0003800000 */
[----:B------:R-:W-:Y:S01]  /*0c80*/  BSSY.RECONVERGENT B1, `(.L_x_2944) ;  /* 0x0000033000017945 */ /* 0x000fe20003800200 */
[----:B------:R-:W-:-:S07]  /*0c90*/  IMAD.MOV.U32 R20, RZ, RZ, R17 ;  /* 0x000000ffff147224 */ /* 0x000fce00078e0011 */
.L_x_2949:
[----:B------:R-:W-:Y:S01]  /*0ca0*/  LOP3.LUT R19, R10, 0x3, RZ, 0xfc, !PT ;  /* 0x000000030a137812 */ /* 0x000fe200078efcff */
[----:B------:R-:W-:Y:S01]  /*0cb0*/  BSSY.RECONVERGENT B2, `(.L_x_2945) ;  /* 0x000002e000027945 */ /* 0x000fe20003800200 */
[----:B0-----:R-:W-:Y:S02]  /*0cc0*/  SHF.R.U32.HI R21, RZ, 0x4, R20 ;  /* 0x00000004ff157819 */ /* 0x001fe40000011614 */
[----:B------:R-:W-:Y:S02]  /*0cd0*/  ISETP.GE.AND P0, PT, R19, UR12, PT ;  /* 0x0000000c13007c0c */ /* 0x000fe4000bf06270 */
[C---:B------:R-:W-:Y:S01]  /*0ce0*/  ISETP.GE.U32.AND P1, PT, R20.reuse, 0x100, PT ;  /* 0x000001001400780c */ /* 0x040fe20003f26070 */
[----:B------:R-:W-:Y:S01]  /*0cf0*/  VIADD R20, R20, 0x100 ;  /* 0x0000010014147836 */ /* 0x000fe20000000000 */
[----:B------:R-:W-:-:S13]  /*0d00*/  ISETP.LT.AND P0, PT, R21, UR14, !P0 ;  /* 0x0000000e15007c0c */ /* 0x000fda000c701270 */
[----:B------:R-:W-:Y:S05]  /*0d10*/  @!P0 BRA `(.L_x_2946) ;  /* 0x0000000000408947 */ /* 0x000fea0003800000 */
[----:B------:R-:W1:Y:S01]  /*0d20*/  LDCU UR9, c[0x0][0x3c4] ;  /* 0x00007880ff0977ac */ /* 0x000e620008000800 */
[----:B0-----:R-:W-:-:S05]  /*0d30*/  IADD3 R5, PT, PT, R21, UR5, RZ ;  /* 0x0000000515057c10 */ /* 0x001fca000fffe0ff */
[----:B-1----:R-:W-:-:S04]  /*0d40*/  IMAD R5, R5, UR9, R18 ;  /* 0x0000000905057c24 */ /* 0x002fc8000f8e0212 */
        /* <DEDUP_REMOVED lines=13> */
.L_x_2946:
[----:B0-----:R-:W0:Y:S01]  /*0e20*/  S2R R5, SR_CgaCtaId ;  /* 0x0000000000057919 */ /* 0x001e220000008800 */
[----:B------:R-:W1:Y:S01]  /*0e30*/  LDCU UR9, c[0x0][0x3c4] ;  /* 0x00007880ff0977ac */ /* 0x000e620008000800 */
[----:B------:R-:W-:Y:S01]  /*0e40*/  MOV R4, 0x400 ;  /* 0x0000040000047802 */ /* 0x000fe20000000f00 */
[----:B------:R-:W-:Y:S01]  /*0e50*/  IMAD.MOV.U32 R7, RZ, RZ, RZ ;  /* 0x000000ffff077224 */ /* 0x000fe200078e00ff */
[----:B------:R-:W-:-:S03]  /*0e60*/  IADD3 R23, PT, PT, R21, UR5, RZ ;  /* 0x0000000515177c10 */ /* 0x000fc6000fffe0ff */
[----:B------:R-:W-:Y:S02]  /*0e70*/  VIADD R4, R4, 0x840 ;  /* 0x0000084004047836 */ /* 0x000fe40000000000 */
[----:B-1----:R-:W-:-:S03]  /*0e80*/  IMAD R24, R23, UR9, R18 ;  /* 0x0000000917187c24 */ /* 0x002fc6000f8e0212 */
[----:B0-----:R-:W-:-:S05]  /*0e90*/  LEA R4, R5, R4, 0x18 ;  /* 0x0000000405047211 */ /* 0x001fca00078ec0ff */
[----:B------:R-:W-:-:S07]  /*0ea0*/  IMAD R22, R21, 0x104, R4 ;  /* 0x0000010415167824 */ /* 0x000fce00078e0204 */
.L_x_2948:
[----:B------:R-:W-:-:S05]  /*0eb0*/  IMAD.IADD R23, R10, 0x1, R7 ;  /* 0x000000010a177824 */ /* 0x000fca00078e0207 */
[----:B------:R-:W-:-:S04]  /*0ec0*/  ISETP.LT.AND P0, PT, R23, UR8, PT ;  /* 0x0000000817007c0c */ /* 0x000fc8000bf01270 */
[----:B------:R-:W-:-:S13]  /*0ed0*/  ISETP.GE.OR P0, PT, R21, UR14, !P0 ;  /* 0x0000000e15007c0c */ /* 0x000fda000c706670 */
[----:B------:R-:W-:-:S04]  /*0ee0*/  @!P0 IMAD.IADD R5, R24, 0x1, R7 ;  /* 0x0000000118058824 */ /* 0x000fc800078e0207 */
[----:B------:R-:W-:-:S06]  /*0ef0*/  @!P0 IMAD.WIDE R4, R5, 0x4, R2 ;  /* 0x0000000405048825 */ /* 0x000fcc00078e0202 */
[----:B------:R-:W2:Y:S01]  /*0f00*/  @!P0 LDG.E.CONSTANT R4, desc[UR16][R4.64] ;  /* 0x0000001004048981 */ /* 0x000ea2000c1e9900 */
[----:B------:R-:W-:Y:S01]  /*0f10*/  LEA R23, R23, R22, 0x2 ;  /* 0x0000001617177211 */ /* 0x000fe200078e10ff */
[----:B------:R-:W-:Y:S02]  /*0f20*/  IMAD.MOV.U32 R6, RZ, RZ, R7 ;  /* 0x000000ffff067224 */ /* 0x000fe400078e0007 */
[----:B------:R-:W-:-:S03]  /*0f30*/  VIADD R7, R7, 0x1 ;  /* 0x0000000107077836 */ /* 0x000fc60000000000 */
[----:B------:R-:W-:Y:S01]  /*0f40*/  ISETP.LT.U32.AND P2, PT, R6, 0x3, PT ;  /* 0x000000030600780c */ /* 0x000fe20003f41070 */
[----:B--2---:R1:W-:Y:S04]  /*0f50*/  @!P0 STS [R23], R4 ;  /* 0x0000000417008388 */ /* 0x0043e80000000800 */
[----:B------:R1:W-:Y:S01]  /*0f60*/  @P0 STS [R23], RZ ;  /* 0x000000ff17000388 */ /* 0x0003e20000000800 */
[----:B------:R-:W-:-:S13]  /*0f70*/  ISETP.GE.U32.AND P0, PT, R7, R0, PT ;  /* 0x000000000700720c */ /* 0x000fda0003f06070 */
[----:B-1----:R-:W-:Y:S05]  /*0f80*/  @!P0 BRA P2, `(.L_x_2948) ;  /* 0xfffffffc00c88947 */ /* 0x002fea000103ffff */
.L_x_2947:
[----:B------:R-:W-:Y:S05]  /*0f90*/  BSYNC.RECONVERGENT B2 ;  /* 0x0000000000027941 */ /* 0x000fea0003800200 */
.L_x_2945:
[----:B------:R-:W-:Y:S05]  /*0fa0*/  @!P1 BRA `(.L_x_2949) ;  /* 0xfffffffc003c9947 */ /* 0x000fea000383ffff */
[----:B------:R-:W-:Y:S05]  /*0fb0*/  BSYNC.RECONVERGENT B1 ;  /* 0x0000000000017941 */ /* 0x000fea0003800200 */
.L_x_2944:
[----:B------:R-:W-:-:S07]  /*0fc0*/  IMAD.MOV.U32 R20, RZ, RZ, R17 ;  /* 0x000000ffff147224 */ /* 0x000fce00078e0011 */
.L_x_2954:
[----:B------:R-:W-:Y:S01]  /*0fd0*/  ISETP.GE.AND P0, PT, R19, UR12, PT ;  /* 0x0000000c13007c0c */ /* 0x000fe2000bf06270 */
[----:B------:R-:W-:Y:S01]  /*0fe0*/  BSSY.RECONVERGENT B1, `(.L_x_2950) ;  /* 0x000002d000017945 */ /* 0x000fe20003800200 */
[----:B0-----:R-:W-:Y:S02]  /*0ff0*/  SHF.R.U32.HI R21, RZ, 0x4, R20 ;  /* 0x00000004ff157819 */ /* 0x001fe40000011614 */
[C---:B------:R-:W-:Y:S02]  /*1000*/  ISETP.GE.U32.AND P1, PT, R20.reuse, 0x100, PT ;  /* 0x000001001400780c */ /* 0x040fe40003f26070 */
[----:B------:R-:W-:Y:S02]  /*1010*/  ISETP.LT.AND P0, PT, R21, UR14, !P0 ;  /* 0x0000000e15007c0c */ /* 0x000fe4000c701270 */
[----:B------:R-:W-:-:S11]  /*1020*/  IADD3 R20, PT, PT, R20, 0x100, RZ ;  /* 0x0000010014147810 */ /* 0x000fd60007ffe0ff */
[----:B------:R-:W-:Y:S05]  /*1030*/  @!P0 BRA `(.L_x_2951) ;  /* 0x0000000000408947 */ /* 0x000fea0003800000 */
[----:B------:R-:W0:Y:S01]  /*1040*/  LDCU UR9, c[0x0][0x3c4] ;  /* 0x00007880ff0977ac */ /* 0x000e220008000800 */
[----:B------:R-:W-:-:S04]  /*1050*/  VIADD R5, R21, UR5 ;  /* 0x0000000515057c36 */ /* 0x000fc80008000000 */
        /* <DEDUP_REMOVED lines=14> */
.L_x_2951:
[----:B------:R-:W0:Y:S01]  /*1140*/  S2R R5, SR_CgaCtaId ;  /* 0x0000000000057919 */ /* 0x000e220000008800 */
[----:B------:R-:W1:Y:S01]  /*1150*/  LDCU UR9, c[0x0][0x3c4] ;  /* 0x00007880ff0977ac */ /* 0x000e620008000800 */
[----:B------:R-:W-:Y:S01]  /*1160*/  MOV R4, 0x400 ;  /* 0x0000040000047802 */ /* 0x000fe20000000f00 */
[----:B------:R-:W-:Y:S02]  /*1170*/  VIADD R23, R21, UR5 ;  /* 0x0000000515177c36 */ /* 0x000fe40008000000 */
[----:B------:R-:W-:Y:S01]  /*1180*/  IMAD.MOV.U32 R7, RZ, RZ, RZ ;  /* 0x000000ffff077224 */ /* 0x000fe200078e00ff */
[----:B------:R-:W-:Y:S01]  /*1190*/  IADD3 R4, PT, PT, R4, 0x28c0, RZ ;  /* 0x000028c004047810 */ /* 0x000fe20007ffe0ff */
[----:B-1----:R-:W-:-:S03]  /*11a0*/  IMAD R24, R23, UR9, R18 ;  /* 0x0000000917187c24 */ /* 0x002fc6000f8e0212 */
[----:B0-----:R-:W-:-:S05]  /*11b0*/  LEA R4, R5, R4, 0x18 ;  /* 0x0000000405047211 */ /* 0x001fca00078ec0ff */
[----:B------:R-:W-:-:S07]  /*11c0*/  IMAD R22, R21, 0x104, R4 ;  /* 0x0000010415167824 */ /* 0x000fce00078e0204 */
.L_x_2953:
        /* <DEDUP_REMOVED lines=14> */
.L_x_2952:
[----:B------:R-:W-:Y:S05]  /*12b0*/  BSYNC.RECONVERGENT B1 ;  /* 0x0000000000017941 */ /* 0x000fea0003800200 */
.L_x_2950:
[----:B------:R-:W-:Y:S05]  /*12c0*/  @!P1 BRA `(.L_x_2954) ;  /* 0xfffffffc00409947 */ /* 0x000fea000383ffff */
.L_x_2943:
[----:B------:R-:W-:Y:S05]  /*12d0*/  BSYNC.RECONVERGENT B0 ;  /* 0x0000000000007941 */ /* 0x000fea0003800200 */
.L_x_2942:
[----:B------:R-:W-:Y:S01]  /*12e0*/  BAR.SYNC.DEFER_BLOCKING 0x0 ;  /* 0x0000000000007b1d */ /* 0x000fe20000010000 */
[----:B0-----:R-:W-:-:S05]  /*12f0*/  MOV R4, R17 ;  /* 0x0000001100047202 */ /* 0x001fca0000000f00 */
[----:B------:R-:W-:Y:S02]  /*1300*/  BSSY.RECONVERGENT B0, `(.L_x_2955) ;  /* 0x0000047000007945 */ /* 0x000fe40003800200 */
.L_x_2959:
[----:B------:R-:W-:Y:S01]  /*1310*/  LOP3.LUT R6, R17, 0x3f, RZ, 0xc0, !PT ;  /* 0x0000003f11067812 */ /* 0x000fe200078ec0ff */
[----:B------:R-:W-:Y:S01]  /*1320*/  BSSY.RECONVERGENT B1, `(.L_x_2956) ;  /* 0x0000043000017945 */ /* 0x000fe20003800200 */
[----:B0-----:R-:W-:Y:S02]  /*1330*/  SHF.R.U32.HI R5, RZ, 0x6, R4 ;  /* 0x00000006ff057819 */ /* 0x001fe40000011604 */
[----:B------:R-:W-:Y:S02]  /*1340*/  ISETP.LT.AND P0, PT, R6, UR8, PT ;  /* 0x0000000806007c0c */ /* 0x000fe4000bf01270 */
[C---:B------:R-:W-:Y:S01]  /*1350*/  ISETP.GE.U32.AND P1, PT, R4.reuse, 0x300, PT ;  /* 0x000003000400780c */ /* 0x040fe20003f26070 */
[----:B------:R-:W-:Y:S01]  /*1360*/  VIADD R4, R4, 0x100 ;  /* 0x0000010004047836 */ /* 0x000fe20000000000 */
[----:B------:R-:W-:-:S13]  /*1370*/  ISETP.GE.OR P0, PT, R5, UR18, !P0 ;  /* 0x0000001205007c0c */ /* 0x000fda000c706670 */
[----:B------:R-:W-:Y:S05]  /*1380*/  @P0 BRA `(.L_x_2957) ;  /* 0x0000000000f00947 */ /* 0x000fea0003800000 */
[----:B------:R-:W0:Y:S01]  /*1390*/  S2R R7, SR_CgaCtaId ;  /* 0x0000000000077919 */ /* 0x000e220000008800 */
[----:B------:R-:W-:Y:S02]  /*13a0*/  MOV R6, 0x400 ;  /* 0x0000040000067802 */ /* 0x000fe40000000f00 */
[----:B------:R-:W-:Y:S01]  /*13b0*/  CS2R R22, SRZ ;  /* 0x0000000000167805 */ /* 0x000fe2000001ff00 */
[----:B------:R-:W-:Y:S01]  /*13c0*/  IMAD.MOV.U32 R19, RZ, RZ, RZ ;  /* 0x000000ffff137224 */ /* 0x000fe200078e00ff */
[----:B0-----:R-:W-:-:S05]  /*13d0*/  LEA R6, R7, R6, 0x18 ;  /* 0x0000000607067211 */ /* 0x001fca00078ec0ff */
[----:B------:R-:W-:-:S07]  /*13e0*/  IMAD R6, R5, 0x84, R6 ;  /* 0x0000008405067824 */ /* 0x000fce00078e0206 */
.L_x_2958:
[C---:B------:R-:W-:Y:S02]  /*13f0*/  IMAD R21, R19.reuse, 0x4, R6 ;  /* 0x0000000413157824 */ /* 0x040fe400078e0206 */
[C---:B------:R-:W-:Y:S02]  /*1400*/  IMAD R7, R19.reuse, 0x104, R13 ;  /* 0x0000010413077824 */ /* 0x040fe400078e020d */
[C---:B------:R-:W-:Y:S01]  /*1410*/  IMAD R20, R19.reuse, 0x104, R12 ;  /* 0x0000010413147824 */ /* 0x040fe200078e020c */
[----:B------:R-:W-:Y:S01]  /*1420*/  LDS R25, [R21] ;  /* 0x0000000015197984 */ /* 0x000fe20000000800 */
[----:B------:R-:W-:-:S03]  /*1430*/  IADD3 R19, PT, PT, R19, 0x8, RZ ;  /* 0x0000000813137810 */ /* 0x000fc60007ffe0ff */
[----:B------:R-:W0:Y:S01]  /*1440*/  LDS R24, [R7] ;  /* 0x0000000007187984 */ /* 0x000e220000000800 */
[----:B------:R-:W-:-:S03]  /*1450*/  ISETP.NE.AND P0, PT, R19, 0x20, PT ;  /* 0x000000201300780c */ /* 0x000fc60003f05270 */
[----:B------:R-:W1:Y:S04]  /*1460*/  LDS R26, [R20] ;  /* 0x00000000141a7984 */ /* 0x000e680000000800 */
[----:B------:R-:W-:Y:S04]  /*1470*/  LDS R27, [R20+0x514] ;  /* 0x00051400141b7984 */ /* 0x000fe80000000800 */
[----:B------:R-:W-:Y:S04]  /*1480*/  LDS R28, [R7+0x71c] ;  /* 0x00071c00071c7984 */ /* 0x000fe80000000800 */
[----:B------:R-:W-:Y:S01]  /*1490*/  LDS R29, [R20+0x71c] ;  /* 0x00071c00141d7984 */ /* 0x000fe20000000800 */
[----:B0-----:R-:W-:-:S03]  /*14a0*/  FFMA R24, R25, R24, R22 ;  /* 0x0000001819187223 */ /* 0x001fc60000000016 */
[----:B------:R-:W-:Y:S01]  /*14b0*/  LDS R22, [R7+0x104] ;  /* 0x0001040007167984 */ /* 0x000fe20000000800 */
[----:B-1----:R-:W-:-:S03]  /*14c0*/  FFMA R26, R25, R26, R23 ;  /* 0x0000001a191a7223 */ /* 0x002fc60000000017 */
[----:B------:R-:W0:Y:S04]  /*14d0*/  LDS R23, [R21+0x4] ;  /* 0x0000040015177984 */ /* 0x000e280000000800 */
[----:B------:R-:W1:Y:S01]  /*14e0*/  LDS R25, [R20+0x104] ;  /* 0x0001040014197984 */ /* 0x000e620000000800 */
        /* <DEDUP_REMOVED lines=15> */
[C---:B0-----:R-:W-:Y:S01]  /*15e0*/  FFMA R22, R23.reuse, R24, R22 ;  /* 0x0000001817167223 */ /* 0x041fe20000000016 */
[----:B-1----:R-:W-:Y:S02]  /*15f0*/  FFMA R24, R23, R26, R25 ;  /* 0x0000001a17187223 */ /* 0x002fe40000000019 */
[----:B------:R-:W0:Y:S04]  /*1600*/  LDS R23, [R21+0x14] ;  /* 0x0000140015177984 */ /* 0x000e280000000800 */
[----:B------:R-:W1:Y:S04]  /*1610*/  LDS R25, [R7+0x514] ;  /* 0x0005140007197984 */ /* 0x000e680000000800 */
[----:B------:R-:W-:Y:S01]  /*1620*/  LDS R26, [R7+0x618] ;  /* 0x00061800071a7984 */ /* 0x000fe20000000800 */
[----:B0-----:R-:W-:-:S03]  /*1630*/  FFMA R24, R23, R27, R24 ;  /* 0x0000001b17187223 */ /* 0x001fc60000000018 */
[----:B------:R-:W-:Y:S01]  /*1640*/  LDS R27, [R20+0x618] ;  /* 0x00061800141b7984 */ /* 0x000fe20000000800 */
[----:B-1----:R-:W-:-:S03]  /*1650*/  FFMA R22, R23, R25, R22 ;  /* 0x0000001917167223 */ /* 0x002fc60000000016 */
[----:B------:R-:W0:Y:S04]  /*1660*/  LDS R25, [R21+0x18] ;  /* 0x0000180015197984 */ /* 0x000e280000000800 */
[----:B------:R-:W1:Y:S01]  /*1670*/  LDS R23, [R21+0x1c] ;  /* 0x00001c0015177984 */ /* 0x000e620000000800 */
[C---:B0-----:R-:W-:Y:S01]  /*1680*/  FFMA R22, R25.reuse, R26, R22 ;  /* 0x0000001a19167223 */ /* 0x041fe20000000016 */
[----:B------:R-:W-:-:S03]  /*1690*/  FFMA R24, R25, R27, R24 ;  /* 0x0000001b19187223 */ /* 0x000fc60000000018 */
[C---:B-1----:R-:W-:Y:S01]  /*16a0*/  FFMA R22, R23.reuse, R28, R22 ;  /* 0x0000001c17167223 */ /* 0x042fe20000000016 */
[----:B------:R-:W-:Y:S01]  /*16b0*/  FFMA R23, R23, R29, R24 ;  /* 0x0000001d17177223 */ /* 0x000fe20000000018 */
[----:B------:R-:W-:Y:S06]  /*16c0*/  @P0 BRA `(.L_x_2958) ;  /* 0xfffffffc00480947 */ /* 0x000fec000383ffff */
[C---:B------:R-:W-:Y:S02]  /*16d0*/  IMAD R6, R5.reuse, 0x104, R15 ;  /* 0x0000010405067824 */ /* 0x040fe400078e020f */
[----:B------:R-:W-:-:S03]  /*16e0*/  IMAD R5, R5, 0x104, R14 ;  /* 0x0000010405057824 */ /* 0x000fc600078e020e */
[----:B------:R-:W0:Y:S02]  /*16f0*/  LDS R7, [R6] ;  /* 0x0000000006077984 */ /* 0x000e240000000800 */
[----:B0-----:R-:W-:-:S05]  /*1700*/  FADD R7, R22, R7 ;  /* 0x0000000716077221 */ /* 0x001fca0000000000 */
[----:B------:R-:W-:Y:S04]  /*1710*/  STS [R6], R7 ;  /* 0x0000000706007388 */ /* 0x000fe80000000800 */
[----:B------:R-:W0:Y:S02]  /*1720*/  LDS R20, [R5] ;  /* 0x0000000005147984 */ /* 0x000e240000000800 */
[----:B0-----:R-:W-:-:S05]  /*1730*/  FADD R20, R23, R20 ;  /* 0x0000001417147221 */ /* 0x001fca0000000000 */
[----:B------:R0:W-:Y:S02]  /*1740*/  STS [R5], R20 ;  /* 0x0000001405007388 */ /* 0x0001e40000000800 */
.L_x_2957:
[----:B------:R-:W-:Y:S05]  /*1750*/  BSYNC.RECONVERGENT B1 ;  /* 0x0000000000017941 */ /* 0x000fea0003800200 */
.L_x_2956:
[----:B------:R-:W-:Y:S05]  /*1760*/  @!P1 BRA `(.L_x_2959) ;  /* 0xfffffff800e89947 */ /* 0x000fea000383ffff */
[----:B------:R-:W-:Y:S05]  /*1770*/  BSYNC.RECONVERGENT B0 ;  /* 0x0000000000007941 */ /* 0x000fea0003800200 */
.L_x_2955:
[----:B------:R-:W1:Y:S01]  /*1780*/  LDCU UR9, c[0x0][0x3c0] ;  /* 0x00007800ff0977ac */ /* 0x000e620008000800 */
[----:B------:R-:W-:-:S04]  /*1790*/  UIADD3 UR5, UPT, UPT, UR5, 0x20, URZ ;  /* 0x0000002005057890 */ /* 0x000fc8000fffe0ff */
[----:B-1----:R-:W-:Y:S01]  /*17a0*/  UISETP.GE.AND UP0, UPT, UR5, UR9, UPT ;  /* 0x000000090500728c */ /* 0x002fe2000bf06270 */
[----:B------:R-:W-:Y:S08]  /*17b0*/  BAR.SYNC.DEFER_BLOCKING 0x0 ;  /* 0x0000000000007b1d */ /* 0x000ff00000010000 */
[----:B------:R-:W-:Y:S05]  /*17c0*/  BRA.U !UP0, `(.L_x_2960) ;  /* 0xffffffed08fc7547 */ /* 0x000fea000b83ffff */
.L_x_2935:
[----:B------:R-:W1:Y:S01]  /*17d0*/  LDCU UR5, c[0x0][0x3c8] ;  /* 0x00007900ff0577ac */ /* 0x000e620008000800 */
[----:B------:R-:W-:Y:S01]  /*17e0*/  IMAD.MOV.U32 R6, RZ, RZ, R17 ;  /* 0x000000ffff067224 */ /* 0x000fe200078e0011 */
[----:B-1----:R-:W-:-:S09]  /*17f0*/  UISETP.NE.AND UP0, UPT, UR5, URZ, UPT ;  /* 0x000000ff0500728c */ /* 0x002fd2000bf05270 */
[----:B------:R-:W-:Y:S05]  /*1800*/  BRA.U !UP0, `(.L_x_2961) ;  /* 0x0000000108fc7547 */ /* 0x000fea000b800000 */
[----:B------:R-:W-:Y:S01]  /*1810*/  UISETP.NE.AND UP0, UPT, UR5, 0x1, UPT ;  /* 0x000000010500788c */ /* 0x000fe2000bf05270 */
[----:B0-----:R-:W-:Y:S01]  /*1820*/  LOP3.LUT R5, R17, 0x3f, RZ, 0xc0, !PT ;  /* 0x0000003f11057812 */ /* 0x001fe200078ec0ff */
[----:B------:R-:W-:-:S07]  /*1830*/  IMAD.MOV.U32 R4, RZ, RZ, R17 ;  /* 0x000000ffff047224 */ /* 0x000fce00078e0011 */
[----:B------:R-:W-:Y:S05]  /*1840*/  BRA.U UP0, `(.L_x_2962) ;  /* 0x0000000100ac7547 */ /* 0x000fea000b800000 */
[----:B------:R-:W-:Y:S01]  /*1850*/  BSSY.RECONVERGENT B0, `(.L_x_2963) ;  /* 0x0000029000007945 */ /* 0x000fe20003800200 */
[----:B------:R-:W-:Y:S01]  /*1860*/  ISETP.LT.AND P0, PT, R5, UR8, PT ;  /* 0x0000000805007c0c */ /* 0x000fe2000bf01270 */
[----:B------:R-:W-:-:S12]  /*1870*/  IMAD.MOV.U32 R5, RZ, RZ, R17 ;  /* 0x000000ffff057224 */ /* 0x000fd800078e0011 */
.L_x_2966:
[----:B0-----:R-:W-:Y:S01]  /*1880*/  SHF.R.U32.HI R19, RZ, 0x6, R5 ;  /* 0x00000006ff137819 */ /* 0x001fe20000011605 */
[----:B------:R-:W-:Y:S01]  /*1890*/  BSSY.RECONVERGENT B1, `(.L_x_2964) ;  /* 0x0000022000017945 */ /* 0x000fe20003800200 */
[----:B------:R-:W-:Y:S02]  /*18a0*/  ISETP.GE.U32.AND P1, PT, R5, 0x300, PT ;  /* 0x000003000500780c */ /* 0x000fe40003f26070 */
[----:B------:R-:W-:-:S13]  /*18b0*/  ISETP.GE.OR P2, PT, R19, UR18, !P0 ;  /* 0x0000001213007c0c */ /* 0x000fda000c746670 */
[----:B------:R-:W-:Y:S05]  /*18c0*/  @P2 BRA `(.L_x_2965) ;  /* 0x0000000000782947 */ /* 0x000fea0003800000 */
[C---:B------:R-:W-:Y:S02]  /*18d0*/  IMAD R6, R19.reuse, 0x104, R15 ;  /* 0x0000010413067824 */ /* 0x040fe400078e020f */
[----:B------:R-:W-:Y:S02]  /*18e0*/  HFMA2 R21, -RZ, RZ, 1.875, 0 ;  /* 0x3f800000ff157431 */ /* 0x000fe400000001ff */
[----:B------:R-:W-:Y:S02]  /*18f0*/  IMAD R19, R19, 0x104, R14 ;  /* 0x0000010413137824 */ /* 0x000fe400078e020e */
[----:B------:R-:W-:Y:S01]  /*1900*/  IMAD.MOV.U32 R22, RZ, RZ, 0x3c80f082 ;  /* 0x3c80f082ff167424 */ /* 0x000fe200078e00ff */
[----:B------:R-:W0:Y:S04]  /*1910*/  LDS R7, [R6] ;  /* 0x0000000006077984 */ /* 0x000e280000000800 */
[----:B------:R-:W1:Y:S01]  /*1920*/  LDS R19, [R19] ;  /* 0x0000000013137984 */ /* 0x000e620000000800 */
        /* <DEDUP_REMOVED lines=10> */
[----:B------:R-:W0:Y:S02]  /*19d0*/  MUFU.EX2 R4, R4 ;  /* 0x0000000400047308 */ /* 0x000e240000000800 */
[----:B0-----:R-:W-:Y:S01]  /*19e0*/  FADD R20, R4, 1 ;  /* 0x3f80000004147421 */ /* 0x001fe20000000000 */
[----:B------:R-:W-:-:S04]  /*19f0*/  FFMA R4, R23, R22, 0.1331529766321182251 ;  /* 0x3e08594117047423 */ /* 0x000fc80000000016 */
[C---:B------:R-:W-:Y:S01]  /*1a00*/  FFMA R4, R23.reuse, R4, -0.33332768082618713379 ;  /* 0xbeaaa9ed17047423 */ /* 0x040fe20000000004 */
[----:B------:R-:W0:Y:S03]  /*1a10*/  MUFU.RCP R20, R20 ;  /* 0x0000001400147308 */ /* 0x000e260000001000 */
[----:B------:R-:W-:Y:S01]  /*1a20*/  FFMA R23, R23, R4, RZ ;  /* 0x0000000417177223 */ /* 0x000fe200000000ff */
[----:B0-----:R-:W-:-:S05]  /*1a30*/  FFMA R21, R20, -2, R21 ;  /* 0xc000000014157823 */ /* 0x001fca0000000015 */
[----:B------:R-:W-:-:S04]  /*1a40*/  FSEL R21, R21, 1, !P2 ;  /* 0x3f80000015157808 */ /* 0x000fc80005000000 */
[--C-:B------:R-:W-:Y:S01]  /*1a50*/  LOP3.LUT R21, R21, 0x80000000, R18.reuse, 0xb8, !PT ;  /* 0x8000000015157812 */ /* 0x100fe200078eb812 */
[----:B------:R-:W-:-:S04]  /*1a60*/  @!P3 FFMA R21, R18, R23, R18 ;  /* 0x000000171215b223 */ /* 0x000fc80000000012 */
[----:B------:R-:W-:-:S04]  /*1a70*/  FADD R4, R21, 1 ;  /* 0x3f80000015047421 */ /* 0x000fc80000000000 */
[----:B------:R-:W-:-:S04]  /*1a80*/  FMUL R4, R7, R4 ;  /* 0x0000000407047220 */ /* 0x000fc80000400000 */
[----:B-1----:R-:W-:-:S05]  /*1a90*/  FMUL R19, R4, R19 ;  /* 0x0000001304137220 */ /* 0x002fca0000400000 */
[----:B------:R0:W-:Y:S02]  /*1aa0*/  STS [R6], R19 ;  /* 0x0000001306007388 */ /* 0x0001e40000000800 */
.L_x_2965:
[----:B------:R-:W-:Y:S05]  /*1ab0*/  BSYNC.RECONVERGENT B1 ;  /* 0x0000000000017941 */ /* 0x000fea0003800200 */
.L_x_2964:
[----:B------:R-:W-:Y:S01]  /*1ac0*/  VIADD R5, R5, 0x100 ;  /* 0x0000010005057836 */ /* 0x000fe20000000000 */
[----:B------:R-:W-:Y:S06]  /*1ad0*/  @!P1 BRA `(.L_x_2966) ;  /* 0xfffffffc00689947 */ /* 0x000fec000383ffff */
[----:B------:R-:W-:Y:S05]  /*1ae0*/  BSYNC.RECONVERGENT B0 ;  /* 0x0000000000007941 */ /* 0x000fea0003800200 */
.L_x_2963:
[----:B------:R-:W-:Y:S05]  /*1af0*/  BRA `(.L_x_2967) ;  /* 0x0000000000d07947 */ /* 0x000fea0003800000 */
.L_x_2962:
[----:B------:R-:W-:Y:S01]  /*1b00*/  BSSY.RECONVERGENT B0, `(.L_x_2968) ;  /* 0x000000e000007945 */ /* 0x000fe20003800200 */
[----:B------:R-:W-:-:S13]  /*1b10*/  ISETP.LT.AND P1, PT, R5, UR8, PT ;  /* 0x0000000805007c0c */ /* 0x000fda000bf21270 */
.L_x_2969:
[----:B------:R-:W-:-:S04]  /*1b20*/  SHF.R.U32.HI R7, RZ, 0x6, R4 ;  /* 0x00000006ff077819 */ /* 0x000fc80000011604 */
[----:B------:R-:W-:-:S13]  /*1b30*/  ISETP.GE.OR P0, PT, R7, UR18, !P1 ;  /* 0x0000001207007c0c */ /* 0x000fda000cf06670 */
[C---:B------:R-:W-:Y:S02]  /*1b40*/  @!P0 IMAD R5, R7.reuse, 0x104, R15 ;  /* 0x0000010407058824 */ /* 0x040fe400078e020f */
[----:B------:R-:W-:-:S03]  /*1b50*/  @!P0 IMAD R7, R7, 0x104, R14 ;  /* 0x0000010407078824 */ /* 0x000fc600078e020e */
[----:B------:R-:W0:Y:S04]  /*1b60*/  @!P0 LDS R6, [R5] ;  /* 0x0000000005068984 */ /* 0x000e280000000800 */
[----:B------:R-:W1:Y:S01]  /*1b70*/  @!P0 LDS R7, [R7] ;  /* 0x0000000007078984 */ /* 0x000e620000000800 */
[----:B0-----:R-:W-:-:S05]  /*1b80*/  @!P0 FMNMX R6, RZ, R6, !PT ;  /* 0x00000006ff068209 */ /* 0x001fca0007800000 */
[----:B-1----:R-:W-:-:S05]  /*1b90*/  @!P0 FMUL R6, R6, R7 ;  /* 0x0000000706068220 */ /* 0x002fca0000400000 */
[----:B------:R0:W-:Y:S01]  /*1ba0*/  @!P0 STS [R5], R6 ;  /* 0x0000000605008388 */ /* 0x0001e20000000800 */
[C---:B------:R-:W-:Y:S01]  /*1bb0*/  ISETP.GE.U32.AND P0, PT, R4.reuse, 0x300, PT ;  /* 0x000003000400780c */ /* 0x040fe20003f06070 */
[----:B------:R-:W-:-:S12]  /*1bc0*/  VIADD R4, R4, 0x100 ;  /* 0x0000010004047836 */ /* 0x000fd80000000000 */
[----:B0-----:R-:W-:Y:S05]  /*1bd0*/  @!P0 BRA `(.L_x_2969) ;  /* 0xfffffffc00d08947 */ /* 0x001fea000383ffff */
[----:B------:R-:W-:Y:S05]  /*1be0*/  BSYNC.RECONVERGENT B0 ;  /* 0x0000000000007941 */ /* 0x000fea0003800200 */
.L_x_2968:
[----:B------:R-:W-:Y:S05]  /*1bf0*/  BRA `(.L_x_2967) ;  /* 0x0000000000907947 */ /* 0x000fea0003800000 */
.L_x_2961:
[----:B------:R-:W-:Y:S01]  /*1c00*/  BSSY.RECONVERGENT B0, `(.L_x_2967) ;  /* 0x0000023000007945 */ /* 0x000fe20003800200 */
.L_x_2974:
[----:B------:R-:W-:Y:S01]  /*1c10*/  LOP3.LUT R4, R17, 0x3f, RZ, 0xc0, !PT ;  /* 0x0000003f11047812 */ /* 0x000fe200078ec0ff */
[----:B------:R-:W-:Y:S01]  /*1c20*/  BSSY.RECONVERGENT B1, `(.L_x_2970) ;  /* 0x000001f000017945 */ /* 0x000fe20003800200 */
[----:B------:R-:W-:Y:S02]  /*1c30*/  SHF.R.U32.HI R7, RZ, 0x6, R6 ;  /* 0x00000006ff077819 */ /* 0x000fe40000011606 */
[----:B------:R-:W-:Y:S02]  /*1c40*/  ISETP.LT.AND P0, PT, R4, UR8, PT ;  /* 0x0000000804007c0c */ /* 0x000fe4000bf01270 */
[C---:B------:R-:W-:Y:S02]  /*1c50*/  ISETP.GE.U32.AND P2, PT, R6.reuse, 0x300, PT ;  /* 0x000003000600780c */ /* 0x040fe40003f46070 */
[----:B------:R-:W-:Y:S02]  /*1c60*/  ISETP.GE.OR P0, PT, R7, UR18, !P0 ;  /* 0x0000001207007c0c */ /* 0x000fe4000c706670 */
[----:B------:R-:W-:-:S11]  /*1c70*/  IADD3 R6, PT, PT, R6, 0x100, RZ ;  /* 0x0000010006067810 */ /* 0x000fd60007ffe0ff */
[----:B-1----:R-:W-:Y:S05]  /*1c80*/  @P0 BRA `(.L_x_2971) ;  /* 0x0000000000600947 */ /* 0x002fea0003800000 */
[----:B------:R-:W-:Y:S01]  /*1c90*/  IMAD R18, R7, 0x104, R15 ;  /* 0x0000010407127824 */ /* 0x000fe200078e020f */
[----:B------:R-:W-:Y:S04]  /*1ca0*/  BSSY.RECONVERGENT B2, `(.L_x_2972) ;  /* 0x0000012000027945 */ /* 0x000fe80003800200 */
[----:B------:R-:W1:Y:S02]  /*1cb0*/  LDS R4, [R18] ;  /* 0x0000000012047984 */ /* 0x000e640000000800 */
[----:B-1----:R-:W-:-:S05]  /*1cc0*/  FMUL R19, R4, -1.4426950216293334961 ;  /* 0xbfb8aa3b04137820 */ /* 0x002fca0000400000 */
        /* <DEDUP_REMOVED lines=14> */
[----:B------:R-:W-:Y:S05]  /*1db0*/  CALL.REL.NOINC `($__internal_13_$__cuda_sm3x_div_rn_noftz_f32_slowpath) ;  /* 0x0000000800607944 */ /* 0x000fea0003c00000 */
.L_x_2973:
[----:B------:R-:W-:Y:S05]  /*1dc0*/  BSYNC.RECONVERGENT B2 ;  /* 0x0000000000027941 */ /* 0x000fea0003800200 */
.L_x_2972:
[----:B------:R-:W-:-:S06]  /*1dd0*/  IMAD R7, R7, 0x104, R14 ;  /* 0x0000010407077824 */ /* 0x000fcc00078e020e */
[----:B------:R-:W0:Y:S02]  /*1de0*/  LDS R7, [R7] ;  /* 0x0000000007077984 */ /* 0x000e240000000800 */
[----:B0-----:R-:W-:-:S05]  /*1df0*/  FMUL R5, R7, R20 ;  /* 0x0000001407057220 */ /* 0x001fca0000400000 */
[----:B------:R1:W-:Y:S02]  /*1e00*/  STS [R18], R5 ;  /* 0x0000000512007388 */ /* 0x0003e40000000800 */
.L_x_2971:
[----:B------:R-:W-:Y:S05]  /*1e10*/  BSYNC.RECONVERGENT B1 ;  /* 0x0000000000017941 */ /* 0x000fea0003800200 */
.L_x_2970:
[----:B------:R-:W-:Y:S05]  /*1e20*/  @!P2 BRA `(.L_x_2974) ;  /* 0xfffffffc0078a947 */ /* 0x000fea000383ffff */
[----:B------:R-:W-:Y:S05]  /*1e30*/  BSYNC.RECONVERGENT B0 ;  /* 0x0000000000007941 */ /* 0x000fea0003800200 */
.L_x_2967:
[----:B------:R-:W2:Y:S02]  /*1e40*/  LDCU UR5, c[0x0][0x3c0] ;  /* 0x00007800ff0577ac */ /* 0x000ea40008000800 */
[----:B--2---:R-:W-:Y:S01]  /*1e50*/  UISETP.GE.AND UP0, UPT, UR5, 0x1, UPT ;  /* 0x000000010500788c */ /* 0x004fe2000bf06270 */
[----:B------:R-:W-:Y:S08]  /*1e60*/  BAR.SYNC.DEFER_BLOCKING 0x0 ;  /* 0x0000000000007b1d */ /* 0x000ff00000010000 */
[----:B------:R-:W-:Y:S05]  /*1e70*/  BRA.U !UP0, `(.L_x_2975) ;  /* 0x00000009081c7547 */ /* 0x000fea000b800000 */
[----:B------:R-:W-:-:S05]  /*1e80*/  UMOV UR5, URZ ;  /* 0x000000ff00057c82 */ /* 0x000fca0008000000 */
.L_x_2987:
[----:B------:R-:W2:Y:S01]  /*1e90*/  LDCU UR8, c[0x0][0x3c0] ;  /* 0x00007800ff0877ac */ /* 0x000ea20008000800 */
[----:B0-----:R-:W-:Y:S01]  /*1ea0*/  LOP3.LUT R4, R10, 0x3, RZ, 0xfc, !PT ;  /* 0x000000030a047812 */ /* 0x001fe200078efcff */
[----:B------:R-:W-:Y:S01]  /*1eb0*/  BSSY.RECONVERGENT B0, `(.L_x_2976) ;  /* 0x0000039000007945 */ /* 0x000fe20003800200 */
[----:B-1----:R-:W-:Y:S01]  /*1ec0*/  IMAD.MOV.U32 R18, RZ, RZ, R17 ;  /* 0x000000ffff127224 */ /* 0x002fe200078e0011 */
[----:B--2---:R-:W-:-:S04]  /*1ed0*/  UIADD3 UR8, UPT, UPT, -UR5, UR8, URZ ;  /* 0x0000000805087290 */ /* 0x004fc8000fffe1ff */
[----:B------:R-:W-:-:S04]  /*1ee0*/  UISETP.LT.AND UP0, UPT, UR8, 0x40, UPT ;  /* 0x000000400800788c */ /* 0x000fc8000bf01270 */
[----:B------:R-:W-:-:S06]  /*1ef0*/  USEL UR9, UR8, 0x40, UP0 ;  /* 0x0000004008097887 */ /* 0x000fcc0008000000 */
[----:B------:R-:W-:-:S13]  /*1f00*/  ISETP.GE.AND P1, PT, R4, UR9, PT ;  /* 0x0000000904007c0c */ /* 0x000fda000bf26270 */
.L_x_2981:
[----:B0-----:R-:W-:Y:S01]  /*1f10*/  SHF.R.U32.HI R19, RZ, 0x4, R18 ;  /* 0x00000004ff137819 */ /* 0x001fe20000011612 */
[----:B------:R-:W-:Y:S01]  /*1f20*/  BSSY.RECONVERGENT B1, `(.L_x_2977) ;  /* 0x0000030000017945 */ /* 0x000fe20003800200 */
[C---:B------:R-:W-:Y:S01]  /*1f30*/  ISETP.GE.U32.AND P2, PT, R18.reuse, 0x300, PT ;  /* 0x000003001200780c */ /* 0x040fe20003f46070 */
[----:B------:R-:W-:Y:S01]  /*1f40*/  VIADD R18, R18, 0x100 ;  /* 0x0000010012127836 */ /* 0x000fe20000000000 */
[----:B------:R-:W-:-:S13]  /*1f50*/  ISETP.LT.AND P0, PT, R19, UR12, !P1 ;  /* 0x0000000c13007c0c */ /* 0x000fda000cf01270 */
[----:B------:R-:W-:Y:S05]  /*1f60*/  @!P0 BRA `(.L_x_2978) ;  /* 0x0000000000488947 */ /* 0x000fea0003800000 */
[----:B------:R-:W0:Y:S01]  /*1f70*/  LDCU UR9, c[0x0][0x3c0] ;  /* 0x00007800ff0977ac */ /* 0x000e220008000800 */
[----:B------:R-:W-:Y:S01]  /*1f80*/  IADD3 R4, PT, PT, R19, UR4, RZ ;  /* 0x0000000413047c10 */ /* 0x000fe2000fffe0ff */
[----:B------:R-:W-:Y:S02]  /*1f90*/  VIADD R5, R10, UR5 ;  /* 0x000000050a057c36 */ /* 0x000fe40008000000 */
[----:B------:R-:W-:Y:S02]  /*1fa0*/  IMAD.MOV.U32 R7, RZ, RZ, 0x4 ;  /* 0x00000004ff077424 */ /* 0x000fe400078e00ff */
[----:B0-----:R-:W-:-:S04]  /*1fb0*/  IMAD R4, R4, UR9, R5 ;  /* 0x0000000904047c24 */ /* 0x001fc8000f8e0205 */
[----:B------:R-:W-:-:S06]  /*1fc0*/  IMAD.WIDE.U32 R4, R4, R7, UR6 ;  /* 0x0000000604047e25 */ /* 0x000fcc000f8e0007 */
        /* <DEDUP_REMOVED lines=12> */
.L_x_2978:
[----:B------:R-:W0:Y:S01]  /*2090*/  S2R R5, SR_CgaCtaId ;  /* 0x0000000000057919 */ /* 0x000e220000008800 */
[----:B------:R-:W1:Y:S01]  /*20a0*/  LDCU UR9, c[0x0][0x3c0] ;  /* 0x00007800ff0977ac */ /* 0x000e620008000800 */
[----:B------:R-:W-:Y:S01]  /*20b0*/  MOV R4, 0x400 ;  /* 0x0000040000047802 */ /* 0x000fe20000000f00 */
[----:B------:R-:W-:Y:S02]  /*20c0*/  VIADD R21, R10, UR5 ;  /* 0x000000050a157c36 */ /* 0x000fe40008000000 */
[----:B------:R-:W-:Y:S01]  /*20d0*/  VIADD R6, R19, UR4 ;  /* 0x0000000413067c36 */ /* 0x000fe20008000000 */
[----:B------:R-:W-:Y:S01]  /*20e0*/  IADD3 R4, PT, PT, R4, 0x69c0, RZ ;  /* 0x000069c004047810 */ /* 0x000fe20007ffe0ff */
[----:B------:R-:W-:Y:S02]  /*20f0*/  IMAD.MOV.U32 R7, RZ, RZ, RZ ;  /* 0x000000ffff077224 */ /* 0x000fe400078e00ff */
[----:B-1----:R-:W-:Y:S01]  /*2100*/  IMAD R22, R6, UR9, R21 ;  /* 0x0000000906167c24 */ /* 0x002fe2000f8e0215 */
[----:B0-----:R-:W-:-:S05]  /*2110*/  LEA R4, R5, R4, 0x18 ;  /* 0x0000000405047211 */ /* 0x001fca00078ec0ff */
[----:B------:R-:W-:-:S07]  /*2120*/  IMAD R20, R19, 0x104, R4 ;  /* 0x0000010413147824 */ /* 0x000fce00078e0204 */
.L_x_2980:
[----:B------:R-:W-:Y:S01]  /*2130*/  IADD3 R21, PT, PT, R10, R7, RZ ;  /* 0x000000070a157210 */ /* 0x000fe20007ffe0ff */
[----:B------:R-:W-:-:S03]  /*2140*/  IMAD.MOV.U32 R5, RZ, RZ, 0x4 ;  /* 0x00000004ff057424 */ /* 0x000fc600078e00ff */
[----:B------:R-:W-:-:S04]  /*2150*/  ISETP.LT.AND P0, PT, R21, UR8, PT ;  /* 0x0000000815007c0c */ /* 0x000fc8000bf01270 */
[----:B------:R-:W-:-:S13]  /*2160*/  ISETP.GE.OR P0, PT, R19, UR12, !P0 ;  /* 0x0000000c13007c0c */ /* 0x000fda000c706670 */
[----:B------:R-:W-:-:S04]  /*2170*/  @!P0 IMAD.IADD R4, R22, 0x1, R7 ;  /* 0x0000000116048824 */ /* 0x000fc800078e0207 */
[----:B------:R-:W-:-:S06]  /*2180*/  @!P0 IMAD.WIDE R4, R4, R5, UR6 ;  /* 0x0000000604048e25 */ /* 0x000fcc000f8e0205 */
[----:B------:R-:W2:Y:S01]  /*2190*/  @!P0 LDG.E.CONSTANT R4, desc[UR16][R4.64] ;  /* 0x0000001004048981 */ /* 0x000ea2000c1e9900 */
[----:B------:R-:W-:Y:S01]  /*21a0*/  IMAD R21, R21, 0x4, R20 ;  /* 0x0000000415157824 */ /* 0x000fe200078e0214 */
[----:B------:R-:W-:Y:S01]  /*21b0*/  MOV R6, R7 ;  /* 0x0000000700067202 */ /* 0x000fe20000000f00 */
[----:B------:R-:W-:-:S03]  /*21c0*/  VIADD R7, R7, 0x1 ;  /* 0x0000000107077836 */ /* 0x000fc60000000000 */
[----:B------:R-:W-:Y:S01]  /*21d0*/  ISETP.LT.U32.AND P3, PT, R6, 0x3, PT ;  /* 0x000000030600780c */ /* 0x000fe20003f61070 */
[----:B--2---:R1:W-:Y:S04]  /*21e0*/  @!P0 STS [R21], R4 ;  /* 0x0000000415008388 */ /* 0x0043e80000000800 */
[----:B------:R1:W-:Y:S01]  /*21f0*/  @P0 STS [R21], RZ ;  /* 0x000000ff15000388 */ /* 0x0003e20000000800 */
[----:B------:R-:W-:-:S13]  /*2200*/  ISETP.GE.U32.AND P0, PT, R7, R0, PT ;  /* 0x000000000700720c */ /* 0x000fda0003f06070 */
[----:B-1----:R-:W-:Y:S05]  /*2210*/  @!P0 BRA P3, `(.L_x_2980) ;  /* 0xfffffffc00c48947 */ /* 0x002fea000183ffff */
.L_x_2979:
[----:B------:R-:W-:Y:S05]  /*2220*/  BSYNC.RECONVERGENT B1 ;  /* 0x0000000000017941 */ /* 0x000fea0003800200 */
.L_x_2977:
[----:B------:R-:W-:Y:S05]  /*2230*/  @!P2 BRA `(.L_x_2981) ;  /* 0xfffffffc0034a947 */ /* 0x000fea000383ffff */
[----:B------:R-:W-:Y:S05]  /*2240*/  BSYNC.RECONVERGENT B0 ;  /* 0x0000000000007941 */ /* 0x000fea0003800200 */
.L_x_2976:
[----:B------:R-:W-:Y:S01]  /*2250*/  BAR.SYNC.DEFER_BLOCKING 0x0 ;  /* 0x0000000000007b1d */ /* 0x000fe20000010000 */
[----:B------:R-:W-:Y:S01]  /*2260*/  LOP3.LUT R24, R17, 0x3f, RZ, 0xc0, !PT ;  /* 0x0000003f11187812 */ /* 0x000fe200078ec0ff */
[----:B0-----:R-:W-:-:S04]  /*2270*/  IMAD.MOV.U32 R6, RZ, RZ, R17 ;  /* 0x000000ffff067224 */ /* 0x001fc800078e0011 */
[----:B------:R-:W-:Y:S03]  /*2280*/  BSSY.RECONVERGENT B0, `(.L_x_2982) ;  /* 0x0000041000007945 */ /* 0x000fe60003800200 */
.L_x_2986:
[----:B------:R-:W-:Y:S01]  /*2290*/  ISETP.LT.AND P0, PT, R24, UR8, PT ;  /* 0x0000000818007c0c */ /* 0x000fe2000bf01270 */
[----:B------:R-:W-:Y:S01]  /*22a0*/  BSSY.RECONVERGENT B1, `(.L_x_2983) ;  /* 0x000003d000017945 */ /* 0x000fe20003800200 */
[----:B0-----:R-:W-:Y:S02]  /*22b0*/  SHF.R.U32.HI R4, RZ, 0x6, R6 ;  /* 0x00000006ff047819 */ /* 0x001fe40000011606 */
[C---:B------:R-:W-:Y:S01]  /*22c0*/  ISETP.GE.U32.AND P1, PT, R6.reuse, 0x300, PT ;  /* 0x000003000600780c */ /* 0x040fe20003f26070 */
[----:B------:R-:W-:Y:S01]  /*22d0*/  VIADD R6, R6, 0x100 ;  /* 0x0000010006067836 */ /* 0x000fe20000000000 */
[----:B------:R-:W-:-:S13]  /*22e0*/  ISETP.GE.OR P0, PT, R4, UR18, !P0 ;  /* 0x0000001204007c0c */ /* 0x000fda000c706670 */
[----:B------:R-:W-:Y:S05]  /*22f0*/  @P0 BRA `(.L_x_2984) ;  /* 0x0000000000dc0947 */ /* 0x000fea0003800000 */
[----:B------:R-:W0:Y:S01]  /*2300*/  S2R R5, SR_CgaCtaId ;  /* 0x0000000000057919 */ /* 0x000e220000008800 */
[----:B------:R-:W-:Y:S01]  /*2310*/  MOV R7, 0x400 ;  /* 0x0000040000077802 */ /* 0x000fe20000000f00 */
[----:B------:R-:W-:-:S03]  /*2320*/  IMAD.MOV.U32 R21, RZ, RZ, RZ ;  /* 0x000000ffff157224 */ /* 0x000fc600078e00ff */
[----:B------:R-:W-:-:S04]  /*2330*/  IADD3 R18, PT, PT, R7, 0x4940, RZ ;  /* 0x0000494007127810 */ /* 0x000fc80007ffe0ff */
[----:B0-----:R-:W-:Y:S01]  /*2340*/  LEA R7, R5, R18, 0x18 ;  /* 0x0000001205077211 */ /* 0x001fe200078ec0ff */
[----:B------:R-:W-:-:S04]  /*2350*/  IMAD.MOV.U32 R18, RZ, RZ, RZ ;  /* 0x000000ffff127224 */ /* 0x000fc800078e00ff */
[----:B------:R-:W-:-:S07]  /*2360*/  IMAD R7, R4, 0x104, R7 ;  /* 0x0000010404077824 */ /* 0x000fce00078e0207 */
.L_x_2985:
[C---:B------:R-:W-:Y:S02]  /*2370*/  IMAD R20, R18.reuse, 0x4, R7 ;  /* 0x0000000412147824 */ /* 0x040fe400078e0207 */
[C---:B------:R-:W-:Y:S01]  /*2380*/  IMAD R19, R18.reuse, 0x104, R11 ;  /* 0x0000010412137824 */ /* 0x040fe200078e020b */
[----:B------:R-:W-:Y:S02]  /*2390*/  IADD3 R18, PT, PT, R18, 0x8, RZ ;  /* 0x0000000812127810 */ /* 0x000fe40007ffe0ff */
[----:B------:R-:W-:Y:S02]  /*23a0*/  LDS R22, [R20] ;  /* 0x0000000014167984 */ /* 0x000fe40000000800 */
[----:B------:R-:W-:Y:S02]  /*23b0*/  ISETP.NE.AND P0, PT, R18, 0x40, PT ;  /* 0x000000401200780c */ /* 0x000fe40003f05270 */
        /* <DEDUP_REMOVED lines=18> */
[----:B------:R-:W0:Y:S04]  /*24e0*/  LDS R23, [R19+0x618] ;  /* 0x0006180013177984 */ /* 0x000e280000000800 */
[----:B------:R-:W2:Y:S01]  /*24f0*/  LDS R25, [R20+0x1c] ;  /* 0x00001c0014197984 */ /* 0x000ea20000000800 */
[----:B-1----:R-:W-:-:S04]  /*2500*/  FFMA R21, R21, R22, R28 ;  /* 0x0000001615157223 */ /* 0x002fc8000000001c */
[----:B0-----:R-:W-:-:S04]  /*2510*/  FFMA R21, R26, R23, R21 ;  /* 0x000000171a157223 */ /* 0x001fc80000000015 */
[----:B--2---:R-:W-:Y:S01]  /*2520*/  FFMA R21, R25, R27, R21 ;  /* 0x0000001b19157223 */ /* 0x004fe20000000015 */
[----:B------:R-:W-:Y:S06]  /*2530*/  @P0 BRA `(.L_x_2985) ;  /* 0xfffffffc008c0947 */ /* 0x000fec000383ffff */
[----:B------:R-:W-:Y:S01]  /*2540*/  MOV R19, 0x400 ;  /* 0x0000040000137802 */ /* 0x000fe20000000f00 */
[----:B------:R-:W0:Y:S04]  /*2550*/  LDCU UR9, c[0x0][0x3c0] ;  /* 0x00007800ff0977ac */ /* 0x000e280008000800 */
[----:B------:R-:W-:Y:S01]  /*2560*/  VIADD R18, R19, 0xaac0 ;  /* 0x0000aac013127836 */ /* 0x000fe20000000000 */
[----:B------:R-:W1:Y:S04]  /*2570*/  LDCU.64 UR10, c[0x0][0x3b8] ;  /* 0x00007700ff0a77ac */ /* 0x000e680008000a00 */
[----:B------:R-:W-:Y:S01]  /*2580*/  LEA R7, R5, R18, 0x18 ;  /* 0x0000001205077211 */ /* 0x000fe200078ec0ff */
[----:B------:R-:W-:-:S04]  /*2590*/  VIADD R18, R19, 0xab00 ;  /* 0x0000ab0013127836 */ /* 0x000fc80000000000 */
[----:B------:R-:W-:Y:S01]  /*25a0*/  IMAD R7, R4, 0x4, R7 ;  /* 0x0000000404077824 */ /* 0x000fe200078e0207 */
[----:B------:R-:W-:-:S04]  /*25b0*/  LEA R5, R5, R18, 0x18 ;  /* 0x0000001205057211 */ /* 0x000fc800078ec0ff */
[----:B------:R-:W-:Y:S01]  /*25c0*/  LEA R18, R4, R5, 0x2 ;  /* 0x0000000504127211 */ /* 0x000fe200078e10ff */
[----:B------:R-:W0:Y:S01]  /*25d0*/  LDS R7, [R7] ;  /* 0x0000000007077984 */ /* 0x000e220000000800 */
[----:B------:R-:W-:-:S04]  /*25e0*/  VIADD R5, R24, UR5 ;  /* 0x0000000518057c36 */ /* 0x000fc80008000000 */
[----:B------:R-:W2:Y:S01]  /*25f0*/  LDS R18, [R18] ;  /* 0x0000000012127984 */ /* 0x000ea20000000800 */
[----:B0-----:R-:W-:-:S05]  /*2600*/  IMAD R4, R7, UR9, RZ ;  /* 0x0000000907047c24 */ /* 0x001fca000f8e02ff */
[----:B------:R-:W-:Y:S01]  /*2610*/  IADD3 R5, P0, PT, R5, R4, RZ ;  /* 0x0000000405057210 */ /* 0x000fe20007f1e0ff */
[----:B--2---:R-:W-:-:S03]  /*2620*/  FMUL R21, R21, R18 ;  /* 0x0000001215157220 */ /* 0x004fc60000400000 */
[----:B------:R-:W-:Y:S02]  /*2630*/  LEA.HI.X.SX32 R20, R4, RZ, 0x1, P0 ;  /* 0x000000ff04147211 */ /* 0x000fe400000f0eff */
[----:B-1----:R-:W-:-:S04]  /*2640*/  LEA R4, P0, R5, UR10, 0x2 ;  /* 0x0000000a05047c11 */ /* 0x002fc8000f8010ff */
[----:B------:R-:W-:-:S05]  /*2650*/  LEA.HI.X R5, R5, UR11, R20, 0x2, P0 ;  /* 0x0000000b05057c11 */ /* 0x000fca00080f1414 */
[----:B------:R0:W-:Y:S04]  /*2660*/  REDG.E.ADD.F32.FTZ.RN.STRONG.GPU desc[UR16][R4.64], R21 ;  /* 0x00000015040079a6 */ /* 0x0001e8000c12f310 */
.L_x_2984:
[----:B------:R-:W-:Y:S05]  /*2670*/  BSYNC.RECONVERGENT B1 ;  /* 0x0000000000017941 */ /* 0x000fea0003800200 */
.L_x_2983:
[----:B------:R-:W-:Y:S05]  /*2680*/  @!P1 BRA `(.L_x_2986) ;  /* 0xfffffffc00009947 */ /* 0x000fea000383ffff */
[----:B------:R-:W-:Y:S05]  /*2690*/  BSYNC.RECONVERGENT B0 ;  /* 0x0000000000007941 */ /* 0x000fea0003800200 */
.L_x_2982:
[----:B------:R-:W1:Y:S01]  /*26a0*/  LDCU UR8, c[0x0][0x3c0] ;  /* 0x00007800ff0877ac */ /* 0x000e620008000800 */
[----:B------:R-:W-:-:S04]  /*26b0*/  UIADD3 UR5, UPT, UPT, UR5, 0x40, URZ ;  /* 0x0000004005057890 */ /* 0x000fc8000fffe0ff */
[----:B-1----:R-:W-:Y:S01]  /*26c0*/  UISETP.GE.AND UP0, UPT, UR5, UR8, UPT ;  /* 0x000000080500728c */ /* 0x002fe2000bf06270 */
[----:B------:R-:W-:Y:S08]  /*26d0*/  BAR.SYNC.DEFER_BLOCKING 0x0 ;  /* 0x0000000000007b1d */ /* 0x000ff00000010000 */
[----:B------:R-:W-:Y:S05]  /*26e0*/  BRA.U !UP0, `(.L_x_2987) ;  /* 0xfffffff508e87547 */ /* 0x000fea000b83ffff */
.L_x_2975:
[----:B------:R-:W2:Y:S01]  /*26f0*/  LDCU UR5, c[0x0][0x3c4] ;  /* 0x00007880ff0577ac */ /* 0x000ea20008000800 */
[----:B------:R-:W-:-:S04]  /*2700*/  UIADD3 UR4, UPT, UPT, UR4, 0x40, URZ ;  /* 0x0000004004047890 */ /* 0x000fc8000fffe0ff */
[----:B--2---:R-:W-:-:S09]  /*2710*/  UISETP.GE.AND UP0, UPT, UR4, UR5, UPT ;  /* 0x000000050400728c */ /* 0x004fd2000bf06270 */
[----:B------:R-:W-:Y:S05]  /*2720*/  BRA.U !UP0, `(.L_x_2988) ;  /* 0xffffffdd08a47547 */ /* 0x000fea000b83ffff */
[----:B------:R-:W-:Y:S05]  /*2730*/  EXIT ;  /* 0x000000000000794d */ /* 0x000fea0003800000 */
        .weak           $__internal_13_$__cuda_sm3x_div_rn_noftz_f32_slowpath
        .type           $__internal_13_$__cuda_sm3x_div_rn_noftz_f32_slowpath,@function
        .size           $__internal_13_$__cuda_sm3x_div_rn_noftz_f32_slowpath,(.L_x_3864 - $__internal_13_$__cuda_sm3x_div_rn_noftz_f32_slowpath)
$__internal_13_$__cuda_sm3x_div_rn_noftz_f32_slowpath:
[--C-:B------:R-:W-:Y:S01]  /*2740*/  SHF.R.U32.HI R20, RZ, 0x17, R5.reuse ;  /* 0x00000017ff147819 */ /* 0x100fe20000011605 */
[----:B------:R-:W-:Y:S01]  /*2750*/  BSSY.RECONVERGENT B3, `(.L_x_2989) ;  /* 0x0000064000037945 */ /* 0x000fe20003800200 */
[----:B------:R-:W-:Y:S01]  /*2760*/  SHF.R.U32.HI R22, RZ, 0x17, R4 ;  /* 0x00000017ff167819 */ /* 0x000fe20000011604 */
[----:B------:R-:W-:Y:S01]  /*2770*/  IMAD.MOV.U32 R24, RZ, RZ, R5 ;  /* 0x000000ffff187224 */ /* 0x000fe200078e0005 */
[----:B------:R-:W-:Y:S02]  /*2780*/  LOP3.LUT R20, R20, 0xff, RZ, 0xc0, !PT ;  /* 0x000000ff14147812 */ /* 0x000fe400078ec0ff */
[----:B------:R-:W-:Y:S02]  /*2790*/  LOP3.LUT R22, R22, 0xff, RZ, 0xc0, !PT ;  /* 0x000000ff16167812 */ /* 0x000fe400078ec0ff */
[----:B------:R-:W-:Y:S01]  /*27a0*/  MOV R23, R4 ;  /* 0x0000000400177202 */ /* 0x000fe20000000f00 */
[----:B------:R-:W-:Y:S02]  /*27b0*/  VIADD R26, R20, 0xffffffff ;  /* 0xffffffff141a7836 */ /* 0x000fe40000000000 */
[----:B------:R-:W-:-:S03]  /*27c0*/  VIADD R25, R22, 0xffffffff ;  /* 0xffffffff16197836 */ /* 0x000fc60000000000 */
        /* <DEDUP_REMOVED lines=22> */
[----:B------:R-:W-:Y:S01]  /*2930*/  @P0 IMAD.MOV.U32 R19, RZ, RZ, RZ ;  /* 0x000000ffff130224 */ /* 0x000fe200078e00ff */
[----:B------:R-:W-:Y:S01]  /*2940*/  @!P0 MOV R19, 0xffffffc0 ;  /* 0xffffffc000138802 */ /* 0x000fe20000000f00 */
[----:B------:R-:W-:Y:S01]  /*2950*/  @!P0 FFMA R23, R4, 1.84467440737095516160e+19, RZ ;  /* 0x5f80000004178823 */ /* 0x000fe200000000ff */
[----:B------:R-:W-:-:S03]  /*2960*/  @!P1 FFMA R24, R5, 1.84467440737095516160e+19, RZ ;  /* 0x5f80000005189823 */ /* 0x000fc600000000ff */
[----:B------:R-:W-:-:S07]  /*2970*/  @!P1 VIADD R19, R19, 0x40 ;  /* 0x0000004013139836 */ /* 0x000fce0000000000 */
.L_x_2990:
[----:B------:R-:W-:Y:S01]  /*2980*/  LEA R5, R20, 0xc0800000, 0x17 ;  /* 0xc080000014057811 */ /* 0x000fe200078eb8ff */
[----:B------:R-:W-:Y:S01]  /*2990*/  VIADD R22, R22, 0xffffff81 ;  /* 0xffffff8116167836 */ /* 0x000fe20000000000 */
[----:B------:R-:W-:Y:S03]  /*29a0*/  BSSY.RECONVERGENT B4, `(.L_x_2995) ;  /* 0x0000035000047945 */ /* 0x000fe60003800200 */
[----:B------:R-:W-:Y:S02]  /*29b0*/  IMAD.IADD R25, R24, 0x1, -R5 ;  /* 0x0000000118197824 */ /* 0x000fe400078e0a05 */
[C---:B------:R-:W-:Y:S01]  /*29c0*/  IMAD R4, R22.reuse, -0x800000, R23 ;  /* 0xff80000016047824 */ /* 0x040fe200078e0217 */
[----:B------:R-:W-:Y:S01]  /*29d0*/  IADD3 R22, PT, PT, R22, 0x7f, -R20 ;  /* 0x0000007f16167810 */ /* 0x000fe20007ffe814 */
[----:B------:R-:W0:Y:S01]  /*29e0*/  MUFU.RCP R24, R25 ;  /* 0x0000001900187308 */ /* 0x000e220000001000 */
[----:B------:R-:W-:-:S02]  /*29f0*/  FADD.FTZ R5, -R25, -RZ ;  /* 0x800000ff19057221 */ /* 0x000fc40000010100 */
[----:B------:R-:W-:Y:S02]  /*2a00*/  IADD3 R22, PT, PT, R22, R19, RZ ;  /* 0x0000001316167210 */ /* 0x000fe40007ffe0ff */
        /* <DEDUP_REMOVED lines=22> */
[----:B------:R-:W-:Y:S02]  /*2b70*/  ISETP.NE.AND P1, PT, R19, RZ, PT ;  /* 0x000000ff1300720c */ /* 0x000fe40003f25270 */
[----:B------:R-:W-:Y:S01]  /*2b80*/  LOP3.LUT R22, R20, 0x7fffff, RZ, 0xc0, !PT ;  /* 0x007fffff14167812 */ /* 0x000fe200078ec0ff */
[CCC-:B------:R-:W-:Y:S01]  /*2b90*/  FFMA.RP R20, R23.reuse, R5.reuse, R24.reuse ;  /* 0x0000000517147223 */ /* 0x1c0fe20000008018 */
[----:B------:R-:W-:Y:S01]  /*2ba0*/  FFMA.RM R5, R23, R5, R24 ;  /* 0x0000000517057223 */ /* 0x000fe20000004018 */
[C---:B------:R-:W-:Y:S01]  /*2bb0*/  VIADD R23, R19.reuse, 0x20 ;  /* 0x0000002013177836 */ /* 0x040fe20000000000 */
        /* <DEDUP_REMOVED lines=11> */
[----:B------:R-:W-:-:S05]  /*2c70*/  LOP3.LUT R5, R22, R5, RZ, 0xc0, !PT ;  /* 0x0000000516057212 */ /* 0x000fca00078ec0ff */
[----:B------:R-:W-:-:S05]  /*2c80*/  IMAD.IADD R5, R20, 0x1, R5 ;  /* 0x0000000114057824 */ /* 0x000fca00078e0205 */
[----:B------:R-:W-:Y:S01]  /*2c90*/  LOP3.LUT R4, R5, R4, RZ, 0xfc, !PT ;  /* 0x0000000405047212 */ /* 0x000fe200078efcff */
[----:B------:R-:W-:Y:S06]  /*2ca0*/  BRA `(.L_x_2998) ;  /* 0x0000000000107947 */ /* 0x000fec0003800000 */
.L_x_2997:
[----:B------:R-:W-:-:S04]  /*2cb0*/  LOP3.LUT R4, R4, 0x80000000, RZ, 0xc0, !PT ;  /* 0x8000000004047812 */ /* 0x000fc800078ec0ff */
[----:B------:R-:W-:Y:S01]  /*2cc0*/  LOP3.LUT R4, R4, 0x7f800000, RZ, 0xfc, !PT ;  /* 0x7f80000004047812 */ /* 0x000fe200078efcff */
[----:B------:R-:W-:Y:S06]  /*2cd0*/  BRA `(.L_x_2998) ;  /* 0x0000000000047947 */ /* 0x000fec0003800000 */
.L_x_2996:
[----:B------:R-:W-:-:S07]  /*2ce0*/  IMAD R4, R22, 0x800000, R4 ;  /* 0x0080000016047824 */ /* 0x000fce00078e0204 */
.L_x_2998:
[----:B------:R-:W-:Y:S05]  /*2cf0*/  BSYNC.RECONVERGENT B4 ;  /* 0x0000000000047941 */ /* 0x000fea0003800200 */
.L_x_2995:
[----:B------:R-:W-:Y:S05]  /*2d00*/  BRA `(.L_x_2999) ;  /* 0x0000000000207947 */ /* 0x000fea0003800000 */
.L_x_2994:
[----:B------:R-:W-:-:S04]  /*2d10*/  LOP3.LUT R4, R24, 0x80000000, R23, 0x48, !PT ;  /* 0x8000000018047812 */ /* 0x000fc800078e4817 */
[----:B------:R-:W-:Y:S01]  /*2d20*/  LOP3.LUT R4, R4, 0x7f800000, RZ, 0xfc, !PT ;  /* 0x7f80000004047812 */ /* 0x000fe200078efcff */
[----:B------:R-:W-:Y:S06]  /*2d30*/  BRA `(.L_x_2999) ;  /* 0x0000000000147947 */ /* 0x000fec0003800000 */
.L_x_2993:
[----:B------:R-:W-:Y:S01]  /*2d40*/  LOP3.LUT R4, R24, 0x80000000, R23, 0x48, !PT ;  /* 0x8000000018047812 */ /* 0x000fe200078e4817 */
[----:B------:R-:W-:Y:S06]  /*2d50*/  BRA `(.L_x_2999) ;  /* 0x00000000000c7947 */ /* 0x000fec0003800000 */
.L_x_2992:
[----:B------:R-:W0:Y:S01]  /*2d60*/  MUFU.RSQ R4, -QNAN ;  /* 0xffc0000000047908 */ /* 0x000e220000001400 */
[----:B------:R-:W-:Y:S05]  /*2d70*/  BRA `(.L_x_2999) ;  /* 0x0000000000047947 */ /* 0x000fea0003800000 */
.L_x_2991:
[----:B------:R-:W-:-:S07]  /*2d80*/  FADD.FTZ R4, R4, R5 ;  /* 0x0000000504047221 */ /* 0x000fce0000010000 */
.L_x_2999:
[----:B------:R-:W-:Y:S05]  /*2d90*/  BSYNC.RECONVERGENT B3 ;  /* 0x0000000000037941 */ /* 0x000fea0003800200 */
.L_x_2989:
[----:B0-----:R-:W-:Y:S01]  /*2da0*/  IMAD.MOV.U32 R20, RZ, RZ, R4 ;  /* 0x000000ffff147224 */ /* 0x001fe200078e0004 */
[----:B------:R-:W-:Y:S01]  /*2db0*/  MOV R4, R21 ;  /* 0x0000001500047202 */ /* 0x000fe20000000f00 */
[----:B------:R-:W-:-:S04]  /*2dc0*/  IMAD.MOV.U32 R5, RZ, RZ, 0x0 ;  /* 0x00000000ff057424 */ /* 0x000fc800078e00ff */
[----:B------:R-:W-:Y:S05]  /*2dd0*/  RET.REL.NODEC R4 `(_Z28moe_fused_single_pass_kernelIfLb1EEvPKT_S2_S2_S2_PKiS4_PKfPS0_iii) ;  /* 0xffffffd004887950 */ /* 0x000fea0003c3ffff */
.L_x_3000:
        /* <DEDUP_REMOVED lines=10> */
.L_x_3864:


//--------------------- .text._Z28moe_fused_single_pass_kernelI13__nv_bfloat16Lb0EEvPKT_S3_S3_S3_PKiS5_PKfPS1_iii --------------------------
	.section	.text._Z28moe_fused_single_pass_kernelI13__nv_bfloat16Lb0EEvPKT_S3_S3_S3_PKiS5_PKfPS1_iii,"ax",@progbits
	.align	128
        .global         _Z28moe_fused_single_pass_kernelI13__nv_bfloat16Lb0EEvPKT_S3_S3_S3_PKiS5_PKfPS1_iii
        .type           _Z28moe_fused_single_pass_kernelI13__nv_bfloat16Lb0EEvPKT_S3_S3_S3_PKiS5_PKfPS1_iii,@function
        .size           _Z28moe_fused_single_pass_kernelI13__nv_bfloat16Lb0EEvPKT_S3_S3_S3_PKiS5_PKfPS1_iii,(.L_x_3865 - _Z28moe_fused_single_pass_kernelI13__nv_bfloat16Lb0EEvPKT_S3_S3_S3_PKiS5_PKfPS1_iii)
        .other          _Z28moe_fused_single_pass_kernelI13__nv_bfloat16Lb0EEvPKT_S3_S3_S3_PKiS5_PKfPS1_iii,@"STO_CUDA_ENTRY STV_DEFAULT"
_Z28moe_fused_single_pass_kernelI13__nv_bfloat16Lb0EEvPKT_S3_S3_S3_PKiS5_PKfPS1_iii:
.text._Z28moe_fused_single_pass_kernelI13__nv_bfloat16Lb0EEvPKT_S3_S3_S3_PKiS5_PKfPS1_iii:
        /* <DEDUP_REMOVED lines=13> */
[----:B------:R-:W-:-:S04]  /*00d0*/  VIADDMNMX R2, R7, -R6, 0x10, PT ;  /* 0x0000001007027446 */ /* 0x000fc80003800906 */
[----:B0-----:R-:W-:-:S04]  /*00e0*/  ISETP.GE.AND P0, PT, R5, R2, PT ;  /* 0x000000020500720c */ /* 0x001fc80003f06270 */
[----:B------:R-:W-:-:S13]  /*00f0*/  ISETP.GT.U32.OR P0, PT, R5, 0xf, P0 ;  /* 0x0000000f0500780c */ /* 0x000fda0000704470 */
[----:B------:R-:W0:Y:S01]  /*0100*/  @!P0 LDC.64 R8, c[0x0][0x3a8] ;  /* 0x0000ea00ff088b82 */ /* 0x000e220000000a00 */
[----:B------:R-:W-:-:S07]  /*0110*/  @!P0 IADD3 R7, PT, PT, R0, R6, R5 ;  /* 0x0000000600078210 */ /* 0x000fce0007ffe005 */
[----:B------:R-:W1:Y:S01]  /*0120*/  @!P0 LDC.64 R10, c[0x0][0x3b0] ;  /* 0x0000ec00ff0a8b82 */ /* 0x000e620000000a00 */
[----:B0-----:R-:W-:-:S06]  /*0130*/  @!P0 IMAD.WIDE R8, R7, 0x4, R8 ;  /* 0x0000000407088825 */ /* 0x001fcc00078e0208 */
[----:B------:R0:W2:Y:S01]  /*0140*/  @!P0 LDG.E.CONSTANT R8, desc[UR10][R8.64] ;  /* 0x0000000a08088981 */ /* 0x0000a2000c1e9900 */
[----:B-1----:R-:W-:Y:S01]  /*0150*/  @!P0 IMAD.WIDE R10, R7, 0x4, R10 ;  /* 0x00000004070a8825 */ /* 0x002fe200078e020a */
[----:B------:R-:W1:Y:S01]  /*0160*/  @!P0 S2R R13, SR_CgaCtaId ;  /* 0x00000000000d8919 */ /* 0x000e620000008800 */
[----:B------:R-:W-:Y:S01]  /*0170*/  @!P0 MOV R0, 0x400 ;  /* 0x0000040000008802 */ /* 0x000fe20000000f00 */
[----:B------:R-:W3:Y:S03]  /*0180*/  LDC.64 R6, c[0x0][0x3c0] ;  /* 0x0000f000ff067b82 */ /* 0x000ee60000000a00 */
[----:B------:R-:W4:Y:S01]  /*0190*/  @!P0 LDG.E.CONSTANT R10, desc[UR10][R10.64] ;  /* 0x0000000a0a0a8981 */ /* 0x000f22000c1e9900 */
[C---:B------:R-:W-:Y:S02]  /*01a0*/  @!P0 VIADD R4, R0.reuse, 0x7a00 ;  /* 0x00007a0000048836 */ /* 0x040fe40000000000 */
[----:B------:R-:W-:-:S03]  /*01b0*/  @!P0 VIADD R0, R0, 0x7a40 ;  /* 0x00007a4000008836 */ /* 0x000fc60000000000 */
[C---:B-1----:R-:W-:Y:S02]  /*01c0*/  @!P0 LEA R4, R13.reuse, R4, 0x18 ;  /* 0x000000040d048211 */ /* 0x042fe400078ec0ff */
[----:B------:R-:W-:-:S03]  /*01d0*/  @!P0 LEA R0, R13, R0, 0x18 ;  /* 0x000000000d008211 */ /* 0x000fc600078ec0ff */
[C---:B------:R-:W-:Y:S01]  /*01e0*/  @!P0 IMAD R13, R5.reuse, 0x4, R4 ;  /* 0x00000004050d8824 */ /* 0x040fe200078e0204 */
[----:B0-----:R-:W-:Y:S02]  /*01f0*/  @!P0 LEA R9, R5, R0, 0x2 ;  /* 0x0000000005098211 */ /* 0x001fe400078e10ff */
[----:B---3--:R-:W-:Y:S02]  /*0200*/  ISETP.GE.AND P1, PT, R7, 0x1, PT ;  /* 0x000000010700780c */ /* 0x008fe40003f26270 */
[----:B--2---:R0:W-:Y:S04]  /*0210*/  @!P0 STS [R13], R8 ;  /* 0x000000080d008388 */ /* 0x0041e80000000800 */
[----:B----4-:R0:W-:Y:S01]  /*0220*/  @!P0 STS [R9], R10 ;  /* 0x0000000a09008388 */ /* 0x0101e20000000800 */
[----:B------:R-:W-:Y:S06]  /*0230*/  BAR.SYNC.DEFER_BLOCKING 0x0 ;  /* 0x0000000000007b1d */ /* 0x000fec0000010000 */
[----:B------:R-:W-:Y:S05]  /*0240*/  @!P1 EXIT ;  /* 0x000000000000994d */ /* 0x000fea0003800000 */
[----:B------:R-:W1:Y:S01]  /*0250*/  S2R R0, SR_CgaCtaId ;  /* 0x0000000000007919 */ /* 0x000e620000008800 */
[----:B------:R-:W-:Y:S01]  /*0260*/  SHF.R.S32.HI R4, RZ, 0x1f, R6 ;  /* 0x0000001fff047819 */ /* 0x000fe20000011406 */
[----:B0-----:R-:W-:Y:S01]  /*0270*/  IMAD.WIDE.U32 R8, R3, R6, RZ ;  /* 0x0000000603087225 */ /* 0x001fe200078e00ff */
[----:B------:R-:W-:Y:S01]  /*0280*/  MOV R11, 0x400 ;  /* 0x00000400000b7802 */ /* 0x000fe20000000f00 */
[----:B------:R-:W0:Y:S02]  /*0290*/  LDCU.64 UR4, c[0x0][0x388] ;  /* 0x00007100ff0477ac */ /* 0x000e240008000a00 */
[----:B------:R-:W-:Y:S01]  /*02a0*/  IMAD R3, R4, R3, RZ ;  /* 0x0000000304037224 */ /* 0x000fe200078e02ff */
[----:B------:R-:W2:Y:S03]  /*02b0*/  LDCU.64 UR6, c[0x0][0x390] ;  /* 0x00007200ff0677ac */ /* 0x000ea60008000a00 */
[----:B------:R-:W-:Y:S01]  /*02c0*/  IMAD.IADD R4, R9, 0x1, R3 ;  /* 0x0000000109047824 */ /* 0x000fe200078e0203 */
[----:B------:R-:W-:-:S02]  /*02d0*/  SHF.R.S32.HI R3, RZ, 0x1f, R7 ;  /* 0x0000001fff037819 */ /* 0x000fc40000011407 */
[----:B------:R-:W-:Y:S01]  /*02e0*/  IADD3 R9, PT, PT, R11, 0x840, RZ ;  /* 0x000008400b097810 */ /* 0x000fe20007ffe0ff */
[-C--:B------:R-:W-:Y:S02]  /*02f0*/  IMAD R4, R4, R7.reuse, RZ ;  /* 0x0000000704047224 */ /* 0x080fe400078e02ff */
[----:B------:R-:W-:-:S04]  /*0300*/  IMAD.WIDE.U32 R6, R8, R7, RZ ;  /* 0x0000000708067225 */ /* 0x000fc800078e00ff */
[----:B------:R-:W-:Y:S02]  /*0310*/  IMAD R3, R3, R8, R4 ;  /* 0x0000000803037224 */ /* 0x000fe400078e0204 */
[----:B------:R-:W-:Y:S02]  /*0320*/  IMAD.SHL.U32 R10, R6, 0x2, RZ ;  /* 0x00000002060a7824 */ /* 0x000fe400078e00ff */
[----:B------:R-:W-:Y:S01]  /*0330*/  IMAD.IADD R15, R7, 0x1, R3 ;  /* 0x00000001070f7824 */ /* 0x000fe200078e0203 */
[----:B------:R-:W-:Y:S01]  /*0340*/  SHF.R.U32.HI R3, RZ, 0x3, R5 ;  /* 0x00000003ff037819 */ /* 0x000fe20000011605 */
[----:B------:R-:W-:-:S03]  /*0350*/  VIADD R7, R11, 0x28c0 ;  /* 0x000028c00b077836 */ /* 0x000fc60000000000 */
[----:B------:R-:W-:Y:S02]  /*0360*/  SHF.L.U64.HI R15, R6, 0x1, R15 ;  /* 0x00000001060f7819 */ /* 0x000fe4000001020f */
[----:B0-----:R-:W-:Y:S01]  /*0370*/  IADD3 R6, P0, PT, R10, UR4, RZ ;  /* 0x000000040a067c10 */ /* 0x001fe2000ff1e0ff */
[----:B------:R-:W-:Y:S01]  /*0380*/  UMOV UR4, URZ ;  /* 0x000000ff00047c82 */ /* 0x000fe20008000000 */
[C---:B-1----:R-:W-:Y:S01]  /*0390*/  LEA R4, R0.reuse, R11, 0x18 ;  /* 0x0000000b00047211 */ /* 0x042fe200078ec0ff */
[----:B------:R-:W-:Y:S01]  /*03a0*/  VIADD R11, R11, 0x3900 ;  /* 0x000039000b0b7836 */ /* 0x000fe20000000000 */
[C---:B------:R-:W-:Y:S02]  /*03b0*/  LEA R12, R0.reuse, R7, 0x18 ;  /* 0x00000007000c7211 */ /* 0x040fe400078ec0ff */
[C---:B------:R-:W-:Y:S01]  /*03c0*/  LEA R14, R0.reuse, R9, 0x18 ;  /* 0x00000009000e7211 */ /* 0x040fe200078ec0ff */
[----:B------:R-:W-:Y:S01]  /*03d0*/  IMAD R3, R3, 0x84, R4 ;  /* 0x0000008403037824 */ /* 0x000fe200078e0204 */
[----:B------:R-:W-:Y:S01]  /*03e0*/  LEA R0, R0, R11, 0x18 ;  /* 0x0000000b00007211 */ /* 0x000fe200078ec0ff */
[----:B------:R-:W-:Y:S01]  /*03f0*/  IMAD.SHL.U32 R4, R5, 0x10, RZ ;  /* 0x0000001005047824 */ /* 0x000fe200078e00ff */
[----:B------:R-:W-:Y:S01]  /*0400*/  IADD3.X R7, PT, PT, R15, UR5, RZ, P0, !PT ;  /* 0x000000050f077c10 */ /* 0x000fe200087fe4ff */
[----:B------:R-:W-:-:S03]  /*0410*/  IMAD.SHL.U32 R5, R5, 0x4, RZ ;  /* 0x0000000405057824 */ /* 0x000fc600078e00ff */
[----:B------:R-:W-:Y:S02]  /*0420*/  LOP3.LUT R4, R4, 0x70, RZ, 0xc0, !PT ;  /* 0x0000007004047812 */ /* 0x000fe400078ec0ff */
[C---:B------:R-:W-:Y:S02]  /*0430*/  LOP3.LUT R13, R5.reuse, 0xfc, RZ, 0xc0, !PT ;  /* 0x000000fc050d7812 */ /* 0x040fe400078ec0ff */
[----:B------:R-:W-:Y:S01]  /*0440*/  LOP3.LUT R9, R5, 0x3c, RZ, 0xc0, !PT ;  /* 0x0000003c05097812 */ /* 0x000fe200078ec0ff */
[----:B------:R-:W-:Y:S01]  /*0450*/  IMAD.IADD R8, R3, 0x1, R4 ;  /* 0x0000000103087824 */ /* 0x000fe200078e0204 */
[----:B--2---:R-:W-:Y:S01]  /*0460*/  IADD3 R4, P1, PT, R10, UR6, RZ ;  /* 0x000000060a047c10 */ /* 0x004fe2000ff3e0ff */
[----:B------:R-:W-:Y:S01]  /*0470*/  IMAD.IADD R11, R13, 0x1, R12 ;  /* 0x000000010d0b7824 */ /* 0x000fe200078e020c */
[----:B------:R-:W-:Y:S01]  /*0480*/  IADD3 R10, PT, PT, -R9, 0x40, RZ ;  /* 0x00000040090a7810 */ /* 0x000fe20007ffe1ff */
[----:B------:R-:W-:Y:S01]  /*0490*/  IMAD.IADD R12, R13, 0x1, R14 ;  /* 0x000000010d0c7824 */ /* 0x000fe200078e020e */
[----:B------:R-:W-:Y:S01]  /*04a0*/  IADD3.X R5, PT, PT, R15, UR7, RZ, P1, !PT ;  /* 0x000000070f057c10 */ /* 0x000fe20008ffe4ff */
[----:B------:R-:W-:Y:S01]  /*04b0*/  IMAD R14, R9, 0x104, R0 ;  /* 0x00000104090e7824 */ /* 0x000fe200078e0200 */
[----:B------:R-:W-:-:S07]  /*04c0*/  IADD3 R13, PT, PT, R13, R0, RZ ;  /* 0x000000000d0d7210 */ /* 0x000fce0007ffe0ff */
.L_x_3051:
        /* <DEDUP_REMOVED lines=8> */
[----:B0-----:R-:W-:-:S02]  /*0550*/  LOP3.LUT R16, R15, 0x3f, RZ, 0xc0, !PT ;  /* 0x0000003f0f107812 */ /* 0x001fc400078ec0ff */
[----:B------:R-:W-:-:S05]  /*0560*/  SHF.R.U32.HI R3, RZ, 0x6, R15 ;  /* 0x00000006ff037819 */ /* 0x000fca000001160f */
[----:B------:R-:W-:Y:S02]  /*0570*/  IMAD R0, R3, 0x41, R16 ;  /* 0x0000004103007824 */ /* 0x000fe400078e0210 */
[----:B------:R-:W-:-:S03]  /*0580*/  IMAD.MOV.U32 R3, RZ, RZ, R15 ;  /* 0x000000ffff037224 */ /* 0x000fc600078e000f */
[----:B------:R-:W-:-:S07]  /*0590*/  LEA R0, R0, UR5, 0x2 ;  /* 0x0000000500007c11 */ /* 0x000fce000f8e10ff */
.L_x_3002:
[C---:B------:R-:W-:Y:S01]  /*05a0*/  ISETP.GE.U32.AND P0, PT, R3.reuse, 0x300, PT ;  /* 0x000003000300780c */ /* 0x040fe20003f06070 */
[----:B------:R0:W-:Y:S01]  /*05b0*/  STS [R0], RZ ;  /* 0x000000ff00007388 */ /* 0x0001e20000000800 */
[----:B------:R-:W-:Y:S02]  /*05c0*/  VIADD R3, R3, 0x100 ;  /* 0x0000010003037836 */ /* 0x000fe40000000000 */
[----:B0-----:R-:W-:-:S09]  /*05d0*/  VIADD R0, R0, 0x410 ;  /* 0x0000041000007836 */ /* 0x001fd20000000000 */
[----:B------:R-:W-:Y:S05]  /*05e0*/  @!P0 BRA `(.L_x_3002) ;  /* 0xfffffffc00ec8947 */ /* 0x000fea000383ffff */
[----:B------:R-:W-:Y:S05]  /*05f0*/  BSYNC.RECONVERGENT B0 ;  /* 0x0000000000007941 */ /* 0x000fea0003800200 */
.L_x_3001:
[----:B------:R-:W0:Y:S02]  /*0600*/  LDCU UR5, c[0x0][0x3c0] ;  /* 0x00007800ff0577ac */ /* 0x000e240008000800 */
[----:B0-----:R-:W-:Y:S01]  /*0610*/  UISETP.GE.AND UP0, UPT, UR5, 0x1, UPT ;  /* 0x000000010500788c */ /* 0x001fe2000bf06270 */
[----:B------:R-:W-:Y:S08]  /*0620*/  BAR.SYNC.DEFER_BLOCKING 0x0 ;  /* 0x0000000000007b1d */ /* 0x000ff00000010000 */
[----:B------:R-:W-:Y:S05]  /*0630*/  BRA.U !UP0, `(.L_x_3003) ;  /* 0x0000000d081c7547 */ /* 0x000fea000b800000 */
[----:B------:R-:W-:Y:S01]  /*0640*/  VIADD R0, R9, UR4 ;  /* 0x0000000409007c36 */ /* 0x000fe20008000000 */
[----:B------:R-:W-:-:S06]  /*0650*/  UMOV UR5, URZ ;  /* 0x000000ff00057c82 */ /* 0x000fcc0008000000 */
.L_x_3022:
        /* <DEDUP_REMOVED lines=9> */
[----:B------:R-:W-:-:S04]  /*06f0*/  LOP3.LUT R3, R3, 0x1c, RZ, 0xc0, !PT ;  /* 0x0000001c03037812 */ /* 0x000fc800078ec0ff */
[----:B------:R-:W-:-:S04]  /*0700*/  IADD3 R18, PT, PT, R3, 0x3, RZ ;  /* 0x0000000303127810 */ /* 0x000fc80007ffe0ff */
[----:B------:R-:W-:-:S04]  /*0710*/  ISETP.GE.AND P0, PT, R18, UR13, PT ;  /* 0x0000000d12007c0c */ /* 0x000fc8000bf06270 */
[----:B------:R-:W-:-:S13]  /*0720*/  ISETP.GE.OR P0, PT, R17, R2, P0 ;  /* 0x000000021100720c */ /* 0x000fda0000706670 */
[----:B------:R-:W-:Y:S05]  /*0730*/  @!P0 BRA `(.L_x_3006) ;  /* 0x0000000000988947 */ /* 0x000fea0003800000 */
[----:B------:R-:W-:Y:S02]  /*0740*/  ISETP.GE.AND P0, PT, R17, R2, PT ;  /* 0x000000021100720c */ /* 0x000fe40003f06270 */
[----:B------:R-:W-:-:S11]  /*0750*/  IADD3 R18, PT, PT, -R3, 0x20, RZ ;  /* 0x0000002003127810 */ /* 0x000fd60007ffe1ff */
[----:B------:R-:W-:Y:S05]  /*0760*/  @!P0 BRA `(.L_x_3007) ;  /* 0x0000000000248947 */ /* 0x000fea0003800000 */
[----:B------:R-:W-:-:S07]  /*0770*/  IMAD.MOV.U32 R3, RZ, RZ, RZ ;  /* 0x000000ffff037224 */ /* 0x000fce00078e00ff */
.L_x_3008:
        /* <DEDUP_REMOVED lines=8> */
.L_x_3007:
[----:B------:R-:W-:-:S07]  /*0800*/  IMAD.MOV.U32 R20, RZ, RZ, RZ ;  /* 0x000000ffff147224 */ /* 0x000fce00078e00ff */
.L_x_3009:
[----:B------:R-:W-:-:S05]  /*0810*/  IMAD.IADD R22, R3, 0x1, R20 ;  /* 0x0000000103167824 */ /* 0x000fca00078e0214 */
[----:B------:R-:W-:-:S13]  /*0820*/  ISETP.LT.AND P0, PT, R22, UR12, PT ;  /* 0x0000000c16007c0c */ /* 0x000fda000bf01270 */
[----:B------:R-:W0:Y:S01]  /*0830*/  @P0 S2R R19, SR_CgaCtaId ;  /* 0x0000000000130919 */ /* 0x000e220000008800 */
[----:B------:R-:W-:Y:S01]  /*0840*/  @P0 MOV R18, 0x400 ;  /* 0x0000040000120802 */ /* 0x000fe20000000f00 */
[----:B------:R-:W1:Y:S01]  /*0850*/  @P0 LDC R23, c[0x0][0x3c0] ;  /* 0x0000f000ff170b82 */ /* 0x000e620000000800 */
[----:B------:R-:W-:Y:S02]  /*0860*/  @P0 VIADD R22, R22, UR5 ;  /* 0x0000000516160c36 */ /* 0x000fe40008000000 */
[----:B------:R-:W-:-:S04]  /*0870*/  @P0 IADD3 R18, PT, PT, R18, 0x7a00, RZ ;  /* 0x00007a0012120810 */ /* 0x000fc80007ffe0ff */
[----:B0-----:R-:W-:-:S05]  /*0880*/  @P0 LEA R18, R19, R18, 0x18 ;  /* 0x0000001213120211 */ /* 0x001fca00078ec0ff */
[----:B------:R-:W-:Y:S02]  /*0890*/  @P0 IMAD R21, R17, 0x4, R18 ;  /* 0x0000000411150824 */ /* 0x000fe400078e0212 */
[----:B------:R-:W0:Y:S04]  /*08a0*/  @P0 LDC.64 R18, c[0x0][0x380] ;  /* 0x0000e000ff120b82 */ /* 0x000e280000000a00 */
[----:B------:R-:W1:Y:S02]  /*08b0*/  @P0 LDS R21, [R21] ;  /* 0x0000000015150984 */ /* 0x000e640000000800 */
[----:B-1----:R-:W-:-:S04]  /*08c0*/  @P0 IMAD R23, R21, R23, R22 ;  /* 0x0000001715170224 */ /* 0x002fc800078e0216 */
[----:B0-----:R-:W-:-:S06]  /*08d0*/  @P0 IMAD.WIDE R18, R23, 0x2, R18 ;  /* 0x0000000217120825 */ /* 0x001fcc00078e0212 */
[----:B------:R-:W2:Y:S01]  /*08e0*/  @P0 LDG.E.U16.CONSTANT R18, desc[UR10][R18.64] ;  /* 0x0000000a12120981 */ /* 0x000ea2000c1e9500 */
[----:B------:R-:W-:Y:S02]  /*08f0*/  IMAD R23, R20, 0x4, R8 ;  /* 0x0000000414177824 */ /* 0x000fe400078e0208 */
[----:B--2---:R-:W-:-:S05]  /*0900*/  @P0 IMAD.U32 R22, R18, 0x10000, RZ ;  /* 0x0001000012160824 */ /* 0x004fca00078e00ff */
[----:B------:R0:W-:Y:S04]  /*0910*/  @P0 STS [R23], R22 ;  /* 0x0000001617000388 */ /* 0x0001e80000000800 */
        /* <DEDUP_REMOVED lines=8> */
.L_x_3006:
[----:B------:R-:W0:Y:S01]  /*09a0*/  S2UR UR8, SR_CgaCtaId ;  /* 0x00000000000879c3 */ /* 0x000e220000008800 */
[----:B------:R-:W-:Y:S01]  /*09b0*/  UMOV UR7, 0x400 ;  /* 0x0000040000077882 */ /* 0x000fe20000000000 */
[----:B------:R-:W-:Y:S01]  /*09c0*/  IADD3 R18, PT, PT, R3, UR5, RZ ;  /* 0x0000000503127c10 */ /* 0x000fe2000fffe0ff */
        /* <DEDUP_REMOVED lines=10> */
[----:B------:R-:W2:Y:S02]  /*0a70*/  LDG.E.64.CONSTANT R18, desc[UR10][R18.64] ;  /* 0x0000000a12127981 */ /* 0x000ea4000c1e9b00 */
[C---:B--2---:R-:W-:Y:S01]  /*0a80*/  PRMT R3, R18.reuse, 0x7632, R3 ;  /* 0x0000763212037816 */ /* 0x044fe20000000003 */
[----:B------:R-:W-:Y:S01]  /*0a90*/  IMAD.U32 R21, R18, 0x10000, RZ ;  /* 0x0001000012157824 */ /* 0x000fe200078e00ff */
[C---:B------:R-:W-:Y:S01]  /*0aa0*/  PRMT R17, R19.reuse, 0x7632, R17 ;  /* 0x0000763213117816 */ /* 0x040fe20000000011 */
[----:B------:R-:W-:Y:S02]  /*0ab0*/  IMAD.U32 R23, R19, 0x10000, RZ ;  /* 0x0001000013177824 */ /* 0x000fe400078e00ff */
[----:B------:R-:W-:Y:S01]  /*0ac0*/  IMAD.U32 R3, R3, 0x10000, RZ ;  /* 0x0001000003037824 */ /* 0x000fe200078e00ff */
[----:B------:R0:W-:Y:S01]  /*0ad0*/  STS [R8], R21 ;  /* 0x0000001508007388 */ /* 0x0001e20000000800 */
[----:B------:R-:W-:-:S03]  /*0ae0*/  IMAD.U32 R17, R17, 0x10000, RZ ;  /* 0x0001000011117824 */ /* 0x000fc600078e00ff */
[----:B------:R0:W-:Y:S04]  /*0af0*/  STS [R8+0x8], R23 ;  /* 0x0000081708007388 */ /* 0x0001e80000000800 */
[----:B------:R0:W-:Y:S04]  /*0b00*/  STS [R8+0x4], R3 ;  /* 0x0000040308007388 */ /* 0x0001e80000000800 */
[----:B------:R0:W-:Y:S02]  /*0b10*/  STS [R8+0xc], R17 ;  /* 0x00000c1108007388 */ /* 0x0001e40000000800 */
.L_x_3005:
[----:B------:R-:W-:Y:S05]  /*0b20*/  BSYNC.RECONVERGENT B0 ;  /* 0x0000000000007941 */ /* 0x000fea0003800200 */
.L_x_3004:
[----:B------:R-:W-:Y:S01]  /*0b30*/  ISETP.GT.U32.AND P0, PT, R15, 0x1ff, PT ;  /* 0x000001ff0f00780c */ /* 0x000fe20003f04070 */
[----:B------:R-:W-:-:S12]  /*0b40*/  BSSY.RECONVERGENT B0, `(.L_x_3010) ;  /* 0x000003d000007945 */ /* 0x000fd80003800200 */
[----:B------:R-:W-:Y:S05]  /*0b50*/  @P0 BRA `(.L_x_3011) ;  /* 0x0000000000ec0947 */ /* 0x000fea0003800000 */
[----:B0-----:R-:W-:-:S07]  /*0b60*/  IMAD.MOV.U32 R3, RZ, RZ, R15 ;  /* 0x000000ffff037224 */ /* 0x001fce00078e000f */
.L_x_3016:
[----:B------:R-:W-:Y:S01]  /*0b70*/  UISETP.LT.AND UP0, UPT, UR6, 0x40, UPT ;  /* 0x000000400600788c */ /* 0x000fe2000bf01270 */
[----:B------:R-:W-:Y:S01]  /*0b80*/  LOP3.LUT R18, R9, 0x3, RZ, 0xfc, !PT ;  /* 0x0000000309127812 */ /* 0x000fe200078efcff */
[----:B------:R-:W-:Y:S01]  /*0b90*/  BSSY.RECONVERGENT B1, `(.L_x_3012) ;  /* 0x0000036000017945 */ /* 0x000fe20003800200 */
[----:B0-----:R-:W-:Y:S01]  /*0ba0*/  SHF.R.U32.HI R17, RZ, 0x4, R3 ;  /* 0x00000004ff117819 */ /* 0x001fe20000011603 */
[----:B------:R-:W-:Y:S01]  /*0bb0*/  USEL UR7, UR6, 0x40, UP0 ;  /* 0x0000004006077887 */ /* 0x000fe20008000000 */
[C---:B------:R-:W-:Y:S02]  /*0bc0*/  ISETP.GE.U32.AND P1, PT, R3.reuse, 0x100, PT ;  /* 0x000001000300780c */ /* 0x040fe40003f26070 */
[----:B------:R-:W-:-:S03]  /*0bd0*/  IADD3 R3, PT, PT, R3, 0x100, RZ ;  /* 0x0000010003037810 */ /* 0x000fc60007ffe0ff */
[----:B------:R-:W-:-:S04]  /*0be0*/  ISETP.GE.AND P0, PT, R18, UR7, PT ;  /* 0x0000000712007c0c */ /* 0x000fc8000bf06270 */
[----:B------:R-:W-:-:S13]  /*0bf0*/  ISETP.LT.AND P0, PT, R17, UR13, !P0 ;  /* 0x0000000d11007c0c */ /* 0x000fda000c701270 */
[----:B------:R-:W-:Y:S05]  /*0c00*/  @!P0 BRA `(.L_x_3013) ;  /* 0x0000000000588947 */ /* 0x000fea0003800000 */
[----:B------:R-:W0:Y:S01]  /*0c10*/  LDCU UR7, c[0x0][0x3c4] ;  /* 0x00007880ff0777ac */ /* 0x000e220008000800 */
[----:B------:R-:W-:-:S04]  /*0c20*/  VIADD R19, R17, UR5 ;  /* 0x0000000511137c36 */ /* 0x000fc80008000000 */
[----:B0-----:R-:W-:-:S04]  /*0c30*/  IMAD R19, R19, UR7, R0 ;  /* 0x0000000713137c24 */ /* 0x001fc8000f8e0200 */
[----:B------:R-:W-:-:S06]  /*0c40*/  IMAD.WIDE.U32 R18, R19, 0x2, R6 ;  /* 0x0000000213127825 */ /* 0x000fcc00078e0006 */
[----:B------:R-:W2:Y:S01]  /*0c50*/  LDG.E.64.CONSTANT R18, desc[UR10][R18.64] ;  /* 0x0000000a12127981 */ /* 0x000ea2000c1e9b00 */
[----:B------:R-:W-:Y:S01]  /*0c60*/  MOV R20, 0x400 ;  /* 0x0000040000147802 */ /* 0x000fe20000000f00 */
[----:B------:R-:W0:Y:S04]  /*0c70*/  S2R R21, SR_CgaCtaId ;  /* 0x0000000000157919 */ /* 0x000e280000008800 */
[----:B------:R-:W-:-:S05]  /*0c80*/  VIADD R20, R20, 0x840 ;  /* 0x0000084014147836 */ /* 0x000fca0000000000 */
[----:B0-----:R-:W-:-:S05]  /*0c90*/  LEA R20, R21, R20, 0x18 ;  /* 0x0000001415147211 */ /* 0x001fca00078ec0ff */
[----:B------:R-:W-:-:S04]  /*0ca0*/  IMAD R20, R17, 0x104, R20 ;  /* 0x0000010411147824 */ /* 0x000fc800078e0214 */
[--C-:B------:R-:W-:Y:S01]  /*0cb0*/  IMAD R23, R9, 0x4, R20.reuse ;  /* 0x0000000409177824 */ /* 0x100fe200078e0214 */
[C---:B--2---:R-:W-:Y:S01]  /*0cc0*/  PRMT R20, R19.reuse, 0x7632, R20 ;  /* 0x0000763213147816 */ /* 0x044fe20000000014 */
[C---:B------:R-:W-:Y:S01]  /*0cd0*/  IMAD.U32 R21, R18.reuse, 0x10000, RZ ;  /* 0x0001000012157824 */ /* 0x040fe200078e00ff */
[----:B------:R-:W-:Y:S01]  /*0ce0*/  PRMT R17, R18, 0x7632, R17 ;  /* 0x0000763212117816 */ /* 0x000fe20000000011 */
[----:B------:R-:W-:Y:S02]  /*0cf0*/  IMAD.U32 R22, R19, 0x10000, RZ ;  /* 0x0001000013167824 */ /* 0x000fe400078e00ff */
[----:B------:R-:W-:Y:S01]  /*0d00*/  IMAD.U32 R20, R20, 0x10000, RZ ;  /* 0x0001000014147824 */ /* 0x000fe200078e00ff */
[----:B------:R-:W-:Y:S01]  /*0d10*/  SHF.L.U32 R17, R17, 0x10, RZ ;  /* 0x0000001011117819 */ /* 0x000fe200000006ff */
[----:B------:R0:W-:Y:S04]  /*0d20*/  STS [R23], R21 ;  /* 0x0000001517007388 */ /* 0x0001e80000000800 */
[----:B------:R0:W-:Y:S04]  /*0d30*/  STS [R23+0x8], R22 ;  /* 0x0000081617007388 */ /* 0x0001e80000000800 */
[----:B------:R0:W-:Y:S04]  /*0d40*/  STS [R23+0x4], R17 ;  /* 0x0000041117007388 */ /* 0x0001e80000000800 */
[----:B------:R0:W-:Y:S01]  /*0d50*/  STS [R23+0xc], R20 ;  /* 0x00000c1417007388 */ /* 0x0001e20000000800 */
[----:B------:R-:W-:Y:S05]  /*0d60*/  BRA `(.L_x_3014) ;  /* 0x0000000000607947 */ /* 0x000fea0003800000 */
.L_x_3013:
[----:B------:R-:W0:Y:S01]  /*0d70*/  S2R R19, SR_CgaCtaId ;  /* 0x0000000000137919 */ /* 0x000e220000008800 */
[----:B------:R-:W1:Y:S01]  /*0d80*/  LDCU UR7, c[0x0][0x3c4] ;  /* 0x00007880ff0777ac */ /* 0x000e620008000800 */
[----:B------:R-:W-:Y:S01]  /*0d90*/  MOV R18, 0x400 ;  /* 0x0000040000127802 */ /* 0x000fe20000000f00 */
[----:B------:R-:W-:Y:S02]  /*0da0*/  VIADD R21, R17, UR5 ;  /* 0x0000000511157c36 */ /* 0x000fe40008000000 */
[----:B------:R-:W-:Y:S02]  /*0db0*/  IMAD.MOV.U32 R20, RZ, RZ, RZ ;  /* 0x000000ffff147224 */ /* 0x000fe400078e00ff */
[----:B------:R-:W-:Y:S02]  /*0dc0*/  VIADD R18, R18, 0x840 ;  /* 0x0000084012127836 */ /* 0x000fe40000000000 */
[----:B-1----:R-:W-:-:S03]  /*0dd0*/  IMAD R27, R21, UR7, R0 ;  /* 0x00000007151b7c24 */ /* 0x002fc6000f8e0200 */
[----:B0-----:R-:W-:-:S05]  /*0de0*/  LEA R18, R19, R18, 0x18 ;  /* 0x0000001213127211 */ /* 0x001fca00078ec0ff */
[----:B------:R-:W-:-:S07]  /*0df0*/  IMAD R25, R17, 0x104, R18 ;  /* 0x0000010411197824 */ /* 0x000fce00078e0212 */
.L_x_3015:
[----:B------:R-:W-:-:S05]  /*0e00*/  IMAD.IADD R22, R9, 0x1, R20 ;  /* 0x0000000109167824 */ /* 0x000fca00078e0214 */
[----:B------:R-:W-:-:S04]  /*0e10*/  ISETP.LT.AND P0, PT, R22, UR6, PT ;  /* 0x0000000616007c0c */ /* 0x000fc8000bf01270 */
[----:B------:R-:W-:-:S13]  /*0e20*/  ISETP.GE.OR P0, PT, R17, UR13, !P0 ;  /* 0x0000000d11007c0c */ /* 0x000fda000c706670 */
[----:B------:R-:W-:-:S05]  /*0e30*/  @!P0 IADD3 R19, PT, PT, R27, R20, RZ ;  /* 0x000000141b138210 */ /* 0x000fca0007ffe0ff */
[----:B------:R-:W-:-:S06]  /*0e40*/  @!P0 IMAD.WIDE R18, R19, 0x2, R6 ;  /* 0x0000000213128825 */ /* 0x000fcc00078e0206 */
[----:B------:R-:W2:Y:S01]  /*0e50*/  @!P0 LDG.E.U16.CONSTANT R18, desc[UR10][R18.64] ;  /* 0x0000000a12128981 */ /* 0x000ea2000c1e9500 */
[----:B------:R-:W-:Y:S02]  /*0e60*/  IMAD R22, R22, 0x4, R25 ;  /* 0x0000000416167824 */ /* 0x000fe400078e0219 */
[----:B------:R-:W-:Y:S02]  /*0e70*/  IMAD.MOV.U32 R23, RZ, RZ, R20 ;  /* 0x000000ffff177224 */ /* 0x000fe400078e0014 */
[----:B------:R-:W-:-:S03]  /*0e80*/  VIADD R20, R20, 0x1 ;  /* 0x0000000114147836 */ /* 0x000fc60000000000 */
[----:B------:R-:W-:Y:S01]  /*0e90*/  ISETP.LT.U32.AND P2, PT, R23, 0x3, PT ;  /* 0x000000031700780c */ /* 0x000fe20003f41070 */
[----:B--2---:R-:W-:-:S05]  /*0ea0*/  @!P0 IMAD.U32 R21, R18, 0x10000, RZ ;  /* 0x0001000012158824 */ /* 0x004fca00078e00ff */
[----:B------:R1:W-:Y:S04]  /*0eb0*/  @!P0 STS [R22], R21 ;  /* 0x0000001516008388 */ /* 0x0003e80000000800 */
[----:B------:R1:W-:Y:S01]  /*0ec0*/  @P0 STS [R22], RZ ;  /* 0x000000ff16000388 */ /* 0x0003e20000000800 */
[----:B------:R-:W-:-:S13]  /*0ed0*/  ISETP.GE.U32.AND P0, PT, R20, R10, PT ;  /* 0x0000000a1400720c */ /* 0x000fda0003f06070 */
[----:B-1----:R-:W-:Y:S05]  /*0ee0*/  @!P0 BRA P2, `(.L_x_3015) ;  /* 0xfffffffc00c48947 */ /* 0x002fea000103ffff */
.L_x_3014:
[----:B------:R-:W-:Y:S05]  /*0ef0*/  BSYNC.RECONVERGENT B1 ;  /* 0x0000000000017941 */ /* 0x000fea0003800200 */
.L_x_3012:
[----:B------:R-:W-:Y:S05]  /*0f00*/  @!P1 BRA `(.L_x_3016) ;  /* 0xfffffffc00189947 */ /* 0x000fea000383ffff */
.L_x_3011:
[----:B------:R-:W-:Y:S05]  /*0f10*/  BSYNC.RECONVERGENT B0 ;  /* 0x0000000000007941 */ /* 0x000fea0003800200 */
.L_x_3010:
[----:B------:R-:W-:Y:S01]  /*0f20*/  BAR.SYNC.DEFER_BLOCKING 0x0 ;  /* 0x0000000000007b1d */ /* 0x000fe20000010000 */
[----:B0-----:R-:W-:-:S05]  /*0f30*/  IMAD.MOV.U32 R3, RZ, RZ, R15 ;  /* 0x000000ffff037224 */ /* 0x001fca00078e000f */
[----:B------:R-:W-:Y:S02]  /*0f40*/  BSSY.RECONVERGENT B0, `(.L_x_3017) ;  /* 0x0000031000007945 */ /* 0x000fe40003800200 */
.L_x_3021:
        /* <DEDUP_REMOVED lines=9> */
[----:B------:R-:W-:-:S03]  /*0fe0*/  IMAD.MOV.U32 R22, RZ, RZ, RZ ;  /* 0x000000ffff167224 */ /* 0x000fc600078e00ff */
[----:B0-----:R-:W-:Y:S01]  /*0ff0*/  LEA R18, R19, R18, 0x18 ;  /* 0x0000001213127211 */ /* 0x001fe200078ec0ff */
[----:B------:R-:W-:-:S04]  /*1000*/  IMAD.MOV.U32 R19, RZ, RZ, RZ ;  /* 0x000000ffff137224 */ /* 0x000fc800078e00ff */
[----:B------:R-:W-:-:S07]  /*1010*/  IMAD R18, R17, 0x84, R18 ;  /* 0x0000008411127824 */ /* 0x000fce00078e0212 */
.L_x_3020:
[C---:B------:R-:W-:Y:S02]  /*1020*/  IMAD R21, R19.reuse, 0x4, R18 ;  /* 0x0000000413157824 */ /* 0x040fe400078e0212 */
[C---:B------:R-:W-:Y:S02]  /*1030*/  IMAD R20, R19.reuse, 0x104, R12 ;  /* 0x0000010413147824 */ /* 0x040fe400078e020c */
[----:B------:R-:W-:Y:S01]  /*1040*/  VIADD R19, R19, 0x8 ;  /* 0x0000000813137836 */ /* 0x000fe20000000000 */
[----:B------:R-:W-:Y:S04]  /*1050*/  LDS R23, [R21] ;  /* 0x0000000015177984 */ /* 0x000fe80000000800 */
[----:B------:R-:W0:Y:S01]  /*1060*/  LDS R24, [R20] ;  /* 0x0000000014187984 */ /* 0x000e220000000800 */
[----:B------:R-:W-:-:S03]  /*1070*/  ISETP.NE.AND P0, PT, R19, 0x20, PT ;  /* 0x000000201300780c */ /* 0x000fc60003f05270 */
        /* <DEDUP_REMOVED lines=27> */
.L_x_3019:
[----:B------:R-:W-:Y:S05]  /*1230*/  BSYNC.RECONVERGENT B1 ;  /* 0x0000000000017941 */ /* 0x000fea0003800200 */
.L_x_3018:
[----:B------:R-:W-:Y:S05]  /*1240*/  @!P1 BRA `(.L_x_3021) ;  /* 0xfffffffc00409947 */ /* 0x000fea000383ffff */
[----:B------:R-:W-:Y:S05]  /*1250*/  BSYNC.RECONVERGENT B0 ;  /* 0x0000000000007941 */ /* 0x000fea0003800200 */
.L_x_3017:
[----:B------:R-:W1:Y:S01]  /*1260*/  LDCU UR7, c[0x0][0x3c0] ;  /* 0x00007800ff0777ac */ /* 0x000e620008000800 */
[----:B------:R-:W-:-:S04]  /*1270*/  UIADD3 UR5, UPT, UPT, UR5, 0x20, URZ ;  /* 0x0000002005057890 */ /* 0x000fc8000fffe0ff */
[----:B-1----:R-:W-:Y:S01]  /*1280*/  UISETP.GE.AND UP0, UPT, UR5, UR7, UPT ;  /* 0x000000070500728c */ /* 0x002fe2000bf06270 */
[----:B------:R-:W-:Y:S08]  /*1290*/  BAR.SYNC.DEFER_BLOCKING 0x0 ;  /* 0x0000000000007b1d */ /* 0x000ff00000010000 */
[----:B------:R-:W-:Y:S05]  /*12a0*/  BRA.U !UP0, `(.L_x_3022) ;  /* 0xfffffff108ec7547 */ /* 0x000fea000b83ffff */
.L_x_3003:
[----:B------:R-:W1:Y:S01]  /*12b0*/  LDCU UR5, c[0x0][0x3c8] ;  /* 0x00007900ff0577ac */ /* 0x000e620008000800 */
[----:B0-----:R-:W-:Y:S01]  /*12c0*/  MOV R17, R15 ;  /* 0x0000000f00117202 */ /* 0x001fe20000000f00 */
        /* <DEDUP_REMOVED lines=8> */
.L_x_3028:
[----:B0-----:R-:W-:Y:S01]  /*1350*/  SHF.R.U32.HI R17, RZ, 0x6, R3 ;  /* 0x00000006ff117819 */ /* 0x001fe20000011603 */
[----:B------:R-:W-:Y:S01]  /*1360*/  BSSY.RECONVERGENT B1, `(.L_x_3026) ;  /* 0x000001f000017945 */ /* 0x000fe20003800200 */
[----:B------:R-:W-:Y:S02]  /*1370*/  ISETP.GE.U32.AND P1, PT, R3, 0x300, PT ;  /* 0x000003000300780c */ /* 0x000fe40003f26070 */
[----:B------:R-:W-:-:S13]  /*1380*/  ISETP.GE.OR P2, PT, R17, R2, !P0 ;  /* 0x000000021100720c */ /* 0x000fda0004746670 */
[----:B------:R-:W-:Y:S05]  /*1390*/  @P2 BRA `(.L_x_3027) ;  /* 0x00000000006c2947 */ /* 0x000fea0003800000 */
[----:B------:R-:W-:Y:S02]  /*13a0*/  IMAD R17, R17, 0x104, R11 ;  /* 0x0000010411117824 */ /* 0x000fe400078e020b */
[----:B------:R-:W-:Y:S02]  /*13b0*/  IMAD.MOV.U32 R22, RZ, RZ, 0x3c80f082 ;  /* 0x3c80f082ff167424 */ /* 0x000fe400078e00ff */
        /* <DEDUP_REMOVED lines=25> */
.L_x_3027:
[----:B------:R-:W-:Y:S05]  /*1550*/  BSYNC.RECONVERGENT B1 ;  /* 0x0000000000017941 */ /* 0x000fea0003800200 */
.L_x_3026:
[----:B------:R-:W-:Y:S01]  /*1560*/  IADD3 R3, PT, PT, R3, 0x100, RZ ;  /* 0x0000010003037810 */ /* 0x000fe20007ffe0ff */
[----:B------:R-:W-:Y:S06]  /*1570*/  @!P1 BRA `(.L_x_3028) ;  /* 0xfffffffc00749947 */ /* 0x000fec000383ffff */
[----:B------:R-:W-:Y:S05]  /*1580*/  BSYNC.RECONVERGENT B0 ;  /* 0x0000000000007941 */ /* 0x000fea0003800200 */
.L_x_3025:
[----:B------:R-:W-:Y:S05]  /*1590*/  BRA `(.L_x_3029) ;  /* 0x0000000000b87947 */ /* 0x000fea0003800000 */
.L_x_3024:
[----:B------:R-:W-:Y:S01]  /*15a0*/  BSSY.RECONVERGENT B0, `(.L_x_3030) ;  /* 0x000000b000007945 */ /* 0x000fe20003800200 */
[----:B------:R-:W-:-:S13]  /*15b0*/  ISETP.LT.AND P1, PT, R16, UR6, PT ;  /* 0x0000000610007c0c */ /* 0x000fda000bf21270 */
.L_x_3031:
        /* <DEDUP_REMOVED lines=10> */
.L_x_3030:
[----:B------:R-:W-:Y:S05]  /*1660*/  BRA `(.L_x_3029) ;  /* 0x0000000000847947 */ /* 0x000fea0003800000 */
.L_x_3023:
[----:B------:R-:W-:Y:S01]  /*1670*/  BSSY.RECONVERGENT B0, `(.L_x_3029) ;  /* 0x0000020000007945 */ /* 0x000fe20003800200 */
.L_x_3036:
[----:B------:R-:W-:Y:S01]  /*1680*/  ISETP.LT.AND P0, PT, R16, UR6, PT ;  /* 0x0000000610007c0c */ /* 0x000fe2000bf01270 */
[----:B------:R-:W-:Y:S01]  /*1690*/  BSSY.RECONVERGENT B1, `(.L_x_3032) ;  /* 0x000001c000017945 */ /* 0x000fe20003800200 */
[----:B0-----:R-:W-:Y:S02]  /*16a0*/  SHF.R.U32.HI R20, RZ, 0x6, R17 ;  /* 0x00000006ff147819 */ /* 0x001fe40000011611 */
[C---:B------:R-:W-:Y:S01]  /*16b0*/  ISETP.GE.U32.AND P2, PT, R17.reuse, 0x300, PT ;  /* 0x000003001100780c */ /* 0x040fe20003f46070 */
[----:B------:R-:W-:Y:S01]  /*16c0*/  VIADD R17, R17, 0x100 ;  /* 0x0000010011117836 */ /* 0x000fe20000000000 */
[----:B------:R-:W-:-:S13]  /*16d0*/  ISETP.GE.OR P0, PT, R20, R2, !P0 ;  /* 0x000000021400720c */ /* 0x000fda0004706670 */
[----:B------:R-:W-:Y:S05]  /*16e0*/  @P0 BRA `(.L_x_3033) ;  /* 0x0000000000580947 */ /* 0x000fea0003800000 */
        /* <DEDUP_REMOVED lines=18> */
[----:B------:R-:W-:Y:S05]  /*1810*/  CALL.REL.NOINC `($__internal_14_$__cuda_sm3x_div_rn_noftz_f32_slowpath) ;  /* 0x0000000800887944 */ /* 0x000fea0003c00000 */
[----:B------:R-:W-:-:S07]  /*1820*/  IMAD.MOV.U32 R19, RZ, RZ, R0 ;  /* 0x000000ffff137224 */ /* 0x000fce00078e0000 */
.L_x_3035:
[----:B------:R-:W-:Y:S05]  /*1830*/  BSYNC.RECONVERGENT B2 ;  /* 0x0000000000027941 */ /* 0x000fea0003800200 */
.L_x_3034:
[----:B------:R0:W-:Y:S02]  /*1840*/  STS [R20], R19 ;  /* 0x0000001314007388 */ /* 0x0001e40000000800 */
.L_x_3033:
[----:B------:R-:W-:Y:S05]  /*1850*/  BSYNC.RECONVERGENT B1 ;  /* 0x0000000000017941 */ /* 0x000fea0003800200 */
.L_x_3032:
[----:B------:R-:W-:Y:S05]  /*1860*/  @!P2 BRA `(.L_x_3036) ;  /* 0xfffffffc0084a947 */ /* 0x000fea000383ffff */
[----:B------:R-:W-:Y:S05]  /*1870*/  BSYNC.RECONVERGENT B0 ;  /* 0x0000000000007941 */ /* 0x000fea0003800200 */
.L_x_3029:
[----:B------:R-:W1:Y:S02]  /*1880*/  LDCU UR5, c[0x0][0x3c0] ;  /* 0x00007800ff0577ac */ /* 0x000e640008000800 */
[----:B-1----:R-:W-:Y:S01]  /*1890*/  UISETP.GE.AND UP0, UPT, UR5, 0x1, UPT ;  /* 0x000000010500788c */ /* 0x002fe2000bf06270 */
[----:B------:R-:W-:Y:S08]  /*18a0*/  BAR.SYNC.DEFER_BLOCKING 0x0 ;  /* 0x0000000000007b1d */ /* 0x000ff00000010000 */
[----:B------:R-:W-:Y:S05]  /*18b0*/  BRA.U !UP0, `(.L_x_3037) ;  /* 0x00000009084c7547 */ /* 0x000fea000b800000 */
[----:B------:R-:W-:-:S05]  /*18c0*/  UMOV UR5, URZ ;  /* 0x000000ff00057c82 */ /* 0x000fca0008000000 */
.L_x_3050:
[----:B------:R-:W1:Y:S01]  /*18d0*/  LDCU UR7, c[0x0][0x3c0] ;  /* 0x00007800ff0777ac */ /* 0x000e620008000800 */
[----:B------:R-:W-:Y:S01]  /*18e0*/  BSSY.RECONVERGENT B0, `(.L_x_3038) ;  /* 0x000003c000007945 */ /* 0x000fe20003800200 */
[----:B------:R-:W-:Y:S01]  /*18f0*/  IMAD.MOV.U32 R0, RZ, RZ, R15 ;  /* 0x000000ffff007224 */ /* 0x000fe200078e000f */
[----:B-1----:R-:W-:-:S04]  /*1900*/  UIADD3 UR7, UPT, UPT, -UR5, UR7, URZ ;  /* 0x0000000705077290 */ /* 0x002fc8000fffe1ff */
[----:B------:R-:W-:-:S04]  /*1910*/  UISETP.LT.AND UP0, UPT, UR7, 0x40, UPT ;  /* 0x000000400700788c */ /* 0x000fc8000bf01270 */
[----:B------:R-:W-:-:S12]  /*1920*/  USEL UR12, UR7, 0x40, UP0 ;  /* 0x00000040070c7887 */ /* 0x000fd80008000000 */
.L_x_3043:
[----:B------:R-:W-:Y:S01]  /*1930*/  UISETP.LT.AND UP0, UPT, UR6, 0x40, UPT ;  /* 0x000000400600788c */ /* 0x000fe2000bf01270 */
[----:B0-----:R-:W-:Y:S01]  /*1940*/  LOP3.LUT R17, R9, 0x3, RZ, 0xfc, !PT ;  /* 0x0000000309117812 */ /* 0x001fe200078efcff */
[----:B------:R-:W-:Y:S01]  /*1950*/  BSSY.RECONVERGENT B1, `(.L_x_3039) ;  /* 0x0000033000017945 */ /* 0x000fe20003800200 */
[----:B------:R-:W-:Y:S01]  /*1960*/  SHF.R.U32.HI R3, RZ, 0x4, R0 ;  /* 0x00000004ff037819 */ /* 0x000fe20000011600 */
[----:B------:R-:W-:Y:S01]  /*1970*/  USEL UR8, UR6, 0x40, UP0 ;  /* 0x0000004006087887 */ /* 0x000fe20008000000 */
[C---:B------:R-:W-:Y:S02]  /*1980*/  ISETP.GE.U32.AND P1, PT, R0.reuse, 0x300, PT ;  /* 0x000003000000780c */ /* 0x040fe40003f26070 */
[----:B------:R-:W-:-:S03]  /*1990*/  IADD3 R0, PT, PT, R0, 0x100, RZ ;  /* 0x0000010000007810 */ /* 0x000fc60007ffe0ff */
[----:B------:R-:W-:-:S04]  /*19a0*/  ISETP.GE.AND P0, PT, R17, UR8, PT ;  /* 0x0000000811007c0c */ /* 0x000fc8000bf06270 */
[----:B------:R-:W-:-:S13]  /*19b0*/  ISETP.LT.AND P0, PT, R3, UR12, !P0 ;  /* 0x0000000c03007c0c */ /* 0x000fda000c701270 */
[----:B------:R-:W-:Y:S05]  /*19c0*/  @!P0 BRA `(.L_x_3040) ;  /* 0x0000000000488947 */ /* 0x000fea0003800000 */
[----:B------:R-:W0:Y:S01]  /*19d0*/  LDCU UR8, c[0x0][0x3c4] ;  /* 0x00007880ff0877ac */ /* 0x000e220008000800 */
[----:B------:R-:W-:Y:S02]  /*19e0*/  VIADD R18, R9, UR4 ;  /* 0x0000000409127c36 */ /* 0x000fe40008000000 */
[----:B------:R-:W-:-:S04]  /*19f0*/  VIADD R17, R3, UR5 ;  /* 0x0000000503117c36 */ /* 0x000fc80008000000 */
[----:B0-----:R-:W-:-:S04]  /*1a00*/  IMAD R17, R17, UR8, R18 ;  /* 0x0000000811117c24 */ /* 0x001fc8000f8e0212 */
[----:B------:R-:W-:-:S06]  /*1a10*/  IMAD.WIDE.U32 R18, R17, 0x2, R4 ;  /* 0x0000000211127825 */ /* 0x000fcc00078e0004 */
[----:B------:R-:W2:Y:S01]  /*1a20*/  LDG.E.64.CONSTANT R18, desc[UR10][R18.64] ;  /* 0x0000000a12127981 */ /* 0x000ea2000c1e9b00 */
[----:B------:R-:W-:Y:S01]  /*1a30*/  IMAD R22, R3, 0x4, R14 ;  /* 0x0000000403167824 */ /* 0x000fe200078e020e */
[C---:B--2---:R-:W-:Y:S01]  /*1a40*/  PRMT R3, R18.reuse, 0x7632, R3 ;  /* 0x0000763212037816 */ /* 0x044fe20000000003 */
[----:B------:R-:W-:Y:S01]  /*1a50*/  IMAD.U32 R20, R18, 0x10000, RZ ;  /* 0x0001000012147824 */ /* 0x000fe200078e00ff */
[C---:B------:R-:W-:Y:S02]  /*1a60*/  PRMT R17, R19.reuse, 0x7632, R17 ;  /* 0x0000763213117816 */ /* 0x040fe40000000011 */
[----:B------:R-:W-:Y:S01]  /*1a70*/  SHF.L.U32 R21, R19, 0x10, RZ ;  /* 0x0000001013157819 */ /* 0x000fe200000006ff */
[----:B------:R-:W-:Y:S01]  /*1a80*/  IMAD.U32 R3, R3, 0x10000, RZ ;  /* 0x0001000003037824 */ /* 0x000fe200078e00ff */
[----:B------:R0:W-:Y:S01]  /*1a90*/  STS [R22], R20 ;  /* 0x0000001416007388 */ /* 0x0001e20000000800 */
[----:B------:R-:W-:-:S03]  /*1aa0*/  IMAD.U32 R17, R17, 0x10000, RZ ;  /* 0x0001000011117824 */ /* 0x000fc600078e00ff */
[----:B------:R0:W-:Y:S04]  /*1ab0*/  STS [R22+0x208], R21 ;  /* 0x0002081516007388 */ /* 0x0001e80000000800 */
[----:B------:R0:W-:Y:S04]  /*1ac0*/  STS [R22+0x104], R3 ;  /* 0x0001040316007388 */ /* 0x0001e80000000800 */
[----:B------:R0:W-:Y:S01]  /*1ad0*/  STS [R22+0x30c], R17 ;  /* 0x00030c1116007388 */ /* 0x0001e20000000800 */
[----:B------:R-:W-:Y:S05]  /*1ae0*/  BRA `(.L_x_3041) ;  /* 0x0000000000647947 */ /* 0x000fea0003800000 */
.L_x_3040:
[----:B------:R-:W0:Y:S01]  /*1af0*/  S2UR UR9, SR_CgaCtaId ;  /* 0x00000000000979c3 */ /* 0x000e220000008800 */
[----:B------:R-:W1:Y:S01]  /*1b00*/  LDCU UR13, c[0x0][0x3c4] ;  /* 0x00007880ff0d77ac */ /* 0x000e620008000800 */
[----:B------:R-:W-:Y:S02]  /*1b10*/  VIADD R19, R9, UR4 ;  /* 0x0000000409137c36 */ /* 0x000fe40008000000 */
[----:B------:R-:W-:Y:S02]  /*1b20*/  HFMA2 R17, -RZ, RZ, 0, 0 ;  /* 0x00000000ff117431 */ /* 0x000fe400000001ff */
[----:B------:R-:W-:Y:S01]  /*1b30*/  VIADD R18, R3, UR5 ;  /* 0x0000000503127c36 */ /* 0x000fe20008000000 */
[----:B------:R-:W-:Y:S02]  /*1b40*/  UMOV UR8, 0x400 ;  /* 0x0000040000087882 */ /* 0x000fe40000000000 */
[----:B------:R-:W-:Y:S01]  /*1b50*/  UIADD3 UR8, UPT, UPT, UR8, 0x3900, URZ ;  /* 0x0000390008087890 */ /* 0x000fe2000fffe0ff */
[----:B-1----:R-:W-:-:S03]  /*1b60*/  IMAD R24, R18, UR13, R19 ;  /* 0x0000000d12187c24 */ /* 0x002fc6000f8e0213 */
[----:B0-----:R-:W-:-:S06]  /*1b70*/  ULEA UR8, UR9, UR8, 0x18 ;  /* 0x0000000809087291 */ /* 0x001fcc000f8ec0ff */
[----:B------:R-:W-:-:S07]  /*1b80*/  LEA R22, R3, UR8, 0x2 ;  /* 0x0000000803167c11 */ /* 0x000fce000f8e10ff */
.L_x_3042:
[----:B------:R-:W-:-:S05]  /*1b90*/  IMAD.IADD R21, R9, 0x1, R17 ;  /* 0x0000000109157824 */ /* 0x000fca00078e0211 */
[----:B------:R-:W-:-:S04]  /*1ba0*/  ISETP.LT.AND P0, PT, R21, UR6, PT ;  /* 0x0000000615007c0c */ /* 0x000fc8000bf01270 */
[----:B------:R-:W-:-:S13]  /*1bb0*/  ISETP.GE.OR P0, PT, R3, UR12, !P0 ;  /* 0x0000000c03007c0c */ /* 0x000fda000c706670 */
[----:B------:R-:W-:-:S04]  /*1bc0*/  @!P0 IMAD.IADD R19, R24, 0x1, R17 ;  /* 0x0000000118138824 */ /* 0x000fc800078e0211 */
[----:B------:R-:W-:-:S06]  /*1bd0*/  @!P0 IMAD.WIDE R18, R19, 0x2, R4 ;  /* 0x0000000213128825 */ /* 0x000fcc00078e0204 */
[----:B------:R-:W2:Y:S01]  /*1be0*/  @!P0 LDG.E.U16.CONSTANT R18, desc[UR10][R18.64] ;  /* 0x0000000a12128981 */ /* 0x000ea2000c1e9500 */
[----:B------:R-:W-:Y:S02]  /*1bf0*/  IMAD R21, R21, 0x104, R22 ;  /* 0x0000010415157824 */ /* 0x000fe400078e0216 */
[----:B------:R-:W-:Y:S01]  /*1c00*/  IMAD.MOV.U32 R23, RZ, RZ, R17 ;  /* 0x000000ffff177224 */ /* 0x000fe200078e0011 */
[----:B------:R-:W-:-:S04]  /*1c10*/  IADD3 R17, PT, PT, R17, 0x1, RZ ;  /* 0x0000000111117810 */ /* 0x000fc80007ffe0ff */
[----:B------:R-:W-:Y:S01]  /*1c20*/  ISETP.LT.U32.AND P2, PT, R23, 0x3, PT ;  /* 0x000000031700780c */ /* 0x000fe20003f41070 */
[----:B--2---:R-:W-:-:S05]  /*1c30*/  @!P0 IMAD.U32 R20, R18, 0x10000, RZ ;  /* 0x0001000012148824 */ /* 0x004fca00078e00ff */
[----:B------:R1:W-:Y:S04]  /*1c40*/  @!P0 STS [R21], R20 ;  /* 0x0000001415008388 */ /* 0x0003e80000000800 */
[----:B------:R1:W-:Y:S01]  /*1c50*/  @P0 STS [R21], RZ ;  /* 0x000000ff15000388 */ /* 0x0003e20000000800 */
[----:B------:R-:W-:-:S13]  /*1c60*/  ISETP.GE.U32.AND P0, PT, R17, R10, PT ;  /* 0x0000000a1100720c */ /* 0x000fda0003f06070 */
[----:B-1----:R-:W-:Y:S05]  /*1c70*/  @!P0 BRA P2, `(.L_x_3042) ;  /* 0xfffffffc00c48947 */ /* 0x002fea000103ffff */
.L_x_3041:
[----:B------:R-:W-:Y:S05]  /*1c80*/  BSYNC.RECONVERGENT B1 ;  /* 0x0000000000017941 */ /* 0x000fea0003800200 */
.L_x_3039:
[----:B------:R-:W-:Y:S05]  /*1c90*/  @!P1 BRA `(.L_x_3043) ;  /* 0xfffffffc00249947 */ /* 0x000fea000383ffff */
[----:B------:R-:W-:Y:S05]  /*1ca0*/  BSYNC.RECONVERGENT B0 ;  /* 0x0000000000007941 */ /* 0x000fea0003800200 */
.L_x_3038:
[----:B------:R-:W-:Y:S01]  /*1cb0*/  BAR.SYNC.DEFER_BLOCKING 0x0 ;  /* 0x0000000000007b1d */ /* 0x000fe20000010000 */
[----:B------:R-:W-:Y:S02]  /*1cc0*/  VIADD R0, R16, UR5 ;  /* 0x0000000510007c36 */ /* 0x000fe40008000000 */
[----:B0-----:R-:W-:-:S03]  /*1cd0*/  IMAD.MOV.U32 R3, RZ, RZ, R15 ;  /* 0x000000ffff037224 */ /* 0x001fc600078e000f */
[----:B------:R-:W-:Y:S04]  /*1ce0*/  BSSY.RECONVERGENT B0, `(.L_x_3044) ;  /* 0x000004b000007945 */ /* 0x000fe80003800200 */
.L_x_3049:
        /* <DEDUP_REMOVED lines=9> */
[----:B------:R-:W-:-:S04]  /*1d80*/  IMAD.MOV.U32 R22, RZ, RZ, RZ ;  /* 0x000000ffff167224 */ /* 0x000fc800078e00ff */
[----:B------:R-:W-:-:S05]  /*1d90*/  VIADD R17, R20, 0x28c0 ;  /* 0x000028c014117836 */ /* 0x000fca0000000000 */
[----:B0-----:R-:W-:Y:S02]  /*1da0*/  LEA R24, R18, R17, 0x18 ;  /* 0x0000001112187211 */ /* 0x001fe400078ec0ff */
[----:B------:R-:W-:-:S03]  /*1db0*/  MOV R17, RZ ;  /* 0x000000ff00117202 */ /* 0x000fc60000000f00 */
[----:B------:R-:W-:-:S07]  /*1dc0*/  IMAD R21, R19, 0x104, R24 ;  /* 0x0000010413157824 */ /* 0x000fce00078e0218 */
.L_x_3047:
[C---:B------:R-:W-:Y:S02]  /*1dd0*/  IMAD R24, R22.reuse, 0x4, R21 ;  /* 0x0000000416187824 */ /* 0x040fe400078e0215 */
[C---:B------:R-:W-:Y:S02]  /*1de0*/  IMAD R23, R22.reuse, 0x104, R13 ;  /* 0x0000010416177824 */ /* 0x040fe400078e020d */
[----:B------:R-:W-:Y:S01]  /*1df0*/  VIADD R22, R22, 0x8 ;  /* 0x0000000816167836 */ /* 0x000fe20000000000 */
[----:B------:R-:W-:Y:S04]  /*1e00*/  LDS R26, [R24] ;  /* 0x00000000181a7984 */ /* 0x000fe80000000800 */
[----:B------:R-:W0:Y:S01]  /*1e10*/  LDS R25, [R23] ;  /* 0x0000000017197984 */ /* 0x000e220000000800 */
[----:B------:R-:W-:-:S03]  /*1e20*/  ISETP.NE.AND P0, PT, R22, 0x40, PT ;  /* 0x000000401600780c */ /* 0x000fc60003f05270 */
        /* <DEDUP_REMOVED lines=28> */
[----:B------:R-:W-:Y:S02]  /*1ff0*/  LEA R20, R18, R25, 0x18 ;  /* 0x0000001912147211 */ /* 0x000fe400078ec0ff */
[----:B------:R-:W-:-:S03]  /*2000*/  LEA R22, R19, R22, 0x2 ;  /* 0x0000001613167211 */ /* 0x000fc600078e10ff */
[----:B------:R-:W-:-:S03]  /*2010*/  IMAD R20, R19, 0x4, R20 ;  /* 0x0000000413147824 */ /* 0x000fc600078e0214 */
[----:B------:R-:W0:Y:S04]  /*2020*/  LDS R22, [R22] ;  /* 0x0000000016167984 */ /* 0x000e280000000800 */
[----:B------:R-:W2:Y:S01]  /*2030*/  LDS R20, [R20] ;  /* 0x0000000014147984 */ /* 0x000ea20000000800 */
[----:B0-----:R-:W-:Y:S02]  /*2040*/  IMAD R21, R22, UR12, RZ ;  /* 0x0000000c16157c24 */ /* 0x001fe4000f8e02ff */
[----:B--2---:R-:W-:-:S03]  /*2050*/  FMUL R17, R17, R20 ;  /* 0x0000001411117220 */ /* 0x004fc60000400000 */
[----:B------:R-:W-:-:S04]  /*2060*/  IADD3 R23, P0, PT, R0, R21, RZ ;  /* 0x0000001500177210 */ /* 0x000fc80007f1e0ff */
[----:B------:R-:W-:Y:S02]  /*2070*/  LEA.HI.X.SX32 R18, R21, RZ, 0x1, P0 ;  /* 0x000000ff15127211 */ /* 0x000fe400000f0eff */
[C---:B-1----:R-:W-:Y:S02]  /*2080*/  LEA R21, P0, R23.reuse, UR8, 0x1 ;  /* 0x0000000817157c11 */ /* 0x042fe4000f8008ff */
[----:B------:R-:W-:Y:S02]  /*2090*/  F2FP.BF16.F32.PACK_AB R17, RZ, R17 ;  /* 0x00000011ff11723e */ /* 0x000fe400000010ff */
[----:B------:R-:W-:Y:S02]  /*20a0*/  LEA.HI.X R19, R23, UR9, R18, 0x1, P0 ;  /* 0x0000000917137c11 */ /* 0x000fe400080f0c12 */
[C---:B------:R-:W-:Y:S02]  /*20b0*/  LOP3.LUT R18, R21.reuse, 0xfffffffd, RZ, 0xc0, !PT ;  /* 0xfffffffd15127812 */ /* 0x040fe400078ec0ff */
[----:B------:R-:W-:-:S03]  /*20c0*/  LOP3.LUT R22, R21, 0x2, RZ, 0xc0, !PT ;  /* 0x0000000215167812 */ /* 0x000fc600078ec0ff */
[----:B------:R0:W5:Y:S01]  /*20d0*/  LD.E R23, desc[UR10][R18.64] ;  /* 0x0000000a12177980 */ /* 0x000162000c101900 */
[----:B------:R-:W-:Y:S01]  /*20e0*/  ISETP.EQ.U32.AND P0, PT, R22, RZ, PT ;  /* 0x000000ff1600720c */ /* 0x000fe20003f02070 */
[----:B------:R-:W-:-:S05]  /*20f0*/  IMAD.MOV.U32 R22, RZ, RZ, 0x3254 ;  /* 0x00003254ff167424 */ /* 0x000fca00078e00ff */
[----:B------:R-:W-:-:S07]  /*2100*/  SEL R22, R22, 0x7610, P0 ;  /* 0x0000761016167807 */ /* 0x000fce0000000000 */
.L_x_3048:
[----:B-----5:R-:W-:-:S05]  /*2110*/  HADD2.BF16_V2 R20, R23, R17.H0_H0 ;  /* 0x2000001117147230 */ /* 0x020fca0000200000 */
[----:B------:R-:W-:-:S06]  /*2120*/  PRMT R20, R23, R22, R20 ;  /* 0x0000001617147216 */ /* 0x000fcc0000000014 */
[----:B------:R-:W2:Y:S02]  /*2130*/  ATOM.E.CAS.STRONG.GPU PT, R20, [R18], R23, R20 ;  /* 0x000000171214738b */ /* 0x000ea400001ee114 */
[----:B--2---:R-:W-:Y:S01]  /*2140*/  ISETP.NE.U32.AND P0, PT, R20, R23, PT ;  /* 0x000000171400720c */ /* 0x004fe20003f05070 */
[----:B------:R-:W-:-:S12]  /*2150*/  IMAD.MOV.U32 R23, RZ, RZ, R20 ;  /* 0x000000ffff177224 */ /* 0x000fd800078e0014 */
[----:B------:R-:W-:Y:S05]  /*2160*/  @P0 BRA `(.L_x_3048) ;  /* 0xfffffffc00e80947 */ /* 0x000fea000383ffff */
.L_x_3046:
[----:B------:R-:W-:Y:S05]  /*2170*/  BSYNC.RECONVERGENT B1 ;  /* 0x0000000000017941 */ /* 0x000fea0003800200 */
.L_x_3045:
[----:B------:R-:W-:Y:S05]  /*2180*/  @!P1 BRA `(.L_x_3049) ;  /* 0xfffffff800d89947 */ /* 0x000fea000383ffff */
[----:B------:R-:W-:Y:S05]  /*2190*/  BSYNC.RECONVERGENT B0 ;  /* 0x0000000000007941 */ /* 0x000fea0003800200 */
.L_x_3044:
[----:B------:R-:W1:Y:S01]  /*21a0*/  LDCU UR7, c[0x0][0x3c0] ;  /* 0x00007800ff0777ac */ /* 0x000e620008000800 */
[----:B------:R-:W-:-:S04]  /*21b0*/  UIADD3 UR5, UPT, UPT, UR5, 0x40, URZ ;  /* 0x0000004005057890 */ /* 0x000fc8000fffe0ff */
[----:B-1----:R-:W-:Y:S01]  /*21c0*/  UISETP.GE.AND UP0, UPT, UR5, UR7, UPT ;  /* 0x000000070500728c */ /* 0x002fe2000bf06270 */
[----:B------:R-:W-:Y:S08]  /*21d0*/  BAR.SYNC.DEFER_BLOCKING 0x0 ;  /* 0x0000000000007b1d */ /* 0x000ff00000010000 */
[----:B------:R-:W-:Y:S05]  /*21e0*/  BRA.U !UP0, `(.L_x_3050) ;  /* 0xfffffff508b87547 */ /* 0x000fea000b83ffff */
.L_x_3037:
[----:B------:R-:W1:Y:S01]  /*21f0*/  LDCU UR5, c[0x0][0x3c4] ;  /* 0x00007880ff0577ac */ /* 0x000e620008000800 */
[----:B------:R-:W-:-:S04]  /*2200*/  UIADD3 UR4, UPT, UPT, UR4, 0x40, URZ ;  /* 0x0000004004047890 */ /* 0x000fc8000fffe0ff */
[----:B-1----:R-:W-:-:S09]  /*2210*/  UISETP.GE.AND UP0, UPT, UR4, UR5, UPT ;  /* 0x000000050400728c */ /* 0x002fd2000bf06270 */
[----:B------:R-:W-:Y:S05]  /*2220*/  BRA.U !UP0, `(.L_x_3051) ;  /* 0xffffffe108a87547 */ /* 0x000fea000b83ffff */
[----:B------:R-:W-:Y:S05]  /*2230*/  EXIT ;  /* 0x000000000000794d */ /* 0x000fea0003800000 */
        .weak           $__internal_14_$__cuda_sm3x_div_rn_noftz_f32_slowpath
        .type           $__internal_14_$__cuda_sm3x_div_rn_noftz_f32_slowpath,@function
        .size           $__internal_14_$__cuda_sm3x_div_rn_noftz_f32_slowpath,(.L_x_3865 - $__internal_14_$__cuda_sm3x_div_rn_noftz_f32_slowpath)
$__internal_14_$__cuda_sm3x_div_rn_noftz_f32_slowpath:
        /* <DEDUP_REMOVED lines=36> */
.L_x_3053:
        /* <DEDUP_REMOVED lines=51> */
.L_x_3060:
[----:B------:R-:W-:-:S04]  /*27b0*/  LOP3.LUT R0, R0, 0x80000000, RZ, 0xc0, !PT ;  /* 0x8000000000007812 */ /* 0x000fc800078ec0ff */
[----:B------:R-:W-:Y:S01]  /*27c0*/  LOP3.LUT R0, R0, 0x7f800000, RZ, 0xfc, !PT ;  /* 0x7f80000000007812 */ /* 0x000fe200078efcff */
[----:B------:R-:W-:Y:S06]  /*27d0*/  BRA `(.L_x_3061) ;  /* 0x0000000000047947 */ /* 0x000fec0003800000 */
.L_x_3059:
[----:B------:R-:W-:-:S07]  /*27e0*/  IMAD R0, R25, 0x800000, R0 ;  /* 0x0080000019007824 */ /* 0x000fce00078e0200 */
.L_x_3061:
[----:B------:R-:W-:Y:S05]  /*27f0*/  BSYNC.RECONVERGENT B4 ;  /* 0x0000000000047941 */ /* 0x000fea0003800200 */
.L_x_3058:
[----:B------:R-:W-:Y:S05]  /*2800*/  BRA `(.L_x_3062) ;  /* 0x0000000000207947 */ /* 0x000fea0003800000 */
.L_x_3057:
[----:B------:R-:W-:-:S04]  /*2810*/  LOP3.LUT R0, R24, 0x80000000, R23, 0x48, !PT ;  /* 0x8000000018007812 */ /* 0x000fc800078e4817 */
[----:B------:R-:W-:Y:S01]  /*2820*/  LOP3.LUT R0, R0, 0x7f800000, RZ, 0xfc, !PT ;  /* 0x7f80000000007812 */ /* 0x000fe200078efcff */
[----:B------:R-:W-:Y:S06]  /*2830*/  BRA `(.L_x_3062) ;  /* 0x0000000000147947 */ /* 0x000fec0003800000 */
.L_x_3056:
[----:B------:R-:W-:Y:S01]  /*2840*/  LOP3.LUT R0, R24, 0x80000000, R23, 0x48, !PT ;  /* 0x8000000018007812 */ /* 0x000fe200078e4817 */
[----:B------:R-:W-:Y:S06]  /*2850*/  BRA `(.L_x_3062) ;  /* 0x00000000000c7947 */ /* 0x000fec0003800000 */
.L_x_3055:
[----:B------:R-:W0:Y:S01]  /*2860*/  MUFU.RSQ R0, -QNAN ;  /* 0xffc0000000007908 */ /* 0x000e220000001400 */
[----:B------:R-:W-:Y:S05]  /*2870*/  BRA `(.L_x_3062) ;  /* 0x0000000000047947 */ /* 0x000fea0003800000 */
.L_x_3054:
[----:B------:R-:W-:-:S07]  /*2880*/  FADD.FTZ R0, R0, R3 ;  /* 0x0000000300007221 */ /* 0x000fce0000010000 */
.L_x_3062:
[----:B------:R-:W-:Y:S05]  /*2890*/  BSYNC.RECONVERGENT B3 ;  /* 0x0000000000037941 */ /* 0x000fea0003800200 */
.L_x_3052:
[----:B------:R-:W-:Y:S02]  /*28a0*/  IMAD.MOV.U32 R18, RZ, RZ, R21 ;  /* 0x000000ffff127224 */ /* 0x000fe400078e0015 */
[----:B------:R-:W-:-:S04]  /*28b0*/  IMAD.MOV.U32 R19, RZ, RZ, 0x0 ;  /* 0x00000000ff137424 */ /* 0x000fc800078e00ff */
[----:B0-----:R-:W-:Y:S05]  /*28c0*/  RET.REL.NODEC R18 `(_Z28moe_fused_single_pass_kernelI13__nv_bfloat16Lb0EEvPKT_S3_S3_S3_PKiS5_PKfPS1_iii) ;  /* 0xffffffd412cc7950 */ /* 0x001fea0003c3ffff */
.L_x_3063:
        /* <DEDUP_REMOVED lines=11> */
.L_x_3865:


//--------------------- .text._Z28moe_fused_single_pass_kernelI13__nv_bfloat16Lb1EEvPKT_S3_S3_S3_PKiS5_PKfPS1_iii --------------------------
	.section	.text._Z28moe_fused_single_pass_kernelI13__nv_bfloat16Lb1EEvPKT_S3_S3_S3_PKiS5_PKfPS1_iii,"ax",@progbits
	.align	128
        .global         _Z28moe_fused_single_pass_kernelI13__nv_bfloat16Lb1EEvPKT_S3_S3_S3_PKiS5_PKfPS1_iii
        .type           _Z28moe_fused_single_pass_kernelI13__nv_bfloat16Lb1EEvPKT_S3_S3_S3_PKiS5_PKfPS1_iii,@function
        .size           _Z28moe_fused_single_pass_kernelI13__nv_bfloat16Lb1EEvPKT_S3_S3_S3_PKiS5_PKfPS1_iii,(.L_x_3866 - _Z28moe_fused_single_pass_kernelI13__nv_bfloat16Lb1EEvPKT_S3_S3_S3_PKiS5_PKfPS1_iii)
        .other          _Z28moe_fused_single_pass_kernelI13__nv_bfloat16Lb1EEvPKT_S3_S3_S3_PKiS5_PKfPS1_iii,@"STO_CUDA_ENTRY STV_DEFAULT"
_Z28moe_fused_single_pass_kernelI13__nv_bfloat16Lb1EEvPKT_S3_S3_S3_PKiS5_PKfPS1_iii:
.text._Z28moe_fused_single_pass_kernelI13__nv_bfloat16Lb1EEvPKT_S3_S3_S3_PKiS5_PKfPS1_iii:
        /* <DEDUP_REMOVED lines=28> */
[----:B------:R-:W-:-:S04]  /*01c0*/  @!P0 MOV R0, 0x400 ;  /* 0x0000040000008802 */ /* 0x000fc80000000f00 */
[C---:B------:R-:W-:Y:S01]  /*01d0*/  @!P0 IADD3 R3, PT, PT, R0.reuse, 0xaac0, RZ ;  /* 0x0000aac000038810 */ /* 0x040fe20007ffe0ff */
[----:B------:R-:W-:Y:S01]  /*01e0*/  @!P0 VIADD R0, R0, 0xab00 ;  /* 0x0000ab0000008836 */ /* 0x000fe20000000000 */
[----:B-1----:R-:W-:Y:S02]  /*01f0*/  UISETP.GE.AND UP0, UPT, UR13, 0x1, UPT ;  /* 0x000000010d00788c */ /* 0x002fe4000bf06270 */
[C---:B0-----:R-:W-:Y:S02]  /*0200*/  @!P0 LEA R3, R9.reuse, R3, 0x18 ;  /* 0x0000000309038211 */ /* 0x041fe400078ec0ff */
[----:B------:R-:W-:-:S03]  /*0210*/  @!P0 LEA R9, R9, R0, 0x18 ;  /* 0x0000000009098211 */ /* 0x000fc600078ec0ff */
[C---:B------:R-:W-:Y:S02]  /*0220*/  @!P0 IMAD R3, R2.reuse, 0x4, R3 ;  /* 0x0000000402038824 */ /* 0x040fe400078e0203 */
[----:B------:R-:W-:Y:S01]  /*0230*/  @!P0 IMAD R9, R2, 0x4, R9 ;  /* 0x0000000402098824 */ /* 0x000fe200078e0209 */
[----:B------:R-:W-:Y:S02]  /*0240*/  PLOP3.LUT P1, PT, PT, PT, UP0, 0x80, 0x8 ;  /* 0x000000000008781c */ /* 0x000fe40003f2f008 */
[----:B---3--:R0:W-:Y:S04]  /*0250*/  @!P0 STS [R3], R4 ;  /* 0x0000000403008388 */ /* 0x0081e80000000800 */
[----:B--2---:R0:W-:Y:S01]  /*0260*/  @!P0 STS [R9], R6 ;  /* 0x0000000609008388 */ /* 0x0041e20000000800 */
[----:B------:R-:W-:Y:S06]  /*0270*/  BAR.SYNC.DEFER_BLOCKING 0x0 ;  /* 0x0000000000007b1d */ /* 0x000fec0000010000 */
[----:B------:R-:W-:Y:S05]  /*0280*/  @!P1 EXIT ;  /* 0x000000000000994d */ /* 0x000fea0003800000 */
[----:B0-----:R-:W0:Y:S01]  /*0290*/  S2R R9, SR_CgaCtaId ;  /* 0x0000000000097919 */ /* 0x001e220000008800 */
[----:B------:R-:W-:Y:S01]  /*02a0*/  USHF.R.S32.HI UR11, URZ, 0x1f, UR12 ;  /* 0x0000001fff0b7899 */ /* 0x000fe2000801140c */
[----:B------:R-:W-:Y:S01]  /*02b0*/  MOV R8, 0x400 ;  /* 0x0000040000087802 */ /* 0x000fe20000000f00 */
[----:B------:R-:W1:Y:S01]  /*02c0*/  LDCU.128 UR4, c[0x0][0x390] ;  /* 0x00007200ff0477ac */ /* 0x000e620008000c00 */
[----:B------:R-:W-:Y:S01]  /*02d0*/  SHF.R.U32.HI R0, RZ, 0x3, R2 ;  /* 0x00000003ff007819 */ /* 0x000fe20000011602 */
[C---:B------:R-:W-:Y:S01]  /*02e0*/  IMAD.SHL.U32 R4, R2.reuse, 0x10, RZ ;  /* 0x0000001002047824 */ /* 0x040fe200078e00ff */
[----:B------:R-:W-:Y:S01]  /*02f0*/  SHF.L.U32 R14, R2, 0x2, RZ ;  /* 0x00000002020e7819 */ /* 0x000fe200000006ff */
[----:B------:R-:W-:Y:S01]  /*0300*/  UIMAD.WIDE.U32 UR8, UR10, UR12, URZ ;  /* 0x0000000c0a0872a5 */ /* 0x000fe2000f8e00ff */
[C---:B------:R-:W-:Y:S01]  /*0310*/  VIADD R5, R8.reuse, 0x5980 ;  /* 0x0000598008057836 */ /* 0x040fe20000000000 */
[----:B------:R-:W-:Y:S01]  /*0320*/  UIMAD UR11, UR11, UR10, URZ ;  /* 0x0000000a0b0b72a4 */ /* 0x000fe2000f8e02ff */
[C---:B------:R-:W-:Y:S01]  /*0330*/  VIADD R6, R8.reuse, 0x840 ;  /* 0x0000084008067836 */ /* 0x040fe20000000000 */
[----:B------:R-:W2:Y:S01]  /*0340*/  LDCU.64 UR14, c[0x0][0x388] ;  /* 0x00007100ff0e77ac */ /* 0x000ea20008000a00 */
[----:B------:R-:W-:Y:S01]  /*0350*/  VIADD R7, R8, 0x28c0 ;  /* 0x000028c008077836 */ /* 0x000fe20000000000 */
[C---:B------:R-:W-:Y:S01]  /*0360*/  LOP3.LUT R13, R14.reuse, 0xfc, RZ, 0xc0, !PT ;  /* 0x000000fc0e0d7812 */ /* 0x040fe200078ec0ff */
[----:B------:R-:W-:Y:S01]  /*0370*/  UIADD3 UR12, UPT, UPT, UR9, UR11, URZ ;  /* 0x0000000b090c7290 */ /* 0x000fe2000fffe0ff */
[----:B------:R-:W-:Y:S01]  /*0380*/  LOP3.LUT R14, R14, 0x3c, RZ, 0xc0, !PT ;  /* 0x0000003c0e0e7812 */ /* 0x000fe200078ec0ff */
[----:B------:R-:W-:-:S02]  /*0390*/  USHF.R.S32.HI UR9, URZ, 0x1f, UR13 ;  /* 0x0000001fff097899 */ /* 0x000fc4000801140d */
[----:B------:R-:W-:Y:S01]  /*03a0*/  UIMAD.WIDE.U32 UR10, UR8, UR13, URZ ;  /* 0x0000000d080a72a5 */ /* 0x000fe2000f8e00ff */
[----:B------:R-:W-:Y:S01]  /*03b0*/  IADD3 R15, PT, PT, -R14, 0x40, RZ ;  /* 0x000000400e0f7810 */ /* 0x000fe20007ffe1ff */
[----:B------:R-:W-:Y:S02]  /*03c0*/  UIMAD UR13, UR12, UR13, URZ ;  /* 0x0000000d0c0d72a4 */ /* 0x000fe4000f8e02ff */
[----:B------:R-:W-:Y:S02]  /*03d0*/  USHF.L.U32 UR12, UR10, 0x1, URZ ;  /* 0x000000010a0c7899 */ /* 0x000fe400080006ff */
[----:B------:R-:W-:Y:S02]  /*03e0*/  UIMAD UR9, UR9, UR8, UR13 ;  /* 0x00000008090972a4 */ /* 0x000fe4000f8e020d */
[----:B-1----:R-:W-:Y:S02]  /*03f0*/  UIADD3 UR8, UP0, UPT, UR12, UR4, URZ ;  /* 0x000000040c087290 */ /* 0x002fe4000ff1e0ff */
[----:B------:R-:W-:-:S02]  /*0400*/  UIADD3 UR4, UPT, UPT, UR11, UR9, URZ ;  /* 0x000000090b047290 */ /* 0x000fc4000fffe0ff */
[----:B------:R-:W-:Y:S01]  /*0410*/  UIADD3 UR6, UP1, UPT, UR12, UR6, URZ ;  /* 0x000000060c067290 */ /* 0x000fe2000ff3e0ff */
[C---:B0-----:R-:W-:Y:S01]  /*0420*/  LEA R3, R9.reuse, R8, 0x18 ;  /* 0x0000000809037211 */ /* 0x041fe200078ec0ff */
[----:B------:R-:W-:Y:S01]  /*0430*/  USHF.L.U64.HI UR10, UR10, 0x1, UR4 ;  /* 0x000000010a0a7899 */ /* 0x000fe20008010204 */
[C---:B------:R-:W-:Y:S02]  /*0440*/  LEA R10, R9.reuse, R5, 0x18 ;  /* 0x00000005090a7211 */ /* 0x040fe400078ec0ff */
[C---:B------:R-:W-:Y:S01]  /*0450*/  LEA R6, R9.reuse, R6, 0x18 ;  /* 0x0000000609067211 */ /* 0x040fe200078ec0ff */
[----:B------:R-:W-:Y:S01]  /*0460*/  IMAD R0, R0, 0x84, R3 ;  /* 0x0000008400007824 */ /* 0x000fe200078e0203 */
[----:B------:R-:W-:Y:S01]  /*0470*/  LOP3.LUT R3, R4, 0x70, RZ, 0xc0, !PT ;  /* 0x0000007004037812 */ /* 0x000fe200078ec0ff */
[----:B------:R-:W-:Y:S01]  /*0480*/  UIADD3.X UR5, UPT, UPT, UR10, UR5, URZ, UP0, !UPT ;  /* 0x000000050a057290 */ /* 0x000fe200087fe4ff */
[C---:B------:R-:W-:Y:S01]  /*0490*/  VIADD R4, R8.reuse, 0x4940 ;  /* 0x0000494008047836 */ /* 0x040fe20000000000 */
[----:B--2---:R-:W-:Y:S01]  /*04a0*/  UIADD3 UR12, UP0, UPT, UR12, UR14, URZ ;  /* 0x0000000e0c0c7290 */ /* 0x004fe2000ff1e0ff */
[----:B------:R-:W-:Y:S01]  /*04b0*/  IADD3 R8, PT, PT, R8, 0x69c0, RZ ;  /* 0x000069c008087810 */ /* 0x000fe20007ffe0ff */
        /* <DEDUP_REMOVED lines=9> */
[----:B------:R-:W-:Y:S01]  /*0550*/  MOV R7, UR5 ;  /* 0x0000000500077c02 */ /* 0x000fe20008000f00 */
[----:B------:R-:W-:Y:S01]  /*0560*/  IMAD.IADD R8, R0, 0x1, R3 ;  /* 0x0000000100087824 */ /* 0x000fe200078e0203 */
[----:B------:R-:W-:Y:S01]  /*0570*/  UMOV UR4, URZ ;  /* 0x000000ff00047c82 */ /* 0x000fe20008000000 */
[----:B------:R-:W-:-:S02]  /*0580*/  IMAD.IADD R13, R13, 0x1, R16 ;  /* 0x000000010d0d7824 */ /* 0x000fc400078e0210 */
[----:B------:R-:W-:Y:S02]  /*0590*/  IMAD.U32 R4, RZ, RZ, UR12 ;  /* 0x0000000cff047e24 */ /* 0x000fe4000f8e00ff */
[----:B------:R-:W-:Y:S02]  /*05a0*/  IMAD.U32 R6, RZ, RZ, UR8 ;  /* 0x00000008ff067e24 */ /* 0x000fe4000f8e00ff */
[----:B------:R-:W-:-:S07]  /*05b0*/  IMAD.U32 R5, RZ, RZ, UR10 ;  /* 0x0000000aff057e24 */ /* 0x000fce000f8e00ff */
.L_x_3120:
        /* <DEDUP_REMOVED lines=17> */
[----:B------:R-:W-:-:S08]  /*06d0*/  VIADD R0, R0, UR5 ;  /* 0x0000000500007c36 */ /* 0x000fd00008000000 */
.L_x_3065:
[C---:B------:R-:W-:Y:S01]  /*06e0*/  ISETP.GE.U32.AND P0, PT, R16.reuse, 0x300, PT ;  /* 0x000003001000780c */ /* 0x040fe20003f06070 */
[----:B------:R0:W-:Y:S01]  /*06f0*/  STS [R0], RZ ;  /* 0x000000ff00007388 */ /* 0x0001e20000000800 */
[----:B------:R-:W-:-:S03]  /*0700*/  IADD3 R16, PT, PT, R16, 0x100, RZ ;  /* 0x0000010010107810 */ /* 0x000fc60007ffe0ff */
[----:B------:R1:W-:Y:S01]  /*0710*/  STS [R3], RZ ;  /* 0x000000ff03007388 */ /* 0x0003e20000000800 */
[----:B0-----:R-:W-:Y:S02]  /*0720*/  VIADD R0, R0, 0x410 ;  /* 0x0000041000007836 */ /* 0x001fe40000000000 */
[----:B-1----:R-:W-:-:S05]  /*0730*/  VIADD R3, R3, 0x410 ;  /* 0x0000041003037836 */ /* 0x002fca0000000000 */
[----:B------:R-:W-:Y:S05]  /*0740*/  @!P0 BRA `(.L_x_3065) ;  /* 0xfffffffc00e48947 */ /* 0x000fea000383ffff */
[----:B------:R-:W-:Y:S05]  /*0750*/  BSYNC.RECONVERGENT B0 ;  /* 0x0000000000007941 */ /* 0x000fea0003800200 */
.L_x_3064:
[----:B------:R-:W0:Y:S02]  /*0760*/  LDCU UR5, c[0x0][0x3c0] ;  /* 0x00007800ff0577ac */ /* 0x000e240008000800 */
[----:B0-----:R-:W-:Y:S01]  /*0770*/  UISETP.GE.AND UP0, UPT, UR5, 0x1, UPT ;  /* 0x000000010500788c */ /* 0x001fe2000bf06270 */
[----:B------:R-:W-:Y:S08]  /*0780*/  BAR.SYNC.DEFER_BLOCKING 0x0 ;  /* 0x0000000000007b1d */ /* 0x000ff00000010000 */
[----:B------:R-:W-:Y:S05]  /*0790*/  BRA.U !UP0, `(.L_x_3066) ;  /* 0x0000001108607547 */ /* 0x000fea000b800000 */
[----:B------:R-:W-:Y:S01]  /*07a0*/  VIADD R0, R14, UR4 ;  /* 0x000000040e007c36 */ /* 0x000fe20008000000 */
[----:B------:R-:W-:-:S06]  /*07b0*/  UMOV UR5, URZ ;  /* 0x000000ff00057c82 */ /* 0x000fcc0008000000 */
.L_x_3091:
        /* <DEDUP_REMOVED lines=17> */
.L_x_3071:
[C---:B------:R-:W-:Y:S01]  /*08d0*/  IMAD R16, R17.reuse, 0x4, R8 ;  /* 0x0000000411107824 */ /* 0x040fe200078e0208 */
[----:B------:R-:W-:-:S04]  /*08e0*/  ISETP.GE.U32.AND P0, PT, R17, 0x3, PT ;  /* 0x000000031100780c */ /* 0x000fc80003f06070 */
[----:B------:R0:W-:Y:S09]  /*08f0*/  STS [R16], RZ ;  /* 0x000000ff10007388 */ /* 0x0001f20000000800 */
[----:B0-----:R-:W-:Y:S05]  /*0900*/  @P0 BRA `(.L_x_3068) ;  /* 0x0000000000e80947 */ /* 0x001fea0003800000 */
[----:B------:R-:W-:Y:S02]  /*0910*/  IADD3 R17, PT, PT, R17, 0x1, RZ ;  /* 0x0000000111117810 */ /* 0x000fe40007ffe0ff */
[----:B------:R-:W-:-:S04]  /*0920*/  IADD3 R16, PT, PT, -R3, 0x20, RZ ;  /* 0x0000002003107810 */ /* 0x000fc80007ffe1ff */
[----:B------:R-:W-:-:S13]  /*0930*/  ISETP.GE.U32.AND P0, PT, R17, R16, PT ;  /* 0x000000101100720c */ /* 0x000fda0003f06070 */
[----:B------:R-:W-:Y:S05]  /*0940*/  @!P0 BRA `(.L_x_3071) ;  /* 0xfffffffc00e08947 */ /* 0x000fea000383ffff */
[----:B------:R-:W-:Y:S05]  /*0950*/  BRA `(.L_x_3068) ;  /* 0x0000000000d47947 */ /* 0x000fea0003800000 */
.L_x_3070:
[----:B------:R-:W-:-:S07]  /*0960*/  IMAD.MOV.U32 R18, RZ, RZ, RZ ;  /* 0x000000ffff127224 */ /* 0x000fce00078e00ff */
.L_x_3072:
[----:B------:R-:W-:-:S05]  /*0970*/  IMAD.IADD R20, R3, 0x1, R18 ;  /* 0x0000000103147824 */ /* 0x000fca00078e0212 */
[----:B------:R-:W-:-:S13]  /*0980*/  ISETP.LT.AND P0, PT, R20, UR13, PT ;  /* 0x0000000d14007c0c */ /* 0x000fda000bf01270 */
[----:B------:R-:W0:Y:S01]  /*0990*/  @P0 S2R R22, SR_CgaCtaId ;  /* 0x0000000000160919 */ /* 0x000e220000008800 */
[----:B------:R-:W-:Y:S01]  /*09a0*/  @P0 MOV R17, 0x400 ;  /* 0x0000040000110802 */ /* 0x000fe20000000f00 */
[----:B------:R-:W1:Y:S01]  /*09b0*/  @P0 LDC R21, c[0x0][0x3c0] ;  /* 0x0000f000ff150b82 */ /* 0x000e620000000800 */
[----:B------:R-:W-:Y:S01]  /*09c0*/  @P0 SHF.R.U32.HI R16, RZ, 0x1, R2 ;  /* 0x00000001ff100819 */ /* 0x000fe20000011602 */
[----:B------:R-:W-:Y:S02]  /*09d0*/  @P0 VIADD R20, R20, UR5 ;  /* 0x0000000514140c36 */ /* 0x000fe40008000000 */
[----:B------:R-:W-:Y:S01]  /*09e0*/  @P0 VIADD R17, R17, 0xaac0 ;  /* 0x0000aac011110836 */ /* 0x000fe20000000000 */
[----:B------:R-:W-:-:S04]  /*09f0*/  @P0 LOP3.LUT R16, R16, 0x1fc, RZ, 0xc0, !PT ;  /* 0x000001fc10100812 */ /* 0x000fc800078ec0ff */
[----:B0-----:R-:W-:-:S04]  /*0a00*/  @P0 LEA R17, R22, R17, 0x18 ;  /* 0x0000001116110211 */ /* 0x001fc800078ec0ff */
[----:B------:R-:W-:Y:S02]  /*0a10*/  @P0 IADD3 R19, PT, PT, R17, R16, RZ ;  /* 0x0000001011130210 */ /* 0x000fe40007ffe0ff */
        /* <DEDUP_REMOVED lines=16> */
.L_x_3069:
        /* <DEDUP_REMOVED lines=14> */
[----:B------:R-:W2:Y:S02]  /*0c00*/  LDG.E.64.CONSTANT R16, desc[UR16][R16.64] ;  /* 0x0000001010107981 */ /* 0x000ea4000c1e9b00 */
        /* <DEDUP_REMOVED lines=9> */
[----:B------:R0:W-:Y:S02]  /*0ca0*/  STS [R8+0xc], R23 ;  /* 0x00000c1708007388 */ /* 0x0001e40000000800 */
.L_x_3068:
[----:B------:R-:W-:Y:S05]  /*0cb0*/  BSYNC.RECONVERGENT B0 ;  /* 0x0000000000007941 */ /* 0x000fea0003800200 */
.L_x_3067:
[----:B------:R-:W-:Y:S01]  /*0cc0*/  ISETP.GT.U32.AND P0, PT, R2, 0x1ff, PT ;  /* 0x000001ff0200780c */ /* 0x000fe20003f04070 */
[----:B------:R-:W-:-:S12]  /*0cd0*/  BSSY.RECONVERGENT B0, `(.L_x_3073) ;  /* 0x0000075000007945 */ /* 0x000fd80003800200 */
[----:B------:R-:W-:Y:S05]  /*0ce0*/  @P0 BRA `(.L_x_3074) ;  /* 0x0000000400cc0947 */ /* 0x000fea0003800000 */
[----:B------:R-:W-:Y:S01]  /*0cf0*/  BSSY.RECONVERGENT B1, `(.L_x_3075) ;  /* 0x000003a000017945 */ /* 0x000fe20003800200 */
[----:B0-----:R-:W-:-:S07]  /*0d00*/  IMAD.MOV.U32 R3, RZ, RZ, R2 ;  /* 0x000000ffff037224 */ /* 0x001fce00078e0002 */
.L_x_3080:
        /* <DEDUP_REMOVED lines=8> */
[----:B------:R-:W0:Y:S01]  /*0d90*/  LDCU UR9, c[0x0][0x3c4] ;  /* 0x00007880ff0977ac */ /* 0x000e220008000800 */
[----:B------:R-:W-:-:S05]  /*0da0*/  IADD3 R17, PT, PT, R18, UR5, RZ ;  /* 0x0000000512117c10 */ /* 0x000fca000fffe0ff */
        /* <DEDUP_REMOVED lines=20> */
.L_x_3077:
[----:B------:R-:W0:Y:S01]  /*0ef0*/  S2R R17, SR_CgaCtaId ;  /* 0x0000000000117919 */ /* 0x000e220000008800 */
        /* <DEDUP_REMOVED lines=8> */
.L_x_3079:
[----:B------:R-:W-:-:S05]  /*0f80*/  IMAD.IADD R22, R14, 0x1, R20 ;  /* 0x000000010e167824 */ /* 0x000fca00078e0214 */
[----:B------:R-:W-:-:S04]  /*0f90*/  ISETP.LT.AND P0, PT, R22, UR8, PT ;  /* 0x0000000816007c0c */ /* 0x000fc8000bf01270 */
[----:B------:R-:W-:-:S13]  /*0fa0*/  ISETP.GE.OR P0, PT, R18, UR14, !P0 ;  /* 0x0000000e12007c0c */ /* 0x000fda000c706670 */
[----:B------:R-:W-:-:S04]  /*0fb0*/  @!P0 IMAD.IADD R17, R27, 0x1, R20 ;  /* 0x000000011b118824 */ /* 0x000fc800078e0214 */
[----:B------:R-:W-:-:S06]  /*0fc0*/  @!P0 IMAD.WIDE R16, R17, 0x2, R4 ;  /* 0x0000000211108825 */ /* 0x000fcc00078e0204 */
[----:B------:R-:W2:Y:S01]  /*0fd0*/  @!P0 LDG.E.U16.CONSTANT R16, desc[UR16][R16.64] ;  /* 0x0000001010108981 */ /* 0x000ea2000c1e9500 */
[----:B------:R-:W-:Y:S01]  /*0fe0*/  LEA R22, R22, R25, 0x2 ;  /* 0x0000001916167211 */ /* 0x000fe200078e10ff */
        /* <DEDUP_REMOVED lines=8> */
.L_x_3078:
[----:B------:R-:W-:Y:S05]  /*1070*/  BSYNC.RECONVERGENT B2 ;  /* 0x0000000000027941 */ /* 0x000fea0003800200 */
.L_x_3076:
[----:B------:R-:W-:Y:S05]  /*1080*/  @!P1 BRA `(.L_x_3080) ;  /* 0xfffffffc00209947 */ /* 0x000fea000383ffff */
[----:B------:R-:W-:Y:S05]  /*1090*/  BSYNC.RECONVERGENT B1 ;  /* 0x0000000000017941 */ /* 0x000fea0003800200 */
.L_x_3075:
[----:B------:R-:W-:-:S07]  /*10a0*/  MOV R3, R2 ;  /* 0x0000000200037202 */ /* 0x000fce0000000f00 */
.L_x_3085:
[----:B------:R-:W-:Y:S01]  /*10b0*/  ISETP.GE.AND P0, PT, R19, UR12, PT ;  /* 0x0000000c13007c0c */ /* 0x000fe2000bf06270 */
[----:B------:R-:W-:Y:S01]  /*10c0*/  BSSY.RECONVERGENT B1, `(.L_x_3081) ;  /* 0x0000034000017945 */ /* 0x000fe20003800200 */
[----:B0-----:R-:W-:Y:S02]  /*10d0*/  SHF.R.U32.HI R18, RZ, 0x4, R3 ;  /* 0x00000004ff127819 */ /* 0x001fe40000011603 */
[C---:B------:R-:W-:Y:S01]  /*10e0*/  ISETP.GE.U32.AND P1, PT, R3.reuse, 0x100, PT ;  /* 0x000001000300780c */ /* 0x040fe20003f26070 */
[----:B------:R-:W-:Y:S01]  /*10f0*/  VIADD R3, R3, 0x100 ;  /* 0x0000010003037836 */ /* 0x000fe20000000000 */
        /* <DEDUP_REMOVED lines=11> */
[----:B------:R-:W-:-:S05]  /*11b0*/  IMAD R21, R18, 0x104, R21 ;  /* 0x0000010412157824 */ /* 0x000fca00078e0215 */
[----:B------:R-:W-:Y:S02]  /*11c0*/  LEA R23, R14, R21, 0x2 ;  /* 0x000000150e177211 */ /* 0x000fe400078e10ff */
[C---:B--2---:R-:W-:Y:S01]  /*11d0*/  PRMT R18, R16.reuse, 0x7632, R18 ;  /* 0x0000763210127816 */ /* 0x044fe20000000012 */
[----:B------:R-:W-:Y:S01]  /*11e0*/  IMAD.U32 R21, R16, 0x10000, RZ ;  /* 0x0001000010157824 */ /* 0x000fe200078e00ff */
[C---:B------:R-:W-:Y:S01]  /*11f0*/  PRMT R20, R17.reuse, 0x7632, R20 ;  /* 0x0000763211147816 */ /* 0x040fe20000000014 */
        /* <DEDUP_REMOVED lines=8> */
.L_x_3082:
        /* <DEDUP_REMOVED lines=9> */
.L_x_3084:
[----:B------:R-:W-:-:S04]  /*1310*/  IADD3 R22, PT, PT, R14, R20, RZ ;  /* 0x000000140e167210 */ /* 0x000fc80007ffe0ff */
[----:B------:R-:W-:-:S04]  /*1320*/  ISETP.LT.AND P0, PT, R22, UR8, PT ;  /* 0x0000000816007c0c */ /* 0x000fc8000bf01270 */
[----:B------:R-:W-:-:S13]  /*1330*/  ISETP.GE.OR P0, PT, R18, UR14, !P0 ;  /* 0x0000000e12007c0c */ /* 0x000fda000c706670 */
[----:B------:R-:W-:-:S04]  /*1340*/  @!P0 IMAD.IADD R17, R27, 0x1, R20 ;  /* 0x000000011b118824 */ /* 0x000fc800078e0214 */
[----:B------:R-:W-:-:S06]  /*1350*/  @!P0 IMAD.WIDE R16, R17, 0x2, R6 ;  /* 0x0000000211108825 */ /* 0x000fcc00078e0206 */
[----:B------:R-:W2:Y:S01]  /*1360*/  @!P0 LDG.E.U16.CONSTANT R16, desc[UR16][R16.64] ;  /* 0x0000001010108981 */ /* 0x000ea2000c1e9500 */
[----:B------:R-:W-:Y:S01]  /*1370*/  IMAD R22, R22, 0x4, R25 ;  /* 0x0000000416167824 */ /* 0x000fe200078e0219 */
[----:B------:R-:W-:Y:S01]  /*1380*/  MOV R23, R20 ;  /* 0x0000001400177202 */ /* 0x000fe20000000f00 */
[----:B------:R-:W-:-:S03]  /*1390*/  VIADD R20, R20, 0x1 ;  /* 0x0000000114147836 */ /* 0x000fc60000000000 */
[----:B------:R-:W-:Y:S01]  /*13a0*/  ISETP.LT.U32.AND P2, PT, R23, 0x3, PT ;  /* 0x000000031700780c */ /* 0x000fe20003f41070 */
[----:B--2---:R-:W-:-:S05]  /*13b0*/  @!P0 IMAD.U32 R21, R16, 0x10000, RZ ;  /* 0x0001000010158824 */ /* 0x004fca00078e00ff */
[----:B------:R1:W-:Y:S04]  /*13c0*/  @!P0 STS [R22], R21 ;  /* 0x0000001516008388 */ /* 0x0003e80000000800 */
[----:B------:R1:W-:Y:S01]  /*13d0*/  @P0 STS [R22], RZ ;  /* 0x000000ff16000388 */ /* 0x0003e20000000800 */
[----:B------:R-:W-:-:S13]  /*13e0*/  ISETP.GE.U32.AND P0, PT, R20, R15, PT ;  /* 0x0000000f1400720c */ /* 0x000fda0003f06070 */
[----:B-1----:R-:W-:Y:S05]  /*13f0*/  @!P0 BRA P2, `(.L_x_3084) ;  /* 0xfffffffc00c48947 */ /* 0x002fea000103ffff */
.L_x_3083:
[----:B------:R-:W-:Y:S05]  /*1400*/  BSYNC.RECONVERGENT B1 ;  /* 0x0000000000017941 */ /* 0x000fea0003800200 */
.L_x_3081:
[----:B------:R-:W-:Y:S05]  /*1410*/  @!P1 BRA `(.L_x_3085) ;  /* 0xfffffffc00249947 */ /* 0x000fea000383ffff */
.L_x_3074:
[----:B------:R-:W-:Y:S05]  /*1420*/  BSYNC.RECONVERGENT B0 ;  /* 0x0000000000007941 */ /* 0x000fea0003800200 */
.L_x_3073:
[----:B------:R-:W-:Y:S01]  /*1430*/  BAR.SYNC.DEFER_BLOCKING 0x0 ;  /* 0x0000000000007b1d */ /* 0x000fe20000010000 */
[----:B0-----:R-:W-:-:S05]  /*1440*/  IMAD.MOV.U32 R3, RZ, RZ, R2 ;  /* 0x000000ffff037224 */ /* 0x001fca00078e0002 */
[----:B------:R-:W-:Y:S02]  /*1450*/  BSSY.RECONVERGENT B0, `(.L_x_3086) ;  /* 0x0000047000007945 */ /* 0x000fe40003800200 */
.L_x_3090:
        /* <DEDUP_REMOVED lines=9> */
[----:B------:R-:W-:Y:S01]  /*14f0*/  MOV R17, 0x400 ;  /* 0x0000040000117802 */ /* 0x000fe20000000f00 */
[----:B------:R-:W-:Y:S01]  /*1500*/  HFMA2 R20, -RZ, RZ, 0, 0 ;  /* 0x00000000ff147431 */ /* 0x000fe200000001ff */
[----:B------:R-:W-:Y:S02]  /*1510*/  CS2R R22, SRZ ;  /* 0x0000000000167805 */ /* 0x000fe4000001ff00 */
[----:B0-----:R-:W-:-:S05]  /*1520*/  LEA R17, R18, R17, 0x18 ;  /* 0x0000001112117211 */ /* 0x001fca00078ec0ff */
[----:B------:R-:W-:-:S07]  /*1530*/  IMAD R17, R16, 0x84, R17 ;  /* 0x0000008410117824 */ /* 0x000fce00078e0211 */
.L_x_3089:
[C---:B------:R-:W-:Y:S02]  /*1540*/  IMAD R21, R20.reuse, 0x4, R17 ;  /* 0x0000000414157824 */ /* 0x040fe400078e0211 */
[C---:B------:R-:W-:Y:S02]  /*1550*/  IMAD R18, R20.reuse, 0x104, R11 ;  /* 0x0000010414127824 */ /* 0x040fe400078e020b */
[C---:B------:R-:W-:Y:S01]  /*1560*/  IMAD R19, R20.reuse, 0x104, R12 ;  /* 0x0000010414137824 */ /* 0x040fe200078e020c */
[----:B------:R-:W-:Y:S01]  /*1570*/  LDS R25, [R21] ;  /* 0x0000000015197984 */ /* 0x000fe20000000800 */
[----:B------:R-:W-:-:S03]  /*1580*/  VIADD R20, R20, 0x8 ;  /* 0x0000000814147836 */ /* 0x000fc60000000000 */
[----:B------:R-:W0:Y:S02]  /*1590*/  LDS R24, [R18] ;  /* 0x0000000012187984 */ /* 0x000e240000000800 */
[----:B------:R-:W-:Y:S02]  /*15a0*/  ISETP.NE.AND P0, PT, R20, 0x20, PT ;  /* 0x000000201400780c */ /* 0x000fe40003f05270 */
        /* <DEDUP_REMOVED lines=47> */
.L_x_3088:
[----:B------:R-:W-:Y:S05]  /*18a0*/  BSYNC.RECONVERGENT B1 ;  /* 0x0000000000017941 */ /* 0x000fea0003800200 */
.L_x_3087:
[----:B------:R-:W-:Y:S05]  /*18b0*/  @!P1 BRA `(.L_x_3090) ;  /* 0xfffffff800e89947 */ /* 0x000fea000383ffff */
[----:B------:R-:W-:Y:S05]  /*18c0*/  BSYNC.RECONVERGENT B0 ;  /* 0x0000000000007941 */ /* 0x000fea0003800200 */
.L_x_3086:
[----:B------:R-:W1:Y:S01]  /*18d0*/  LDCU UR9, c[0x0][0x3c0] ;  /* 0x00007800ff0977ac */ /* 0x000e620008000800 */
[----:B------:R-:W-:-:S04]  /*18e0*/  UIADD3 UR5, UPT, UPT, UR5, 0x20, URZ ;  /* 0x0000002005057890 */ /* 0x000fc8000fffe0ff */
[----:B-1----:R-:W-:Y:S01]  /*18f0*/  UISETP.GE.AND UP0, UPT, UR5, UR9, UPT ;  /* 0x000000090500728c */ /* 0x002fe2000bf06270 */
[----:B------:R-:W-:Y:S08]  /*1900*/  BAR.SYNC.DEFER_BLOCKING 0x0 ;  /* 0x0000000000007b1d */ /* 0x000ff00000010000 */
[----:B------:R-:W-:Y:S05]  /*1910*/  BRA.U !UP0, `(.L_x_3091) ;  /* 0xffffffed08a87547 */ /* 0x000fea000b83ffff */
.L_x_3066:
[----:B------:R-:W1:Y:S01]  /*1920*/  LDCU UR5, c[0x0][0x3c8] ;  /* 0x00007900ff0577ac */ /* 0x000e620008000800 */
[----:B------:R-:W-:Y:S01]  /*1930*/  IMAD.MOV.U32 R18, RZ, RZ, R2 ;  /* 0x000000ffff127224 */ /* 0x000fe200078e0002 */
[----:B-1----:R-:W-:-:S09]  /*1940*/  UISETP.NE.AND UP0, UPT, UR5, URZ, UPT ;  /* 0x000000ff0500728c */ /* 0x002fd2000bf05270 */
[----:B------:R-:W-:Y:S05]  /*1950*/  BRA.U !UP0, `(.L_x_3092) ;  /* 0x0000000108fc7547 */ /* 0x000fea000b800000 */
[----:B------:R-:W-:Y:S01]  /*1960*/  UISETP.NE.AND UP0, UPT, UR5, 0x1, UPT ;  /* 0x000000010500788c */ /* 0x000fe2000bf05270 */
[----:B------:R-:W-:Y:S02]  /*1970*/  LOP3.LUT R3, R2, 0x3f, RZ, 0xc0, !PT ;  /* 0x0000003f02037812 */ /* 0x000fe400078ec0ff */
[----:B------:R-:W-:-:S06]  /*1980*/  MOV R0, R2 ;  /* 0x0000000200007202 */ /* 0x000fcc0000000f00 */
[----:B------:R-:W-:Y:S05]  /*1990*/  BRA.U UP0, `(.L_x_3093) ;  /* 0x0000000100ac7547 */ /* 0x000fea000b800000 */
[----:B------:R-:W-:Y:S01]  /*19a0*/  BSSY.RECONVERGENT B0, `(.L_x_3094) ;  /* 0x0000029000007945 */ /* 0x000fe20003800200 */
[----:B------:R-:W-:Y:S01]  /*19b0*/  ISETP.LT.AND P0, PT, R3, UR8, PT ;  /* 0x0000000803007c0c */ /* 0x000fe2000bf01270 */
[----:B------:R-:W-:-:S12]  /*19c0*/  IMAD.MOV.U32 R3, RZ, RZ, R2 ;  /* 0x000000ffff037224 */ /* 0x000fd800078e0002 */
.L_x_3097:
[----:B-1----:R-:W-:Y:S01]  /*19d0*/  SHF.R.U32.HI R19, RZ, 0x6, R3 ;  /* 0x00000006ff137819 */ /* 0x002fe20000011603 */
[----:B------:R-:W-:Y:S01]  /*19e0*/  BSSY.RECONVERGENT B1, `(.L_x_3095) ;  /* 0x0000022000017945 */ /* 0x000fe20003800200 */
[----:B------:R-:W-:Y:S02]  /*19f0*/  ISETP.GE.U32.AND P1, PT, R3, 0x300, PT ;  /* 0x000003000300780c */ /* 0x000fe40003f26070 */
[----:B------:R-:W-:-:S13]  /*1a00*/  ISETP.GE.OR P2, PT, R19, UR18, !P0 ;  /* 0x0000001213007c0c */ /* 0x000fda000c746670 */
[----:B------:R-:W-:Y:S05]  /*1a10*/  @P2 BRA `(.L_x_3096) ;  /* 0x0000000000782947 */ /* 0x000fea0003800000 */
[C---:B0-----:R-:W-:Y:S02]  /*1a20*/  IMAD R16, R19.reuse, 0x104, R9 ;  /* 0x0000010413107824 */ /* 0x041fe400078e0209 */
[----:B------:R-:W-:Y:S02]  /*1a30*/  IMAD R19, R19, 0x104, R10 ;  /* 0x0000010413137824 */ /* 0x000fe400078e020a */
[----:B------:R-:W-:Y:S01]  /*1a40*/  IMAD.MOV.U32 R22, RZ, RZ, 0x3c80f082 ;  /* 0x3c80f082ff167424 */ /* 0x000fe200078e00ff */
[----:B------:R-:W0:Y:S01]  /*1a50*/  LDS R17, [R16] ;  /* 0x0000000010117984 */ /* 0x000e220000000800 */
[----:B------:R-:W-:-:S03]  /*1a60*/  IMAD.MOV.U32 R21, RZ, RZ, 0x3f800000 ;  /* 0x3f800000ff157424 */ /* 0x000fc600078e00ff */
        /* <DEDUP_REMOVED lines=25> */
.L_x_3096:
[----:B------:R-:W-:Y:S05]  /*1c00*/  BSYNC.RECONVERGENT B1 ;  /* 0x0000000000017941 */ /* 0x000fea0003800200 */
.L_x_3095:
[----:B------:R-:W-:Y:S01]  /*1c10*/  IADD3 R3, PT, PT, R3, 0x100, RZ ;  /* 0x0000010003037810 */ /* 0x000fe20007ffe0ff */
[----:B------:R-:W-:Y:S06]  /*1c20*/  @!P1 BRA `(.L_x_3097) ;  /* 0xfffffffc00689947 */ /* 0x000fec000383ffff */
[----:B------:R-:W-:Y:S05]  /*1c30*/  BSYNC.RECONVERGENT B0 ;  /* 0x0000000000007941 */ /* 0x000fea0003800200 */
.L_x_3094:
[----:B------:R-:W-:Y:S05]  /*1c40*/  BRA `(.L_x_3098) ;  /* 0x0000000000d47947 */ /* 0x000fea0003800000 */
.L_x_3093:
[----:B------:R-:W-:Y:S01]  /*1c50*/  BSSY.RECONVERGENT B0, `(.L_x_3099) ;  /* 0x000000e000007945 */ /* 0x000fe20003800200 */
[----:B------:R-:W-:-:S13]  /*1c60*/  ISETP.LT.AND P1, PT, R3, UR8, PT ;  /* 0x0000000803007c0c */ /* 0x000fda000bf21270 */
.L_x_3100:
[----:B------:R-:W-:-:S04]  /*1c70*/  SHF.R.U32.HI R17, RZ, 0x6, R0 ;  /* 0x00000006ff117819 */ /* 0x000fc80000011600 */
[----:B------:R-:W-:-:S13]  /*1c80*/  ISETP.GE.OR P0, PT, R17, UR18, !P1 ;  /* 0x0000001211007c0c */ /* 0x000fda000cf06670 */
[C---:B------:R-:W-:Y:S02]  /*1c90*/  @!P0 IMAD R3, R17.reuse, 0x104, R9 ;  /* 0x0000010411038824 */ /* 0x040fe400078e0209 */
[----:B------:R-:W-:-:S03]  /*1ca0*/  @!P0 IMAD R17, R17, 0x104, R10 ;  /* 0x0000010411118824 */ /* 0x000fc600078e020a */
[----:B0-----:R-:W0:Y:S04]  /*1cb0*/  @!P0 LDS R16, [R3] ;  /* 0x0000000003108984 */ /* 0x001e280000000800 */
[----:B------:R-:W1:Y:S01]  /*1cc0*/  @!P0 LDS R17, [R17] ;  /* 0x0000000011118984 */ /* 0x000e620000000800 */
[----:B0-----:R-:W-:-:S05]  /*1cd0*/  @!P0 FMNMX R16, RZ, R16, !PT ;  /* 0x00000010ff108209 */ /* 0x001fca0007800000 */
[----:B-1----:R-:W-:-:S05]  /*1ce0*/  @!P0 FMUL R16, R16, R17 ;  /* 0x0000001110108220 */ /* 0x002fca0000400000 */
[----:B------:R1:W-:Y:S01]  /*1cf0*/  @!P0 STS [R3], R16 ;  /* 0x0000001003008388 */ /* 0x0003e20000000800 */
[C---:B------:R-:W-:Y:S01]  /*1d00*/  ISETP.GE.U32.AND P0, PT, R0.reuse, 0x300, PT ;  /* 0x000003000000780c */ /* 0x040fe20003f06070 */
[----:B------:R-:W-:-:S12]  /*1d10*/  VIADD R0, R0, 0x100 ;  /* 0x0000010000007836 */ /* 0x000fd80000000000 */
[----:B-1----:R-:W-:Y:S05]  /*1d20*/  @!P0 BRA `(.L_x_3100) ;  /* 0xfffffffc00d08947 */ /* 0x002fea000383ffff */
[----:B------:R-:W-:Y:S05]  /*1d30*/  BSYNC.RECONVERGENT B0 ;  /* 0x0000000000007941 */ /* 0x000fea0003800200 */
.L_x_3099:
[----:B------:R-:W-:Y:S05]  /*1d40*/  BRA `(.L_x_3098) ;  /* 0x0000000000947947 */ /* 0x000fea0003800000 */
.L_x_3092:
[----:B------:R-:W-:Y:S01]  /*1d50*/  BSSY.RECONVERGENT B0, `(.L_x_3098) ;  /* 0x0000024000007945 */ /* 0x000fe20003800200 */
.L_x_3105:
[----:B------:R-:W-:Y:S01]  /*1d60*/  LOP3.LUT R0, R2, 0x3f, RZ, 0xc0, !PT ;  /* 0x0000003f02007812 */ /* 0x000fe200078ec0ff */
[----:B------:R-:W-:Y:S01]  /*1d70*/  BSSY.RECONVERGENT B1, `(.L_x_3101) ;  /* 0x0000020000017945 */ /* 0x000fe20003800200 */
[----:B------:R-:W-:Y:S02]  /*1d80*/  SHF.R.U32.HI R19, RZ, 0x6, R18 ;  /* 0x00000006ff137819 */ /* 0x000fe40000011612 */
[----:B------:R-:W-:Y:S02]  /*1d90*/  ISETP.LT.AND P0, PT, R0, UR8, PT ;  /* 0x0000000800007c0c */ /* 0x000fe4000bf01270 */
[C---:B------:R-:W-:Y:S01]  /*1da0*/  ISETP.GE.U32.AND P2, PT, R18.reuse, 0x300, PT ;  /* 0x000003001200780c */ /* 0x040fe20003f46070 */
[----:B------:R-:W-:Y:S01]  /*1db0*/  VIADD R18, R18, 0x100 ;  /* 0x0000010012127836 */ /* 0x000fe20000000000 */
[----:B------:R-:W-:-:S13]  /*1dc0*/  ISETP.GE.OR P0, PT, R19, UR18, !P0 ;  /* 0x0000001213007c0c */ /* 0x000fda000c706670 */
[----:B-1----:R-:W-:Y:S05]  /*1dd0*/  @P0 BRA `(.L_x_3102) ;  /* 0x0000000000640947 */ /* 0x002fea0003800000 */
        /* <DEDUP_REMOVED lines=18> */
[----:B------:R-:W-:Y:S05]  /*1f00*/  CALL.REL.NOINC `($__internal_15_$__cuda_sm3x_div_rn_noftz_f32_slowpath) ;  /* 0x0000000800b07944 */ /* 0x000fea0003c00000 */
[----:B------:R-:W-:-:S07]  /*1f10*/  IMAD.MOV.U32 R17, RZ, RZ, R0 ;  /* 0x000000ffff117224 */ /* 0x000fce00078e0000 */
.L_x_3104:
[----:B------:R-:W-:Y:S05]  /*1f20*/  BSYNC.RECONVERGENT B2 ;  /* 0x0000000000027941 */ /* 0x000fea0003800200 */
.L_x_3103:
[----:B------:R-:W-:-:S05]  /*1f30*/  IMAD R19, R19, 0x104, R10 ;  /* 0x0000010413137824 */ /* 0x000fca00078e020a */
[----:B------:R-:W0:Y:S02]  /*1f40*/  LDS R0, [R19] ;  /* 0x0000000013007984 */ /* 0x000e240000000800 */
[----:B0-----:R-:W-:-:S05]  /*1f50*/  FMUL R17, R0, R17 ;  /* 0x0000001100117220 */ /* 0x001fca0000400000 */
[----:B------:R1:W-:Y:S02]  /*1f60*/  STS [R20], R17 ;  /* 0x0000001114007388 */ /* 0x0003e40000000800 */
.L_x_3102:
[----:B------:R-:W-:Y:S05]  /*1f70*/  BSYNC.RECONVERGENT B1 ;  /* 0x0000000000017941 */ /* 0x000fea0003800200 */
.L_x_3101:
[----:B------:R-:W-:Y:S05]  /*1f80*/  @!P2 BRA `(.L_x_3105) ;  /* 0xfffffffc0074a947 */ /* 0x000fea000383ffff */
[----:B------:R-:W-:Y:S05]  /*1f90*/  BSYNC.RECONVERGENT B0 ;  /* 0x0000000000007941 */ /* 0x000fea0003800200 */
.L_x_3098:
[----:B------:R-:W2:Y:S02]  /*1fa0*/  LDCU UR5, c[0x0][0x3c0] ;  /* 0x00007800ff0577ac */ /* 0x000ea40008000800 */
[----:B--2---:R-:W-:Y:S01]  /*1fb0*/  UISETP.GE.AND UP0, UPT, UR5, 0x1, UPT ;  /* 0x000000010500788c */ /* 0x004fe2000bf06270 */
[----:B------:R-:W-:Y:S08]  /*1fc0*/  BAR.SYNC.DEFER_BLOCKING 0x0 ;  /* 0x0000000000007b1d */ /* 0x000ff00000010000 */
[----:B------:R-:W-:Y:S05]  /*1fd0*/  BRA.U !UP0, `(.L_x_3106) ;  /* 0x0000000908687547 */ /* 0x000fea000b800000 */
[----:B------:R-:W-:-:S05]  /*1fe0*/  UMOV UR5, URZ ;  /* 0x000000ff00057c82 */ /* 0x000fca0008000000 */
.L_x_3119:
[----:B------:R-:W2:Y:S01]  /*1ff0*/  LDCU UR8, c[0x0][0x3c0] ;  /* 0x00007800ff0877ac */ /* 0x000ea20008000800 */
[----:B------:R-:W-:Y:S01]  /*2000*/  LOP3.LUT R0, R14, 0x3, RZ, 0xfc, !PT ;  /* 0x000000030e007812 */ /* 0x000fe200078efcff */
[----:B------:R-:W-:Y:S01]  /*2010*/  BSSY.RECONVERGENT B0, `(.L_x_3107) ;  /* 0x0000040000007945 */ /* 0x000fe20003800200 */
[----:B--2---:R-:W-:-:S04]  /*2020*/  UIADD3 UR8, UPT, UPT, -UR5, UR8, URZ ;  /* 0x0000000805087290 */ /* 0x004fc8000fffe1ff */
[----:B------:R-:W-:-:S04]  /*2030*/  UISETP.LT.AND UP0, UPT, UR8, 0x40, UPT ;  /* 0x000000400800788c */ /* 0x000fc8000bf01270 */
[----:B------:R-:W-:-:S06]  /*2040*/  USEL UR9, UR8, 0x40, UP0 ;  /* 0x0000004008097887 */ /* 0x000fcc0008000000 */
[----:B------:R-:W-:Y:S02]  /*2050*/  ISETP.GE.AND P1, PT, R0, UR9, PT ;  /* 0x0000000900007c0c */ /* 0x000fe4000bf26270 */
[----:B------:R-:W-:-:S11]  /*2060*/  MOV R0, R2 ;  /* 0x0000000200007202 */ /* 0x000fd60000000f00 */
.L_x_3112:
[----:B0-----:R-:W-:Y:S01]  /*2070*/  SHF.R.U32.HI R3, RZ, 0x4, R0 ;  /* 0x00000004ff037819 */ /* 0x001fe20000011600 */
[----:B------:R-:W-:Y:S01]  /*2080*/  BSSY.RECONVERGENT B1, `(.L_x_3108) ;  /* 0x0000037000017945 */ /* 0x000fe20003800200 */
[C---:B------:R-:W-:Y:S01]  /*2090*/  ISETP.GE.U32.AND P2, PT, R0.reuse, 0x300, PT ;  /* 0x000003000000780c */ /* 0x040fe20003f46070 */
[----:B------:R-:W-:Y:S01]  /*20a0*/  VIADD R0, R0, 0x100 ;  /* 0x0000010000007836 */ /* 0x000fe20000000000 */
[----:B------:R-:W-:-:S13]  /*20b0*/  ISETP.LT.AND P0, PT, R3, UR12, !P1 ;  /* 0x0000000c03007c0c */ /* 0x000fda000cf01270 */
[----:B------:R-:W-:Y:S05]  /*20c0*/  @!P0 BRA `(.L_x_3109) ;  /* 0x0000000000608947 */ /* 0x000fea0003800000 */
[----:B------:R-:W2:Y:S01]  /*20d0*/  LDCU UR9, c[0x0][0x3c0] ;  /* 0x00007800ff0977ac */ /* 0x000ea20008000800 */
[----:B-1----:R-:W-:Y:S02]  /*20e0*/  HFMA2 R19, -RZ, RZ, 0, 1.1920928955078125e-07 ;  /* 0x00000002ff137431 */ /* 0x002fe400000001ff */
[----:B------:R-:W-:Y:S02]  /*20f0*/  VIADD R17, R14, UR5 ;  /* 0x000000050e117c36 */ /* 0x000fe40008000000 */
[----:B0-----:R-:W-:-:S04]  /*2100*/  VIADD R16, R3, UR4 ;  /* 0x0000000403107c36 */ /* 0x001fc80008000000 */
[----:B--2---:R-:W-:-:S04]  /*2110*/  IMAD R16, R16, UR9, R17 ;  /* 0x0000000910107c24 */ /* 0x004fc8000f8e0211 */
[----:B------:R-:W-:-:S06]  /*2120*/  IMAD.WIDE.U32 R16, R16, R19, UR6 ;  /* 0x0000000610107e25 */ /* 0x000fcc000f8e0013 */
        /* <DEDUP_REMOVED lines=18> */
.L_x_3109:
[----:B-1----:R-:W1:Y:S01]  /*2250*/  S2R R17, SR_CgaCtaId ;  /* 0x0000000000117919 */ /* 0x002e620000008800 */
[----:B------:R-:W2:Y:S01]  /*2260*/  LDCU UR9, c[0x0][0x3c0] ;  /* 0x00007800ff0977ac */ /* 0x000ea20008000800 */
[----:B0-----:R-:W-:Y:S01]  /*2270*/  MOV R16, 0x400 ;  /* 0x0000040000107802 */ /* 0x001fe20000000f00 */
[----:B------:R-:W-:Y:S01]  /*2280*/  VIADD R19, R3, UR4 ;  /* 0x0000000403137c36 */ /* 0x000fe20008000000 */
[----:B------:R-:W-:Y:S01]  /*2290*/  IADD3 R20, PT, PT, R14, UR5, RZ ;  /* 0x000000050e147c10 */ /* 0x000fe2000fffe0ff */
[----:B------:R-:W-:Y:S02]  /*22a0*/  IMAD.MOV.U32 R18, RZ, RZ, RZ ;  /* 0x000000ffff127224 */ /* 0x000fe400078e00ff */
[----:B------:R-:W-:Y:S02]  /*22b0*/  VIADD R16, R16, 0x69c0 ;  /* 0x000069c010107836 */ /* 0x000fe40000000000 */
[----:B--2---:R-:W-:-:S03]  /*22c0*/  IMAD R25, R19, UR9, R20 ;  /* 0x0000000913197c24 */ /* 0x004fc6000f8e0214 */
[----:B-1----:R-:W-:-:S05]  /*22d0*/  LEA R16, R17, R16, 0x18 ;  /* 0x0000001011107211 */ /* 0x002fca00078ec0ff */
[----:B------:R-:W-:-:S07]  /*22e0*/  IMAD R23, R3, 0x104, R16 ;  /* 0x0000010403177824 */ /* 0x000fce00078e0210 */
.L_x_3111:
[----:B------:R-:W-:Y:S01]  /*22f0*/  IMAD.IADD R20, R14, 0x1, R18 ;  /* 0x000000010e147824 */ /* 0x000fe200078e0212 */
[----:B------:R-:W-:-:S04]  /*2300*/  MOV R17, 0x2 ;  /* 0x0000000200117802 */ /* 0x000fc80000000f00 */
[----:B------:R-:W-:-:S04]  /*2310*/  ISETP.LT.AND P0, PT, R20, UR8, PT ;  /* 0x0000000814007c0c */ /* 0x000fc8000bf01270 */
[----:B------:R-:W-:-:S13]  /*2320*/  ISETP.GE.OR P0, PT, R3, UR12, !P0 ;  /* 0x0000000c03007c0c */ /* 0x000fda000c706670 */
[----:B------:R-:W-:-:S04]  /*2330*/  @!P0 IMAD.IADD R16, R25, 0x1, R18 ;  /* 0x0000000119108824 */ /* 0x000fc800078e0212 */
[----:B------:R-:W-:-:S06]  /*2340*/  @!P0 IMAD.WIDE R16, R16, R17, UR6 ;  /* 0x0000000610108e25 */ /* 0x000fcc000f8e0211 */
        /* <DEDUP_REMOVED lines=10> */
.L_x_3110:
[----:B------:R-:W-:Y:S05]  /*23f0*/  BSYNC.RECONVERGENT B1 ;  /* 0x0000000000017941 */ /* 0x000fea0003800200 */
.L_x_3108:
[----:B------:R-:W-:Y:S05]  /*2400*/  @!P2 BRA `(.L_x_3112) ;  /* 0xfffffffc0018a947 */ /* 0x000fea000383ffff */
[----:B------:R-:W-:Y:S05]  /*2410*/  BSYNC.RECONVERGENT B0 ;  /* 0x0000000000007941 */ /* 0x000fea0003800200 */
.L_x_3107:
[----:B------:R-:W-:Y:S01]  /*2420*/  BAR.SYNC.DEFER_BLOCKING 0x0 ;  /* 0x0000000000007b1d */ /* 0x000fe20000010000 */
[----:B------:R-:W-:Y:S01]  /*2430*/  LOP3.LUT R24, R2, 0x3f, RZ, 0xc0, !PT ;  /* 0x0000003f02187812 */ /* 0x000fe200078ec0ff */
[----:B------:R-:W-:-:S04]  /*2440*/  IMAD.MOV.U32 R0, RZ, RZ, R2 ;  /* 0x000000ffff007224 */ /* 0x000fc800078e0002 */
[----:B------:R-:W-:Y:S03]  /*2450*/  BSSY.RECONVERGENT B0, `(.L_x_3113) ;  /* 0x000004d000007945 */ /* 0x000fe60003800200 */
.L_x_3118:
        /* <DEDUP_REMOVED lines=9> */
[----:B------:R-:W-:Y:S02]  /*24f0*/  IMAD.MOV.U32 R21, RZ, RZ, RZ ;  /* 0x000000ffff157224 */ /* 0x000fe400078e00ff */
[----:B------:R-:W-:Y:S01]  /*2500*/  IMAD.MOV.U32 R18, RZ, RZ, RZ ;  /* 0x000000ffff127224 */ /* 0x000fe200078e00ff */
[----:B------:R-:W-:-:S04]  /*2510*/  IADD3 R17, PT, PT, R17, 0x4940, RZ ;  /* 0x0000494011117810 */ /* 0x000fc80007ffe0ff */
[----:B0-----:R-:W-:-:S05]  /*2520*/  LEA R20, R16, R17, 0x18 ;  /* 0x0000001110147211 */ /* 0x001fca00078ec0ff */
[----:B------:R-:W-:-:S07]  /*2530*/  IMAD R17, R3, 0x104, R20 ;  /* 0x0000010403117824 */ /* 0x000fce00078e0214 */
.L_x_3116:
        /* <DEDUP_REMOVED lines=30> */
[----:B------:R-:W0:Y:S01]  /*2720*/  LDCU UR9, c[0x0][0x3c0] ;  /* 0x00007800ff0977ac */ /* 0x000e220008000800 */
[----:B------:R-:W-:-:S03]  /*2730*/  VIADD R23, R24, UR5 ;  /* 0x0000000518177c36 */ /* 0x000fc60008000000 */
[C---:B------:R-:W-:Y:S01]  /*2740*/  VIADD R17, R19.reuse, 0xaac0 ;  /* 0x0000aac013117836 */ /* 0x040fe20000000000 */
[----:B------:R-:W-:Y:S01]  /*2750*/  IADD3 R19, PT, PT, R19, 0xab00, RZ ;  /* 0x0000ab0013137810 */ /* 0x000fe20007ffe0ff */
[----:B------:R-:W1:Y:S03]  /*2760*/  LDCU.64 UR10, c[0x0][0x3b8] ;  /* 0x00007700ff0a77ac */ /* 0x000e660008000a00 */
[C---:B------:R-:W-:Y:S02]  /*2770*/  LEA R18, R16.reuse, R17, 0x18 ;  /* 0x0000001110127211 */ /* 0x040fe400078ec0ff */
[----:B------:R-:W-:-:S03]  /*2780*/  LEA R16, R16, R19, 0x18 ;  /* 0x0000001310107211 */ /* 0x000fc600078ec0ff */
[C---:B------:R-:W-:Y:S02]  /*2790*/  IMAD R17, R3.reuse, 0x4, R18 ;  /* 0x0000000403117824 */ /* 0x040fe400078e0212 */
[----:B------:R-:W-:-:S04]  /*27a0*/  IMAD R3, R3, 0x4, R16 ;  /* 0x0000000403037824 */ /* 0x000fc800078e0210 */
[----:B------:R-:W0:Y:S02]  /*27b0*/  LDS R17, [R17] ;  /* 0x0000000011117984 */ /* 0x000e240000000800 */
[----:B0-----:R-:W-:-:S05]  /*27c0*/  IMAD R18, R17, UR9, RZ ;  /* 0x0000000911127c24 */ /* 0x001fca000f8e02ff */
[----:B------:R-:W-:-:S04]  /*27d0*/  IADD3 R20, P0, PT, R23, R18, RZ ;  /* 0x0000001217147210 */ /* 0x000fc80007f1e0ff */
[----:B------:R-:W-:Y:S02]  /*27e0*/  LEA.HI.X.SX32 R23, R18, RZ, 0x1, P0 ;  /* 0x000000ff12177211 */ /* 0x000fe400000f0eff */
[----:B------:R-:W0:Y:S01]  /*27f0*/  LDS R18, [R3] ;  /* 0x0000000003127984 */ /* 0x000e220000000800 */
[----:B-1----:R-:W-:-:S04]  /*2800*/  LEA R19, P0, R20, UR10, 0x1 ;  /* 0x0000000a14137c11 */ /* 0x002fc8000f8008ff */
[----:B------:R-:W-:Y:S02]  /*2810*/  LEA.HI.X R17, R20, UR11, R23, 0x1, P0 ;  /* 0x0000000b14117c11 */ /* 0x000fe400080f0c17 */
[C---:B------:R-:W-:Y:S02]  /*2820*/  LOP3.LUT R16, R19.reuse, 0xfffffffd, RZ, 0xc0, !PT ;  /* 0xfffffffd13107812 */ /* 0x040fe400078ec0ff */
[----:B------:R-:W-:-:S03]  /*2830*/  LOP3.LUT R20, R19, 0x2, RZ, 0xc0, !PT ;  /* 0x0000000213147812 */ /* 0x000fc600078ec0ff */
[----:B------:R1:W5:Y:S01]  /*2840*/  LD.E R23, desc[UR16][R16.64] ;  /* 0x0000001010177980 */ /* 0x000362000c101900 */
[----:B------:R-:W-:Y:S01]  /*2850*/  ISETP.EQ.U32.AND P0, PT, R20, RZ, PT ;  /* 0x000000ff1400720c */ /* 0x000fe20003f02070 */
[----:B------:R-:W-:-:S05]  /*2860*/  IMAD.MOV.U32 R20, RZ, RZ, 0x3254 ;  /* 0x00003254ff147424 */ /* 0x000fca00078e00ff */
[----:B------:R-:W-:Y:S01]  /*2870*/  SEL R20, R20, 0x7610, P0 ;  /* 0x0000761014147807 */ /* 0x000fe20000000000 */
[----:B0-----:R-:W-:-:S05]  /*2880*/  FMUL R18, R21, R18 ;  /* 0x0000001215127220 */ /* 0x001fca0000400000 */
[----:B-1----:R-:W-:-:S07]  /*2890*/  F2FP.BF16.F32.PACK_AB R21, RZ, R18 ;  /* 0x00000012ff15723e */ /* 0x002fce00000010ff */
.L_x_3117:
[----:B-----5:R-:W-:-:S05]  /*28a0*/  HADD2.BF16_V2 R18, R23, R21.H0_H0 ;  /* 0x2000001517127230 */ /* 0x020fca0000200000 */
[----:B------:R-:W-:-:S06]  /*28b0*/  PRMT R18, R23, R20, R18 ;  /* 0x0000001417127216 */ /* 0x000fcc0000000012 */
[----:B------:R-:W2:Y:S02]  /*28c0*/  ATOM.E.CAS.STRONG.GPU PT, R18, [R16], R23, R18 ;  /* 0x000000171012738b */ /* 0x000ea400001ee112 */
[----:B--2---:R-:W-:Y:S01]  /*28d0*/  ISETP.NE.U32.AND P0, PT, R18, R23, PT ;  /* 0x000000171200720c */ /* 0x004fe20003f05070 */
[----:B------:R-:W-:-:S12]  /*28e0*/  IMAD.MOV.U32 R23, RZ, RZ, R18 ;  /* 0x000000ffff177224 */ /* 0x000fd800078e0012 */
[----:B------:R-:W-:Y:S05]  /*28f0*/  @P0 BRA `(.L_x_3117) ;  /* 0xfffffffc00e80947 */ /* 0x000fea000383ffff */
.L_x_3115:
[----:B------:R-:W-:Y:S05]  /*2900*/  BSYNC.RECONVERGENT B1 ;  /* 0x0000000000017941 */ /* 0x000fea0003800200 */
.L_x_3114:
[----:B------:R-:W-:Y:S05]  /*2910*/  @!P1 BRA `(.L_x_3118) ;  /* 0xfffffff800d09947 */ /* 0x000fea000383ffff */
[----:B------:R-:W-:Y:S05]  /*2920*/  BSYNC.RECONVERGENT B0 ;  /* 0x0000000000007941 */ /* 0x000fea0003800200 */
.L_x_3113:
[----:B------:R-:W0:Y:S01]  /*2930*/  LDCU UR8, c[0x0][0x3c0] ;  /* 0x00007800ff0877ac */ /* 0x000e220008000800 */
[----:B------:R-:W-:-:S04]  /*2940*/  UIADD3 UR5, UPT, UPT, UR5, 0x40, URZ ;  /* 0x0000004005057890 */ /* 0x000fc8000fffe0ff */
[----:B0-----:R-:W-:Y:S01]  /*2950*/  UISETP.GE.AND UP0, UPT, UR5, UR8, UPT ;  /* 0x000000080500728c */ /* 0x001fe2000bf06270 */
[----:B------:R-:W-:Y:S08]  /*2960*/  BAR.SYNC.DEFER_BLOCKING 0x0 ;  /* 0x0000000000007b1d */ /* 0x000ff00000010000 */
[----:B------:R-:W-:Y:S05]  /*2970*/  BRA.U !UP0, `(.L_x_3119) ;  /* 0xfffffff5089c7547 */ /* 0x000fea000b83ffff */
.L_x_3106:
[----:B------:R-:W2:Y:S01]  /*2980*/  LDCU UR5, c[0x0][0x3c4] ;  /* 0x00007880ff0577ac */ /* 0x000ea20008000800 */
[----:B------:R-:W-:-:S04]  /*2990*/  UIADD3 UR4, UPT, UPT, UR4, 0x40, URZ ;  /* 0x0000004004047890 */ /* 0x000fc8000fffe0ff */
[----:B--2---:R-:W-:-:S09]  /*29a0*/  UISETP.GE.AND UP0, UPT, UR4, UR5, UPT ;  /* 0x000000050400728c */ /* 0x004fd2000bf06270 */
[----:B------:R-:W-:Y:S05]  /*29b0*/  BRA.U !UP0, `(.L_x_3120) ;  /* 0xffffffdd08007547 */ /* 0x000fea000b83ffff */
[----:B------:R-:W-:Y:S05]  /*29c0*/  EXIT ;  /* 0x000000000000794d */ /* 0x000fea0003800000 */
        .weak           $__internal_15_$__cuda_sm3x_div_rn_noftz_f32_slowpath
        .type           $__internal_15_$__cuda_sm3x_div_rn_noftz_f32_slowpath,@function
        .size           $__internal_15_$__cuda_sm3x_div_rn_noftz_f32_slowpath,(.L_x_3866 - $__internal_15_$__cuda_sm3x_div_rn_noftz_f32_slowpath)
$__internal_15_$__cuda_sm3x_div_rn_noftz_f32_slowpath:
        /* <DEDUP_REMOVED lines=31> */
[----:B------:R-:W-:Y:S02]  /*2bc0*/  @P0 IMAD.MOV.U32 R16, RZ, RZ, RZ ;  /* 0x000000ffff100224 */ /* 0x000fe400078e00ff */
[----:B------:R-:W-:Y:S01]  /*2bd0*/  @!P0 FFMA R23, R0, 1.84467440737095516160e+19, RZ ;  /* 0x5f80000000178823 */ /* 0x000fe200000000ff */
[----:B------:R-:W-:Y:S02]  /*2be0*/  @!P0 IMAD.MOV.U32 R16, RZ, RZ, -0x40 ;  /* 0xffffffc0ff108424 */ /* 0x000fe400078e00ff */
[----:B------:R-:W-:Y:S02]  /*2bf0*/  @!P1 FFMA R24, R3, 1.84467440737095516160e+19, RZ ;  /* 0x5f80000003189823 */ /* 0x000fe400000000ff */
[----:B------:R-:W-:-:S07]  /*2c00*/  @!P1 VIADD R16, R16, 0x40 ;  /* 0x0000004010109836 */ /* 0x000fce0000000000 */
.L_x_3122:
[----:B------:R-:W-:Y:S01]  /*2c10*/  LEA R3, R17, 0xc0800000, 0x17 ;  /* 0xc080000011037811 */ /* 0x000fe200078eb8ff */
[----:B------:R-:W-:Y:S01]  /*2c20*/  VIADD R22, R22, 0xffffff81 ;  /* 0xffffff8116167836 */ /* 0x000fe20000000000 */
[----:B------:R-:W-:Y:S02]  /*2c30*/  BSSY.RECONVERGENT B4, `(.L_x_3127) ;  /* 0x0000035000047945 */ /* 0x000fe40003800200 */
[----:B------:R-:W-:Y:S01]  /*2c40*/  IADD3 R25, PT, PT, -R3, R24, RZ ;  /* 0x0000001803197210 */ /* 0x000fe20007ffe1ff */
[----:B------:R-:W-:-:S03]  /*2c50*/  IMAD R0, R22, -0x800000, R23 ;  /* 0xff80000016007824 */ /* 0x000fc600078e0217 */
[----:B------:R0:W1:Y:S01]  /*2c60*/  MUFU.RCP R24, R25 ;  /* 0x0000001900187308 */ /* 0x0000620000001000 */
[----:B------:R-:W-:Y:S01]  /*2c70*/  FADD.FTZ R3, -R25, -RZ ;  /* 0x800000ff19037221 */ /* 0x000fe20000010100 */
[----:B0-----:R-:W-:-:S05]  /*2c80*/  IADD3 R25, PT, PT, R22, 0x7f, -R17 ;  /* 0x0000007f16197810 */ /* 0x001fca0007ffe811 */
[----:B------:R-:W-:Y:S02]  /*2c90*/  IMAD.IADD R25, R25, 0x1, R16 ;  /* 0x0000000119197824 */ /* 0x000fe400078e0210 */
        /* <DEDUP_REMOVED lines=9> */
[----:B------:R-:W-:-:S05]  /*2d30*/  IMAD.IADD R16, R16, 0x1, R25 ;  /* 0x0000000110107824 */ /* 0x000fca00078e0219 */
        /* <DEDUP_REMOVED lines=32> */
.L_x_3129:
[----:B------:R-:W-:-:S04]  /*2f40*/  LOP3.LUT R0, R0, 0x80000000, RZ, 0xc0, !PT ;  /* 0x8000000000007812 */ /* 0x000fc800078ec0ff */
[----:B------:R-:W-:Y:S01]  /*2f50*/  LOP3.LUT R0, R0, 0x7f800000, RZ, 0xfc, !PT ;  /* 0x7f80000000007812 */ /* 0x000fe200078efcff */
[----:B------:R-:W-:Y:S06]  /*2f60*/  BRA `(.L_x_3130) ;  /* 0x0000000000047947 */ /* 0x000fec0003800000 */
.L_x_3128:
[----:B------:R-:W-:-:S07]  /*2f70*/  LEA R0, R25, R0, 0x17 ;  /* 0x0000000019007211 */ /* 0x000fce00078eb8ff */
.L_x_3130:
[----:B------:R-:W-:Y:S05]  /*2f80*/  BSYNC.RECONVERGENT B4 ;  /* 0x0000000000047941 */ /* 0x000fea0003800200 */
.L_x_3127:
[----:B------:R-:W-:Y:S05]  /*2f90*/  BRA `(.L_x_3131) ;  /* 0x0000000000207947 */ /* 0x000fea0003800000 */
.L_x_3126:
[----:B------:R-:W-:-:S04]  /*2fa0*/  LOP3.LUT R0, R24, 0x80000000, R23, 0x48, !PT ;  /* 0x8000000018007812 */ /* 0x000fc800078e4817 */
[----:B------:R-:W-:Y:S01]  /*2fb0*/  LOP3.LUT R0, R0, 0x7f800000, RZ, 0xfc, !PT ;  /* 0x7f80000000007812 */ /* 0x000fe200078efcff */
[----:B------:R-:W-:Y:S06]  /*2fc0*/  BRA `(.L_x_3131) ;  /* 0x0000000000147947 */ /* 0x000fec0003800000 */
.L_x_3125:
[----:B------:R-:W-:Y:S01]  /*2fd0*/  LOP3.LUT R0, R24, 0x80000000, R23, 0x48, !PT ;  /* 0x8000000018007812 */ /* 0x000fe200078e4817 */
[----:B------:R-:W-:Y:S06]  /*2fe0*/  BRA `(.L_x_3131) ;  /* 0x00000000000c7947 */ /* 0x000fec0003800000 */
.L_x_3124:
[----:B------:R-:W0:Y:S01]  /*2ff0*/  MUFU.RSQ R0, -QNAN ;  /* 0xffc0000000007908 */ /* 0x000e220000001400 */
[----:B------:R-:W-:Y:S05]  /*3000*/  BRA `(.L_x_3131) ;  /* 0x0000000000047947 */ /* 0x000fea0003800000 */
.L_x_3123:
[----:B------:R-:W-:-:S07]  /*3010*/  FADD.FTZ R0, R0, R3 ;  /* 0x0000000300007221 */ /* 0x000fce0000010000 */
.L_x_3131:
[----:B------:R-:W-:Y:S05]  /*3020*/  BSYNC.RECONVERGENT B3 ;  /* 0x0000000000037941 */ /* 0x000fea0003800200 */
.L_x_3121:
[----:B------:R-:W-:Y:S02]  /*3030*/  IMAD.MOV.U32 R16, RZ, RZ, R21 ;  /* 0x000000ffff107224 */ /* 0x000fe400078e0015 */
[----:B------:R-:W-:-:S04]  /*3040*/  IMAD.MOV.U32 R17, RZ, RZ, 0x0 ;  /* 0x00000000ff117424 */ /* 0x000fc800078e00ff */
[----:B0-----:R-:W-:Y:S05]  /*3050*/  RET.REL.NODEC R16 `(_Z28moe_fused_single_pass_kernelI13__nv_bfloat16Lb1EEvPKT_S3_S3_S3_PKiS5_PKfPS1_iii) ;  /* 0xffffffcc10e87950 */ /* 0x001fea0003c3ffff */
.L_x_3132:
        /* <DEDUP_REMOVED lines=10> */
.L_x_3866:


//--------------------- .text._Z28moe_fused_single_pass_kernelI6__halfLb0EEvPKT_S3_S3_S3_PKiS5_PKfPS1_iii --------------------------
	.section	.text._Z28moe_fused_single_pass_kernelI6__halfLb0EEvPKT_S3_S3_S3_PKiS5_PKfPS1_iii,"ax",@progbits
	.align	128
        .global         _Z28moe_fused_single_pass_kernelI6__halfLb0EEvPKT_S3_S3_S3_PKiS5_PKfPS1_iii
        .type           _Z28moe_fused_single_pass_kernelI6__halfLb0EEvPKT_S3_S3_S3_PKiS5_PKfPS1_iii,@function
        .size           _Z28moe_fused_single_pass_kernelI6__halfLb0EEvPKT_S3_S3_S3_PKiS5_PKfPS1_iii,(.L_x_3867 - _Z28moe_fused_single_pass_kernelI6__halfLb0EEvPKT_S3_S3_S3_PKiS5_PKfPS1_iii)
        .other          _Z28moe_fused_single_pass_kernelI6__halfLb0EEvPKT_S3_S3_S3_PKiS5_PKfPS1_iii,@"STO_CUDA_ENTRY STV_DEFAULT"
_Z28moe_fused_single_pass_kernelI6__halfLb0EEvPKT_S3_S3_S3_PKiS5_PKfPS1_iii:
.text._Z28moe_fused_single_pass_kernelI6__halfLb0EEvPKT_S3_S3_S3_PKiS5_PKfPS1_iii:
        /* <DEDUP_REMOVED lines=29> */
[----:B------:R-:W-:Y:S02]  /*01d0*/  @!P0 LEA R0, R13, R0, 0x18 ;  /* 0x000000000d008211 */ /* 0x000fe400078ec0ff */
[----:B------:R-:W-:-:S03]  /*01e0*/  @!P0 LEA R13, R5, R4, 0x2 ;  /* 0x00000004050d8211 */ /* 0x000fc600078e10ff */
[----:B0-----:R-:W-:Y:S01]  /*01f0*/  @!P0 IMAD R9, R5, 0x4, R0 ;  /* 0x0000000405098824 */ /* 0x001fe200078e0200 */
[----:B---3--:R-:W-:Y:S01]  /*0200*/  ISETP.GE.AND P1, PT, R7, 0x1, PT ;  /* 0x000000010700780c */ /* 0x008fe20003f26270 */
[----:B--2---:R0:W-:Y:S04]  /*0210*/  @!P0 STS [R13], R8 ;  /* 0x000000080d008388 */ /* 0x0041e80000000800 */
[----:B----4-:R0:W-:Y:S01]  /*0220*/  @!P0 STS [R9], R10 ;  /* 0x0000000a09008388 */ /* 0x0101e20000000800 */
[----:B------:R-:W-:Y:S07]  /*0230*/  BAR.SYNC.DEFER_BLOCKING 0x0 ;  /* 0x0000000000007b1d */ /* 0x000fee0000010000 */
        /* <DEDUP_REMOVED lines=9> */
[----:B------:R-:W-:Y:S01]  /*02d0*/  SHF.R.S32.HI R3, RZ, 0x1f, R7 ;  /* 0x0000001fff037819 */ /* 0x000fe20000011407 */
[----:B------:R-:W-:-:S02]  /*02e0*/  VIADD R9, R11, 0x840 ;  /* 0x000008400b097836 */ /* 0x000fc40000000000 */
        /* <DEDUP_REMOVED lines=15> */
[C---:B------:R-:W-:Y:S01]  /*03e0*/  SHF.L.U32 R4, R5.reuse, 0x4, RZ ;  /* 0x0000000405047819 */ /* 0x040fe200000006ff */
[----:B------:R-:W-:Y:S01]  /*03f0*/  IMAD.SHL.U32 R5, R5, 0x4, RZ ;  /* 0x0000000405057824 */ /* 0x000fe200078e00ff */
[----:B------:R-:W-:-:S02]  /*0400*/  LEA R0, R0, R11, 0x18 ;  /* 0x0000000b00007211 */ /* 0x000fc400078ec0ff */
[----:B------:R-:W-:Y:S02]  /*0410*/  LOP3.LUT R4, R4, 0x70, RZ, 0xc0, !PT ;  /* 0x0000007004047812 */ /* 0x000fe400078ec0ff */
[----:B------:R-:W-:Y:S02]  /*0420*/  LOP3.LUT R13, R5, 0xfc, RZ, 0xc0, !PT ;  /* 0x000000fc050d7812 */ /* 0x000fe400078ec0ff */
[----:B------:R-:W-:Y:S02]  /*0430*/  IADD3 R8, PT, PT, R3, R4, RZ ;  /* 0x0000000403087210 */ /* 0x000fe40007ffe0ff */
[----:B------:R-:W-:Y:S01]  /*0440*/  LOP3.LUT R9, R5, 0x3c, RZ, 0xc0, !PT ;  /* 0x0000003c05097812 */ /* 0x000fe200078ec0ff */
[C---:B------:R-:W-:Y:S01]  /*0450*/  IMAD.IADD R11, R13.reuse, 0x1, R12 ;  /* 0x000000010d0b7824 */ /* 0x040fe200078e020c */
[----:B--2---:R-:W-:Y:S01]  /*0460*/  IADD3 R4, P1, PT, R10, UR6, RZ ;  /* 0x000000060a047c10 */ /* 0x004fe2000ff3e0ff */
[----:B------:R-:W-:Y:S01]  /*0470*/  IMAD.IADD R12, R13, 0x1, R14 ;  /* 0x000000010d0c7824 */ /* 0x000fe200078e020e */
[----:B------:R-:W-:Y:S01]  /*0480*/  IADD3.X R7, PT, PT, R15, UR5, RZ, P0, !PT ;  /* 0x000000050f077c10 */ /* 0x000fe200087fe4ff */
[--C-:B------:R-:W-:Y:S01]  /*0490*/  IMAD.IADD R13, R13, 0x1, R0.reuse ;  /* 0x000000010d0d7824 */ /* 0x100fe200078e0200 */
[----:B------:R-:W-:Y:S01]  /*04a0*/  IADD3.X R5, PT, PT, R15, UR7, RZ, P1, !PT ;  /* 0x000000070f057c10 */ /* 0x000fe20008ffe4ff */
[C---:B------:R-:W-:Y:S01]  /*04b0*/  IMAD R14, R9.reuse, 0x104, R0 ;  /* 0x00000104090e7824 */ /* 0x040fe200078e0200 */
[----:B------:R-:W-:-:S07]  /*04c0*/  IADD3 R10, PT, PT, -R9, 0x40, RZ ;  /* 0x00000040090a7810 */ /* 0x000fce0007ffe1ff */
.L_x_3183:
        /* <DEDUP_REMOVED lines=13> */
.L_x_3134:
[C---:B------:R-:W-:Y:S01]  /*05a0*/  ISETP.GE.U32.AND P0, PT, R3.reuse, 0x300, PT ;  /* 0x000003000300780c */ /* 0x040fe20003f06070 */
[----:B------:R0:W-:Y:S01]  /*05b0*/  STS [R0], RZ ;  /* 0x000000ff00007388 */ /* 0x0001e20000000800 */
[----:B------:R-:W-:Y:S01]  /*05c0*/  IADD3 R3, PT, PT, R3, 0x100, RZ ;  /* 0x0000010003037810 */ /* 0x000fe20007ffe0ff */
[----:B0-----:R-:W-:-:S10]  /*05d0*/  VIADD R0, R0, 0x410 ;  /* 0x0000041000007836 */ /* 0x001fd40000000000 */
[----:B------:R-:W-:Y:S05]  /*05e0*/  @!P0 BRA `(.L_x_3134) ;  /* 0xfffffffc00ec8947 */ /* 0x000fea000383ffff */
[----:B------:R-:W-:Y:S05]  /*05f0*/  BSYNC.RECONVERGENT B0 ;  /* 0x0000000000007941 */ /* 0x000fea0003800200 */
.L_x_3133:
[----:B------:R-:W0:Y:S02]  /*0600*/  LDCU UR5, c[0x0][0x3c0] ;  /* 0x00007800ff0577ac */ /* 0x000e240008000800 */
[----:B0-----:R-:W-:Y:S01]  /*0610*/  UISETP.GE.AND UP0, UPT, UR5, 0x1, UPT ;  /* 0x000000010500788c */ /* 0x001fe2000bf06270 */
[----:B------:R-:W-:Y:S08]  /*0620*/  BAR.SYNC.DEFER_BLOCKING 0x0 ;  /* 0x0000000000007b1d */ /* 0x000ff00000010000 */
[----:B------:R-:W-:Y:S05]  /*0630*/  BRA.U !UP0, `(.L_x_3135) ;  /* 0x0000000d080c7547 */ /* 0x000fea000b800000 */
[----:B------:R-:W-:Y:S01]  /*0640*/  VIADD R0, R9, UR4 ;  /* 0x0000000409007c36 */ /* 0x000fe20008000000 */
[----:B------:R-:W-:-:S06]  /*0650*/  UMOV UR5, URZ ;  /* 0x000000ff00057c82 */ /* 0x000fcc0008000000 */
.L_x_3154:
        /* <DEDUP_REMOVED lines=17> */
[----:B------:R-:W-:-:S07]  /*0770*/  HFMA2 R3, -RZ, RZ, 0, 0 ;  /* 0x00000000ff037431 */ /* 0x000fce00000001ff */
.L_x_3140:
        /* <DEDUP_REMOVED lines=8> */
.L_x_3139:
[----:B------:R-:W-:-:S07]  /*0800*/  IMAD.MOV.U32 R20, RZ, RZ, RZ ;  /* 0x000000ffff147224 */ /* 0x000fce00078e00ff */
.L_x_3141:
        /* <DEDUP_REMOVED lines=15> */
[----:B--2---:R-:W-:-:S05]  /*0900*/  @P0 HADD2.F32 R22, -RZ, R18.H0_H0 ;  /* 0x20000012ff160230 */ /* 0x004fca0000004100 */
        /* <DEDUP_REMOVED lines=9> */
.L_x_3138:
        /* <DEDUP_REMOVED lines=14> */
[--C-:B--2---:R-:W-:Y:S02]  /*0a80*/  HADD2.F32 R3, -RZ, R18.reuse.H0_H0 ;  /* 0x20000012ff037230 */ /* 0x104fe40000004100 */
[----:B------:R-:W-:Y:S02]  /*0a90*/  HADD2.F32 R17, -RZ, R18.H1_H1 ;  /* 0x30000012ff117230 */ /* 0x000fe40000004100 */
[--C-:B------:R-:W-:Y:S01]  /*0aa0*/  HADD2.F32 R21, -RZ, R19.reuse.H0_H0 ;  /* 0x20000013ff157230 */ /* 0x100fe20000004100 */
[----:B------:R0:W-:Y:S01]  /*0ab0*/  STS [R8], R3 ;  /* 0x0000000308007388 */ /* 0x0001e20000000800 */
[----:B------:R-:W-:-:S03]  /*0ac0*/  HADD2.F32 R23, -RZ, R19.H1_H1 ;  /* 0x30000013ff177230 */ /* 0x000fc60000004100 */
[----:B------:R0:W-:Y:S04]  /*0ad0*/  STS [R8+0x4], R17 ;  /* 0x0000041108007388 */ /* 0x0001e80000000800 */
[----:B------:R0:W-:Y:S04]  /*0ae0*/  STS [R8+0x8], R21 ;  /* 0x0000081508007388 */ /* 0x0001e80000000800 */
[----:B------:R0:W-:Y:S02]  /*0af0*/  STS [R8+0xc], R23 ;  /* 0x00000c1708007388 */ /* 0x0001e40000000800 */
.L_x_3137:
[----:B------:R-:W-:Y:S05]  /*0b00*/  BSYNC.RECONVERGENT B0 ;  /* 0x0000000000007941 */ /* 0x000fea0003800200 */
.L_x_3136:
[----:B------:R-:W-:Y:S01]  /*0b10*/  ISETP.GT.U32.AND P0, PT, R15, 0x1ff, PT ;  /* 0x000001ff0f00780c */ /* 0x000fe20003f04070 */
[----:B------:R-:W-:-:S12]  /*0b20*/  BSSY.RECONVERGENT B0, `(.L_x_3142) ;  /* 0x000003b000007945 */ /* 0x000fd80003800200 */
[----:B------:R-:W-:Y:S05]  /*0b30*/  @P0 BRA `(.L_x_3143) ;  /* 0x0000000000e40947 */ /* 0x000fea0003800000 */
[----:B0-----:R-:W-:-:S07]  /*0b40*/  IMAD.MOV.U32 R3, RZ, RZ, R15 ;  /* 0x000000ffff037224 */ /* 0x001fce00078e000f */
.L_x_3148:
[----:B------:R-:W-:Y:S01]  /*0b50*/  UISETP.LT.AND UP0, UPT, UR6, 0x40, UPT ;  /* 0x000000400600788c */ /* 0x000fe2000bf01270 */
[----:B------:R-:W-:Y:S01]  /*0b60*/  LOP3.LUT R18, R9, 0x3, RZ, 0xfc, !PT ;  /* 0x0000000309127812 */ /* 0x000fe200078efcff */
[----:B------:R-:W-:Y:S01]  /*0b70*/  BSSY.RECONVERGENT B1, `(.L_x_3144) ;  /* 0x0000034000017945 */ /* 0x000fe20003800200 */
[----:B0-----:R-:W-:Y:S01]  /*0b80*/  SHF.R.U32.HI R17, RZ, 0x4, R3 ;  /* 0x00000004ff117819 */ /* 0x001fe20000011603 */
        /* <DEDUP_REMOVED lines=16> */
[----:B------:R-:W-:Y:S02]  /*0c90*/  IMAD R23, R9, 0x4, R20 ;  /* 0x0000000409177824 */ /* 0x000fe400078e0214 */
        /* <DEDUP_REMOVED lines=9> */
.L_x_3145:
        /* <DEDUP_REMOVED lines=9> */
.L_x_3147:
        /* <DEDUP_REMOVED lines=10> */
[----:B--2---:R-:W-:-:S05]  /*0e60*/  @!P0 HADD2.F32 R21, -RZ, R18.H0_H0 ;  /* 0x20000012ff158230 */ /* 0x004fca0000004100 */
[----:B------:R1:W-:Y:S04]  /*0e70*/  @!P0 STS [R22], R21 ;  /* 0x0000001516008388 */ /* 0x0003e80000000800 */
[----:B------:R1:W-:Y:S01]  /*0e80*/  @P0 STS [R22], RZ ;  /* 0x000000ff16000388 */ /* 0x0003e20000000800 */
[----:B------:R-:W-:-:S13]  /*0e90*/  ISETP.GE.U32.AND P0, PT, R20, R10, PT ;  /* 0x0000000a1400720c */ /* 0x000fda0003f06070 */
[----:B-1----:R-:W-:Y:S05]  /*0ea0*/  @!P0 BRA P2, `(.L_x_3147) ;  /* 0xfffffffc00c48947 */ /* 0x002fea000103ffff */
.L_x_3146:
[----:B------:R-:W-:Y:S05]  /*0eb0*/  BSYNC.RECONVERGENT B1 ;  /* 0x0000000000017941 */ /* 0x000fea0003800200 */
.L_x_3144:
[----:B------:R-:W-:Y:S05]  /*0ec0*/  @!P1 BRA `(.L_x_3148) ;  /* 0xfffffffc00209947 */ /* 0x000fea000383ffff */
.L_x_3143:
[----:B------:R-:W-:Y:S05]  /*0ed0*/  BSYNC.RECONVERGENT B0 ;  /* 0x0000000000007941 */ /* 0x000fea0003800200 */
.L_x_3142:
[----:B------:R-:W-:Y:S01]  /*0ee0*/  BAR.SYNC.DEFER_BLOCKING 0x0 ;  /* 0x0000000000007b1d */ /* 0x000fe20000010000 */
[----:B0-----:R-:W-:-:S05]  /*0ef0*/  IMAD.MOV.U32 R3, RZ, RZ, R15 ;  /* 0x000000ffff037224 */ /* 0x001fca00078e000f */
[----:B------:R-:W-:Y:S02]  /*0f00*/  BSSY.RECONVERGENT B0, `(.L_x_3149) ;  /* 0x0000031000007945 */ /* 0x000fe40003800200 */
.L_x_3153:
        /* <DEDUP_REMOVED lines=13> */
.L_x_3152:
        /* <DEDUP_REMOVED lines=33> */
.L_x_3151:
[----:B------:R-:W-:Y:S05]  /*11f0*/  BSYNC.RECONVERGENT B1 ;  /* 0x0000000000017941 */ /* 0x000fea0003800200 */
.L_x_3150:
[----:B------:R-:W-:Y:S05]  /*1200*/  @!P1 BRA `(.L_x_3153) ;  /* 0xfffffffc00409947 */ /* 0x000fea000383ffff */
[----:B------:R-:W-:Y:S05]  /*1210*/  BSYNC.RECONVERGENT B0 ;  /* 0x0000000000007941 */ /* 0x000fea0003800200 */
.L_x_3149:
[----:B------:R-:W1:Y:S01]  /*1220*/  LDCU UR7, c[0x0][0x3c0] ;  /* 0x00007800ff0777ac */ /* 0x000e620008000800 */
[----:B------:R-:W-:-:S04]  /*1230*/  UIADD3 UR5, UPT, UPT, UR5, 0x20, URZ ;  /* 0x0000002005057890 */ /* 0x000fc8000fffe0ff */
[----:B-1----:R-:W-:Y:S01]  /*1240*/  UISETP.GE.AND UP0, UPT, UR5, UR7, UPT ;  /* 0x000000070500728c */ /* 0x002fe2000bf06270 */
[----:B------:R-:W-:Y:S08]  /*1250*/  BAR.SYNC.DEFER_BLOCKING 0x0 ;  /* 0x0000000000007b1d */ /* 0x000ff00000010000 */
[----:B------:R-:W-:Y:S05]  /*1260*/  BRA.U !UP0, `(.L_x_3154) ;  /* 0xfffffff108fc7547 */ /* 0x000fea000b83ffff */
.L_x_3135:
        /* <DEDUP_REMOVED lines=10> */
.L_x_3160:
[----:B0-----:R-:W-:Y:S01]  /*1310*/  SHF.R.U32.HI R17, RZ, 0x6, R3 ;  /* 0x00000006ff117819 */ /* 0x001fe20000011603 */
[----:B------:R-:W-:Y:S01]  /*1320*/  BSSY.RECONVERGENT B1, `(.L_x_3158) ;  /* 0x000001f000017945 */ /* 0x000fe20003800200 */
[----:B------:R-:W-:Y:S02]  /*1330*/  ISETP.GE.U32.AND P1, PT, R3, 0x300, PT ;  /* 0x000003000300780c */ /* 0x000fe40003f26070 */
[----:B------:R-:W-:-:S13]  /*1340*/  ISETP.GE.OR P2, PT, R17, R2, !P0 ;  /* 0x000000021100720c */ /* 0x000fda0004746670 */
[----:B------:R-:W-:Y:S05]  /*1350*/  @P2 BRA `(.L_x_3159) ;  /* 0x00000000006c2947 */ /* 0x000fea0003800000 */
[----:B------:R-:W-:Y:S01]  /*1360*/  IMAD R17, R17, 0x104, R11 ;  /* 0x0000010411117824 */ /* 0x000fe200078e020b */
[----:B------:R-:W-:Y:S01]  /*1370*/  MOV R22, 0x3c80f082 ;  /* 0x3c80f08200167802 */ /* 0x000fe20000000f00 */
[----:B------:R-:W-:-:S03]  /*1380*/  IMAD.MOV.U32 R21, RZ, RZ, 0x3f800000 ;  /* 0x3f800000ff157424 */ /* 0x000fc600078e00ff */
        /* <DEDUP_REMOVED lines=24> */
.L_x_3159:
[----:B------:R-:W-:Y:S05]  /*1510*/  BSYNC.RECONVERGENT B1 ;  /* 0x0000000000017941 */ /* 0x000fea0003800200 */
.L_x_3158:
[----:B------:R-:W-:Y:S01]  /*1520*/  VIADD R3, R3, 0x100 ;  /* 0x0000010003037836 */ /* 0x000fe20000000000 */
[----:B------:R-:W-:Y:S06]  /*1530*/  @!P1 BRA `(.L_x_3160) ;  /* 0xfffffffc00749947 */ /* 0x000fec000383ffff */
[----:B------:R-:W-:Y:S05]  /*1540*/  BSYNC.RECONVERGENT B0 ;  /* 0x0000000000007941 */ /* 0x000fea0003800200 */
.L_x_3157:
[----:B------:R-:W-:Y:S05]  /*1550*/  BRA `(.L_x_3161) ;  /* 0x0000000000b87947 */ /* 0x000fea0003800000 */
.L_x_3156:
[----:B------:R-:W-:Y:S01]  /*1560*/  BSSY.RECONVERGENT B0, `(.L_x_3162) ;  /* 0x000000b000007945 */ /* 0x000fe20003800200 */
[----:B------:R-:W-:-:S13]  /*1570*/  ISETP.LT.AND P1, PT, R16, UR6, PT ;  /* 0x0000000610007c0c */ /* 0x000fda000bf21270 */
.L_x_3163:
        /* <DEDUP_REMOVED lines=10> */
.L_x_3162:
[----:B------:R-:W-:Y:S05]  /*1620*/  BRA `(.L_x_3161) ;  /* 0x0000000000847947 */ /* 0x000fea0003800000 */
.L_x_3155:
[----:B------:R-:W-:Y:S01]  /*1630*/  BSSY.RECONVERGENT B0, `(.L_x_3161) ;  /* 0x0000020000007945 */ /* 0x000fe20003800200 */
.L_x_3168:
[----:B------:R-:W-:Y:S01]  /*1640*/  ISETP.LT.AND P0, PT, R16, UR6, PT ;  /* 0x0000000610007c0c */ /* 0x000fe2000bf01270 */
[----:B------:R-:W-:Y:S01]  /*1650*/  BSSY.RECONVERGENT B1, `(.L_x_3164) ;  /* 0x000001c000017945 */ /* 0x000fe20003800200 */
[----:B0-----:R-:W-:Y:S02]  /*1660*/  SHF.R.U32.HI R20, RZ, 0x6, R17 ;  /* 0x00000006ff147819 */ /* 0x001fe40000011611 */
[C---:B------:R-:W-:Y:S02]  /*1670*/  ISETP.GE.U32.AND P2, PT, R17.reuse, 0x300, PT ;  /* 0x000003001100780c */ /* 0x040fe40003f46070 */
[----:B------:R-:W-:Y:S02]  /*1680*/  ISETP.GE.OR P0, PT, R20, R2, !P0 ;  /* 0x000000021400720c */ /* 0x000fe40004706670 */
[----:B------:R-:W-:-:S11]  /*1690*/  IADD3 R17, PT, PT, R17, 0x100, RZ ;  /* 0x0000010011117810 */ /* 0x000fd60007ffe0ff */
        /* <DEDUP_REMOVED lines=19> */
[----:B------:R-:W-:Y:S05]  /*17d0*/  CALL.REL.NOINC `($__internal_16_$__cuda_sm3x_div_rn_noftz_f32_slowpath) ;  /* 0x0000000800807944 */ /* 0x000fea0003c00000 */
[----:B------:R-:W-:-:S07]  /*17e0*/  IMAD.MOV.U32 R19, RZ, RZ, R0 ;  /* 0x000000ffff137224 */ /* 0x000fce00078e0000 */
.L_x_3167:
[----:B------:R-:W-:Y:S05]  /*17f0*/  BSYNC.RECONVERGENT B2 ;  /* 0x0000000000027941 */ /* 0x000fea0003800200 */
.L_x_3166:
[----:B------:R0:W-:Y:S02]  /*1800*/  STS [R20], R19 ;  /* 0x0000001314007388 */ /* 0x0001e40000000800 */
.L_x_3165:
[----:B------:R-:W-:Y:S05]  /*1810*/  BSYNC.RECONVERGENT B1 ;  /* 0x0000000000017941 */ /* 0x000fea0003800200 */
.L_x_3164:
[----:B------:R-:W-:Y:S05]  /*1820*/  @!P2 BRA `(.L_x_3168) ;  /* 0xfffffffc0084a947 */ /* 0x000fea000383ffff */
[----:B------:R-:W-:Y:S05]  /*1830*/  BSYNC.RECONVERGENT B0 ;  /* 0x0000000000007941 */ /* 0x000fea0003800200 */
.L_x_3161:
[----:B------:R-:W1:Y:S02]  /*1840*/  LDCU UR5, c[0x0][0x3c0] ;  /* 0x00007800ff0577ac */ /* 0x000e640008000800 */
[----:B-1----:R-:W-:Y:S01]  /*1850*/  UISETP.GE.AND UP0, UPT, UR5, 0x1, UPT ;  /* 0x000000010500788c */ /* 0x002fe2000bf06270 */
[----:B------:R-:W-:Y:S08]  /*1860*/  BAR.SYNC.DEFER_BLOCKING 0x0 ;  /* 0x0000000000007b1d */ /* 0x000ff00000010000 */
[----:B------:R-:W-:Y:S05]  /*1870*/  BRA.U !UP0, `(.L_x_3169) ;  /* 0x0000000908447547 */ /* 0x000fea000b800000 */
[----:B------:R-:W-:-:S05]  /*1880*/  UMOV UR5, URZ ;  /* 0x000000ff00057c82 */ /* 0x000fca0008000000 */
.L_x_3182:
[----:B------:R-:W1:Y:S01]  /*1890*/  LDCU UR7, c[0x0][0x3c0] ;  /* 0x00007800ff0777ac */ /* 0x000e620008000800 */
[----:B------:R-:W-:Y:S01]  /*18a0*/  BSSY.RECONVERGENT B0, `(.L_x_3170) ;  /* 0x000003a000007945 */ /* 0x000fe20003800200 */
[----:B------:R-:W-:Y:S01]  /*18b0*/  IMAD.MOV.U32 R0, RZ, RZ, R15 ;  /* 0x000000ffff007224 */ /* 0x000fe200078e000f */
[----:B-1----:R-:W-:-:S04]  /*18c0*/  UIADD3 UR7, UPT, UPT, -UR5, UR7, URZ ;  /* 0x0000000705077290 */ /* 0x002fc8000fffe1ff */
[----:B------:R-:W-:-:S04]  /*18d0*/  UISETP.LT.AND UP0, UPT, UR7, 0x40, UPT ;  /* 0x000000400700788c */ /* 0x000fc8000bf01270 */
[----:B------:R-:W-:-:S12]  /*18e0*/  USEL UR12, UR7, 0x40, UP0 ;  /* 0x00000040070c7887 */ /* 0x000fd80008000000 */
.L_x_3175:
        /* <DEDUP_REMOVED lines=11> */
[----:B------:R-:W-:Y:S01]  /*19a0*/  IADD3 R18, PT, PT, R9, UR4, RZ ;  /* 0x0000000409127c10 */ /* 0x000fe2000fffe0ff */
[----:B------:R-:W-:-:S04]  /*19b0*/  VIADD R17, R3, UR5 ;  /* 0x0000000503117c36 */ /* 0x000fc80008000000 */
[----:B0-----:R-:W-:-:S04]  /*19c0*/  IMAD R17, R17, UR8, R18 ;  /* 0x0000000811117c24 */ /* 0x001fc8000f8e0212 */
[----:B------:R-:W-:-:S06]  /*19d0*/  IMAD.WIDE.U32 R18, R17, 0x2, R4 ;  /* 0x0000000211127825 */ /* 0x000fcc00078e0004 */
[----:B------:R-:W2:Y:S01]  /*19e0*/  LDG.E.64.CONSTANT R18, desc[UR10][R18.64] ;  /* 0x0000000a12127981 */ /* 0x000ea2000c1e9b00 */
        /* <DEDUP_REMOVED lines=10> */
.L_x_3172:
[----:B------:R-:W0:Y:S01]  /*1a90*/  S2UR UR9, SR_CgaCtaId ;  /* 0x00000000000979c3 */ /* 0x000e220000008800 */
[----:B------:R-:W1:Y:S01]  /*1aa0*/  LDCU UR13, c[0x0][0x3c4] ;  /* 0x00007880ff0d77ac */ /* 0x000e620008000800 */
[----:B------:R-:W-:Y:S01]  /*1ab0*/  IADD3 R18, PT, PT, R3, UR5, RZ ;  /* 0x0000000503127c10 */ /* 0x000fe2000fffe0ff */
[----:B------:R-:W-:Y:S01]  /*1ac0*/  VIADD R19, R9, UR4 ;  /* 0x0000000409137c36 */ /* 0x000fe20008000000 */
[----:B------:R-:W-:Y:S01]  /*1ad0*/  UMOV UR8, 0x400 ;  /* 0x0000040000087882 */ /* 0x000fe20000000000 */
[----:B------:R-:W-:Y:S01]  /*1ae0*/  IMAD.MOV.U32 R17, RZ, RZ, RZ ;  /* 0x000000ffff117224 */ /* 0x000fe200078e00ff */
[----:B------:R-:W-:Y:S01]  /*1af0*/  UIADD3 UR8, UPT, UPT, UR8, 0x3900, URZ ;  /* 0x0000390008087890 */ /* 0x000fe2000fffe0ff */
[----:B-1----:R-:W-:-:S03]  /*1b00*/  IMAD R24, R18, UR13, R19 ;  /* 0x0000000d12187c24 */ /* 0x002fc6000f8e0213 */
[----:B0-----:R-:W-:-:S06]  /*1b10*/  ULEA UR8, UR9, UR8, 0x18 ;  /* 0x0000000809087291 */ /* 0x001fcc000f8ec0ff */
[----:B------:R-:W-:-:S07]  /*1b20*/  LEA R22, R3, UR8, 0x2 ;  /* 0x0000000803167c11 */ /* 0x000fce000f8e10ff */
.L_x_3174:
[----:B------:R-:W-:-:S05]  /*1b30*/  IMAD.IADD R21, R9, 0x1, R17 ;  /* 0x0000000109157824 */ /* 0x000fca00078e0211 */
        /* <DEDUP_REMOVED lines=9> */
[----:B--2---:R-:W-:-:S05]  /*1bd0*/  @!P0 HADD2.F32 R20, -RZ, R18.H0_H0 ;  /* 0x20000012ff148230 */ /* 0x004fca0000004100 */
[----:B------:R1:W-:Y:S04]  /*1be0*/  @!P0 STS [R21], R20 ;  /* 0x0000001415008388 */ /* 0x0003e80000000800 */
[----:B------:R1:W-:Y:S01]  /*1bf0*/  @P0 STS [R21], RZ ;  /* 0x000000ff15000388 */ /* 0x0003e20000000800 */
[----:B------:R-:W-:-:S13]  /*1c00*/  ISETP.GE.U32.AND P0, PT, R17, R10, PT ;  /* 0x0000000a1100720c */ /* 0x000fda0003f06070 */
[----:B-1----:R-:W-:Y:S05]  /*1c10*/  @!P0 BRA P2, `(.L_x_3174) ;  /* 0xfffffffc00c48947 */ /* 0x002fea000103ffff */
.L_x_3173:
[----:B------:R-:W-:Y:S05]  /*1c20*/  BSYNC.RECONVERGENT B1 ;  /* 0x0000000000017941 */ /* 0x000fea0003800200 */
.L_x_3171:
[----:B------:R-:W-:Y:S05]  /*1c30*/  @!P1 BRA `(.L_x_3175) ;  /* 0xfffffffc002c9947 */ /* 0x000fea000383ffff */
[----:B------:R-:W-:Y:S05]  /*1c40*/  BSYNC.RECONVERGENT B0 ;  /* 0x0000000000007941 */ /* 0x000fea0003800200 */
.L_x_3170:
[----:B------:R-:W-:Y:S01]  /*1c50*/  BAR.SYNC.DEFER_BLOCKING 0x0 ;  /* 0x0000000000007b1d */ /* 0x000fe20000010000 */
[----:B------:R-:W-:Y:S02]  /*1c60*/  VIADD R0, R16, UR5 ;  /* 0x0000000510007c36 */ /* 0x000fe40008000000 */
[----:B0-----:R-:W-:-:S03]  /*1c70*/  IMAD.MOV.U32 R3, RZ, RZ, R15 ;  /* 0x000000ffff037224 */ /* 0x001fc600078e000f */
[----:B------:R-:W-:Y:S04]  /*1c80*/  BSSY.RECONVERGENT B0, `(.L_x_3176) ;  /* 0x000004b000007945 */ /* 0x000fe80003800200 */
.L_x_3181:
        /* <DEDUP_REMOVED lines=9> */
[----:B------:R-:W-:-:S04]  /*1d20*/  IMAD.MOV.U32 R22, RZ, RZ, RZ ;  /* 0x000000ffff167224 */ /* 0x000fc800078e00ff */
[----:B------:R-:W-:-:S05]  /*1d30*/  VIADD R17, R20, 0x28c0 ;  /* 0x000028c014117836 */ /* 0x000fca0000000000 */
[----:B0-----:R-:W-:Y:S01]  /*1d40*/  LEA R24, R18, R17, 0x18 ;  /* 0x0000001112187211 */ /* 0x001fe200078ec0ff */
[----:B------:R-:W-:-:S04]  /*1d50*/  IMAD.MOV.U32 R17, RZ, RZ, RZ ;  /* 0x000000ffff117224 */ /* 0x000fc800078e00ff */
[----:B------:R-:W-:-:S07]  /*1d60*/  IMAD R21, R19, 0x104, R24 ;  /* 0x0000010413157824 */ /* 0x000fce00078e0218 */
.L_x_3179:
[C---:B------:R-:W-:Y:S01]  /*1d70*/  LEA R24, R22.reuse, R21, 0x2 ;  /* 0x0000001516187211 */ /* 0x040fe200078e10ff */
[C---:B------:R-:W-:Y:S02]  /*1d80*/  IMAD R23, R22.reuse, 0x104, R13 ;  /* 0x0000010416177824 */ /* 0x040fe400078e020d */
[----:B------:R-:W-:Y:S02]  /*1d90*/  VIADD R22, R22, 0x8 ;  /* 0x0000000816167836 */ /* 0x000fe40000000000 */
[----:B------:R-:W-:Y:S03]  /*1da0*/  LDS R26, [R24] ;  /* 0x00000000181a7984 */ /* 0x000fe60000000800 */
[----:B------:R-:W-:Y:S01]  /*1db0*/  ISETP.NE.AND P0, PT, R22, 0x40, PT ;  /* 0x000000401600780c */ /* 0x000fe20003f05270 */
        /* <DEDUP_REMOVED lines=25> */
[----:B------:R-:W-:Y:S01]  /*1f50*/  IADD3 R25, PT, PT, R20, 0x7a40, RZ ;  /* 0x00007a4014197810 */ /* 0x000fe20007ffe0ff */
[----:B------:R-:W0:Y:S03]  /*1f60*/  LDCU UR12, c[0x0][0x3c0] ;  /* 0x00007800ff0c77ac */ /* 0x000e260008000800 */
[C---:B------:R-:W-:Y:S01]  /*1f70*/  LEA R22, R18.reuse, R21, 0x18 ;  /* 0x0000001512167211 */ /* 0x040fe200078ec0ff */
[----:B------:R-:W1:Y:S01]  /*1f80*/  LDCU.64 UR8, c[0x0][0x3b8] ;  /* 0x00007700ff0877ac */ /* 0x000e620008000a00 */
[----:B------:R-:W-:-:S03]  /*1f90*/  LEA R20, R18, R25, 0x18 ;  /* 0x0000001912147211 */ /* 0x000fc600078ec0ff */
[C---:B------:R-:W-:Y:S02]  /*1fa0*/  IMAD R22, R19.reuse, 0x4, R22 ;  /* 0x0000000413167824 */ /* 0x040fe400078e0216 */
[----:B------:R-:W-:-:S04]  /*1fb0*/  IMAD R20, R19, 0x4, R20 ;  /* 0x0000000413147824 */ /* 0x000fc800078e0214 */
[----:B------:R-:W0:Y:S04]  /*1fc0*/  LDS R22, [R22] ;  /* 0x0000000016167984 */ /* 0x000e280000000800 */
[----:B------:R-:W2:Y:S01]  /*1fd0*/  LDS R20, [R20] ;  /* 0x0000000014147984 */ /* 0x000ea20000000800 */
[----:B0-----:R-:W-:Y:S02]  /*1fe0*/  IMAD R21, R22, UR12, RZ ;  /* 0x0000000c16157c24 */ /* 0x001fe4000f8e02ff */
[----:B--2---:R-:W-:-:S03]  /*1ff0*/  FMUL R17, R17, R20 ;  /* 0x0000001411117220 */ /* 0x004fc60000400000 */
[----:B------:R-:W-:-:S04]  /*2000*/  IADD3 R23, P0, PT, R0, R21, RZ ;  /* 0x0000001500177210 */ /* 0x000fc80007f1e0ff */
[----:B------:R-:W-:Y:S02]  /*2010*/  LEA.HI.X.SX32 R18, R21, RZ, 0x1, P0 ;  /* 0x000000ff15127211 */ /* 0x000fe400000f0eff */
[C---:B-1----:R-:W-:Y:S02]  /*2020*/  LEA R21, P0, R23.reuse, UR8, 0x1 ;  /* 0x0000000817157c11 */ /* 0x042fe4000f8008ff */
[----:B------:R-:W-:Y:S02]  /*2030*/  F2FP.F16.F32.PACK_AB R17, RZ, R17 ;  /* 0x00000011ff11723e */ /* 0x000fe400000000ff */
[----:B------:R-:W-:Y:S02]  /*2040*/  LEA.HI.X R19, R23, UR9, R18, 0x1, P0 ;  /* 0x0000000917137c11 */ /* 0x000fe400080f0c12 */
[C---:B------:R-:W-:Y:S02]  /*2050*/  LOP3.LUT R18, R21.reuse, 0xfffffffd, RZ, 0xc0, !PT ;  /* 0xfffffffd15127812 */ /* 0x040fe400078ec0ff */
[----:B------:R-:W-:-:S03]  /*2060*/  LOP3.LUT R22, R21, 0x2, RZ, 0xc0, !PT ;  /* 0x0000000215167812 */ /* 0x000fc600078ec0ff */
[----:B------:R0:W5:Y:S01]  /*2070*/  LD.E R23, desc[UR10][R18.64] ;  /* 0x0000000a12177980 */ /* 0x000162000c101900 */
[----:B------:R-:W-:Y:S01]  /*2080*/  ISETP.EQ.U32.AND P0, PT, R22, RZ, PT ;  /* 0x000000ff1600720c */ /* 0x000fe20003f02070 */
[----:B------:R-:W-:-:S05]  /*2090*/  IMAD.MOV.U32 R22, RZ, RZ, 0x3254 ;  /* 0x00003254ff167424 */ /* 0x000fca00078e00ff */
[----:B------:R-:W-:-:S07]  /*20a0*/  SEL R22, R22, 0x7610, P0 ;  /* 0x0000761016167807 */ /* 0x000fce0000000000 */
.L_x_3180:
[----:B-----5:R-:W-:-:S05]  /*20b0*/  HADD2 R20, R23, R17.H0_H0 ;  /* 0x2000001117147230 */ /* 0x020fca0000000000 */
[----:B------:R-:W-:-:S06]  /*20c0*/  PRMT R20, R23, R22, R20 ;  /* 0x0000001617147216 */ /* 0x000fcc0000000014 */
[----:B------:R-:W2:Y:S02]  /*20d0*/  ATOM.E.CAS.STRONG.GPU PT, R20, [R18], R23, R20 ;  /* 0x000000171214738b */ /* 0x000ea400001ee114 */
[----:B--2---:R-:W-:Y:S01]  /*20e0*/  ISETP.NE.U32.AND P0, PT, R20, R23, PT ;  /* 0x000000171400720c */ /* 0x004fe20003f05070 */
[----:B------:R-:W-:-:S12]  /*20f0*/  IMAD.MOV.U32 R23, RZ, RZ, R20 ;  /* 0x000000ffff177224 */ /* 0x000fd800078e0014 */
[----:B------:R-:W-:Y:S05]  /*2100*/  @P0 BRA `(.L_x_3180) ;  /* 0xfffffffc00e80947 */ /* 0x000fea000383ffff */
.L_x_3178:
[----:B------:R-:W-:Y:S05]  /*2110*/  BSYNC.RECONVERGENT B1 ;  /* 0x0000000000017941 */ /* 0x000fea0003800200 */
.L_x_3177:
[----:B------:R-:W-:Y:S05]  /*2120*/  @!P1 BRA `(.L_x_3181) ;  /* 0xfffffff800d89947 */ /* 0x000fea000383ffff */
[----:B------:R-:W-:Y:S05]  /*2130*/  BSYNC.RECONVERGENT B0 ;  /* 0x0000000000007941 */ /* 0x000fea0003800200 */
.L_x_3176:
[----:B------:R-:W1:Y:S01]  /*2140*/  LDCU UR7, c[0x0][0x3c0] ;  /* 0x00007800ff0777ac */ /* 0x000e620008000800 */
[----:B------:R-:W-:-:S04]  /*2150*/  UIADD3 UR5, UPT, UPT, UR5, 0x40, URZ ;  /* 0x0000004005057890 */ /* 0x000fc8000fffe0ff */
[----:B-1----:R-:W-:Y:S01]  /*2160*/  UISETP.GE.AND UP0, UPT, UR5, UR7, UPT ;  /* 0x000000070500728c */ /* 0x002fe2000bf06270 */
[----:B------:R-:W-:Y:S08]  /*2170*/  BAR.SYNC.DEFER_BLOCKING 0x0 ;  /* 0x0000000000007b1d */ /* 0x000ff00000010000 */
[----:B------:R-:W-:Y:S05]  /*2180*/  BRA.U !UP0, `(.L_x_3182) ;  /* 0xfffffff508c07547 */ /* 0x000fea000b83ffff */
.L_x_3169:
[----:B------:R-:W1:Y:S01]  /*2190*/  LDCU UR5, c[0x0][0x3c4] ;  /* 0x00007880ff0577ac */ /* 0x000e620008000800 */
[----:B------:R-:W-:-:S04]  /*21a0*/  UIADD3 UR4, UPT, UPT, UR4, 0x40, URZ ;  /* 0x0000004004047890 */ /* 0x000fc8000fffe0ff */
[----:B-1----:R-:W-:-:S09]  /*21b0*/  UISETP.GE.AND UP0, UPT, UR4, UR5, UPT ;  /* 0x000000050400728c */ /* 0x002fd2000bf06270 */
[----:B------:R-:W-:Y:S05]  /*21c0*/  BRA.U !UP0, `(.L_x_3183) ;  /* 0xffffffe108c07547 */ /* 0x000fea000b83ffff */
[----:B------:R-:W-:Y:S05]  /*21d0*/  EXIT ;  /* 0x000000000000794d */ /* 0x000fea0003800000 */
        .weak           $__internal_16_$__cuda_sm3x_div_rn_noftz_f32_slowpath
        .type           $__internal_16_$__cuda_sm3x_div_rn_noftz_f32_slowpath,@function
        .size           $__internal_16_$__cuda_sm3x_div_rn_noftz_f32_slowpath,(.L_x_3867 - $__internal_16_$__cuda_sm3x_div_rn_noftz_f32_slowpath)
$__internal_16_$__cuda_sm3x_div_rn_noftz_f32_slowpath:
        /* <DEDUP_REMOVED lines=36> */
.L_x_3185:
        /* <DEDUP_REMOVED lines=51> */
.L_x_3192:
[----:B------:R-:W-:-:S04]  /*2750*/  LOP3.LUT R0, R0, 0x80000000, RZ, 0xc0, !PT ;  /* 0x8000000000007812 */ /* 0x000fc800078ec0ff */
[----:B------:R-:W-:Y:S01]  /*2760*/  LOP3.LUT R0, R0, 0x7f800000, RZ, 0xfc, !PT ;  /* 0x7f80000000007812 */ /* 0x000fe200078efcff */
[----:B------:R-:W-:Y:S06]  /*2770*/  BRA `(.L_x_3193) ;  /* 0x0000000000047947 */ /* 0x000fec0003800000 */
.L_x_3191:
[----:B------:R-:W-:-:S07]  /*2780*/  LEA R0, R25, R0, 0x17 ;  /* 0x0000000019007211 */ /* 0x000fce00078eb8ff */
.L_x_3193:
[----:B------:R-:W-:Y:S05]  /*2790*/  BSYNC.RECONVERGENT B4 ;  /* 0x0000000000047941 */ /* 0x000fea0003800200 */
.L_x_3190:
[----:B------:R-:W-:Y:S05]  /*27a0*/  BRA `(.L_x_3194) ;  /* 0x0000000000207947 */ /* 0x000fea0003800000 */
.L_x_3189:
[----:B------:R-:W-:-:S04]  /*27b0*/  LOP3.LUT R0, R24, 0x80000000, R23, 0x48, !PT ;  /* 0x8000000018007812 */ /* 0x000fc800078e4817 */
[----:B------:R-:W-:Y:S01]  /*27c0*/  LOP3.LUT R0, R0, 0x7f800000, RZ, 0xfc, !PT ;  /* 0x7f80000000007812 */ /* 0x000fe200078efcff */
[----:B------:R-:W-:Y:S06]  /*27d0*/  BRA `(.L_x_3194) ;  /* 0x0000000000147947 */ /* 0x000fec0003800000 */
.L_x_3188:
[----:B------:R-:W-:Y:S01]  /*27e0*/  LOP3.LUT R0, R24, 0x80000000, R23, 0x48, !PT ;  /* 0x8000000018007812 */ /* 0x000fe200078e4817 */
[----:B------:R-:W-:Y:S06]  /*27f0*/  BRA `(.L_x_3194) ;  /* 0x00000000000c7947 */ /* 0x000fec0003800000 */
.L_x_3187:
[----:B------:R-:W0:Y:S01]  /*2800*/  MUFU.RSQ R0, -QNAN ;  /* 0xffc0000000007908 */ /* 0x000e220000001400 */
[----:B------:R-:W-:Y:S05]  /*2810*/  BRA `(.L_x_3194) ;  /* 0x0000000000047947 */ /* 0x000fea0003800000 */
.L_x_3186:
[----:B------:R-:W-:-:S07]  /*2820*/  FADD.FTZ R0, R0, R3 ;  /* 0x0000000300007221 */ /* 0x000fce0000010000 */
.L_x_3194:
[----:B------:R-:W-:Y:S05]  /*2830*/  BSYNC.RECONVERGENT B3 ;  /* 0x0000000000037941 */ /* 0x000fea0003800200 */
.L_x_3184:
[----:B------:R-:W-:Y:S02]  /*2840*/  IMAD.MOV.U32 R18, RZ, RZ, R21 ;  /* 0x000000ffff127224 */ /* 0x000fe400078e0015 */
[----:B------:R-:W-:-:S04]  /*2850*/  IMAD.MOV.U32 R19, RZ, RZ, 0x0 ;  /* 0x00000000ff137424 */ /* 0x000fc800078e00ff */
[----:B0-----:R-:W-:Y:S05]  /*2860*/  RET.REL.NODEC R18 `(_Z28moe_fused_single_pass_kernelI6__halfLb0EEvPKT_S3_S3_S3_PKiS5_PKfPS1_iii) ;  /* 0xffffffd412e47950 */ /* 0x001fea0003c3ffff */
.L_x_3195:
        /* <DEDUP_REMOVED lines=9> */
.L_x_3867:


//--------------------- .text._Z28moe_fused_single_pass_kernelI6__halfLb1EEvPKT_S3_S3_S3_PKiS5_PKfPS1_iii --------------------------
	.section	.text._Z28moe_fused_single_pass_kernelI6__halfLb1EEvPKT_S3_S3_S3_PKiS5_PKfPS1_iii,"ax",@progbits
	.align	128
        .global         _Z28moe_fused_single_pass_kernelI6__halfLb1EEvPKT_S3_S3_S3_PKiS5_PKfPS1_iii
        .type           _Z28moe_fused_single_pass_kernelI6__halfLb1EEvPKT_S3_S3_S3_PKiS5_PKfPS1_iii,@function
        .size           _Z28moe_fused_single_pass_kernelI6__halfLb1EEvPKT_S3_S3_S3_PKiS5_PKfPS1_iii,(.L_x_3868 - _Z28moe_fused_single_pass_kernelI6__halfLb1EEvPKT_S3_S3_S3_PKiS5_PKfPS1_iii)
        .other          _Z28moe_fused_single_pass_kernelI6__halfLb1EEvPKT_S3_S3_S3_PKiS5_PKfPS1_iii,@"STO_CUDA_ENTRY STV_DEFAULT"
_Z28moe_fused_single_pass_kernelI6__halfLb1EEvPKT_S3_S3_S3_PKiS5_PKfPS1_iii:
.text._Z28moe_fused_single_pass_kernelI6__halfLb1EEvPKT_S3_S3_S3_PKiS5_PKfPS1_iii:
        /* <DEDUP_REMOVED lines=10> */
[----:B0-----:R-:W-:Y:S01]  /*00a0*/  IMAD.SHL.U32 R11, R11, 0x10, RZ ;  /* 0x000000100b0b7824 */ /* 0x001fe200078e00ff */
[----:B--2---:R-:W-:-:S04]  /*00b0*/  IADD3 R0, PT, PT, -R9, R0, RZ ;  /* 0x0000000009007210 */ /* 0x004fc80007ffe1ff */
        /* <DEDUP_REMOVED lines=19> */
[----:B-1----:R-:W-:Y:S02]  /*01f0*/  UISETP.GE.AND UP0, UPT, UR13, 0x1, UPT ;  /* 0x000000010d00788c */ /* 0x002fe4000bf06270 */
[C---:B0-----:R-:W-:Y:S02]  /*0200*/  @!P0 LEA R3, R9.reuse, R3, 0x18 ;  /* 0x0000000309038211 */ /* 0x041fe400078ec0ff */
[----:B------:R-:W-:-:S03]  /*0210*/  @!P0 LEA R9, R9, R0, 0x18 ;  /* 0x0000000009098211 */ /* 0x000fc600078ec0ff */
[C---:B------:R-:W-:Y:S01]  /*0220*/  @!P0 IMAD R3, R2.reuse, 0x4, R3 ;  /* 0x0000000402038824 */ /* 0x040fe200078e0203 */
[----:B------:R-:W-:Y:S02]  /*0230*/  @!P0 LEA R9, R2, R9, 0x2 ;  /* 0x0000000902098211 */ /* 0x000fe400078e10ff */
        /* <DEDUP_REMOVED lines=10> */
[----:B------:R-:W-:Y:S01]  /*02e0*/  IMAD.SHL.U32 R4, R2, 0x10, RZ ;  /* 0x0000001002047824 */ /* 0x000fe200078e00ff */
[----:B------:R-:W-:Y:S01]  /*02f0*/  IADD3 R5, PT, PT, R8, 0x5980, RZ ;  /* 0x0000598008057810 */ /* 0x000fe20007ffe0ff */
[----:B------:R-:W-:Y:S01]  /*0300*/  UIMAD.WIDE.U32 UR8, UR10, UR12, URZ ;  /* 0x0000000c0a0872a5 */ /* 0x000fe2000f8e00ff */
[----:B------:R-:W-:Y:S01]  /*0310*/  IMAD.SHL.U32 R14, R2, 0x4, RZ ;  /* 0x00000004020e7824 */ /* 0x000fe200078e00ff */
        /* <DEDUP_REMOVED lines=39> */
[----:B------:R-:W-:Y:S01]  /*0590*/  UMOV UR4, URZ ;  /* 0x000000ff00047c82 */ /* 0x000fe20008000000 */
[----:B------:R-:W-:-:S02]  /*05a0*/  IMAD.U32 R6, RZ, RZ, UR8 ;  /* 0x00000008ff067e24 */ /* 0x000fc4000f8e00ff */
[----:B------:R-:W-:-:S07]  /*05b0*/  IMAD.U32 R7, RZ, RZ, UR5 ;  /* 0x00000005ff077e24 */ /* 0x000fce000f8e00ff */
.L_x_3252:
        /* <DEDUP_REMOVED lines=16> */
[C---:B------:R-:W-:Y:S02]  /*06c0*/  IADD3 R3, PT, PT, R0.reuse, UR9, RZ ;  /* 0x0000000900037c10 */ /* 0x040fe4000fffe0ff */
[----:B------:R-:W-:-:S08]  /*06d0*/  VIADD R0, R0, UR5 ;  /* 0x0000000500007c36 */ /* 0x000fd00008000000 */
.L_x_3197:
[C---:B------:R-:W-:Y:S01]  /*06e0*/  ISETP.GE.U32.AND P0, PT, R16.reuse, 0x300, PT ;  /* 0x000003001000780c */ /* 0x040fe20003f06070 */
[----:B------:R0:W-:Y:S01]  /*06f0*/  STS [R0], RZ ;  /* 0x000000ff00007388 */ /* 0x0001e20000000800 */
[----:B------:R-:W-:-:S03]  /*0700*/  VIADD R16, R16, 0x100 ;  /* 0x0000010010107836 */ /* 0x000fc60000000000 */
[----:B------:R1:W-:Y:S01]  /*0710*/  STS [R3], RZ ;  /* 0x000000ff03007388 */ /* 0x0003e20000000800 */
[----:B0-----:R-:W-:Y:S01]  /*0720*/  VIADD R0, R0, 0x410 ;  /* 0x0000041000007836 */ /* 0x001fe20000000000 */
[----:B-1----:R-:W-:-:S06]  /*0730*/  IADD3 R3, PT, PT, R3, 0x410, RZ ;  /* 0x0000041003037810 */ /* 0x002fcc0007ffe0ff */
[----:B------:R-:W-:Y:S05]  /*0740*/  @!P0 BRA `(.L_x_3197) ;  /* 0xfffffffc00e48947 */ /* 0x000fea000383ffff */
[----:B------:R-:W-:Y:S05]  /*0750*/  BSYNC.RECONVERGENT B0 ;  /* 0x0000000000007941 */ /* 0x000fea0003800200 */
.L_x_3196:
[----:B------:R-:W0:Y:S02]  /*0760*/  LDCU UR5, c[0x0][0x3c0] ;  /* 0x00007800ff0577ac */ /* 0x000e240008000800 */
[----:B0-----:R-:W-:Y:S01]  /*0770*/  UISETP.GE.AND UP0, UPT, UR5, 0x1, UPT ;  /* 0x000000010500788c */ /* 0x001fe2000bf06270 */
[----:B------:R-:W-:Y:S08]  /*0780*/  BAR.SYNC.DEFER_BLOCKING 0x0 ;  /* 0x0000000000007b1d */ /* 0x000ff00000010000 */
[----:B------:R-:W-:Y:S05]  /*0790*/  BRA.U !UP0, `(.L_x_3198) ;  /* 0x0000001108487547 */ /* 0x000fea000b800000 */
[----:B------:R-:W-:Y:S01]  /*07a0*/  VIADD R0, R14, UR4 ;  /* 0x000000040e007c36 */ /* 0x000fe20008000000 */
[----:B------:R-:W-:-:S06]  /*07b0*/  UMOV UR5, URZ ;  /* 0x000000ff00057c82 */ /* 0x000fcc0008000000 */
.L_x_3223:
        /* <DEDUP_REMOVED lines=16> */
[----:B------:R-:W-:-:S07]  /*08c0*/  HFMA2 R17, -RZ, RZ, 0, 0 ;  /* 0x00000000ff117431 */ /* 0x000fce00000001ff */
.L_x_3203:
[C---:B------:R-:W-:Y:S01]  /*08d0*/  IMAD R16, R17.reuse, 0x4, R8 ;  /* 0x0000000411107824 */ /* 0x040fe200078e0208 */
[----:B------:R-:W-:-:S04]  /*08e0*/  ISETP.GE.U32.AND P0, PT, R17, 0x3, PT ;  /* 0x000000031100780c */ /* 0x000fc80003f06070 */
[----:B------:R0:W-:Y:S09]  /*08f0*/  STS [R16], RZ ;  /* 0x000000ff10007388 */ /* 0x0001f20000000800 */
[----:B0-----:R-:W-:Y:S05]  /*0900*/  @P0 BRA `(.L_x_3200) ;  /* 0x0000000000e00947 */ /* 0x001fea0003800000 */
[----:B------:R-:W-:Y:S01]  /*0910*/  VIADD R17, R17, 0x1 ;  /* 0x0000000111117836 */ /* 0x000fe20000000000 */
[----:B------:R-:W-:-:S04]  /*0920*/  IADD3 R16, PT, PT, -R3, 0x20, RZ ;  /* 0x0000002003107810 */ /* 0x000fc80007ffe1ff */
[----:B------:R-:W-:-:S13]  /*0930*/  ISETP.GE.U32.AND P0, PT, R17, R16, PT ;  /* 0x000000101100720c */ /* 0x000fda0003f06070 */
[----:B------:R-:W-:Y:S05]  /*0940*/  @!P0 BRA `(.L_x_3203) ;  /* 0xfffffffc00e08947 */ /* 0x000fea000383ffff */
[----:B------:R-:W-:Y:S05]  /*0950*/  BRA `(.L_x_3200) ;  /* 0x0000000000cc7947 */ /* 0x000fea0003800000 */
.L_x_3202:
[----:B------:R-:W-:-:S07]  /*0960*/  IMAD.MOV.U32 R18, RZ, RZ, RZ ;  /* 0x000000ffff127224 */ /* 0x000fce00078e00ff */
.L_x_3204:
[----:B------:R-:W-:-:S04]  /*0970*/  IADD3 R20, PT, PT, R3, R18, RZ ;  /* 0x0000001203147210 */ /* 0x000fc80007ffe0ff */
        /* <DEDUP_REMOVED lines=8> */
[----:B0-----:R-:W-:-:S05]  /*0a00*/  @P0 LEA R17, R22, R17, 0x18 ;  /* 0x0000001116110211 */ /* 0x001fca00078ec0ff */
[----:B------:R-:W-:Y:S02]  /*0a10*/  @P0 IMAD.IADD R19, R17, 0x1, R16 ;  /* 0x0000000111130824 */ /* 0x000fe400078e0210 */
[----:B------:R-:W0:Y:S04]  /*0a20*/  @P0 LDC.64 R16, c[0x0][0x380] ;  /* 0x0000e000ff100b82 */ /* 0x000e280000000a00 */
[----:B------:R-:W1:Y:S02]  /*0a30*/  @P0 LDS R19, [R19] ;  /* 0x0000000013130984 */ /* 0x000e640000000800 */
[----:B-1----:R-:W-:-:S04]  /*0a40*/  @P0 IMAD R21, R19, R21, R20 ;  /* 0x0000001513150224 */ /* 0x002fc800078e0214 */
[----:B0-----:R-:W-:-:S06]  /*0a50*/  @P0 IMAD.WIDE R16, R21, 0x2, R16 ;  /* 0x0000000215100825 */ /* 0x001fcc00078e0210 */
[----:B------:R-:W2:Y:S01]  /*0a60*/  @P0 LDG.E.U16.CONSTANT R16, desc[UR16][R16.64] ;  /* 0x0000001010100981 */ /* 0x000ea2000c1e9500 */
[----:B------:R-:W-:Y:S01]  /*0a70*/  LEA R21, R18, R8, 0x2 ;  /* 0x0000000812157211 */ /* 0x000fe200078e10ff */
[----:B--2---:R-:W-:-:S05]  /*0a80*/  @P0 HADD2.F32 R20, -RZ, R16.H0_H0 ;  /* 0x20000010ff140230 */ /* 0x004fca0000004100 */
        /* <DEDUP_REMOVED lines=9> */
.L_x_3201:
        /* <DEDUP_REMOVED lines=23> */
.L_x_3200:
[----:B------:R-:W-:Y:S05]  /*0c90*/  BSYNC.RECONVERGENT B0 ;  /* 0x0000000000007941 */ /* 0x000fea0003800200 */
.L_x_3199:
[----:B------:R-:W-:Y:S01]  /*0ca0*/  ISETP.GT.U32.AND P0, PT, R2, 0x1ff, PT ;  /* 0x000001ff0200780c */ /* 0x000fe20003f04070 */
[----:B------:R-:W-:-:S12]  /*0cb0*/  BSSY.RECONVERGENT B0, `(.L_x_3205) ;  /* 0x0000071000007945 */ /* 0x000fd80003800200 */
[----:B------:R-:W-:Y:S05]  /*0cc0*/  @P0 BRA `(.L_x_3206) ;  /* 0x0000000400bc0947 */ /* 0x000fea0003800000 */
[----:B------:R-:W-:Y:S01]  /*0cd0*/  BSSY.RECONVERGENT B1, `(.L_x_3207) ;  /* 0x0000038000017945 */ /* 0x000fe20003800200 */
[----:B0-----:R-:W-:-:S07]  /*0ce0*/  IMAD.MOV.U32 R3, RZ, RZ, R2 ;  /* 0x000000ffff037224 */ /* 0x001fce00078e0002 */
.L_x_3212:
[----:B------:R-:W-:Y:S01]  /*0cf0*/  LOP3.LUT R19, R14, 0x3, RZ, 0xfc, !PT ;  /* 0x000000030e137812 */ /* 0x000fe200078efcff */
[----:B------:R-:W-:Y:S01]  /*0d00*/  BSSY.RECONVERGENT B2, `(.L_x_3208) ;  /* 0x0000033000027945 */ /* 0x000fe20003800200 */
[----:B0-----:R-:W-:Y:S02]  /*0d10*/  SHF.R.U32.HI R18, RZ, 0x4, R3 ;  /* 0x00000004ff127819 */ /* 0x001fe40000011603 */
[----:B------:R-:W-:Y:S02]  /*0d20*/  ISETP.GE.AND P0, PT, R19, UR12, PT ;  /* 0x0000000c13007c0c */ /* 0x000fe4000bf06270 */
        /* <DEDUP_REMOVED lines=24> */
.L_x_3209:
        /* <DEDUP_REMOVED lines=9> */
.L_x_3211:
        /* <DEDUP_REMOVED lines=15> */
.L_x_3210:
[----:B------:R-:W-:Y:S05]  /*1030*/  BSYNC.RECONVERGENT B2 ;  /* 0x0000000000027941 */ /* 0x000fea0003800200 */
.L_x_3208:
[----:B------:R-:W-:Y:S05]  /*1040*/  @!P1 BRA `(.L_x_3212) ;  /* 0xfffffffc00289947 */ /* 0x000fea000383ffff */
[----:B------:R-:W-:Y:S05]  /*1050*/  BSYNC.RECONVERGENT B1 ;  /* 0x0000000000017941 */ /* 0x000fea0003800200 */
.L_x_3207:
[----:B------:R-:W-:-:S07]  /*1060*/  MOV R3, R2 ;  /* 0x0000000200037202 */ /* 0x000fce0000000f00 */
.L_x_3217:
        /* <DEDUP_REMOVED lines=13> */
[----:B------:R-:W0:Y:S03]  /*1140*/  S2R R21, SR_CgaCtaId ;  /* 0x0000000000157919 */ /* 0x000e260000008800 */
[----:B------:R-:W-:-:S04]  /*1150*/  IADD3 R20, PT, PT, R20, 0x28c0, RZ ;  /* 0x000028c014147810 */ /* 0x000fc80007ffe0ff */
        /* <DEDUP_REMOVED lines=12> */
.L_x_3214:
        /* <DEDUP_REMOVED lines=9> */
.L_x_3216:
[----:B------:R-:W-:-:S05]  /*12b0*/  IMAD.IADD R22, R14, 0x1, R20 ;  /* 0x000000010e167824 */ /* 0x000fca00078e0214 */
[----:B------:R-:W-:-:S04]  /*12c0*/  ISETP.LT.AND P0, PT, R22, UR8, PT ;  /* 0x0000000816007c0c */ /* 0x000fc8000bf01270 */
[----:B------:R-:W-:-:S13]  /*12d0*/  ISETP.GE.OR P0, PT, R18, UR14, !P0 ;  /* 0x0000000e12007c0c */ /* 0x000fda000c706670 */
[----:B------:R-:W-:-:S05]  /*12e0*/  @!P0 IADD3 R17, PT, PT, R27, R20, RZ ;  /* 0x000000141b118210 */ /* 0x000fca0007ffe0ff */
[----:B------:R-:W-:-:S06]  /*12f0*/  @!P0 IMAD.WIDE R16, R17, 0x2, R6 ;  /* 0x0000000211108825 */ /* 0x000fcc00078e0206 */
[----:B------:R-:W2:Y:S01]  /*1300*/  @!P0 LDG.E.U16.CONSTANT R16, desc[UR16][R16.64] ;  /* 0x0000001010108981 */ /* 0x000ea2000c1e9500 */
[----:B------:R-:W-:Y:S02]  /*1310*/  IMAD R22, R22, 0x4, R25 ;  /* 0x0000000416167824 */ /* 0x000fe400078e0219 */
[----:B------:R-:W-:Y:S01]  /*1320*/  IMAD.MOV.U32 R23, RZ, RZ, R20 ;  /* 0x000000ffff177224 */ /* 0x000fe200078e0014 */
[----:B------:R-:W-:-:S04]  /*1330*/  IADD3 R20, PT, PT, R20, 0x1, RZ ;  /* 0x0000000114147810 */ /* 0x000fc80007ffe0ff */
[----:B------:R-:W-:Y:S01]  /*1340*/  ISETP.LT.U32.AND P2, PT, R23, 0x3, PT ;  /* 0x000000031700780c */ /* 0x000fe20003f41070 */
[----:B--2---:R-:W-:-:S05]  /*1350*/  @!P0 HADD2.F32 R21, -RZ, R16.H0_H0 ;  /* 0x20000010ff158230 */ /* 0x004fca0000004100 */
[----:B------:R1:W-:Y:S04]  /*1360*/  @!P0 STS [R22], R21 ;  /* 0x0000001516008388 */ /* 0x0003e80000000800 */
[----:B------:R1:W-:Y:S01]  /*1370*/  @P0 STS [R22], RZ ;  /* 0x000000ff16000388 */ /* 0x0003e20000000800 */
[----:B------:R-:W-:-:S13]  /*1380*/  ISETP.GE.U32.AND P0, PT, R20, R15, PT ;  /* 0x0000000f1400720c */ /* 0x000fda0003f06070 */
[----:B-1----:R-:W-:Y:S05]  /*1390*/  @!P0 BRA P2, `(.L_x_3216) ;  /* 0xfffffffc00c48947 */ /* 0x002fea000103ffff */
.L_x_3215:
[----:B------:R-:W-:Y:S05]  /*13a0*/  BSYNC.RECONVERGENT B1 ;  /* 0x0000000000017941 */ /* 0x000fea0003800200 */
.L_x_3213:
[----:B------:R-:W-:Y:S05]  /*13b0*/  @!P1 BRA `(.L_x_3217) ;  /* 0xfffffffc002c9947 */ /* 0x000fea000383ffff */
.L_x_3206:
[----:B------:R-:W-:Y:S05]  /*13c0*/  BSYNC.RECONVERGENT B0 ;  /* 0x0000000000007941 */ /* 0x000fea0003800200 */
.L_x_3205:
[----:B------:R-:W-:Y:S01]  /*13d0*/  BAR.SYNC.DEFER_BLOCKING 0x0 ;  /* 0x0000000000007b1d */ /* 0x000fe20000010000 */
[----:B0-----:R-:W-:-:S05]  /*13e0*/  IMAD.MOV.U32 R3, RZ, RZ, R2 ;  /* 0x000000ffff037224 */ /* 0x001fca00078e0002 */
[----:B------:R-:W-:Y:S02]  /*13f0*/  BSSY.RECONVERGENT B0, `(.L_x_3218) ;  /* 0x0000047000007945 */ /* 0x000fe40003800200 */
.L_x_3222:
        /* <DEDUP_REMOVED lines=14> */
.L_x_3221:
        /* <DEDUP_REMOVED lines=54> */
.L_x_3220:
[----:B------:R-:W-:Y:S05]  /*1840*/  BSYNC.RECONVERGENT B1 ;  /* 0x0000000000017941 */ /* 0x000fea0003800200 */
.L_x_3219:
[----:B------:R-:W-:Y:S05]  /*1850*/  @!P1 BRA `(.L_x_3222) ;  /* 0xfffffff800e89947 */ /* 0x000fea000383ffff */
[----:B------:R-:W-:Y:S05]  /*1860*/  BSYNC.RECONVERGENT B0 ;  /* 0x0000000000007941 */ /* 0x000fea0003800200 */
.L_x_3218:
[----:B------:R-:W1:Y:S01]  /*1870*/  LDCU UR9, c[0x0][0x3c0] ;  /* 0x00007800ff0977ac */ /* 0x000e620008000800 */
[----:B------:R-:W-:-:S04]  /*1880*/  UIADD3 UR5, UPT, UPT, UR5, 0x20, URZ ;  /* 0x0000002005057890 */ /* 0x000fc8000fffe0ff */
[----:B-1----:R-:W-:Y:S01]  /*1890*/  UISETP.GE.AND UP0, UPT, UR5, UR9, UPT ;  /* 0x000000090500728c */ /* 0x002fe2000bf06270 */
[----:B------:R-:W-:Y:S08]  /*18a0*/  BAR.SYNC.DEFER_BLOCKING 0x0 ;  /* 0x0000000000007b1d */ /* 0x000ff00000010000 */
[----:B------:R-:W-:Y:S05]  /*18b0*/  BRA.U !UP0, `(.L_x_3223) ;  /* 0xffffffed08c07547 */ /* 0x000fea000b83ffff */
.L_x_3198:
[----:B------:R-:W1:Y:S01]  /*18c0*/  LDCU UR5, c[0x0][0x3c8] ;  /* 0x00007900ff0577ac */ /* 0x000e620008000800 */
[----:B------:R-:W-:Y:S01]  /*18d0*/  MOV R18, R2 ;  /* 0x0000000200127202 */ /* 0x000fe20000000f00 */
[----:B-1----:R-:W-:-:S09]  /*18e0*/  UISETP.NE.AND UP0, UPT, UR5, URZ, UPT ;  /* 0x000000ff0500728c */ /* 0x002fd2000bf05270 */
[----:B------:R-:W-:Y:S05]  /*18f0*/  BRA.U !UP0, `(.L_x_3224) ;  /* 0x0000000108fc7547 */ /* 0x000fea000b800000 */
[----:B------:R-:W-:Y:S01]  /*1900*/  UISETP.NE.AND UP0, UPT, UR5, 0x1, UPT ;  /* 0x000000010500788c */ /* 0x000fe2000bf05270 */
[----:B------:R-:W-:Y:S01]  /*1910*/  LOP3.LUT R3, R2, 0x3f, RZ, 0xc0, !PT ;  /* 0x0000003f02037812 */ /* 0x000fe200078ec0ff */
[----:B------:R-:W-:-:S07]  /*1920*/  IMAD.MOV.U32 R0, RZ, RZ, R2 ;  /* 0x000000ffff007224 */ /* 0x000fce00078e0002 */
[----:B------:R-:W-:Y:S05]  /*1930*/  BRA.U UP0, `(.L_x_3225) ;  /* 0x0000000100ac7547 */ /* 0x000fea000b800000 */
[----:B------:R-:W-:Y:S01]  /*1940*/  BSSY.RECONVERGENT B0, `(.L_x_3226) ;  /* 0x0000029000007945 */ /* 0x000fe20003800200 */
[----:B------:R-:W-:Y:S01]  /*1950*/  ISETP.LT.AND P0, PT, R3, UR8, PT ;  /* 0x0000000803007c0c */ /* 0x000fe2000bf01270 */
[----:B------:R-:W-:-:S12]  /*1960*/  IMAD.MOV.U32 R3, RZ, RZ, R2 ;  /* 0x000000ffff037224 */ /* 0x000fd800078e0002 */
.L_x_3229:
[----:B-1----:R-:W-:Y:S01]  /*1970*/  SHF.R.U32.HI R19, RZ, 0x6, R3 ;  /* 0x00000006ff137819 */ /* 0x002fe20000011603 */
[----:B------:R-:W-:Y:S01]  /*1980*/  BSSY.RECONVERGENT B1, `(.L_x_3227) ;  /* 0x0000022000017945 */ /* 0x000fe20003800200 */
[----:B------:R-:W-:Y:S02]  /*1990*/  ISETP.GE.U32.AND P1, PT, R3, 0x300, PT ;  /* 0x000003000300780c */ /* 0x000fe40003f26070 */
[----:B------:R-:W-:-:S13]  /*19a0*/  ISETP.GE.OR P2, PT, R19, UR18, !P0 ;  /* 0x0000001213007c0c */ /* 0x000fda000c746670 */
[----:B------:R-:W-:Y:S05]  /*19b0*/  @P2 BRA `(.L_x_3228) ;  /* 0x0000000000782947 */ /* 0x000fea0003800000 */
[C---:B0-----:R-:W-:Y:S02]  /*19c0*/  IMAD R16, R19.reuse, 0x104, R9 ;  /* 0x0000010413107824 */ /* 0x041fe400078e0209 */
        /* <DEDUP_REMOVED lines=29> */
.L_x_3228:
[----:B------:R-:W-:Y:S05]  /*1ba0*/  BSYNC.RECONVERGENT B1 ;  /* 0x0000000000017941 */ /* 0x000fea0003800200 */
.L_x_3227:
[----:B------:R-:W-:Y:S01]  /*1bb0*/  VIADD R3, R3, 0x100 ;  /* 0x0000010003037836 */ /* 0x000fe20000000000 */
[----:B------:R-:W-:Y:S06]  /*1bc0*/  @!P1 BRA `(.L_x_3229) ;  /* 0xfffffffc00689947 */ /* 0x000fec000383ffff */
[----:B------:R-:W-:Y:S05]  /*1bd0*/  BSYNC.RECONVERGENT B0 ;  /* 0x0000000000007941 */ /* 0x000fea0003800200 */
.L_x_3226:
[----:B------:R-:W-:Y:S05]  /*1be0*/  BRA `(.L_x_3230) ;  /* 0x0000000000d47947 */ /* 0x000fea0003800000 */
.L_x_3225:
[----:B------:R-:W-:Y:S01]  /*1bf0*/  BSSY.RECONVERGENT B0, `(.L_x_3231) ;  /* 0x000000e000007945 */ /* 0x000fe20003800200 */
[----:B------:R-:W-:-:S13]  /*1c00*/  ISETP.LT.AND P1, PT, R3, UR8, PT ;  /* 0x0000000803007c0c */ /* 0x000fda000bf21270 */
.L_x_3232:
        /* <DEDUP_REMOVED lines=9> */
[C---:B------:R-:W-:Y:S02]  /*1ca0*/  ISETP.GE.U32.AND P0, PT, R0.reuse, 0x300, PT ;  /* 0x000003000000780c */ /* 0x040fe40003f06070 */
[----:B------:R-:W-:-:S11]  /*1cb0*/  IADD3 R0, PT, PT, R0, 0x100, RZ ;  /* 0x0000010000007810 */ /* 0x000fd60007ffe0ff */
[----:B-1----:R-:W-:Y:S05]  /*1cc0*/  @!P0 BRA `(.L_x_3232) ;  /* 0xfffffffc00d08947 */ /* 0x002fea000383ffff */
[----:B------:R-:W-:Y:S05]  /*1cd0*/  BSYNC.RECONVERGENT B0 ;  /* 0x0000000000007941 */ /* 0x000fea0003800200 */
.L_x_3231:
[----:B------:R-:W-:Y:S05]  /*1ce0*/  BRA `(.L_x_3230) ;  /* 0x0000000000947947 */ /* 0x000fea0003800000 */
.L_x_3224:
[----:B------:R-:W-:Y:S01]  /*1cf0*/  BSSY.RECONVERGENT B0, `(.L_x_3230) ;  /* 0x0000024000007945 */ /* 0x000fe20003800200 */
.L_x_3237:
        /* <DEDUP_REMOVED lines=26> */
[----:B------:R-:W-:Y:S05]  /*1ea0*/  CALL.REL.NOINC `($__internal_17_$__cuda_sm3x_div_rn_noftz_f32_slowpath) ;  /* 0x0000000800a87944 */ /* 0x000fea0003c00000 */
[----:B------:R-:W-:-:S07]  /*1eb0*/  IMAD.MOV.U32 R17, RZ, RZ, R0 ;  /* 0x000000ffff117224 */ /* 0x000fce00078e0000 */
.L_x_3236:
[----:B------:R-:W-:Y:S05]  /*1ec0*/  BSYNC.RECONVERGENT B2 ;  /* 0x0000000000027941 */ /* 0x000fea0003800200 */
.L_x_3235:
[----:B------:R-:W-:-:S05]  /*1ed0*/  IMAD R19, R19, 0x104, R10 ;  /* 0x0000010413137824 */ /* 0x000fca00078e020a */
[----:B------:R-:W0:Y:S02]  /*1ee0*/  LDS R0, [R19] ;  /* 0x0000000013007984 */ /* 0x000e240000000800 */
[----:B0-----:R-:W-:-:S05]  /*1ef0*/  FMUL R17, R0, R17 ;  /* 0x0000001100117220 */ /* 0x001fca0000400000 */
[----:B------:R1:W-:Y:S02]  /*1f00*/  STS [R20], R17 ;  /* 0x0000001114007388 */ /* 0x0003e40000000800 */
.L_x_3234:
[----:B------:R-:W-:Y:S05]  /*1f10*/  BSYNC.RECONVERGENT B1 ;  /* 0x0000000000017941 */ /* 0x000fea0003800200 */
.L_x_3233:
[----:B------:R-:W-:Y:S05]  /*1f20*/  @!P2 BRA `(.L_x_3237) ;  /* 0xfffffffc0074a947 */ /* 0x000fea000383ffff */
[----:B------:R-:W-:Y:S05]  /*1f30*/  BSYNC.RECONVERGENT B0 ;  /* 0x0000000000007941 */ /* 0x000fea0003800200 */
.L_x_3230:
[----:B------:R-:W2:Y:S02]  /*1f40*/  LDCU UR5, c[0x0][0x3c0] ;  /* 0x00007800ff0577ac */ /* 0x000ea40008000800 */
[----:B--2---:R-:W-:Y:S01]  /*1f50*/  UISETP.GE.AND UP0, UPT, UR5, 0x1, UPT ;  /* 0x000000010500788c */ /* 0x004fe2000bf06270 */
[----:B------:R-:W-:Y:S08]  /*1f60*/  BAR.SYNC.DEFER_BLOCKING 0x0 ;  /* 0x0000000000007b1d */ /* 0x000ff00000010000 */
[----:B------:R-:W-:Y:S05]  /*1f70*/  BRA.U !UP0, `(.L_x_3238) ;  /* 0x0000000908607547 */ /* 0x000fea000b800000 */
[----:B------:R-:W-:-:S05]  /*1f80*/  UMOV UR5, URZ ;  /* 0x000000ff00057c82 */ /* 0x000fca0008000000 */
.L_x_3251:
        /* <DEDUP_REMOVED lines=8> */
.L_x_3244:
[----:B0-----:R-:W-:Y:S01]  /*2010*/  SHF.R.U32.HI R3, RZ, 0x4, R0 ;  /* 0x00000004ff037819 */ /* 0x001fe20000011600 */
[----:B------:R-:W-:Y:S01]  /*2020*/  BSSY.RECONVERGENT B1, `(.L_x_3240) ;  /* 0x0000035000017945 */ /* 0x000fe20003800200 */
[C---:B------:R-:W-:Y:S01]  /*2030*/  ISETP.GE.U32.AND P2, PT, R0.reuse, 0x300, PT ;  /* 0x000003000000780c */ /* 0x040fe20003f46070 */
[----:B------:R-:W-:Y:S01]  /*2040*/  VIADD R0, R0, 0x100 ;  /* 0x0000010000007836 */ /* 0x000fe20000000000 */
[----:B------:R-:W-:-:S13]  /*2050*/  ISETP.LT.AND P0, PT, R3, UR12, !P1 ;  /* 0x0000000c03007c0c */ /* 0x000fda000cf01270 */
[----:B------:R-:W-:Y:S05]  /*2060*/  @!P0 BRA `(.L_x_3241) ;  /* 0x0000000000588947 */ /* 0x000fea0003800000 */
[----:B------:R-:W2:Y:S01]  /*2070*/  LDCU UR9, c[0x0][0x3c0] ;  /* 0x00007800ff0977ac */ /* 0x000ea20008000800 */
[----:B01----:R-:W-:Y:S01]  /*2080*/  IADD3 R16, PT, PT, R3, UR4, RZ ;  /* 0x0000000403107c10 */ /* 0x003fe2000fffe0ff */
[----:B------:R-:W-:Y:S02]  /*2090*/  VIADD R17, R14, UR5 ;  /* 0x000000050e117c36 */ /* 0x000fe40008000000 */
[----:B------:R-:W-:Y:S02]  /*20a0*/  IMAD.MOV.U32 R19, RZ, RZ, 0x2 ;  /* 0x00000002ff137424 */ /* 0x000fe400078e00ff */
[----:B--2---:R-:W-:-:S04]  /*20b0*/  IMAD R16, R16, UR9, R17 ;  /* 0x0000000910107c24 */ /* 0x004fc8000f8e0211 */
[----:B------:R-:W-:-:S06]  /*20c0*/  IMAD.WIDE.U32 R16, R16, R19, UR6 ;  /* 0x0000000610107e25 */ /* 0x000fcc000f8e0013 */
        /* <DEDUP_REMOVED lines=16> */
.L_x_3241:
        /* <DEDUP_REMOVED lines=10> */
.L_x_3243:
[----:B------:R-:W-:Y:S02]  /*2270*/  IMAD.IADD R20, R14, 0x1, R18 ;  /* 0x000000010e147824 */ /* 0x000fe400078e0212 */
[----:B------:R-:W-:-:S03]  /*2280*/  HFMA2 R17, -RZ, RZ, 0, 1.1920928955078125e-07 ;  /* 0x00000002ff117431 */ /* 0x000fc600000001ff */
        /* <DEDUP_REMOVED lines=14> */
.L_x_3242:
[----:B------:R-:W-:Y:S05]  /*2370*/  BSYNC.RECONVERGENT B1 ;  /* 0x0000000000017941 */ /* 0x000fea0003800200 */
.L_x_3240:
[----:B------:R-:W-:Y:S05]  /*2380*/  @!P2 BRA `(.L_x_3244) ;  /* 0xfffffffc0020a947 */ /* 0x000fea000383ffff */
[----:B------:R-:W-:Y:S05]  /*2390*/  BSYNC.RECONVERGENT B0 ;  /* 0x0000000000007941 */ /* 0x000fea0003800200 */
.L_x_3239:
[----:B------:R-:W-:Y:S01]  /*23a0*/  BAR.SYNC.DEFER_BLOCKING 0x0 ;  /* 0x0000000000007b1d */ /* 0x000fe20000010000 */
[----:B------:R-:W-:Y:S01]  /*23b0*/  LOP3.LUT R24, R2, 0x3f, RZ, 0xc0, !PT ;  /* 0x0000003f02187812 */ /* 0x000fe200078ec0ff */
[----:B------:R-:W-:-:S04]  /*23c0*/  IMAD.MOV.U32 R0, RZ, RZ, R2 ;  /* 0x000000ffff007224 */ /* 0x000fc800078e0002 */
[----:B------:R-:W-:Y:S03]  /*23d0*/  BSSY.RECONVERGENT B0, `(.L_x_3245) ;  /* 0x000004d000007945 */ /* 0x000fe60003800200 */
.L_x_3250:
[----:B------:R-:W-:Y:S01]  /*23e0*/  ISETP.LT.AND P0, PT, R24, UR8, PT ;  /* 0x0000000818007c0c */ /* 0x000fe2000bf01270 */
[----:B------:R-:W-:Y:S01]  /*23f0*/  BSSY.RECONVERGENT B1, `(.L_x_3246) ;  /* 0x0000049000017945 */ /* 0x000fe20003800200 */
[----:B0-----:R-:W-:Y:S02]  /*2400*/  SHF.R.U32.HI R3, RZ, 0x6, R0 ;  /* 0x00000006ff037819 */ /* 0x001fe40000011600 */
[C---:B------:R-:W-:Y:S02]  /*2410*/  ISETP.GE.U32.AND P1, PT, R0.reuse, 0x300, PT ;  /* 0x000003000000780c */ /* 0x040fe40003f26070 */
[----:B------:R-:W-:Y:S02]  /*2420*/  ISETP.GE.OR P0, PT, R3, UR18, !P0 ;  /* 0x0000001203007c0c */ /* 0x000fe4000c706670 */
[----:B------:R-:W-:-:S11]  /*2430*/  IADD3 R0, PT, PT, R0, 0x100, RZ ;  /* 0x0000010000007810 */ /* 0x000fd60007ffe0ff */
[----:B------:R-:W-:Y:S05]  /*2440*/  @P0 BRA `(.L_x_3247) ;  /* 0x00000004000c0947 */ /* 0x000fea0003800000 */
[----:B------:R-:W0:Y:S01]  /*2450*/  S2R R16, SR_CgaCtaId ;  /* 0x0000000000107919 */ /* 0x000e220000008800 */
[----:B------:R-:W-:Y:S01]  /*2460*/  MOV R17, 0x400 ;  /* 0x0000040000117802 */ /* 0x000fe20000000f00 */
[----:B------:R-:W-:Y:S02]  /*2470*/  HFMA2 R18, -RZ, RZ, 0, 0 ;  /* 0x00000000ff127431 */ /* 0x000fe400000001ff */
[----:B------:R-:W-:Y:S02]  /*2480*/  IMAD.MOV.U32 R21, RZ, RZ, RZ ;  /* 0x000000ffff157224 */ /* 0x000fe400078e00ff */
[----:B------:R-:W-:-:S05]  /*2490*/  VIADD R17, R17, 0x4940 ;  /* 0x0000494011117836 */ /* 0x000fca0000000000 */
[----:B0-----:R-:W-:-:S05]  /*24a0*/  LEA R20, R16, R17, 0x18 ;  /* 0x0000001110147211 */ /* 0x001fca00078ec0ff */
[----:B------:R-:W-:-:S07]  /*24b0*/  IMAD R17, R3, 0x104, R20 ;  /* 0x0000010403117824 */ /* 0x000fce00078e0214 */
.L_x_3248:
        /* <DEDUP_REMOVED lines=31> */
[----:B------:R-:W-:Y:S02]  /*26b0*/  VIADD R23, R24, UR5 ;  /* 0x0000000518177c36 */ /* 0x000fe40008000000 */
[C---:B------:R-:W-:Y:S01]  /*26c0*/  IADD3 R17, PT, PT, R19.reuse, 0xaac0, RZ ;  /* 0x0000aac013117810 */ /* 0x040fe20007ffe0ff */
[----:B------:R-:W1:Y:S01]  /*26d0*/  LDCU.64 UR10, c[0x0][0x3b8] ;  /* 0x00007700ff0a77ac */ /* 0x000e620008000a00 */
[----:B------:R-:W-:Y:S02]  /*26e0*/  IADD3 R19, PT, PT, R19, 0xab00, RZ ;  /* 0x0000ab0013137810 */ /* 0x000fe40007ffe0ff */
        /* <DEDUP_REMOVED lines=18> */
[----:B-1----:R-:W-:-:S07]  /*2810*/  F2FP.F16.F32.PACK_AB R21, RZ, R18 ;  /* 0x00000012ff15723e */ /* 0x002fce00000000ff */
.L_x_3249:
[----:B-----5:R-:W-:-:S05]  /*2820*/  HADD2 R18, R23, R21.H0_H0 ;  /* 0x2000001517127230 */ /* 0x020fca0000000000 */
[----:B------:R-:W-:-:S06]  /*2830*/  PRMT R18, R23, R20, R18 ;  /* 0x0000001417127216 */ /* 0x000fcc0000000012 */
[----:B------:R-:W2:Y:S02]  /*2840*/  ATOM.E.CAS.STRONG.GPU PT, R18, [R16], R23, R18 ;  /* 0x000000171012738b */ /* 0x000ea400001ee112 */
[----:B--2---:R-:W-:Y:S02]  /*2850*/  ISETP.NE.U32.AND P0, PT, R18, R23, PT ;  /* 0x000000171200720c */ /* 0x004fe40003f05070 */
[----:B------:R-:W-:-:S11]  /*2860*/  MOV R23, R18 ;  /* 0x0000001200177202 */ /* 0x000fd60000000f00 */
[----:B------:R-:W-:Y:S05]  /*2870*/  @P0 BRA `(.L_x_3249) ;  /* 0xfffffffc00e80947 */ /* 0x000fea000383ffff */
.L_x_3247:
[----:B------:R-:W-:Y:S05]  /*2880*/  BSYNC.RECONVERGENT B1 ;  /* 0x0000000000017941 */ /* 0x000fea0003800200 */
.L_x_3246:
[----:B------:R-:W-:Y:S05]  /*2890*/  @!P1 BRA `(.L_x_3250) ;  /* 0xfffffff800d09947 */ /* 0x000fea000383ffff */
[----:B------:R-:W-:Y:S05]  /*28a0*/  BSYNC.RECONVERGENT B0 ;  /* 0x0000000000007941 */ /* 0x000fea0003800200 */
.L_x_3245:
[----:B------:R-:W0:Y:S01]  /*28b0*/  LDCU UR8, c[0x0][0x3c0] ;  /* 0x00007800ff0877ac */ /* 0x000e220008000800 */
[----:B------:R-:W-:-:S04]  /*28c0*/  UIADD3 UR5, UPT, UPT, UR5, 0x40, URZ ;  /* 0x0000004005057890 */ /* 0x000fc8000fffe0ff */
[----:B0-----:R-:W-:Y:S01]  /*28d0*/  UISETP.GE.AND UP0, UPT, UR5, UR8, UPT ;  /* 0x000000080500728c */ /* 0x001fe2000bf06270 */
[----:B------:R-:W-:Y:S08]  /*28e0*/  BAR.SYNC.DEFER_BLOCKING 0x0 ;  /* 0x0000000000007b1d */ /* 0x000ff00000010000 */
[----:B------:R-:W-:Y:S05]  /*28f0*/  BRA.U !UP0, `(.L_x_3251) ;  /* 0xfffffff508a47547 */ /* 0x000fea000b83ffff */
.L_x_3238:
[----:B------:R-:W2:Y:S01]  /*2900*/  LDCU UR5, c[0x0][0x3c4] ;  /* 0x00007880ff0577ac */ /* 0x000ea20008000800 */
[----:B------:R-:W-:-:S04]  /*2910*/  UIADD3 UR4, UPT, UPT, UR4, 0x40, URZ ;  /* 0x0000004004047890 */ /* 0x000fc8000fffe0ff */
[----:B--2---:R-:W-:-:S09]  /*2920*/  UISETP.GE.AND UP0, UPT, UR4, UR5, UPT ;  /* 0x000000050400728c */ /* 0x004fd2000bf06270 */
[----:B------:R-:W-:Y:S05]  /*2930*/  BRA.U !UP0, `(.L_x_3252) ;  /* 0xffffffdd08207547 */ /* 0x000fea000b83ffff */
[----:B------:R-:W-:Y:S05]  /*2940*/  EXIT ;  /* 0x000000000000794d */ /* 0x000fea0003800000 */
        .weak           $__internal_17_$__cuda_sm3x_div_rn_noftz_f32_slowpath
        .type           $__internal_17_$__cuda_sm3x_div_rn_noftz_f32_slowpath,@function
        .size           $__internal_17_$__cuda_sm3x_div_rn_noftz_f32_slowpath,(.L_x_3868 - $__internal_17_$__cuda_sm3x_div_rn_noftz_f32_slowpath)
$__internal_17_$__cuda_sm3x_div_rn_noftz_f32_slowpath:
        /* <DEDUP_REMOVED lines=36> */
.L_x_3254:
        /* <DEDUP_REMOVED lines=18> */
[----:B------:R-:W-:-:S05]  /*2cb0*/  IADD3 R16, PT, PT, R16, R25, RZ ;  /* 0x0000001910107210 */ /* 0x000fca0007ffe0ff */
        /* <DEDUP_REMOVED lines=32> */
.L_x_3261:
[----:B------:R-:W-:-:S04]  /*2ec0*/  LOP3.LUT R0, R0, 0x80000000, RZ, 0xc0, !PT ;  /* 0x8000000000007812 */ /* 0x000fc800078ec0ff */
[----:B------:R-:W-:Y:S01]  /*2ed0*/  LOP3.LUT R0, R0, 0x7f800000, RZ, 0xfc, !PT ;  /* 0x7f80000000007812 */ /* 0x000fe200078efcff */
[----:B------:R-:W-:Y:S06]  /*2ee0*/  BRA `(.L_x_3262) ;  /* 0x0000000000047947 */ /* 0x000fec0003800000 */
.L_x_3260:
[----:B------:R-:W-:-:S07]  /*2ef0*/  IMAD R0, R25, 0x800000, R0 ;  /* 0x0080000019007824 */ /* 0x000fce00078e0200 */
.L_x_3262:
[----:B------:R-:W-:Y:S05]  /*2f00*/  BSYNC.RECONVERGENT B4 ;  /* 0x0000000000047941 */ /* 0x000fea0003800200 */
.L_x_3259:
[----:B------:R-:W-:Y:S05]  /*2f10*/  BRA `(.L_x_3263) ;  /* 0x0000000000207947 */ /* 0x000fea0003800000 */
.L_x_3258:
[----:B------:R-:W-:-:S04]  /*2f20*/  LOP3.LUT R0, R24, 0x80000000, R23, 0x48, !PT ;  /* 0x8000000018007812 */ /* 0x000fc800078e4817 */
[----:B------:R-:W-:Y:S01]  /*2f30*/  LOP3.LUT R0, R0, 0x7f800000, RZ, 0xfc, !PT ;  /* 0x7f80000000007812 */ /* 0x000fe200078efcff */
[----:B------:R-:W-:Y:S06]  /*2f40*/  BRA `(.L_x_3263) ;  /* 0x0000000000147947 */ /* 0x000fec0003800000 */
.L_x_3257:
[----:B------:R-:W-:Y:S01]  /*2f50*/  LOP3.LUT R0, R24, 0x80000000, R23, 0x48, !PT ;  /* 0x8000000018007812 */ /* 0x000fe200078e4817 */
[----:B------:R-:W-:Y:S06]  /*2f60*/  BRA `(.L_x_3263) ;  /* 0x00000000000c7947 */ /* 0x000fec0003800000 */
.L_x_3256:
[----:B------:R-:W0:Y:S01]  /*2f70*/  MUFU.RSQ R0, -QNAN ;  /* 0xffc0000000007908 */ /* 0x000e220000001400 */
[----:B------:R-:W-:Y:S05]  /*2f80*/  BRA `(.L_x_3263) ;  /* 0x0000000000047947 */ /* 0x000fea0003800000 */
.L_x_3255:
[----:B------:R-:W-:-:S07]  /*2f90*/  FADD.FTZ R0, R0, R3 ;  /* 0x0000000300007221 */ /* 0x000fce0000010000 */
.L_x_3263:
[----:B------:R-:W-:Y:S05]  /*2fa0*/  BSYNC.RECONVERGENT B3 ;  /* 0x0000000000037941 */ /* 0x000fea0003800200 */
.L_x_3253:
[----:B------:R-:W-:Y:S01]  /*2fb0*/  MOV R16, R21 ;  /* 0x0000001500107202 */ /* 0x000fe20000000f00 */
[----:B------:R-:W-:-:S04]  /*2fc0*/  IMAD.MOV.U32 R17, RZ, RZ, 0x0 ;  /* 0x00000000ff117424 */ /* 0x000fc800078e00ff */
[----:B0-----:R-:W-:Y:S05]  /*2fd0*/  RET.REL.NODEC R16 `(_Z28moe_fused_single_pass_kernelI6__halfLb1EEvPKT_S3_S3_S3_PKiS5_PKfPS1_iii) ;  /* 0xffffffd010087950 */ /* 0x001fea0003c3ffff */
.L_x_3264:
        /* <DEDUP_REMOVED lines=10> */
.L_x_3868:


//--------------------- .text._Z29moe_output_tensor_core_kernelILb0EEvPKfPK6__halfPKiS6_S1_PS2_ii --------------------------
	.section	.text._Z29moe_output_tensor_core_kernelILb0EEvPKfPK6__halfPKiS6_S1_PS2_ii,"ax",@progbits
	.align	128
        .global         _Z29moe_output_tensor_core_kernelILb0EEvPKfPK6__halfPKiS6_S1_PS2_ii
        .type           _Z29moe_output_tensor_core_kernelILb0EEvPKfPK6__halfPKiS6_S1_PS2_ii,@function
        .size           _Z29moe_output_tensor_core_kernelILb0EEvPKfPK6__halfPKiS6_S1_PS2_ii,(.L_x_3910 - _Z29moe_output_tensor_core_kernelILb0EEvPKfPK6__halfPKiS6_S1_PS2_ii)
        .other          _Z29moe_output_tensor_core_kernelILb0EEvPKfPK6__halfPKiS6_S1_PS2_ii,@"STO_CUDA_ENTRY STV_DEFAULT"
_Z29moe_output_tensor_core_kernelILb0EEvPKfPK6__halfPKiS6_S1_PS2_ii:
.text._Z29moe_output_tensor_core_kernelILb0EEvPKfPK6__halfPKiS6_S1_PS2_ii:
        /* <DEDUP_REMOVED lines=19> */
[----:B------:R-:W-:Y:S01]  /*0130*/  IMAD.U32 R0, RZ, RZ, UR5 ;  /* 0x00000005ff007e24 */ /* 0x000fe2000f8e00ff */
[----:B------:R-:W1:Y:S03]  /*0140*/  LDCU.64 UR10, c[0x0][0x3b0] ;  /* 0x00007600ff0a77ac */ /* 0x000e660008000a00 */
[----:B0-----:R-:W-:-:S04]  /*0150*/  ISETP.LT.AND P0, PT, R11, UR4, PT ;  /* 0x000000040b007c0c */ /* 0x001fc8000bf01270 */
[----:B------:R-:W-:-:S13]  /*0160*/  ISETP.GT.U32.OR P0, PT, R11, 0x3f, !P0 ;  /* 0x0000003f0b00780c */ /* 0x000fda0004704470 */
[----:B------:R-:W0:Y:S01]  /*0170*/  @!P0 LDC.64 R2, c[0x0][0x398] ;  /* 0x0000e600ff028b82 */ /* 0x000e220000000a00 */
[----:B------:R-:W-:-:S07]  /*0180*/  @!P0 IADD3 R7, PT, PT, R11, UR8, R0 ;  /* 0x000000080b078c10 */ /* 0x000fce000fffe000 */
[----:B------:R-:W2:Y:S01]  /*0190*/  @!P0 LDC.64 R4, c[0x0][0x3a0] ;  /* 0x0000e800ff048b82 */ /* 0x000ea20000000a00 */
[----:B0-----:R-:W-:-:S06]  /*01a0*/  @!P0 IMAD.WIDE R2, R7, 0x4, R2 ;  /* 0x0000000407028825 */ /* 0x001fcc00078e0202 */
[----:B------:R-:W3:Y:S01]  /*01b0*/  @!P0 LDG.E.CONSTANT R2, desc[UR14][R2.64] ;  /* 0x0000000e02028981 */ /* 0x000ee2000c1e9900 */
[----:B--2---:R-:W-:-:S06]  /*01c0*/  @!P0 IMAD.WIDE R4, R7, 0x4, R4 ;  /* 0x0000000407048825 */ /* 0x004fcc00078e0204 */
[----:B------:R-:W2:Y:S01]  /*01d0*/  @!P0 LDG.E.CONSTANT R4, desc[UR14][R4.64] ;  /* 0x0000000e04048981 */ /* 0x000ea2000c1e9900 */
[----:B------:R-:W0:Y:S01]  /*01e0*/  @!P0 S2R R7, SR_CgaCtaId ;  /* 0x0000000000078919 */ /* 0x000e220000008800 */
[----:B------:R-:W-:Y:S01]  /*01f0*/  @!P0 MOV R0, 0x400 ;  /* 0x0000040000008802 */ /* 0x000fe20000000f00 */
[----:B-1----:R-:W-:-:S06]  /*0200*/  UISETP.GE.AND UP0, UPT, UR10, 0x1, UPT ;  /* 0x000000010a00788c */ /* 0x002fcc000bf06270 */
[----:B------:R-:W-:Y:S02]  /*0210*/  PLOP3.LUT P1, PT, PT, PT, UP0, 0x80, 0x8 ;  /* 0x000000000008781c */ /* 0x000fe40003f2f008 */
[----:B0-----:R-:W-:-:S05]  /*0220*/  @!P0 LEA R0, R7, R0, 0x18 ;  /* 0x0000000007008211 */ /* 0x001fca00078ec0ff */
[----:B------:R-:W-:Y:S01]  /*0230*/  @!P0 IMAD R7, R11, 0x4, R0 ;  /* 0x000000040b078824 */ /* 0x000fe200078e0200 */
[----:B------:R-:W-:-:S04]  /*0240*/  UIMAD UR6, UR11, UR10, URZ ;  /* 0x0000000a0b0672a4 */ /* 0x000fc8000f8e02ff */
[----:B------:R-:W-:Y:S02]  /*0250*/  USHF.R.S32.HI UR10, URZ, 0x1f, UR6 ;  /* 0x0000001fff0a7899 */ /* 0x000fe40008011406 */
[----:B------:R-:W-:Y:S01]  /*0260*/  UIMAD.WIDE.U32 UR6, UR6, UR9, URZ ;  /* 0x00000009060672a5 */ /* 0x000fe2000f8e00ff */
[----:B---3--:R0:W-:Y:S04]  /*0270*/  @!P0 STS [R7+0x2c00], R2 ;  /* 0x002c000207008388 */ /* 0x0081e80000000800 */
[----:B--2---:R0:W-:Y:S01]  /*0280*/  @!P0 STS [R7+0x2d00], R4 ;  /* 0x002d000407008388 */ /* 0x0041e20000000800 */
[----:B------:R-:W-:Y:S06]  /*0290*/  BAR.SYNC.DEFER_BLOCKING 0x0 ;  /* 0x0000000000007b1d */ /* 0x000fec0000010000 */
[----:B------:R-:W-:Y:S05]  /*02a0*/  @!P1 EXIT ;  /* 0x000000000000994d */ /* 0x000fea0003800000 */
[----:B------:R-:W1:Y:S01]  /*02b0*/  S2UR UR12, SR_CgaCtaId ;  /* 0x00000000000c79c3 */ /* 0x000e620000008800 */
[C---:B------:R-:W-:Y:S01]  /*02c0*/  VIADD R3, R11.reuse, 0x100 ;  /* 0x000001000b037836 */ /* 0x040fe20000000000 */
[----:B------:R-:W-:Y:S01]  /*02d0*/  UIADD3 UR8, UPT, UPT, UR8, UR5, URZ ;  /* 0x0000000508087290 */ /* 0x000fe2000fffe0ff */
[C---:B------:R-:W-:Y:S01]  /*02e0*/  VIADD R45, R11.reuse, 0x200 ;  /* 0x000002000b2d7836 */ /* 0x040fe20000000000 */
[----:B------:R-:W-:Y:S01]  /*02f0*/  LOP3.LUT R0, R11, 0x3f, RZ, 0xc0, !PT ;  /* 0x0000003f0b007812 */ /* 0x000fe200078ec0ff */
[----:B------:R-:W-:Y:S01]  /*0300*/  UMOV UR5, 0x400 ;  /* 0x0000040000057882 */ /* 0x000fe20000000000 */
[----:B------:R-:W-:Y:S01]  /*0310*/  SHF.R.U32.HI R5, RZ, 0x6, R11 ;  /* 0x00000006ff057819 */ /* 0x000fe2000001160b */
[----:B------:R-:W-:Y:S01]  /*0320*/  UISETP.LT.AND UP0, UPT, UR4, 0x40, UPT ;  /* 0x000000400400788c */ /* 0x000fe2000bf01270 */
[----:B0-----:R-:W-:Y:S01]  /*0330*/  SHF.R.U32.HI R7, RZ, 0x6, R3 ;  /* 0x00000006ff077819 */ /* 0x001fe20000011603 */
[----:B------:R-:W-:Y:S01]  /*0340*/  UIMAD UR10, UR10, UR9, URZ ;  /* 0x000000090a0a72a4 */ /* 0x000fe2000f8e02ff */
[----:B------:R-:W-:Y:S01]  /*0350*/  SHF.R.U32.HI R9, RZ, 0x6, R45 ;  /* 0x00000006ff097819 */ /* 0x000fe2000001162d */
[--C-:B------:R-:W-:Y:S01]  /*0360*/  IMAD R40, R5, 0x50, R0.reuse ;  /* 0x0000005005287824 */ /* 0x100fe200078e0200 */
[----:B------:R-:W-:Y:S01]  /*0370*/  SHF.R.U32.HI R2, RZ, 0x5, R11 ;  /* 0x00000005ff027819 */ /* 0x000fe2000001160b */
[--C-:B------:R-:W-:Y:S01]  /*0380*/  IMAD R7, R7, 0x50, R0.reuse ;  /* 0x0000005007077824 */ /* 0x100fe200078e0200 */
[----:B------:R-:W-:Y:S01]  /*0390*/  SHF.R.U32.HI R47, RZ, 0x5, R3 ;  /* 0x00000005ff2f7819 */ /* 0x000fe20000011603 */
[----:B------:R-:W-:Y:S01]  /*03a0*/  IMAD R9, R9, 0x50, R0 ;  /* 0x0000005009097824 */ /* 0x000fe200078e0200 */
[----:B------:R-:W-:Y:S01]  /*03b0*/  SHF.R.U32.HI R0, RZ, 0x8, R11 ;  /* 0x00000008ff007819 */ /* 0x000fe2000001160b */
[----:B------:R-:W-:Y:S01]  /*03c0*/  VIADD R3, R2, UR8 ;  /* 0x0000000802037c36 */ /* 0x000fe20008000000 */
[----:B------:R-:W-:Y:S01]  /*03d0*/  SHF.R.U32.HI R44, RZ, 0x5, R45 ;  /* 0x00000005ff2c7819 */ /* 0x000fe2000001162d */
[C---:B------:R-:W-:Y:S01]  /*03e0*/  IMAD.SHL.U32 R2, R11.reuse, 0x2, RZ ;  /* 0x000000020b027824 */ /* 0x040fe200078e00ff */
[----:B------:R-:W-:Y:S01]  /*03f0*/  LOP3.LUT R50, R11, 0x1f, RZ, 0xc0, !PT ;  /* 0x0000001f0b327812 */ /* 0x000fe200078ec0ff */
[----:B------:R-:W-:Y:S01]  /*0400*/  IMAD.MOV R0, RZ, RZ, -R0 ;  /* 0x000000ffff007224 */ /* 0x000fe200078e0a00 */
[----:B------:R-:W-:Y:S01]  /*0410*/  USEL UR9, UR4, 0x40, UP0 ;  /* 0x0000004004097887 */ /* 0x000fe20008000000 */
[----:B------:R-:W-:Y:S01]  /*0420*/  VIADD R5, R47, UR8 ;  /* 0x000000082f057c36 */ /* 0x000fe20008000000 */
[----:B-1----:R-:W-:Y:S01]  /*0430*/  ULEA UR5, UR12, UR5, 0x18 ;  /* 0x000000050c057291 */ /* 0x002fe2000f8ec0ff */
[----:B------:R-:W-:Y:S01]  /*0440*/  LOP3.LUT R2, R2, 0x3e, RZ, 0xc0, !PT ;  /* 0x0000003e02027812 */ /* 0x000fe200078ec0ff */
[----:B------:R-:W-:Y:S01]  /*0450*/  VIADD R43, R44, UR8 ;  /* 0x000000082c2b7c36 */ /* 0x000fe20008000000 */
[----:B------:R-:W-:Y:S01]  /*0460*/  LOP3.LUT R49, R0, 0x3, RZ, 0xc0, !PT ;  /* 0x0000000300317812 */ /* 0x000fe200078ec0ff */
[--C-:B------:R-:W-:Y:S01]  /*0470*/  IMAD R48, R3, UR11, R50.reuse ;  /* 0x0000000b03307c24 */ /* 0x100fe2000f8e0232 */
[----:B------:R-:W-:Y:S01]  /*0480*/  UIADD3 UR10, UPT, UPT, UR7, UR10, URZ ;  /* 0x0000000a070a7290 */ /* 0x000fe2000fffe0ff */
[--C-:B------:R-:W-:Y:S01]  /*0490*/  IMAD R46, R5, UR11, R50.reuse ;  /* 0x0000000b052e7c24 */ /* 0x100fe2000f8e0232 */
[----:B------:R-:W-:Y:S01]  /*04a0*/  LEA R40, R40, UR5, 0x1 ;  /* 0x0000000528287c11 */ /* 0x000fe2000f8e08ff */
[----:B------:R-:W-:Y:S01]  /*04b0*/  IMAD R43, R43, UR11, R50 ;  /* 0x0000000b2b2b7c24 */ /* 0x000fe2000f8e0232 */
[----:B------:R-:W-:Y:S01]  /*04c0*/  LEA R3, R7, UR5, 0x1 ;  /* 0x0000000507037c11 */ /* 0x000fe2000f8e08ff */
[----:B------:R-:W-:Y:S01]  /*04d0*/  VIADD R42, R11, 0x300 ;  /* 0x000003000b2a7836 */ /* 0x000fe20000000000 */
[----:B------:R-:W-:Y:S01]  /*04e0*/  LEA R0, R9, UR5, 0x1 ;  /* 0x0000000509007c11 */ /* 0x000fe2000f8e08ff */
[----:B------:R-:W-:Y:S01]  /*04f0*/  VIADD R41, R2, UR5 ;  /* 0x0000000502297c36 */ /* 0x000fe20008000000 */
[----:B------:R-:W-:-:S06]  /*0500*/  UMOV UR4, URZ ;  /* 0x000000ff00047c82 */ /* 0x000fcc0008000000 */
.L_x_3307:
[----:B0-----:R-:W0:Y:S01]  /*0510*/  LDCU.64 UR12, c[0x0][0x3b0] ;  /* 0x00007600ff0c77ac */ /* 0x001e220008000a00 */
[----:B------:R-:W-:Y:S02]  /*0520*/  CS2R R30, SRZ ;  /* 0x00000000001e7805 */ /* 0x000fe4000001ff00 */
[----:B------:R-:W-:Y:S02]  /*0530*/  CS2R R28, SRZ ;  /* 0x00000000001c7805 */ /* 0x000fe4000001ff00 */
[----:B------:R-:W-:Y:S02]  /*0540*/  CS2R R34, SRZ ;  /* 0x0000000000227805 */ /* 0x000fe4000001ff00 */
[----:B------:R-:W-:Y:S02]  /*0550*/  CS2R R32, SRZ ;  /* 0x0000000000207805 */ /* 0x000fe4000001ff00 */
[----:B------:R-:W-:Y:S02]  /*0560*/  CS2R R10, SRZ ;  /* 0x00000000000a7805 */ /* 0x000fe4000001ff00 */
[----:B------:R-:W-:-:S02]  /*0570*/  CS2R R8, SRZ ;  /* 0x0000000000087805 */ /* 0x000fc4000001ff00 */
[----:B------:R-:W-:Y:S02]  /*0580*/  CS2R R38, SRZ ;  /* 0x0000000000267805 */ /* 0x000fe4000001ff00 */
[----:B------:R-:W-:Y:S01]  /*0590*/  CS2R R36, SRZ ;  /* 0x0000000000247805 */ /* 0x000fe2000001ff00 */
[----:B0-----:R-:W-:Y:S02]  /*05a0*/  UISETP.GE.AND UP0, UPT, UR13, 0x1, UPT ;  /* 0x000000010d00788c */ /* 0x001fe4000bf06270 */
[----:B------:R-:W-:-:S07]  /*05b0*/  UIADD3 UR11, UPT, UPT, -UR4, UR12, URZ ;  /* 0x0000000c040b7290 */ /* 0x000fce000fffe1ff */
[----:B------:R-:W-:Y:S05]  /*05c0*/  BRA.U !UP0, `(.L_x_3265) ;  /* 0x0000001108c47547 */ /* 0x000fea000b800000 */
[----:B------:R-:W0:Y:S01]  /*05d0*/  S2R R2, SR_TID.X ;  /* 0x0000000000027919 */ /* 0x000e220000002100 */
[----:B------:R-:W-:Y:S01]  /*05e0*/  IMAD.MOV.U32 R31, RZ, RZ, RZ ;  /* 0x000000ffff1f7224 */ /* 0x000fe200078e00ff */
[----:B------:R-:W-:-:S06]  /*05f0*/  UMOV UR5, URZ ;  /* 0x000000ff00057c82 */ /* 0x000fcc0008000000 */
.L_x_3282:
[----:B------:R-:W1:Y:S01]  /*0600*/  LDCU UR13, c[0x0][0x3b4] ;  /* 0x00007680ff0d77ac */ /* 0x000e620008000800 */
[----:B------:R-:W-:Y:S01]  /*0610*/  ISETP.NE.AND P0, PT, R49, RZ, PT ;  /* 0x000000ff3100720c */ /* 0x000fe20003f05270 */
[----:B------:R-:W-:Y:S01]  /*0620*/  BSSY.RECONVERGENT B0, `(.L_x_3266) ;  /* 0x0000035000007945 */ /* 0x000fe20003800200 */
[----:B0-----:R-:W-:Y:S01]  /*0630*/  IMAD.MOV.U32 R5, RZ, RZ, R2 ;  /* 0x000000ffff057224 */ /* 0x001fe200078e0002 */
[----:B-1----:R-:W-:-:S04]  /*0640*/  UIADD3 UR12, UPT, UPT, -UR5, UR13, URZ ;  /* 0x0000000d050c7290 */ /* 0x002fc8000fffe1ff */
[----:B------:R-:W-:-:S04]  /*0650*/  UISETP.LT.AND UP0, UPT, UR12, 0x20, UPT ;  /* 0x000000200c00788c */ /* 0x000fc8000bf01270 */
[----:B------:R-:W-:Y:S02]  /*0660*/  USEL UR16, UR12, 0x20, UP0 ;  /* 0x000000200c107887 */ /* 0x000fe40008000000 */
[----:B------:R-:W-:Y:S10]  /*0670*/  @!P0 BRA `(.L_x_3267) ;  /* 0x0000000000bc8947 */ /* 0x000ff40003800000 */
[----:B------:R-:W-:Y:S02]  /*0680*/  ISETP.LT.AND P0, PT, R50, UR12, PT ;  /* 0x0000000c32007c0c */ /* 0x000fe4000bf01270 */
[----:B------:R-:W-:-:S04]  /*0690*/  SHF.R.U32.HI R13, RZ, 0x5, R2 ;  /* 0x00000005ff0d7819 */ /* 0x000fc80000011602 */
[----:B------:R-:W-:-:S13]  /*06a0*/  ISETP.LT.AND P1, PT, R13, UR9, P0 ;  /* 0x000000090d007c0c */ /* 0x000fda0008721270 */
[----:B------:R-:W0:Y:S01]  /*06b0*/  @P1 LDC.64 R4, c[0x0][0x380] ;  /* 0x0000e000ff041b82 */ /* 0x000e220000000a00 */
[----:B------:R-:W-:-:S04]  /*06c0*/  @P1 VIADD R7, R48, UR5 ;  /* 0x0000000530071c36 */ /* 0x000fc80008000000 */
[----:B0-----:R-:W-:-:S06]  /*06d0*/  @P1 IMAD.WIDE R4, R7, 0x4, R4 ;  /* 0x0000000407041825 */ /* 0x001fcc00078e0204 */
[----:B------:R-:W2:Y:S01]  /*06e0*/  @P1 LDG.E.CONSTANT R4, desc[UR14][R4.64] ;  /* 0x0000000e04041981 */ /* 0x000ea2000c1e9900 */
[----:B------:R-:W-:Y:S01]  /*06f0*/  MOV R7, 0x400 ;  /* 0x0000040000077802 */ /* 0x000fe20000000f00 */
[----:B------:R-:W-:Y:S01]  /*0700*/  IMAD R6, R13, 0x30, R50 ;  /* 0x000000300d067824 */ /* 0x000fe200078e0232 */
[----:B------:R-:W0:Y:S01]  /*0710*/  S2R R12, SR_CgaCtaId ;  /* 0x00000000000c7919 */ /* 0x000e220000008800 */
[----:B------:R-:W-:Y:S02]  /*0720*/  @!P1 PRMT R5, RZ, 0x7610, R5 ;  /* 0x00007610ff059816 */ /* 0x000fe40000000005 */
[----:B0-----:R-:W-:-:S05]  /*0730*/  LEA R13, R12, R7, 0x18 ;  /* 0x000000070c0d7211 */ /* 0x001fca00078ec0ff */
[----:B------:R-:W-:Y:S01]  /*0740*/  IMAD R6, R6, 0x2, R13 ;  /* 0x0000000206067824 */ /* 0x000fe200078e020d */
[----:B--2---:R-:W-:Y:S02]  /*0750*/  @P1 F2FP.F16.F32.PACK_AB R5, RZ, R4 ;  /* 0x00000004ff05123e */ /* 0x004fe400000000ff */
[----:B------:R-:W-:Y:S02]  /*0760*/  ISETP.NE.AND P1, PT, R49, 0x1, PT ;  /* 0x000000013100780c */ /* 0x000fe40003f25270 */
[----:B------:R-:W-:Y:S01]  /*0770*/  PRMT R7, R5, 0x7610, R7 ;  /* 0x0000761005077816 */ /* 0x000fe20000000007 */
[----:B------:R-:W-:-:S04]  /*0780*/  VIADD R5, R2, 0x100 ;  /* 0x0000010002057836 */ /* 0x000fc80000000000 */
[----:B------:R0:W-:Y:S06]  /*0790*/  STS.U16 [R6], R7 ;  /* 0x0000000706007388 */ /* 0x0001ec0000000400 */
[----:B------:R-:W-:Y:S05]  /*07a0*/  @!P1 BRA `(.L_x_3267) ;  /* 0x0000000000709947 */ /* 0x000fea0003800000 */
[----:B------:R-:W-:-:S13]  /*07b0*/  ISETP.LT.AND P1, PT, R47, UR9, P0 ;  /* 0x000000092f007c0c */ /* 0x000fda0008721270 */
[----:B0-----:R-:W0:Y:S01]  /*07c0*/  @P1 LDC.64 R6, c[0x0][0x380] ;  /* 0x0000e000ff061b82 */ /* 0x001e220000000a00 */
[----:B------:R-:W-:-:S04]  /*07d0*/  @P1 VIADD R5, R46, UR5 ;  /* 0x000000052e051c36 */ /* 0x000fc80008000000 */
[----:B0-----:R-:W-:-:S06]  /*07e0*/  @P1 IMAD.WIDE R6, R5, 0x4, R6 ;  /* 0x0000000405061825 */ /* 0x001fcc00078e0206 */
[----:B------:R-:W2:Y:S01]  /*07f0*/  @P1 LDG.E.CONSTANT R6, desc[UR14][R6.64] ;  /* 0x0000000e06061981 */ /* 0x000ea2000c1e9900 */
[----:B------:R-:W-:Y:S01]  /*0800*/  IMAD R5, R47, 0x30, R50 ;  /* 0x000000302f057824 */ /* 0x000fe200078e0232 */
[----:B------:R-:W-:-:S03]  /*0810*/  @!P1 PRMT R4, RZ, 0x7610, R4 ;  /* 0x00007610ff049816 */ /* 0x000fc60000000004 */
[----:B------:R-:W-:Y:S02]  /*0820*/  IMAD R12, R5, 0x2, R13 ;  /* 0x00000002050c7824 */ /* 0x000fe400078e020d */
[----:B------:R-:W-:Y:S01]  /*0830*/  IMAD.MOV.U32 R5, RZ, RZ, R45 ;  /* 0x000000ffff057224 */ /* 0x000fe200078e002d */
[----:B--2---:R-:W-:Y:S02]  /*0840*/  @P1 F2FP.F16.F32.PACK_AB R4, RZ, R6 ;  /* 0x00000006ff04123e */ /* 0x004fe400000000ff */
[----:B------:R-:W-:-:S03]  /*0850*/  ISETP.NE.AND P1, PT, R49, 0x2, PT ;  /* 0x000000023100780c */ /* 0x000fc60003f25270 */
[----:B------:R1:W-:Y:S10]  /*0860*/  STS.U16 [R12], R4 ;  /* 0x000000040c007388 */ /* 0x0003f40000000400 */
[----:B-1----:R-:W-:Y:S05]  /*0870*/  @!P1 BRA `(.L_x_3267) ;  /* 0x00000000003c9947 */ /* 0x002fea0003800000 */
[C---:B------:R-:W-:Y:S01]  /*0880*/  ISETP.LT.AND P0, PT, R44.reuse, UR9, P0 ;  /* 0x000000092c007c0c */ /* 0x040fe20008701270 */
[----:B------:R-:W-:Y:S01]  /*0890*/  IMAD R4, R44, 0x30, R50 ;  /* 0x000000302c047824 */ /* 0x000fe200078e0232 */
[----:B------:R-:W-:Y:S03]  /*08a0*/  BSSY.RECONVERGENT B1, `(.L_x_3268) ;  /* 0x0000009000017945 */ /* 0x000fe60003800200 */
[----:B------:R-:W-:-:S08]  /*08b0*/  IMAD R6, R4, 0x2, R13 ;  /* 0x0000000204067824 */ /* 0x000fd000078e020d */
[----:B------:R-:W-:Y:S01]  /*08c0*/  @!P0 PRMT R5, RZ, 0x7610, R5 ;  /* 0x00007610ff058816 */ /* 0x000fe20000000005 */
[----:B------:R-:W-:Y:S06]  /*08d0*/  @!P0 BRA `(.L_x_3269) ;  /* 0x0000000000148947 */ /* 0x000fec0003800000 */
[----:B------:R-:W0:Y:S01]  /*08e0*/  LDC.64 R4, c[0x0][0x380] ;  /* 0x0000e000ff047b82 */ /* 0x000e220000000a00 */
[----:B------:R-:W-:-:S04]  /*08f0*/  VIADD R7, R43, UR5 ;  /* 0x000000052b077c36 */ /* 0x000fc80008000000 */
[----:B0-----:R-:W-:-:S06]  /*0900*/  IMAD.WIDE R4, R7, 0x4, R4 ;  /* 0x0000000407047825 */ /* 0x001fcc00078e0204 */
[----:B------:R-:W2:Y:S02]  /*0910*/  LDG.E.CONSTANT R5, desc[UR14][R4.64] ;  /* 0x0000000e04057981 */ /* 0x000ea4000c1e9900 */
[----:B--2---:R-:W-:-:S07]  /*0920*/  F2FP.F16.F32.PACK_AB R5, RZ, R5 ;  /* 0x00000005ff05723e */ /* 0x004fce00000000ff */
.L_x_3269:
[----:B------:R-:W-:Y:S05]  /*0930*/  BSYNC.RECONVERGENT B1 ;  /* 0x0000000000017941 */ /* 0x000fea0003800200 */
.L_x_3268:
[----:B------:R-:W-:Y:S01]  /*0940*/  PRMT R4, R5, 0x7610, R4 ;  /* 0x0000761005047816 */ /* 0x000fe20000000004 */
[----:B------:R-:W-:-:S04]  /*0950*/  IMAD.MOV.U32 R5, RZ, RZ, R42 ;  /* 0x000000ffff057224 */ /* 0x000fc800078e002a */
[----:B------:R1:W-:Y:S03]  /*0960*/  STS.U16 [R6], R4 ;  /* 0x0000000406007388 */ /* 0x0003e60000000400 */
.L_x_3267:
[----:B------:R-:W-:Y:S05]  /*0970*/  BSYNC.RECONVERGENT B0 ;  /* 0x0000000000007941 */ /* 0x000fea0003800200 */
.L_x_3266:
[C---:B-1----:R-:W-:Y:S01]  /*0980*/  VIADD R4, R5.reuse, 0x300 ;  /* 0x0000030005047836 */ /* 0x042fe20000000000 */
[----:B------:R-:W-:Y:S01]  /*0990*/  SHF.R.U32.HI R52, RZ, 0x5, R5 ;  /* 0x00000005ff347819 */ /* 0x000fe20000011605 */
[C---:B------:R-:W-:Y:S01]  /*09a0*/  VIADD R16, R5.reuse, 0x200 ;  /* 0x0000020005107836 */ /* 0x040fe20000000000 */
[----:B------:R-:W-:Y:S01]  /*09b0*/  BSSY.RECONVERGENT B0, `(.L_x_3270) ;  /* 0x0000041000007945 */ /* 0x000fe20003800200 */
[----:B------:R-:W-:Y:S01]  /*09c0*/  VIADD R18, R5, 0x100 ;  /* 0x0000010005127836 */ /* 0x000fe20000000000 */
[----:B------:R-:W-:Y:S01]  /*09d0*/  SHF.R.U32.HI R4, RZ, 0x5, R4 ;  /* 0x00000005ff047819 */ /* 0x000fe20000011604 */
[----:B------:R-:W-:Y:S01]  /*09e0*/  VIADD R20, R50, UR5 ;  /* 0x0000000532147c36 */ /* 0x000fe20008000000 */
[----:B------:R-:W-:Y:S01]  /*09f0*/  SHF.R.U32.HI R16, RZ, 0x5, R16 ;  /* 0x00000005ff107819 */ /* 0x000fe20000011610 */
[----:B------:R-:W-:Y:S01]  /*0a00*/  VIADD R17, R52, UR8 ;  /* 0x0000000834117c36 */ /* 0x000fe20008000000 */
[----:B------:R-:W-:Y:S01]  /*0a10*/  SHF.R.U32.HI R18, RZ, 0x5, R18 ;  /* 0x00000005ff127819 */ /* 0x000fe20000011612 */
[----:B------:R-:W-:Y:S01]  /*0a20*/  VIADD R19, R4, UR8 ;  /* 0x0000000804137c36 */ /* 0x000fe20008000000 */
[----:B------:R-:W-:Y:S01]  /*0a30*/  ISETP.LT.AND P1, PT, R50, UR12, PT ;  /* 0x0000000c32007c0c */ /* 0x000fe2000bf21270 */
[----:B------:R-:W-:-:S02]  /*0a40*/  VIADD R21, R16, UR8 ;  /* 0x0000000810157c36 */ /* 0x000fc40008000000 */
[----:B0-----:R-:W-:Y:S02]  /*0a50*/  VIADD R7, R18, UR8 ;  /* 0x0000000812077c36 */ /* 0x001fe40008000000 */
[--C-:B------:R-:W-:Y:S02]  /*0a60*/  IMAD R17, R17, UR13, R20.reuse ;  /* 0x0000000d11117c24 */ /* 0x100fe4000f8e0214 */
[--C-:B------:R-:W-:Y:S02]  /*0a70*/  IMAD R19, R19, UR13, R20.reuse ;  /* 0x0000000d13137c24 */ /* 0x100fe4000f8e0214 */
[--C-:B------:R-:W-:Y:S02]  /*0a80*/  IMAD R21, R21, UR13, R20.reuse ;  /* 0x0000000d15157c24 */ /* 0x100fe4000f8e0214 */
[----:B------:R-:W-:Y:S02]  /*0a90*/  IMAD R20, R7, UR13, R20 ;  /* 0x0000000d07147c24 */ /* 0x000fe4000f8e0214 */
[----:B------:R-:W-:-:S02]  /*0aa0*/  IMAD R22, R52, 0x60, R41 ;  /* 0x0000006034167824 */ /* 0x000fc400078e0229 */
[--C-:B------:R-:W-:Y:S02]  /*0ab0*/  IMAD R25, R4, 0x60, R41.reuse ;  /* 0x0000006004197824 */ /* 0x100fe400078e0229 */
[--C-:B------:R-:W-:Y:S02]  /*0ac0*/  IMAD R26, R16, 0x60, R41.reuse ;  /* 0x00000060101a7824 */ /* 0x100fe400078e0229 */
[----:B------:R-:W-:-:S07]  /*0ad0*/  IMAD R23, R18, 0x60, R41 ;  /* 0x0000006012177824 */ /* 0x000fce00078e0229 */
.L_x_3271:
[----:B------:R-:W-:Y:S02]  /*0ae0*/  ISETP.LT.AND P0, PT, R50, UR12, PT ;  /* 0x0000000c32007c0c */ /* 0x000fe4000bf01270 */
[----:B------:R-:W-:Y:S02]  /*0af0*/  ISETP.GE.OR P2, PT, R52, UR9, !P1 ;  /* 0x0000000934007c0c */ /* 0x000fe4000cf46670 */
[----:B------:R-:W-:Y:S02]  /*0b00*/  ISETP.LT.AND P3, PT, R18, UR9, P0 ;  /* 0x0000000912007c0c */ /* 0x000fe40008761270 */
[----:B------:R-:W-:Y:S02]  /*0b10*/  ISETP.LT.AND P4, PT, R16, UR9, P0 ;  /* 0x0000000910007c0c */ /* 0x000fe40008781270 */
[----:B------:R-:W-:-:S07]  /*0b20*/  ISETP.LT.AND P0, PT, R4, UR9, P0 ;  /* 0x0000000904007c0c */ /* 0x000fce0008701270 */
[----:B------:R-:W0:Y:S08]  /*0b30*/  @!P2 LDC.64 R12, c[0x0][0x380] ;  /* 0x0000e000ff0cab82 */ /* 0x000e300000000a00 */
[----:B------:R-:W1:Y:S08]  /*0b40*/  @P3 LDC.64 R6, c[0x0][0x380] ;  /* 0x0000e000ff063b82 */ /* 0x000e700000000a00 */
[----:B------:R-:W2:Y:S01]  /*0b50*/  @P4 LDC.64 R14, c[0x0][0x380] ;  /* 0x0000e000ff0e4b82 */ /* 0x000ea20000000a00 */
[----:B-1----:R-:W-:-:S05]  /*0b60*/  @P3 IMAD.WIDE R6, R20, 0x4, R6 ;  /* 0x0000000414063825 */ /* 0x002fca00078e0206 */
[----:B------:R1:W3:Y:S01]  /*0b70*/  @P3 LDG.E.CONSTANT R24, desc[UR14][R6.64] ;  /* 0x0000000e06183981 */ /* 0x0002e2000c1e9900 */
[----:B0-----:R-:W-:-:S04]  /*0b80*/  @!P2 IMAD.WIDE R12, R17, 0x4, R12 ;  /* 0x00000004110ca825 */ /* 0x001fc800078e020c */
[----:B--2---:R-:W-:Y:S02]  /*0b90*/  @P4 IMAD.WIDE R14, R21, 0x4, R14 ;  /* 0x00000004150e4825 */ /* 0x004fe400078e020e */
[----:B------:R-:W2:Y:S01]  /*0ba0*/  @!P2 LDG.E.CONSTANT R12, desc[UR14][R12.64] ;  /* 0x0000000e0c0ca981 */ /* 0x000ea2000c1e9900 */
[----:B-1----:R-:W0:Y:S03]  /*0bb0*/  @P0 LDC.64 R6, c[0x0][0x380] ;  /* 0x0000e000ff060b82 */ /* 0x002e260000000a00 */
[----:B------:R1:W4:Y:S01]  /*0bc0*/  @P4 LDG.E.CONSTANT R14, desc[UR14][R14.64] ;  /* 0x0000000e0e0e4981 */ /* 0x000322000c1e9900 */
[----:B0-----:R-:W-:-:S05]  /*0bd0*/  @P0 IMAD.WIDE R6, R19, 0x4, R6 ;  /* 0x0000000413060825 */ /* 0x001fca00078e0206 */
[----:B------:R0:W5:Y:S01]  /*0be0*/  @P0 LDG.E.CONSTANT R51, desc[UR14][R6.64] ;  /* 0x0000000e06330981 */ /* 0x000162000c1e9900 */
[----:B-1----:R-:W-:Y:S02]  /*0bf0*/  @!P3 PRMT R15, RZ, 0x7610, R15 ;  /* 0x00007610ff0fb816 */ /* 0x002fe4000000000f */
[----:B------:R-:W-:Y:S02]  /*0c00*/  @!P0 PRMT R27, RZ, 0x7610, R27 ;  /* 0x00007610ff1b8816 */ /* 0x000fe4000000001b */
[----:B0-----:R-:W-:Y:S01]  /*0c10*/  @!P4 PRMT R7, RZ, 0x7610, R7 ;  /* 0x00007610ff07c816 */ /* 0x001fe20000000007 */
[----:B------:R-:W-:Y:S02]  /*0c20*/  VIADD R6, R5, 0x400 ;  /* 0x0000040005067836 */ /* 0x000fe40000000000 */
[----:B------:R-:W-:Y:S02]  /*0c30*/  VIADD R52, R52, 0x20 ;  /* 0x0000002034347836 */ /* 0x000fe40000000000 */
[----:B------:R-:W-:-:S02]  /*0c40*/  VIADD R4, R4, 0x20 ;  /* 0x0000002004047836 */ /* 0x000fc40000000000 */
[----:B------:R-:W-:Y:S02]  /*0c50*/  VIADD R16, R16, 0x20 ;  /* 0x0000002010107836 */ /* 0x000fe40000000000 */
[----:B------:R-:W-:Y:S01]  /*0c60*/  VIADD R18, R18, 0x20 ;  /* 0x0000002012127836 */ /* 0x000fe20000000000 */
[----:B---3--:R-:W-:Y:S02]  /*0c70*/  @P3 F2FP.F16.F32.PACK_AB R15, RZ, R24 ;  /* 0x00000018ff0f323e */ /* 0x008fe400000000ff */
[----:B------:R-:W0:Y:S01]  /*0c80*/  LDC R24, c[0x0][0x3b4] ;  /* 0x0000ed00ff187b82 */ /* 0x000e220000000800 */
[----:B--2---:R-:W-:-:S04]  /*0c90*/  @!P2 F2FP.F16.F32.PACK_AB R13, RZ, R12 ;  /* 0x0000000cff0da23e */ /* 0x004fc800000000ff */
[----:B------:R-:W-:Y:S02]  /*0ca0*/  @P2 PRMT R13, RZ, 0x7610, R13 ;  /* 0x00007610ff0d2816 */ /* 0x000fe4000000000d */
[----:B----4-:R-:W-:-:S03]  /*0cb0*/  @P4 F2FP.F16.F32.PACK_AB R7, RZ, R14 ;  /* 0x0000000eff07423e */ /* 0x010fc600000000ff */
[----:B------:R1:W-:Y:S04]  /*0cc0*/  STS.U16 [R22], R13 ;  /* 0x0000000d16007388 */ /* 0x0003e80000000400 */
[----:B------:R2:W-:Y:S04]  /*0cd0*/  STS.U16 [R23], R15 ;  /* 0x0000000f17007388 */ /* 0x0005e80000000400 */
[----:B------:R3:W-:Y:S01]  /*0ce0*/  STS.U16 [R26], R7 ;  /* 0x000000071a007388 */ /* 0x0007e20000000400 */
[----:B-----5:R-:W-:Y:S02]  /*0cf0*/  @P0 F2FP.F16.F32.PACK_AB R27, RZ, R51 ;  /* 0x00000033ff1b023e */ /* 0x020fe400000000ff */
[----:B------:R-:W-:Y:S01]  /*0d00*/  ISETP.GE.U32.AND P0, PT, R5, 0x400, PT ;  /* 0x000004000500780c */ /* 0x000fe20003f06070 */
[----:B------:R-:W-:-:S02]  /*0d10*/  IMAD.MOV.U32 R5, RZ, RZ, R6 ;  /* 0x000000ffff057224 */ /* 0x000fc400078e0006 */
[----:B------:R4:W-:Y:S01]  /*0d20*/  STS.U16 [R25], R27 ;  /* 0x0000001b19007388 */ /* 0x0009e20000000400 */
[C---:B0-----:R-:W-:Y:S02]  /*0d30*/  IMAD R17, R24.reuse, 0x20, R17 ;  /* 0x0000002018117824 */ /* 0x041fe400078e0211 */
[C---:B------:R-:W-:Y:S02]  /*0d40*/  IMAD R19, R24.reuse, 0x20, R19 ;  /* 0x0000002018137824 */ /* 0x040fe400078e0213 */
[C---:B------:R-:W-:Y:S02]  /*0d50*/  IMAD R21, R24.reuse, 0x20, R21 ;  /* 0x0000002018157824 */ /* 0x040fe400078e0215 */
[----:B------:R-:W-:Y:S02]  /*0d60*/  IMAD R20, R24, 0x20, R20 ;  /* 0x0000002018147824 */ /* 0x000fe400078e0214 */
[----:B-1----:R-:W-:Y:S02]  /*0d70*/  VIADD R22, R22, 0xc00 ;  /* 0x00000c0016167836 */ /* 0x002fe40000000000 */
[----:B--2---:R-:W-:-:S02]  /*0d80*/  VIADD R23, R23, 0xc00 ;  /* 0x00000c0017177836 */ /* 0x004fc40000000000 */
[----:B---3--:R-:W-:Y:S02]  /*0d90*/  VIADD R26, R26, 0xc00 ;  /* 0x00000c001a1a7836 */ /* 0x008fe40000000000 */
[----:B----4-:R-:W-:Y:S01]  /*0da0*/  VIADD R25, R25, 0xc00 ;  /* 0x00000c0019197836 */ /* 0x010fe20000000000 */
[----:B------:R-:W-:Y:S06]  /*0db0*/  @!P0 BRA `(.L_x_3271) ;  /* 0xfffffffc00488947 */ /* 0x000fec000383ffff */
[----:B------:R-:W-:Y:S05]  /*0dc0*/  BSYNC.RECONVERGENT B0 ;  /* 0x0000000000007941 */ /* 0x000fea0003800200 */
.L_x_3270:
[----:B------:R-:W0:Y:S01]  /*0dd0*/  S2R R16, SR_TID.X ;  /* 0x0000000000107919 */ /* 0x000e220000002100 */
[----:B------:R-:W-:Y:S01]  /*0de0*/  ISETP.NE.AND P0, PT, R49, RZ, PT ;  /* 0x000000ff3100720c */ /* 0x000fe20003f05270 */
[----:B------:R-:W-:Y:S01]  /*0df0*/  BSSY.RECONVERGENT B0, `(.L_x_3272) ;  /* 0x000003c000007945 */ /* 0x000fe20003800200 */
[----:B0-----:R-:W-:Y:S01]  /*0e00*/  LOP3.LUT R17, R16, 0x3f, RZ, 0xc0, !PT ;  /* 0x0000003f10117812 */ /* 0x001fe200078ec0ff */
[----:B------:R-:W-:-:S10]  /*0e10*/  IMAD.MOV.U32 R19, RZ, RZ, R16 ;  /* 0x000000ffff137224 */ /* 0x000fd400078e0010 */
[----:B------:R-:W-:Y:S05]  /*0e20*/  @!P0 BRA `(.L_x_3273) ;  /* 0x0000000000e08947 */ /* 0x000fea0003800000 */
[----:B------:R-:W-:Y:S01]  /*0e30*/  ISETP.LT.AND P0, PT, R17, UR11, PT ;  /* 0x0000000b11007c0c */ /* 0x000fe2000bf01270 */
[----:B------:R-:W-:Y:S01]  /*0e40*/  BSSY.RECONVERGENT B1, `(.L_x_3274) ;  /* 0x000000e000017945 */ /* 0x000fe20003800200 */
[----:B------:R-:W-:-:S04]  /*0e50*/  SHF.R.U32.HI R7, RZ, 0x6, R16 ;  /* 0x00000006ff077819 */ /* 0x000fc80000011610 */
[----:B------:R-:W-:-:S13]  /*0e60*/  ISETP.LT.AND P1, PT, R7, UR16, P0 ;  /* 0x0000001007007c0c */ /* 0x000fda0008721270 */
[----:B------:R-:W-:Y:S01]  /*0e70*/  @!P1 PRMT R5, RZ, 0x7610, R5 ;  /* 0x00007610ff059816 */ /* 0x000fe20000000005 */
[----:B------:R-:W-:Y:S06]  /*0e80*/  @!P1 BRA `(.L_x_3275) ;  /* 0x0000000000249947 */ /* 0x000fec0003800000 */
[----:B------:R-:W-:Y:S01]  /*0e90*/  VIADD R4, R17, UR4 ;  /* 0x0000000411047c36 */ /* 0x000fe20008000000 */
[----:B------:R-:W0:Y:S03]  /*0ea0*/  LDCU.64 UR12, c[0x0][0x388] ;  /* 0x00007100ff0c77ac */ /* 0x000e260008000a00 */
[----:B------:R-:W-:-:S04]  /*0eb0*/  IMAD R4, R4, R24, R7 ;  /* 0x0000001804047224 */ /* 0x000fc800078e0207 */
[----:B------:R-:W-:-:S05]  /*0ec0*/  VIADD R4, R4, UR5 ;  /* 0x0000000504047c36 */ /* 0x000fca0008000000 */
[----:B------:R-:W-:-:S04]  /*0ed0*/  IADD3 R5, P1, PT, R4, UR6, RZ ;  /* 0x0000000604057c10 */ /* 0x000fc8000ff3e0ff */
[----:B------:R-:W-:Y:S02]  /*0ee0*/  LEA.HI.X.SX32 R6, R4, UR10, 0x1, P1 ;  /* 0x0000000a04067c11 */ /* 0x000fe400088f0eff */
[----:B0-----:R-:W-:-:S04]  /*0ef0*/  LEA R4, P1, R5, UR12, 0x1 ;  /* 0x0000000c05047c11 */ /* 0x001fc8000f8208ff */
[----:B------:R-:W-:-:S06]  /*0f00*/  LEA.HI.X R5, R5, UR13, R6, 0x1, P1 ;  /* 0x0000000d05057c11 */ /* 0x000fcc00088f0c06 */
[----:B------:R0:W5:Y:S03]  /*0f10*/  LDG.E.U16.CONSTANT R5, desc[UR14][R4.64] ;  /* 0x0000000e04057981 */ /* 0x000166000c1e9500 */
.L_x_3275:
[----:B------:R-:W-:Y:S05]  /*0f20*/  BSYNC.RECONVERGENT B1 ;  /* 0x0000000000017941 */ /* 0x000fea0003800200 */
.L_x_3274:
[----:B-----5:R1:W-:Y:S01]  /*0f30*/  STS.U16 [R40+0x1800], R5 ;  /* 0x0018000528007388 */ /* 0x0203e20000000400 */
[----:B------:R-:W-:Y:S01]  /*0f40*/  ISETP.NE.AND P1, PT, R49, 0x1, PT ;  /* 0x000000013100780c */ /* 0x000fe20003f25270 */
[----:B------:R-:W-:-:S12]  /*0f50*/  VIADD R19, R16, 0x100 ;  /* 0x0000010010137836 */ /* 0x000fd80000000000 */
[----:B-1----:R-:W-:Y:S05]  /*0f60*/  @!P1 BRA `(.L_x_3273) ;  /* 0x0000000000909947 */ /* 0x002fea0003800000 */
[----:B------:R-:W-:Y:S01]  /*0f70*/  SHF.R.U32.HI R19, RZ, 0x6, R19 ;  /* 0x00000006ff137819 */ /* 0x000fe20000011613 */
[----:B------:R-:W-:Y:S03]  /*0f80*/  BSSY.RECONVERGENT B1, `(.L_x_3276) ;  /* 0x000000d000017945 */ /* 0x000fe60003800200 */
[----:B------:R-:W-:-:S13]  /*0f90*/  ISETP.LT.AND P1, PT, R19, UR16, P0 ;  /* 0x0000001013007c0c */ /* 0x000fda0008721270 */
[----:B0-----:R-:W-:Y:S01]  /*0fa0*/  @!P1 PRMT R4, RZ, 0x7610, R4 ;  /* 0x00007610ff049816 */ /* 0x001fe20000000004 */
        /* <DEDUP_REMOVED lines=8> */
[----:B------:R-:W-:-:S05]  /*1030*/  LEA.HI.X R5, R5, UR13, R6, 0x1, P1 ;  /* 0x0000000d05057c11 */ /* 0x000fca00088f0c06 */
[----:B------:R0:W5:Y:S04]  /*1040*/  LDG.E.U16.CONSTANT R4, desc[UR14][R4.64] ;  /* 0x0000000e04047981 */ /* 0x000168000c1e9500 */
.L_x_3277:
[----:B------:R-:W-:Y:S05]  /*1050*/  BSYNC.RECONVERGENT B1 ;  /* 0x0000000000017941 */ /* 0x000fea0003800200 */
.L_x_3276:
[----:B-----5:R1:W-:Y:S01]  /*1060*/  STS.U16 [R3+0x1800], R4 ;  /* 0x0018000403007388 */ /* 0x0203e20000000400 */
[----:B------:R-:W-:Y:S01]  /*1070*/  ISETP.NE.AND P1, PT, R49, 0x2, PT ;  /* 0x000000023100780c */ /* 0x000fe20003f25270 */
[----:B------:R-:W-:-:S12]  /*1080*/  IMAD.MOV.U32 R19, RZ, RZ, R45 ;  /* 0x000000ffff137224 */ /* 0x000fd800078e002d */
        /* <DEDUP_REMOVED lines=15> */
.L_x_3279:
[----:B------:R-:W-:Y:S05]  /*1180*/  BSYNC.RECONVERGENT B1 ;  /* 0x0000000000017941 */ /* 0x000fea0003800200 */
.L_x_3278:
[----:B-----5:R1:W-:Y:S01]  /*1190*/  STS.U16 [R0+0x1800], R5 ;  /* 0x0018000500007388 */ /* 0x0203e20000000400 */
[----:B------:R-:W-:-:S07]  /*11a0*/  IMAD.MOV.U32 R19, RZ, RZ, R42 ;  /* 0x000000ffff137224 */ /* 0x000fce00078e002a */
.L_x_3273:
[----:B------:R-:W-:Y:S05]  /*11b0*/  BSYNC.RECONVERGENT B0 ;  /* 0x0000000000007941 */ /* 0x000fea0003800200 */
.L_x_3272:
[C---:B01----:R-:W-:Y:S01]  /*11c0*/  VIADD R5, R17.reuse, UR4 ;  /* 0x0000000411057c36 */ /* 0x043fe20008000000 */
[----:B------:R-:W-:Y:S01]  /*11d0*/  BSSY.RECONVERGENT B0, `(.L_x_3280) ;  /* 0x0000041000007945 */ /* 0x000fe20003800200 */
[----:B------:R-:W-:Y:S02]  /*11e0*/  ISETP.LT.AND P1, PT, R17, UR11, PT ;  /* 0x0000000b11007c0c */ /* 0x000fe4000bf21270 */
[----:B------:R-:W-:-:S11]  /*11f0*/  IMAD R18, R5, R24, UR5 ;  /* 0x0000000505127e24 */ /* 0x000fd6000f8e0218 */
.L_x_3281:
[----:B0-----:R-:W-:Y:S01]  /*1200*/  VIADD R21, R19, 0x100 ;  /* 0x0000010013157836 */ /* 0x001fe20000000000 */
[----:B------:R-:W-:Y:S01]  /*1210*/  ISETP.LT.AND P0, PT, R17, UR11, PT ;  /* 0x0000000b11007c0c */ /* 0x000fe2000bf01270 */
[C---:B------:R-:W-:Y:S01]  /*1220*/  VIADD R20, R19.reuse, 0x200 ;  /* 0x0000020013147836 */ /* 0x040fe20000000000 */
[----:B------:R-:W-:Y:S01]  /*1230*/  SHF.R.U32.HI R22, RZ, 0x6, R19 ;  /* 0x00000006ff167819 */ /* 0x000fe20000011613 */
[----:B------:R-:W-:Y:S01]  /*1240*/  VIADD R23, R19, 0x300 ;  /* 0x0000030013177836 */ /* 0x000fe20000000000 */
[----:B------:R-:W-:Y:S02]  /*1250*/  SHF.R.U32.HI R21, RZ, 0x6, R21 ;  /* 0x00000006ff157819 */ /* 0x000fe40000011615 */
[----:B------:R-:W-:Y:S02]  /*1260*/  ISETP.GE.OR P2, PT, R22, UR16, !P1 ;  /* 0x0000001016007c0c */ /* 0x000fe4000cf46670 */
[----:B------:R-:W-:Y:S02]  /*1270*/  ISETP.LT.AND P4, PT, R21, UR16, P0 ;  /* 0x0000001015007c0c */ /* 0x000fe40008781270 */
[----:B------:R-:W-:-:S02]  /*1280*/  SHF.R.U32.HI R20, RZ, 0x6, R20 ;  /* 0x00000006ff147819 */ /* 0x000fc40000011614 */
[----:B------:R-:W-:Y:S02]  /*1290*/  SHF.R.U32.HI R23, RZ, 0x6, R23 ;  /* 0x00000006ff177819 */ /* 0x000fe40000011617 */
[----:B------:R-:W-:Y:S02]  /*12a0*/  ISETP.LT.AND P3, PT, R20, UR16, P0 ;  /* 0x0000001014007c0c */ /* 0x000fe40008761270 */
[----:B------:R-:W-:-:S03]  /*12b0*/  ISETP.LT.AND P0, PT, R23, UR16, P0 ;  /* 0x0000001017007c0c */ /* 0x000fc60008701270 */
[----:B------:R-:W0:Y:S01]  /*12c0*/  @!P2 LDC.64 R6, c[0x0][0x388] ;  /* 0x0000e200ff06ab82 */ /* 0x000e220000000a00 */
[C---:B------:R-:W-:Y:S01]  /*12d0*/  @!P2 IMAD.IADD R12, R18.reuse, 0x1, R22 ;  /* 0x00000001120ca824 */ /* 0x040fe200078e0216 */
[----:B------:R-:W-:Y:S01]  /*12e0*/  @!P4 PRMT R24, RZ, 0x7610, R24 ;  /* 0x00007610ff18c816 */ /* 0x000fe20000000018 */
[----:B------:R-:W-:-:S05]  /*12f0*/  @P4 IMAD.IADD R4, R18, 0x1, R21 ;  /* 0x0000000112044824 */ /* 0x000fca00078e0215 */
[----:B------:R-:W1:Y:S01]  /*1300*/  @P4 LDC.64 R14, c[0x0][0x388] ;  /* 0x0000e200ff0e4b82 */ /* 0x000e620000000a00 */
[----:B------:R-:W-:-:S04]  /*1310*/  @P4 IADD3 R5, P5, PT, R4, UR6, RZ ;  /* 0x0000000604054c10 */ /* 0x000fc8000ffbe0ff */
[----:B------:R-:W-:Y:S02]  /*1320*/  @P4 LEA.HI.X.SX32 R4, R4, UR10, 0x1, P5 ;  /* 0x0000000a04044c11 */ /* 0x000fe4000a8f0eff */
[----:B-1----:R-:W-:-:S04]  /*1330*/  @P4 LEA R14, P5, R5, R14, 0x1 ;  /* 0x0000000e050e4211 */ /* 0x002fc800078a08ff */
[----:B------:R-:W-:Y:S02]  /*1340*/  @P4 LEA.HI.X R15, R5, R15, R4, 0x1, P5 ;  /* 0x0000000f050f4211 */ /* 0x000fe400028f0c04 */
[----:B------:R-:W1:Y:S01]  /*1350*/  @P3 LDC.64 R4, c[0x0][0x388] ;  /* 0x0000e200ff043b82 */ /* 0x000e620000000a00 */
[----:B------:R-:W-:Y:S01]  /*1360*/  @!P2 IADD3 R13, P5, PT, R12, UR6, RZ ;  /* 0x000000060c0dac10 */ /* 0x000fe2000ffbe0ff */
[----:B------:R-:W-:Y:S01]  /*1370*/  @P3 IMAD.IADD R25, R18, 0x1, R20 ;  /* 0x0000000112193824 */ /* 0x000fe200078e0214 */
[----:B------:R2:W3:Y:S02]  /*1380*/  @P4 LDG.E.U16.CONSTANT R24, desc[UR14][R14.64] ;  /* 0x0000000e0e184981 */ /* 0x0004e4000c1e9500 */
[----:B------:R-:W-:Y:S02]  /*1390*/  @!P2 LEA.HI.X.SX32 R12, R12, UR10, 0x1, P5 ;  /* 0x0000000a0c0cac11 */ /* 0x000fe4000a8f0eff */
[----:B0-----:R-:W-:-:S04]  /*13a0*/  @!P2 LEA R6, P5, R13, R6, 0x1 ;  /* 0x000000060d06a211 */ /* 0x001fc800078a08ff */
[----:B------:R-:W-:Y:S02]  /*13b0*/  @!P2 LEA.HI.X R7, R13, R7, R12, 0x1, P5 ;  /* 0x000000070d07a211 */ /* 0x000fe400028f0c0c */
[----:B------:R-:W0:Y:S01]  /*13c0*/  @P0 LDC.64 R12, c[0x0][0x388] ;  /* 0x0000e200ff0c0b82 */ /* 0x000e220000000a00 */
[C---:B------:R-:W-:Y:S02]  /*13d0*/  @P3 IADD3 R26, P4, PT, R25.reuse, UR6, RZ ;  /* 0x00000006191a3c10 */ /* 0x040fe4000ff9e0ff */
[----:B------:R4:W5:Y:S02]  /*13e0*/  @!P2 LDG.E.U16.CONSTANT R6, desc[UR14][R6.64] ;  /* 0x0000000e0606a981 */ /* 0x000964000c1e9500 */
[----:B------:R-:W-:Y:S02]  /*13f0*/  @P3 LEA.HI.X.SX32 R25, R25, UR10, 0x1, P4 ;  /* 0x0000000a19193c11 */ /* 0x000fe4000a0f0eff */
[----:B-1----:R-:W-:-:S04]  /*1400*/  @P3 LEA R4, P4, R26, R4, 0x1 ;  /* 0x000000041a043211 */ /* 0x002fc800078808ff */
[----:B------:R-:W-:Y:S01]  /*1410*/  @P3 LEA.HI.X R5, R26, R5, R25, 0x1, P4 ;  /* 0x000000051a053211 */ /* 0x000fe200020f0c19 */
[----:B------:R-:W-:-:S05]  /*1420*/  @P0 IMAD.IADD R25, R18, 0x1, R23 ;  /* 0x0000000112190824 */ /* 0x000fca00078e0217 */
[----:B------:R-:W-:-:S04]  /*1430*/  @P0 IADD3 R26, P4, PT, R25, UR6, RZ ;  /* 0x00000006191a0c10 */ /* 0x000fc8000ff9e0ff */
[----:B------:R-:W-:Y:S02]  /*1440*/  @P0 LEA.HI.X.SX32 R25, R25, UR10, 0x1, P4 ;  /* 0x0000000a19190c11 */ /* 0x000fe4000a0f0eff */
[C---:B0-----:R-:W-:Y:S02]  /*1450*/  @P0 LEA R12, P4, R26.reuse, R12, 0x1 ;  /* 0x0000000c1a0c0211 */ /* 0x041fe400078808ff */
[----:B--2---:R-:W-:Y:S02]  /*1460*/  @!P3 PRMT R15, RZ, 0x7610, R15 ;  /* 0x00007610ff0fb816 */ /* 0x004fe4000000000f */
[----:B------:R-:W-:Y:S02]  /*1470*/  @!P0 PRMT R14, RZ, 0x7610, R14 ;  /* 0x00007610ff0e8816 */ /* 0x000fe4000000000e */
[----:B------:R-:W-:Y:S02]  /*1480*/  @P0 LEA.HI.X R13, R26, R13, R25, 0x1, P4 ;  /* 0x0000000d1a0d0211 */ /* 0x000fe400020f0c19 */
[----:B------:R-:W2:Y:S04]  /*1490*/  @P3 LDG.E.U16.CONSTANT R15, desc[UR14][R4.64] ;  /* 0x0000000e040f3981 */ /* 0x000ea8000c1e9500 */
[----:B------:R-:W2:Y:S01]  /*14a0*/  @P0 LDG.E.U16.CONSTANT R14, desc[UR14][R12.64] ;  /* 0x0000000e0c0e0981 */ /* 0x000ea2000c1e9500 */
[----:B------:R-:W0:Y:S01]  /*14b0*/  S2UR UR13, SR_CgaCtaId ;  /* 0x00000000000d79c3 */ /* 0x000e220000008800 */
[----:B------:R-:W-:Y:S01]  /*14c0*/  UMOV UR12, 0x400 ;  /* 0x00000400000c7882 */ /* 0x000fe20000000000 */
[----:B------:R-:W-:-:S02]  /*14d0*/  IMAD R22, R22, 0x50, R17 ;  /* 0x0000005016167824 */ /* 0x000fc400078e0211 */
[--C-:B------:R-:W-:Y:S02]  /*14e0*/  IMAD R21, R21, 0x50, R17.reuse ;  /* 0x0000005015157824 */ /* 0x100fe400078e0211 */
[--C-:B------:R-:W-:Y:S02]  /*14f0*/  IMAD R20, R20, 0x50, R17.reuse ;  /* 0x0000005014147824 */ /* 0x100fe400078e0211 */
[----:B------:R-:W-:Y:S01]  /*1500*/  IMAD R23, R23, 0x50, R17 ;  /* 0x0000005017177824 */ /* 0x000fe200078e0211 */
[----:B0-----:R-:W-:-:S06]  /*1510*/  ULEA UR12, UR13, UR12, 0x18 ;  /* 0x0000000c0d0c7291 */ /* 0x001fcc000f8ec0ff */
[----:B----4-:R-:W-:Y:S02]  /*1520*/  LEA R7, R22, UR12, 0x1 ;  /* 0x0000000c16077c11 */ /* 0x010fe4000f8e08ff */
[----:B------:R-:W-:Y:S02]  /*1530*/  LEA R21, R21, UR12, 0x1 ;  /* 0x0000000c15157c11 */ /* 0x000fe4000f8e08ff */
[----:B------:R-:W-:Y:S02]  /*1540*/  LEA R20, R20, UR12, 0x1 ;  /* 0x0000000c14147c11 */ /* 0x000fe4000f8e08ff */
[----:B------:R-:W-:Y:S02]  /*1550*/  LEA R23, R23, UR12, 0x1 ;  /* 0x0000000c17177c11 */ /* 0x000fe4000f8e08ff */
[C---:B------:R-:W-:Y:S01]  /*1560*/  ISETP.GE.U32.AND P0, PT, R19.reuse, 0x400, PT ;  /* 0x000004001300780c */ /* 0x040fe20003f06070 */
[----:B------:R-:W-:Y:S01]  /*1570*/  VIADD R19, R19, 0x400 ;  /* 0x0000040013137836 */ /* 0x000fe20000000000 */
[----:B------:R-:W-:-:S05]  /*1580*/  @P2 PRMT R6, RZ, 0x7610, R6 ;  /* 0x00007610ff062816 */ /* 0x000fca0000000006 */
[----:B-----5:R0:W-:Y:S04]  /*1590*/  STS.U16 [R7+0x1800], R6 ;  /* 0x0018000607007388 */ /* 0x0201e80000000400 */
[----:B---3--:R0:W-:Y:S04]  /*15a0*/  STS.U16 [R21+0x1800], R24 ;  /* 0x0018001815007388 */ /* 0x0081e80000000400 */
[----:B--2---:R0:W-:Y:S04]  /*15b0*/  STS.U16 [R20+0x1800], R15 ;  /* 0x0018000f14007388 */ /* 0x0041e80000000400 */
[----:B------:R0:W-:Y:S01]  /*15c0*/  STS.U16 [R23+0x1800], R14 ;  /* 0x0018000e17007388 */ /* 0x0001e20000000400 */
[----:B------:R-:W-:Y:S05]  /*15d0*/  @!P0 BRA `(.L_x_3281) ;  /* 0xfffffffc00088947 */ /* 0x000fea000383ffff */
[----:B------:R-:W-:Y:S05]  /*15e0*/  BSYNC.RECONVERGENT B0 ;  /* 0x0000000000007941 */ /* 0x000fea0003800200 */
.L_x_3280:
[----:B0-----:R-:W0:Y:S01]  /*15f0*/  S2R R6, SR_LANEID ;  /* 0x0000000000067919 */ /* 0x001e220000000000 */
[----:B------:R-:W-:Y:S01]  /*1600*/  MOV R7, 0x400 ;  /* 0x0000040000077802 */ /* 0x000fe20000000f00 */
[----:B------:R-:W1:Y:S01]  /*1610*/  LDCU UR12, c[0x0][0x3b4] ;  /* 0x00007680ff0c77ac */ /* 0x000e620008000800 */
[----:B------:R-:W2:Y:S01]  /*1620*/  S2R R12, SR_CgaCtaId ;  /* 0x00000000000c7919 */ /* 0x000ea20000008800 */
[----:B------:R-:W-:-:S04]  /*1630*/  UIADD3 UR5, UPT, UPT, UR5, 0x20, URZ ;  /* 0x0000002005057890 */ /* 0x000fc8000fffe0ff */
[----:B-1----:R-:W-:Y:S01]  /*1640*/  UISETP.GE.AND UP0, UPT, UR5, UR12, UPT ;  /* 0x0000000c0500728c */ /* 0x002fe2000bf06270 */
[----:B0-----:R-:W-:Y:S02]  /*1650*/  SHF.R.U32.HI R4, RZ, 0x3, R6 ;  /* 0x00000003ff047819 */ /* 0x001fe40000011606 */
[----:B------:R-:W-:Y:S02]  /*1660*/  LOP3.LUT R5, R6, 0x7, RZ, 0xc0, !PT ;  /* 0x0000000706057812 */ /* 0x000fe400078ec0ff */
[----:B--2---:R-:W-:Y:S01]  /*1670*/  LEA R7, R12, R7, 0x18 ;  /* 0x000000070c077211 */ /* 0x004fe200078ec0ff */
[----:B------:R-:W-:Y:S01]  /*1680*/  IMAD.SHL.U32 R14, R4, 0x8, RZ ;  /* 0x00000008040e7824 */ /* 0x000fe200078e00ff */
[----:B------:R-:W-:Y:S02]  /*1690*/  SHF.R.U32.HI R12, RZ, 0x2, R16 ;  /* 0x00000002ff0c7819 */ /* 0x000fe40000011610 */
[----:B------:R-:W-:Y:S02]  /*16a0*/  SHF.R.U32.HI R4, RZ, 0x4, R6 ;  /* 0x00000004ff047819 */ /* 0x000fe40000011606 */
[----:B------:R-:W-:-:S02]  /*16b0*/  LOP3.LUT R5, R14, 0x8, R5, 0xe2, !PT ;  /* 0x000000080e057812 */ /* 0x000fc400078ee205 */
[----:B------:R-:W-:Y:S01]  /*16c0*/  LOP3.LUT R16, R16, 0x60, RZ, 0xc0, !PT ;  /* 0x0000006010107812 */ /* 0x000fe200078ec0ff */
[----:B------:R-:W-:Y:S01]  /*16d0*/  IMAD.SHL.U32 R4, R4, 0x8, RZ ;  /* 0x0000000804047824 */ /* 0x000fe200078e00ff */
[----:B------:R-:W-:Y:S02]  /*16e0*/  LOP3.LUT R12, R12, 0xe0, RZ, 0xc0, !PT ;  /* 0x000000e00c0c7812 */ /* 0x000fe400078ec0ff */
[--C-:B------:R-:W-:Y:S01]  /*16f0*/  IADD3 R19, PT, PT, R16, 0x1800, R7.reuse ;  /* 0x0000180010137810 */ /* 0x100fe20007ffe007 */
[C-C-:B------:R-:W-:Y:S02]  /*1700*/  IMAD R16, R5.reuse, 0x50, R4.reuse ;  /* 0x0000005005107824 */ /* 0x140fe400078e0204 */
[----:B------:R-:W-:Y:S02]  /*1710*/  IMAD R17, R12, 0x60, R7 ;  /* 0x000000600c117824 */ /* 0x000fe400078e0207 */
[----:B------:R-:W-:Y:S02]  /*1720*/  IMAD R18, R5, 0x30, R4 ;  /* 0x0000003005127824 */ /* 0x000fe400078e0204 */
[----:B------:R-:W-:Y:S01]  /*1730*/  IMAD.U32 R4, R16, 0x2, R19 ;  /* 0x0000000210047824 */ /* 0x000fe200078e0013 */
[----:B------:R-:W-:Y:S01]  /*1740*/  BAR.SYNC.DEFER_BLOCKING 0x0 ;  /* 0x0000000000007b1d */ /* 0x000fe20000010000 */
[----:B------:R-:W-:-:S02]  /*1750*/  IMAD.U32 R12, R18, 0x2, R17 ;  /* 0x00000002120c7824 */ /* 0x000fc400078e0011 */
[C---:B------:R-:W-:Y:S02]  /*1760*/  VIADD R21, R17.reuse, 0x600 ;  /* 0x0000060011157836 */ /* 0x040fe40000000000 */
[----:B------:R-:W-:Y:S02]  /*1770*/  VIADD R51, R17, 0x620 ;  /* 0x0000062011337836 */ /* 0x000fe40000000000 */
[----:B------:R-:W-:Y:S02]  /*1780*/  IMAD.U32 R24, R18, 0x2, R21 ;  /* 0x0000000212187824 */ /* 0x000fe400078e0015 */
[----:B------:R-:W-:Y:S02]  /*1790*/  VIADD R21, R19, 0xa00 ;  /* 0x00000a0013157836 */ /* 0x000fe40000000000 */
[----:B------:R-:W-:Y:S02]  /*17a0*/  VIADD R19, R17, 0x20 ;  /* 0x0000002011137836 */ /* 0x000fe40000000000 */
[----:B------:R-:W-:-:S02]  /*17b0*/  IMAD.U32 R16, R16, 0x2, R21 ;  /* 0x0000000210107824 */ /* 0x000fc400078e0015 */
[C---:B------:R-:W-:Y:S02]  /*17c0*/  IMAD.U32 R20, R18.reuse, 0x2, R19 ;  /* 0x0000000212147824 */ /* 0x040fe400078e0013 */
[----:B------:R-:W-:Y:S01]  /*17d0*/  IMAD.U32 R51, R18, 0x2, R51 ;  /* 0x0000000212337824 */ /* 0x000fe200078e0033 */
[----:B------:R-:W-:Y:S04]  /*17e0*/  LDSM.16.MT88.4 R4, [R4] ;  /* 0x000000000404783b */ /* 0x000fe80000004200 */
[----:B------:R-:W0:Y:S04]  /*17f0*/  LDSM.16.M88.4 R12, [R12] ;  /* 0x000000000c0c783b */ /* 0x000e280000000200 */
[----:B------:R-:W1:Y:S04]  /*1800*/  LDSM.16.M88.4 R24, [R24] ;  /* 0x000000001818783b */ /* 0x000e680000000200 */
[----:B------:R-:W-:Y:S04]  /*1810*/  LDSM.16.M88.4 R20, [R20] ;  /* 0x000000001414783b */ /* 0x000fe80000000200 */
[----:B------:R-:W2:Y:S01]  /*1820*/  LDSM.16.MT88.4 R16, [R16] ;  /* 0x000000001010783b */ /* 0x000ea20000004200 */
[C---:B0-----:R-:W-:Y:S08]  /*1830*/  HMMA.16816.F32 R36, R12.reuse, R4, R36 ;  /* 0x000000040c24723c */ /* 0x041ff00000001824 */
[----:B------:R-:W-:Y:S01]  /*1840*/  HMMA.16816.F32 R8, R12, R6, R8 ;  /* 0x000000060c08723c */ /* 0x000fe20000001808 */
[----:B------:R-:W0:Y:S07]  /*1850*/  LDSM.16.M88.4 R12, [R51] ;  /* 0x00000000330c783b */ /* 0x000e2e0000000200 */
[C---:B-1----:R-:W-:Y:S08]  /*1860*/  HMMA.16816.F32 R32, R24.reuse, R4, R32 ;  /* 0x000000041820723c */ /* 0x042ff00000001820 */
[----:B------:R-:W-:Y:S08]  /*1870*/  HMMA.16816.F32 R28, R24, R6, R28 ;  /* 0x00000006181c723c */ /* 0x000ff0000000181c */
[C---:B--2---:R-:W-:Y:S08]  /*1880*/  HMMA.16816.F32 R36, R20.reuse, R16, R36 ;  /* 0x000000101424723c */ /* 0x044ff00000001824 */
[----:B------:R-:W-:Y:S08]  /*1890*/  HMMA.16816.F32 R8, R20, R18, R8 ;  /* 0x000000121408723c */ /* 0x000ff00000001808 */
[C---:B0-----:R-:W-:Y:S08]  /*18a0*/  HMMA.16816.F32 R32, R12.reuse, R16, R32 ;  /* 0x000000100c20723c */ /* 0x041ff00000001820 */
[----:B------:R-:W-:Y:S01]  /*18b0*/  HMMA.16816.F32 R28, R12, R18, R28 ;  /* 0x000000120c1c723c */ /* 0x000fe2000000181c */
[----:B------:R-:W-:Y:S06]  /*18c0*/  BAR.SYNC.DEFER_BLOCKING 0x0 ;  /* 0x0000000000007b1d */ /* 0x000fec0000010000 */
[----:B------:R-:W-:-:S13]  /*18d0*/  BRA.U !UP0, `(.L_x_3282) ;  /* 0xffffffed08487547 */ /* 0x000fda000b83ffff */
.L_x_3265:
[----:B------:R-:W0:Y:S01]  /*18e0*/  S2R R2, SR_TID.X ;  /* 0x0000000000027919 */ /* 0x000e220000002100 */
[----:B------:R-:W1:Y:S01]  /*18f0*/  S2UR UR12, SR_CgaCtaId ;  /* 0x00000000000c79c3 */ /* 0x000e620000008800 */
[----:B------:R-:W-:Y:S01]  /*1900*/  UMOV UR5, 0x400 ;  /* 0x0000040000057882 */ /* 0x000fe20000000000 */
[----:B------:R-:W-:Y:S01]  /*1910*/  ISETP.NE.AND P0, PT, R49, RZ, PT ;  /* 0x000000ff3100720c */ /* 0x000fe20003f05270 */
[----:B------:R-:W2:Y:S01]  /*1920*/  S2R R5, SR_LANEID ;  /* 0x0000000000057919 */ /* 0x000ea20000000000 */
[----:B------:R-:W-:Y:S01]  /*1930*/  BSSY.RECONVERGENT B0, `(.L_x_3283) ;  /* 0x0000095000007945 */ /* 0x000fe20003800200 */
[----:B-1----:R-:W-:Y:S01]  /*1940*/  ULEA UR5, UR12, UR5, 0x18 ;  /* 0x000000050c057291 */ /* 0x002fe2000f8ec0ff */
[C---:B0-----:R-:W-:Y:S02]  /*1950*/  IMAD.SHL.U32 R6, R2.reuse, 0x40, RZ ;  /* 0x0000004002067824 */ /* 0x041fe400078e00ff */
[----:B------:R-:W-:-:S03]  /*1960*/  IMAD.SHL.U32 R4, R2, 0x2, RZ ;  /* 0x0000000202047824 */ /* 0x000fc600078e00ff */
[----:B------:R-:W-:-:S04]  /*1970*/  LOP3.LUT R7, R6, 0xe000, RZ, 0xc0, !PT ;  /* 0x0000e00006077812 */ /* 0x000fc800078ec0ff */
[----:B------:R-:W-:Y:S02]  /*1980*/  LOP3.LUT R7, R7, 0xc0, R4, 0xf8, !PT ;  /* 0x000000c007077812 */ /* 0x000fe400078ef804 */
[----:B--2---:R-:W-:Y:S02]  /*1990*/  SHF.R.U32.HI R4, RZ, 0x2, R5 ;  /* 0x00000002ff047819 */ /* 0x004fe40000011605 */
[----:B------:R-:W-:Y:S01]  /*19a0*/  LOP3.LUT R5, R5, 0x3, RZ, 0xc0, !PT ;  /* 0x0000000305057812 */ /* 0x000fe200078ec0ff */
[----:B------:R-:W-:-:S04]  /*19b0*/  VIADD R7, R7, UR5 ;  /* 0x0000000507077c36 */ /* 0x000fc80008000000 */
[----:B------:R-:W-:Y:S02]  /*19c0*/  IMAD R4, R4, 0x20, R5 ;  /* 0x0000002004047824 */ /* 0x000fe400078e0205 */
[C---:B------:R-:W-:Y:S02]  /*19d0*/  VIADD R13, R7.reuse, 0x2e00 ;  /* 0x00002e00070d7836 */ /* 0x040fe40000000000 */
[----:B------:R-:W-:Y:S02]  /*19e0*/  VIADD R5, R7, 0x3e00 ;  /* 0x00003e0007057836 */ /* 0x000fe40000000000 */
[C---:B------:R-:W-:Y:S02]  /*19f0*/  IMAD.U32 R7, R4.reuse, 0x8, R13 ;  /* 0x0000000804077824 */ /* 0x040fe400078e000d */
[----:B------:R-:W-:Y:S01]  /*1a00*/  IMAD.U32 R6, R4, 0x8, R5 ;  /* 0x0000000804067824 */ /* 0x000fe200078e0005 */
[----:B------:R-:W-:Y:S01]  /*1a10*/  LOP3.LUT R4, R2, 0x3f, RZ, 0xc0, !PT ;  /* 0x0000003f02047812 */ /* 0x000fe200078ec0ff */
[----:B------:R-:W-:Y:S01]  /*1a20*/  IMAD.MOV.U32 R5, RZ, RZ, R2 ;  /* 0x000000ffff057224 */ /* 0x000fe200078e0002 */
[----:B------:R0:W-:Y:S04]  /*1a30*/  STS.64 [R7], R36 ;  /* 0x0000002407007388 */ /* 0x0001e80000000a00 */
[----:B------:R0:W-:Y:S04]  /*1a40*/  STS.64 [R7+0x800], R38 ;  /* 0x0008002607007388 */ /* 0x0001e80000000a00 */
[----:B------:R0:W-:Y:S04]  /*1a50*/  STS.64 [R7+0x20], R8 ;  /* 0x0000200807007388 */ /* 0x0001e80000000a00 */
[----:B------:R0:W-:Y:S04]  /*1a60*/  STS.64 [R7+0x820], R10 ;  /* 0x0008200a07007388 */ /* 0x0001e80000000a00 */
[----:B------:R0:W-:Y:S04]  /*1a70*/  STS.64 [R6], R32 ;  /* 0x0000002006007388 */ /* 0x0001e80000000a00 */
[----:B------:R0:W-:Y:S04]  /*1a80*/  STS.64 [R6+0x800], R34 ;  /* 0x0008002206007388 */ /* 0x0001e80000000a00 */
[----:B------:R0:W-:Y:S04]  /*1a90*/  STS.64 [R6+0x20], R28 ;  /* 0x0000201c06007388 */ /* 0x0001e80000000a00 */
[----:B------:R0:W-:Y:S01]  /*1aa0*/  STS.64 [R6+0x820], R30 ;  /* 0x0008201e06007388 */ /* 0x0001e20000000a00 */
[----:B------:R-:W-:Y:S06]  /*1ab0*/  BAR.SYNC.DEFER_BLOCKING 0x0 ;  /* 0x0000000000007b1d */ /* 0x000fec0000010000 */
[----:B------:R-:W-:Y:S05]  /*1ac0*/  @!P0 BRA `(.L_x_3284) ;  /* 0x0000000400ec8947 */ /* 0x000fea0003800000 */
[----:B------:R-:W-:Y:S01]  /*1ad0*/  ISETP.LT.AND P0, PT, R4, UR11, PT ;  /* 0x0000000b04007c0c */ /* 0x000fe2000bf01270 */
[----:B------:R-:W-:Y:S01]  /*1ae0*/  BSSY.RECONVERGENT B1, `(.L_x_3285) ;  /* 0x0000026000017945 */ /* 0x000fe20003800200 */
[----:B------:R-:W-:Y:S01]  /*1af0*/  SHF.R.U32.HI R5, RZ, 0x6, R2 ;  /* 0x00000006ff057819 */ /* 0x000fe20000011602 */
[----:B------:R-:W-:Y:S01]  /*1b00*/  VIADD R12, R2, 0x100 ;  /* 0x00000100020c7836 */ /* 0x000fe20000000000 */
[----:B------:R-:W-:Y:S02]  /*1b10*/  ISETP.NE.AND P1, PT, R49, 0x1, PT ;  /* 0x000000013100780c */ /* 0x000fe40003f25270 */
[----:B------:R-:W-:-:S13]  /*1b20*/  ISETP.GE.OR P0, PT, R5, UR9, !P0 ;  /* 0x0000000905007c0c */ /* 0x000fda000c706670 */
[----:B------:R-:W-:Y:S05]  /*1b30*/  @P0 BRA `(.L_x_3286) ;  /* 0x0000000000800947 */ /* 0x000fea0003800000 */
[----:B------:R-:W1:Y:S01]  /*1b40*/  S2UR UR12, SR_CgaCtaId ;  /* 0x00000000000c79c3 */ /* 0x000e620000008800 */
[----:B------:R-:W-:Y:S01]  /*1b50*/  UMOV UR5, 0x400 ;  /* 0x0000040000057882 */ /* 0x000fe20000000000 */
[----:B0-----:R-:W-:Y:S01]  /*1b60*/  LOP3.LUT R7, R2, 0x3c0, RZ, 0xc0, !PT ;  /* 0x000003c002077812 */ /* 0x001fe200078ec0ff */
[----:B------:R-:W0:Y:S01]  /*1b70*/  LDCU UR16, c[0x0][0x3b0] ;  /* 0x00007600ff1077ac */ /* 0x000e220008000800 */
[----:B------:R-:W-:Y:S02]  /*1b80*/  VIADD R9, R4, UR4 ;  /* 0x0000000404097c36 */ /* 0x000fe40008000000 */
[----:B------:R-:W-:Y:S01]  /*1b90*/  LOP3.LUT R7, R7, 0x3f, R2, 0xf8, !PT ;  /* 0x0000003f07077812 */ /* 0x000fe200078ef802 */
[----:B-1----:R-:W-:Y:S01]  /*1ba0*/  ULEA UR5, UR12, UR5, 0x18 ;  /* 0x000000050c057291 */ /* 0x002fe2000f8ec0ff */
[----:B------:R-:W1:Y:S05]  /*1bb0*/  LDCU.64 UR12, c[0x0][0x3a8] ;  /* 0x00007500ff0c77ac */ /* 0x000e6a0008000a00 */
[----:B------:R-:W-:-:S02]  /*1bc0*/  LEA R5, R5, UR5, 0x2 ;  /* 0x0000000505057c11 */ /* 0x000fc4000f8e10ff */
[----:B------:R-:W-:-:S03]  /*1bd0*/  LEA R8, R7, UR5, 0x2 ;  /* 0x0000000507087c11 */ /* 0x000fc6000f8e10ff */
[----:B------:R-:W0:Y:S04]  /*1be0*/  LDS R6, [R5+0x2c00] ;  /* 0x002c000005067984 */ /* 0x000e280000000800 */
[----:B------:R-:W-:Y:S04]  /*1bf0*/  LDS R5, [R5+0x2d00] ;  /* 0x002d000005057984 */ /* 0x000fe80000000800 */
[----:B------:R-:W2:Y:S01]  /*1c00*/  LDS R8, [R8+0x2e00] ;  /* 0x002e000008087984 */ /* 0x000ea20000000800 */
[----:B0-----:R-:W-:-:S05]  /*1c10*/  IMAD R6, R6, UR16, RZ ;  /* 0x0000001006067c24 */ /* 0x001fca000f8e02ff */
[----:B------:R-:W-:-:S04]  /*1c20*/  IADD3 R9, P0, PT, R6, R9, RZ ;  /* 0x0000000906097210 */ /* 0x000fc80007f1e0ff */
[----:B------:R-:W-:Y:S02]  /*1c30*/  LEA.HI.X.SX32 R6, R6, RZ, 0x1, P0 ;  /* 0x000000ff06067211 */ /* 0x000fe400000f0eff */
[----:B-1----:R-:W-:-:S04]  /*1c40*/  LEA R13, P0, R9, UR12, 0x1 ;  /* 0x0000000c090d7c11 */ /* 0x002fc8000f8008ff */
[----:B------:R-:W-:Y:S01]  /*1c50*/  LEA.HI.X R7, R9, UR13, R6, 0x1, P0 ;  /* 0x0000000d09077c11 */ /* 0x000fe200080f0c06 */
[----:B--2---:R-:W-:Y:S01]  /*1c60*/  FMUL R9, R5, R8 ;  /* 0x0000000805097220 */ /* 0x004fe20000400000 */
[C---:B------:R-:W-:Y:S02]  /*1c70*/  LOP3.LUT R6, R13.reuse, 0xfffffffd, RZ, 0xc0, !PT ;  /* 0xfffffffd0d067812 */ /* 0x040fe400078ec0ff */
[----:B------:R-:W-:Y:S02]  /*1c80*/  LOP3.LUT R10, R13, 0x2, RZ, 0xc0, !PT ;  /* 0x000000020d0a7812 */ /* 0x000fe400078ec0ff */
[----:B------:R-:W-:Y:S01]  /*1c90*/  F2FP.F16.F32.PACK_AB R9, RZ, R9 ;  /* 0x00000009ff09723e */ /* 0x000fe200000000ff */
[----:B------:R0:W5:Y:S01]  /*1ca0*/  LD.E R11, desc[UR14][R6.64] ;  /* 0x0000000e060b7980 */ /* 0x000162000c101900 */
[----:B------:R-:W-:Y:S01]  /*1cb0*/  ISETP.EQ.U32.AND P0, PT, R10, RZ, PT ;  /* 0x000000ff0a00720c */ /* 0x000fe20003f02070 */
[----:B------:R-:W-:-:S05]  /*1cc0*/  IMAD.MOV.U32 R10, RZ, RZ, 0x3254 ;  /* 0x00003254ff0a7424 */ /* 0x000fca00078e00ff */
[----:B------:R-:W-:-:S07]  /*1cd0*/  SEL R10, R10, 0x7610, P0 ;  /* 0x000076100a0a7807 */ /* 0x000fce0000000000 */
.L_x_3287:
[----:B-----5:R-:W-:-:S05]  /*1ce0*/  HADD2 R8, R11, R9.H0_H0 ;  /* 0x200000090b087230 */ /* 0x020fca0000000000 */
[----:B------:R-:W-:-:S06]  /*1cf0*/  PRMT R8, R11, R10, R8 ;  /* 0x0000000a0b087216 */ /* 0x000fcc0000000008 */
[----:B------:R-:W2:Y:S02]  /*1d00*/  ATOM.E.CAS.STRONG.GPU PT, R8, [R6], R11, R8 ;  /* 0x0000000b0608738b */ /* 0x000ea400001ee108 */
[----:B--2---:R-:W-:Y:S01]  /*1d10*/  ISETP.NE.U32.AND P0, PT, R8, R11, PT ;  /* 0x0000000b0800720c */ /* 0x004fe20003f05070 */
[----:B------:R-:W-:-:S12]  /*1d20*/  IMAD.MOV.U32 R11, RZ, RZ, R8 ;  /* 0x000000ffff0b7224 */ /* 0x000fd800078e0008 */
[----:B------:R-:W-:Y:S05]  /*1d30*/  @P0 BRA `(.L_x_3287) ;  /* 0xfffffffc00e80947 */ /* 0x000fea000383ffff */
.L_x_3286:
[----:B------:R-:W-:Y:S05]  /*1d40*/  BSYNC.RECONVERGENT B1 ;  /* 0x0000000000017941 */ /* 0x000fea0003800200 */
.L_x_3285:
[----:B------:R-:W-:Y:S01]  /*1d50*/  IMAD.MOV.U32 R5, RZ, RZ, R12 ;  /* 0x000000ffff057224 */ /* 0x000fe200078e000c */
[----:B------:R-:W-:Y:S06]  /*1d60*/  @!P1 BRA `(.L_x_3284) ;  /* 0x0000000400449947 */ /* 0x000fec0003800000 */
[----:B------:R-:W-:Y:S01]  /*1d70*/  ISETP.LT.AND P0, PT, R4, UR11, PT ;  /* 0x0000000b04007c0c */ /* 0x000fe2000bf01270 */
[----:B------:R-:W-:Y:S01]  /*1d80*/  BSSY.RECONVERGENT B1, `(.L_x_3288) ;  /* 0x0000025000017945 */ /* 0x000fe20003800200 */
[----:B------:R-:W-:Y:S02]  /*1d90*/  SHF.R.U32.HI R5, RZ, 0x6, R12 ;  /* 0x00000006ff057819 */ /* 0x000fe4000001160c */
[----:B------:R-:W-:Y:S02]  /*1da0*/  ISETP.NE.AND P1, PT, R49, 0x2, PT ;  /* 0x000000023100780c */ /* 0x000fe40003f25270 */
[----:B------:R-:W-:-:S13]  /*1db0*/  ISETP.GE.OR P0, PT, R5, UR9, !P0 ;  /* 0x0000000905007c0c */ /* 0x000fda000c706670 */
[----:B------:R-:W-:Y:S05]  /*1dc0*/  @P0 BRA `(.L_x_3289) ;  /* 0x0000000000800947 */ /* 0x000fea0003800000 */
[----:B------:R-:W1:Y:S01]  /*1dd0*/  S2UR UR12, SR_CgaCtaId ;  /* 0x00000000000c79c3 */ /* 0x000e620000008800 */
[----:B------:R-:W-:Y:S01]  /*1de0*/  UMOV UR5, 0x400 ;  /* 0x0000040000057882 */ /* 0x000fe20000000000 */
[----:B0-----:R-:W-:Y:S01]  /*1df0*/  LOP3.LUT R7, R12, 0x7c0, RZ, 0xc0, !PT ;  /* 0x000007c00c077812 */ /* 0x001fe200078ec0ff */
[----:B------:R-:W0:Y:S01]  /*1e00*/  LDCU.64 UR16, c[0x0][0x3a8] ;  /* 0x00007500ff1077ac */ /* 0x000e220008000a00 */
[----:B------:R-:W-:Y:S02]  /*1e10*/  VIADD R9, R4, UR4 ;  /* 0x0000000404097c36 */ /* 0x000fe40008000000 */
[----:B------:R-:W-:Y:S01]  /*1e20*/  LOP3.LUT R7, R7, 0x3f, R2, 0xf8, !PT ;  /* 0x0000003f07077812 */ /* 0x000fe200078ef802 */
[----:B-1----:R-:W-:Y:S01]  /*1e30*/  ULEA UR5, UR12, UR5, 0x18 ;  /* 0x000000050c057291 */ /* 0x002fe2000f8ec0ff */
[----:B------:R-:W1:Y:S05]  /*1e40*/  LDCU UR12, c[0x0][0x3b0] ;  /* 0x00007600ff0c77ac */ /* 0x000e6a0008000800 */
[----:B------:R-:W-:-:S02]  /*1e50*/  LEA R5, R5, UR5, 0x2 ;  /* 0x0000000505057c11 */ /* 0x000fc4000f8e10ff */
[----:B------:R-:W-:-:S03]  /*1e60*/  LEA R8, R7, UR5, 0x2 ;  /* 0x0000000507087c11 */ /* 0x000fc6000f8e10ff */
[----:B------:R-:W1:Y:S04]  /*1e70*/  LDS R6, [R5+0x2c00] ;  /* 0x002c000005067984 */ /* 0x000e680000000800 */
[----:B------:R-:W-:Y:S04]  /*1e80*/  LDS R8, [R8+0x2e00] ;  /* 0x002e000008087984 */ /* 0x000fe80000000800 */
[----:B------:R-:W2:Y:S01]  /*1e90*/  LDS R5, [R5+0x2d00] ;  /* 0x002d000005057984 */ /* 0x000ea20000000800 */
[----:B-1----:R-:W-:-:S05]  /*1ea0*/  IMAD R6, R6, UR12, RZ ;  /* 0x0000000c06067c24 */ /* 0x002fca000f8e02ff */
[----:B------:R-:W-:-:S04]  /*1eb0*/  IADD3 R9, P0, PT, R6, R9, RZ ;  /* 0x0000000906097210 */ /* 0x000fc80007f1e0ff */
[----:B------:R-:W-:Y:S02]  /*1ec0*/  LEA.HI.X.SX32 R6, R6, RZ, 0x1, P0 ;  /* 0x000000ff06067211 */ /* 0x000fe400000f0eff */
[----:B0-----:R-:W-:-:S04]  /*1ed0*/  LEA R13, P0, R9, UR16, 0x1 ;  /* 0x00000010090d7c11 */ /* 0x001fc8000f8008ff */
        /* <DEDUP_REMOVED lines=9> */
.L_x_3290:
[----:B-----5:R-:W-:-:S05]  /*1f70*/  HADD2 R8, R11, R9.H0_H0 ;  /* 0x200000090b087230 */ /* 0x020fca0000000000 */
[----:B------:R-:W-:-:S06]  /*1f80*/  PRMT R8, R11, R10, R8 ;  /* 0x0000000a0b087216 */ /* 0x000fcc0000000008 */
[----:B------:R-:W2:Y:S02]  /*1f90*/  ATOM.E.CAS.STRONG.GPU PT, R8, [R6], R11, R8 ;  /* 0x0000000b0608738b */ /* 0x000ea400001ee108 */
[----:B--2---:R-:W-:Y:S01]  /*1fa0*/  ISETP.NE.U32.AND P0, PT, R8, R11, PT ;  /* 0x0000000b0800720c */ /* 0x004fe20003f05070 */
[----:B------:R-:W-:-:S12]  /*1fb0*/  IMAD.MOV.U32 R11, RZ, RZ, R8 ;  /* 0x000000ffff0b7224 */ /* 0x000fd800078e0008 */
[----:B------:R-:W-:Y:S05]  /*1fc0*/  @P0 BRA `(.L_x_3290) ;  /* 0xfffffffc00e80947 */ /* 0x000fea000383ffff */
.L_x_3289:
[----:B------:R-:W-:Y:S05]  /*1fd0*/  BSYNC.RECONVERGENT B1 ;  /* 0x0000000000017941 */ /* 0x000fea0003800200 */
.L_x_3288:
[----:B------:R-:W-:Y:S01]  /*1fe0*/  IMAD.MOV.U32 R5, RZ, RZ, R45 ;  /* 0x000000ffff057224 */ /* 0x000fe200078e002d */
[----:B------:R-:W-:Y:S06]  /*1ff0*/  @!P1 BRA `(.L_x_3284) ;  /* 0x0000000000a09947 */ /* 0x000fec0003800000 */
[----:B------:R-:W-:Y:S01]  /*2000*/  ISETP.LT.AND P0, PT, R4, UR11, PT ;  /* 0x0000000b04007c0c */ /* 0x000fe2000bf01270 */
[----:B------:R-:W-:Y:S01]  /*2010*/  IMAD.MOV.U32 R5, RZ, RZ, R42 ;  /* 0x000000ffff057224 */ /* 0x000fe200078e002a */
[----:B0-----:R-:W-:-:S04]  /*2020*/  SHF.R.U32.HI R6, RZ, 0x6, R45 ;  /* 0x00000006ff067819 */ /* 0x001fc8000001162d */
[----:B------:R-:W-:-:S13]  /*2030*/  ISETP.GE.OR P0, PT, R6, UR9, !P0 ;  /* 0x0000000906007c0c */ /* 0x000fda000c706670 */
[----:B------:R-:W-:Y:S05]  /*2040*/  @P0 BRA `(.L_x_3284) ;  /* 0x00000000008c0947 */ /* 0x000fea0003800000 */
[----:B------:R-:W0:Y:S01]  /*2050*/  S2UR UR12, SR_CgaCtaId ;  /* 0x00000000000c79c3 */ /* 0x000e220000008800 */
[----:B------:R-:W-:Y:S01]  /*2060*/  UMOV UR5, 0x400 ;  /* 0x0000040000057882 */ /* 0x000fe20000000000 */
[----:B------:R-:W-:Y:S01]  /*2070*/  LOP3.LUT R7, R45, 0x7c0, RZ, 0xc0, !PT ;  /* 0x000007c02d077812 */ /* 0x000fe200078ec0ff */
[----:B------:R-:W1:Y:S01]  /*2080*/  LDCU.64 UR16, c[0x0][0x3a8] ;  /* 0x00007500ff1077ac */ /* 0x000e620008000a00 */
[----:B------:R-:W-:Y:S01]  /*2090*/  VIADD R9, R4, UR4 ;  /* 0x0000000404097c36 */ /* 0x000fe20008000000 */
[----:B------:R-:W-:Y:S01]  /*20a0*/  BSSY.RECONVERGENT B1, `(.L_x_3291) ;  /* 0x000001c000017945 */ /* 0x000fe20003800200 */
[----:B------:R-:W-:Y:S01]  /*20b0*/  LOP3.LUT R7, R7, 0x3f, R2, 0xf8, !PT ;  /* 0x0000003f07077812 */ /* 0x000fe200078ef802 */
[----:B0-----:R-:W-:Y:S01]  /*20c0*/  ULEA UR5, UR12, UR5, 0x18 ;  /* 0x000000050c057291 */ /* 0x001fe2000f8ec0ff */
[----:B------:R-:W0:Y:S05]  /*20d0*/  LDCU UR12, c[0x0][0x3b0] ;  /* 0x00007600ff0c77ac */ /* 0x000e2a0008000800 */
        /* <DEDUP_REMOVED lines=18> */
.L_x_3292:
[----:B-----5:R-:W-:-:S05]  /*2200*/  HADD2 R8, R11, R9.H0_H0 ;  /* 0x200000090b087230 */ /* 0x020fca0000000000 */
[----:B------:R-:W-:-:S06]  /*2210*/  PRMT R8, R11, R10, R8 ;  /* 0x0000000a0b087216 */ /* 0x000fcc0000000008 */
[----:B------:R-:W2:Y:S02]  /*2220*/  ATOM.E.CAS.STRONG.GPU PT, R8, [R6], R11, R8 ;  /* 0x0000000b0608738b */ /* 0x000ea400001ee108 */
[----:B--2---:R-:W-:Y:S01]  /*2230*/  ISETP.NE.U32.AND P0, PT, R8, R11, PT ;  /* 0x0000000b0800720c */ /* 0x004fe20003f05070 */
[----:B------:R-:W-:-:S12]  /*2240*/  IMAD.MOV.U32 R11, RZ, RZ, R8 ;  /* 0x000000ffff0b7224 */ /* 0x000fd800078e0008 */
[----:B------:R-:W-:Y:S05]  /*2250*/  @P0 BRA `(.L_x_3292) ;  /* 0xfffffffc00e80947 */ /* 0x000fea000383ffff */
[----:B------:R-:W-:Y:S05]  /*2260*/  BSYNC.RECONVERGENT B1 ;  /* 0x0000000000017941 */ /* 0x000fea0003800200 */
.L_x_3291:
[----:B------:R-:W-:-:S07]  /*2270*/  IMAD.MOV.U32 R5, RZ, RZ, R42 ;  /* 0x000000ffff057224 */ /* 0x000fce00078e002a */
.L_x_3284:
[----:B------:R-:W-:Y:S05]  /*2280*/  BSYNC.RECONVERGENT B0 ;  /* 0x0000000000007941 */ /* 0x000fea0003800200 */
.L_x_3283:
[----:B------:R-:W-:Y:S01]  /*2290*/  BSSY.RECONVERGENT B0, `(.L_x_3293) ;  /* 0x000009c000007945 */ /* 0x000fe20003800200 */
[C---:B------:R-:W-:Y:S01]  /*22a0*/  ISETP.LT.AND P3, PT, R4.reuse, UR11, PT ;  /* 0x0000000b04007c0c */ /* 0x040fe2000bf61270 */
[----:B0-----:R-:W-:-:S12]  /*22b0*/  VIADD R8, R4, UR4 ;  /* 0x0000000404087c36 */ /* 0x001fd80008000000 */
.L_x_3306:
[----:B------:R-:W-:Y:S01]  /*22c0*/  SHF.R.U32.HI R13, RZ, 0x6, R5 ;  /* 0x00000006ff0d7819 */ /* 0x000fe20000011605 */
[C---:B------:R-:W-:Y:S01]  /*22d0*/  VIADD R18, R5.reuse, 0x100 ;  /* 0x0000010005127836 */ /* 0x040fe20000000000 */
[C---:B------:R-:W-:Y:S01]  /*22e0*/  ISETP.LT.AND P0, PT, R4.reuse, UR11, PT ;  /* 0x0000000b04007c0c */ /* 0x040fe2000bf01270 */
[----:B------:R-:W-:Y:S01]  /*22f0*/  VIADD R11, R5, 0x200 ;  /* 0x00000200050b7836 */ /* 0x000fe20000000000 */
[----:B------:R-:W-:Y:S01]  /*2300*/  ISETP.GE.OR P4, PT, R13, UR9, !P3 ;  /* 0x000000090d007c0c */ /* 0x000fe2000df86670 */
[----:B------:R-:W-:Y:S01]  /*2310*/  VIADD R9, R5, 0x300 ;  /* 0x0000030005097836 */ /* 0x000fe20000000000 */
[C---:B------:R-:W-:Y:S01]  /*2320*/  ISETP.LT.AND P2, PT, R4.reuse, UR11, PT ;  /* 0x0000000b04007c0c */ /* 0x040fe2000bf41270 */
[----:B------:R-:W-:Y:S01]  /*2330*/  BSSY.RECONVERGENT B1, `(.L_x_3294) ;  /* 0x0000028000017945 */ /* 0x000fe20003800200 */
[----:B------:R-:W-:Y:S02]  /*2340*/  ISETP.LT.AND P1, PT, R4, UR11, PT ;  /* 0x0000000b04007c0c */ /* 0x000fe4000bf21270 */
[----:B------:R-:W-:-:S02]  /*2350*/  SHF.R.U32.HI R20, RZ, 0x6, R18 ;  /* 0x00000006ff147819 */ /* 0x000fc40000011612 */
[----:B------:R-:W-:Y:S02]  /*2360*/  SHF.R.U32.HI R12, RZ, 0x6, R11 ;  /* 0x00000006ff0c7819 */ /* 0x000fe4000001160b */
[----:B------:R-:W-:Y:S02]  /*2370*/  SHF.R.U32.HI R10, RZ, 0x6, R9 ;  /* 0x00000006ff0a7819 */ /* 0x000fe40000011609 */
[----:B------:R-:W-:Y:S02]  /*2380*/  ISETP.GE.OR P0, PT, R20, UR9, !P0 ;  /* 0x0000000914007c0c */ /* 0x000fe4000c706670 */
[----:B------:R-:W-:Y:S02]  /*2390*/  ISETP.GE.OR P2, PT, R12, UR9, !P2 ;  /* 0x000000090c007c0c */ /* 0x000fe4000d746670 */
[----:B------:R-:W-:Y:S01]  /*23a0*/  ISETP.GE.OR P1, PT, R10, UR9, !P1 ;  /* 0x000000090a007c0c */ /* 0x000fe2000cf26670 */
[----:B0-----:R-:W-:-:S12]  /*23b0*/  @P4 BRA `(.L_x_3295) ;  /* 0x00000000007c4947 */ /* 0x001fd80003800000 */
[----:B------:R-:W0:Y:S01]  /*23c0*/  S2UR UR12, SR_CgaCtaId ;  /* 0x00000000000c79c3 */ /* 0x000e220000008800 */
[----:B------:R-:W-:Y:S01]  /*23d0*/  UMOV UR5, 0x400 ;  /* 0x0000040000057882 */ /* 0x000fe20000000000 */
[----:B------:R-:W-:Y:S01]  /*23e0*/  LOP3.LUT R7, R5, 0xfc0, RZ, 0xc0, !PT ;  /* 0x00000fc005077812 */ /* 0x000fe200078ec0ff */
[----:B------:R-:W1:Y:S03]  /*23f0*/  LDCU.64 UR16, c[0x0][0x3a8] ;  /* 0x00007500ff1077ac */ /* 0x000e660008000a00 */
        /* <DEDUP_REMOVED lines=21> */
.L_x_3296:
[----:B-----5:R-:W-:-:S05]  /*2550*/  HADD2 R14, R17, R15.H0_H0 ;  /* 0x2000000f110e7230 */ /* 0x020fca0000000000 */
[----:B------:R-:W-:-:S06]  /*2560*/  PRMT R14, R17, R16, R14 ;  /* 0x00000010110e7216 */ /* 0x000fcc000000000e */
[----:B------:R-:W2:Y:S02]  /*2570*/  ATOM.E.CAS.STRONG.GPU PT, R14, [R6], R17, R14 ;  /* 0x00000011060e738b */ /* 0x000ea400001ee10e */
[----:B--2---:R-:W-:Y:S01]  /*2580*/  ISETP.NE.U32.AND P4, PT, R14, R17, PT ;  /* 0x000000110e00720c */ /* 0x004fe20003f85070 */
[----:B------:R-:W-:-:S12]  /*2590*/  IMAD.MOV.U32 R17, RZ, RZ, R14 ;  /* 0x000000ffff117224 */ /* 0x000fd800078e000e */
[----:B------:R-:W-:Y:S05]  /*25a0*/  @P4 BRA `(.L_x_3296) ;  /* 0xfffffffc00e84947 */ /* 0x000fea000383ffff */
.L_x_3295:
[----:B------:R-:W-:Y:S05]  /*25b0*/  BSYNC.RECONVERGENT B1 ;  /* 0x0000000000017941 */ /* 0x000fea0003800200 */
.L_x_3294:
[----:B------:R-:W-:Y:S04]  /*25c0*/  BSSY.RECONVERGENT B1, `(.L_x_3297) ;  /* 0x0000021000017945 */ /* 0x000fe80003800200 */
[----:B------:R-:W-:Y:S05]  /*25d0*/  @P0 BRA `(.L_x_3298) ;  /* 0x00000000007c0947 */ /* 0x000fea0003800000 */
[----:B------:R-:W1:Y:S01]  /*25e0*/  S2UR UR12, SR_CgaCtaId ;  /* 0x00000000000c79c3 */ /* 0x000e620000008800 */
[----:B------:R-:W-:Y:S01]  /*25f0*/  UMOV UR5, 0x400 ;  /* 0x0000040000057882 */ /* 0x000fe20000000000 */
[----:B0-----:R-:W-:Y:S01]  /*2600*/  LOP3.LUT R7, R18, 0xfc0, RZ, 0xc0, !PT ;  /* 0x00000fc012077812 */ /* 0x001fe200078ec0ff */
[----:B------:R-:W0:Y:S03]  /*2610*/  LDCU.64 UR16, c[0x0][0x3a8] ;  /* 0x00007500ff1077ac */ /* 0x000e260008000a00 */
        /* <DEDUP_REMOVED lines=21> */
.L_x_3299:
[----:B-----5:R-:W-:-:S05]  /*2770*/  HADD2 R14, R17, R15.H0_H0 ;  /* 0x2000000f110e7230 */ /* 0x020fca0000000000 */
[----:B------:R-:W-:-:S06]  /*2780*/  PRMT R14, R17, R16, R14 ;  /* 0x00000010110e7216 */ /* 0x000fcc000000000e */
[----:B------:R-:W2:Y:S02]  /*2790*/  ATOM.E.CAS.STRONG.GPU PT, R14, [R6], R17, R14 ;  /* 0x00000011060e738b */ /* 0x000ea400001ee10e */
[----:B--2---:R-:W-:Y:S01]  /*27a0*/  ISETP.NE.U32.AND P0, PT, R14, R17, PT ;  /* 0x000000110e00720c */ /* 0x004fe20003f05070 */
[----:B------:R-:W-:-:S12]  /*27b0*/  IMAD.MOV.U32 R17, RZ, RZ, R14 ;  /* 0x000000ffff117224 */ /* 0x000fd800078e000e */
[----:B------:R-:W-:Y:S05]  /*27c0*/  @P0 BRA `(.L_x_3299) ;  /* 0xfffffffc00e80947 */ /* 0x000fea000383ffff */
.L_x_3298:
[----:B------:R-:W-:Y:S05]  /*27d0*/  BSYNC.RECONVERGENT B1 ;  /* 0x0000000000017941 */ /* 0x000fea0003800200 */
.L_x_3297:
[----:B------:R-:W-:Y:S04]  /*27e0*/  BSSY.RECONVERGENT B1, `(.L_x_3300) ;  /* 0x0000021000017945 */ /* 0x000fe80003800200 */
[----:B------:R-:W-:Y:S05]  /*27f0*/  @P2 BRA `(.L_x_3301) ;  /* 0x00000000007c2947 */ /* 0x000fea0003800000 */
[----:B------:R-:W1:Y:S01]  /*2800*/  S2UR UR12, SR_CgaCtaId ;  /* 0x00000000000c79c3 */ /* 0x000e620000008800 */
[----:B------:R-:W-:Y:S01]  /*2810*/  UMOV UR5, 0x400 ;  /* 0x0000040000057882 */ /* 0x000fe20000000000 */
[----:B------:R-:W-:Y:S01]  /*2820*/  LOP3.LUT R11, R11, 0xfc0, RZ, 0xc0, !PT ;  /* 0x00000fc00b0b7812 */ /* 0x000fe200078ec0ff */
[----:B------:R-:W2:Y:S03]  /*2830*/  LDCU.64 UR16, c[0x0][0x3a8] ;  /* 0x00007500ff1077ac */ /* 0x000ea60008000a00 */
[----:B------:R-:W-:Y:S01]  /*2840*/  LOP3.LUT R11, R11, 0x3f, R2, 0xf8, !PT ;  /* 0x0000003f0b0b7812 */ /* 0x000fe200078ef802 */
[----:B-1----:R-:W-:Y:S01]  /*2850*/  ULEA UR5, UR12, UR5, 0x18 ;  /* 0x000000050c057291 */ /* 0x002fe2000f8ec0ff */
[----:B------:R-:W1:Y:S05]  /*2860*/  LDCU UR12, c[0x0][0x3b0] ;  /* 0x00007600ff0c77ac */ /* 0x000e6a0008000800 */
[----:B------:R-:W-:-:S02]  /*2870*/  LEA R12, R12, UR5, 0x2 ;  /* 0x000000050c0c7c11 */ /* 0x000fc4000f8e10ff */
[----:B------:R-:W-:-:S03]  /*2880*/  LEA R11, R11, UR5, 0x2 ;  /* 0x000000050b0b7c11 */ /* 0x000fc6000f8e10ff */
[----:B0-----:R-:W1:Y:S04]  /*2890*/  LDS R6, [R12+0x2c00] ;  /* 0x002c00000c067984 */ /* 0x001e680000000800 */
[----:B------:R-:W-:Y:S04]  /*28a0*/  LDS R11, [R11+0x2e00] ;  /* 0x002e00000b0b7984 */ /* 0x000fe80000000800 */
[----:B------:R-:W0:Y:S01]  /*28b0*/  LDS R12, [R12+0x2d00] ;  /* 0x002d00000c0c7984 */ /* 0x000e220000000800 */
[----:B-1----:R-:W-:-:S05]  /*28c0*/  IMAD R7, R6, UR12, RZ ;  /* 0x0000000c06077c24 */ /* 0x002fca000f8e02ff */
[----:B------:R-:W-:Y:S01]  /*28d0*/  IADD3 R6, P0, PT, R8, R7, RZ ;  /* 0x0000000708067210 */ /* 0x000fe20007f1e0ff */
[----:B0-----:R-:W-:-:S03]  /*28e0*/  FMUL R13, R12, R11 ;  /* 0x0000000b0c0d7220 */ /* 0x001fc60000400000 */
[----:B------:R-:W-:Y:S02]  /*28f0*/  LEA.HI.X.SX32 R7, R7, RZ, 0x1, P0 ;  /* 0x000000ff07077211 */ /* 0x000fe400000f0eff */
[C---:B--2---:R-:W-:Y:S02]  /*2900*/  LEA R17, P0, R6.reuse, UR16, 0x1 ;  /* 0x0000001006117c11 */ /* 0x044fe4000f8008ff */
        /* <DEDUP_REMOVED lines=8> */
.L_x_3302:
[----:B-----5:R-:W-:-:S05]  /*2990*/  HADD2 R12, R15, R13.H0_H0 ;  /* 0x2000000d0f0c7230 */ /* 0x020fca0000000000 */
[----:B------:R-:W-:-:S06]  /*29a0*/  PRMT R12, R15, R14, R12 ;  /* 0x0000000e0f0c7216 */ /* 0x000fcc000000000c */
[----:B------:R-:W2:Y:S02]  /*29b0*/  ATOM.E.CAS.STRONG.GPU PT, R12, [R6], R15, R12 ;  /* 0x0000000f060c738b */ /* 0x000ea400001ee10c */
[----:B--2---:R-:W-:Y:S01]  /*29c0*/  ISETP.NE.U32.AND P0, PT, R12, R15, PT ;  /* 0x0000000f0c00720c */ /* 0x004fe20003f05070 */
[----:B------:R-:W-:-:S12]  /*29d0*/  IMAD.MOV.U32 R15, RZ, RZ, R12 ;  /* 0x000000ffff0f7224 */ /* 0x000fd800078e000c */
[----:B------:R-:W-:Y:S05]  /*29e0*/  @P0 BRA `(.L_x_3302) ;  /* 0xfffffffc00e80947 */ /* 0x000fea000383ffff */
.L_x_3301:
[----:B------:R-:W-:Y:S05]  /*29f0*/  BSYNC.RECONVERGENT B1 ;  /* 0x0000000000017941 */ /* 0x000fea0003800200 */
.L_x_3300:
        /* <DEDUP_REMOVED lines=27> */
.L_x_3305:
[----:B-----5:R-:W-:-:S05]  /*2bb0*/  HADD2 R10, R13, R11.H0_H0 ;  /* 0x2000000b0d0a7230 */ /* 0x020fca0000000000 */
[----:B------:R-:W-:-:S06]  /*2bc0*/  PRMT R10, R13, R12, R10 ;  /* 0x0000000c0d0a7216 */ /* 0x000fcc000000000a */
[----:B------:R-:W2:Y:S02]  /*2bd0*/  ATOM.E.CAS.STRONG.GPU PT, R10, [R6], R13, R10 ;  /* 0x0000000d060a738b */ /* 0x000ea400001ee10a */
[----:B--2---:R-:W-:Y:S01]  /*2be0*/  ISETP.NE.U32.AND P0, PT, R10, R13, PT ;  /* 0x0000000d0a00720c */ /* 0x004fe20003f05070 */
[----:B------:R-:W-:-:S12]  /*2bf0*/  IMAD.MOV.U32 R13, RZ, RZ, R10 ;  /* 0x000000ffff0d7224 */ /* 0x000fd800078e000a */
[----:B------:R-:W-:Y:S05]  /*2c00*/  @P0 BRA `(.L_x_3305) ;  /* 0xfffffffc00e80947 */ /* 0x000fea000383ffff */
.L_x_3304:
[----:B------:R-:W-:Y:S05]  /*2c10*/  BSYNC.RECONVERGENT B1 ;  /* 0x0000000000017941 */ /* 0x000fea0003800200 */
.L_x_3303:
[C---:B------:R-:W-:Y:S01]  /*2c20*/  ISETP.GE.U32.AND P0, PT, R5.reuse, 0xc00, PT ;  /* 0x00000c000500780c */ /* 0x040fe20003f06070 */
[----:B------:R-:W-:-:S12]  /*2c30*/  VIADD R5, R5, 0x400 ;  /* 0x0000040005057836 */ /* 0x000fd80000000000 */
[----:B------:R-:W-:Y:S05]  /*2c40*/  @!P0 BRA `(.L_x_3306) ;  /* 0xfffffff4009c8947 */ /* 0x000fea000383ffff */
[----:B------:R-:W-:Y:S05]  /*2c50*/  BSYNC.RECONVERGENT B0 ;  /* 0x0000000000007941 */ /* 0x000fea0003800200 */
.L_x_3293:
[----:B------:R-:W1:Y:S01]  /*2c60*/  LDCU UR5, c[0x0][0x3b0] ;  /* 0x00007600ff0577ac */ /* 0x000e620008000800 */
[----:B------:R-:W-:-:S04]  /*2c70*/  UIADD3 UR4, UPT, UPT, UR4, 0x40, URZ ;  /* 0x0000004004047890 */ /* 0x000fc8000fffe0ff */
[----:B-1----:R-:W-:Y:S01]  /*2c80*/  UISETP.GE.AND UP0, UPT, UR4, UR5, UPT ;  /* 0x000000050400728c */ /* 0x002fe2000bf06270 */
[----:B------:R-:W-:Y:S08]  /*2c90*/  BAR.SYNC.DEFER_BLOCKING 0x0 ;  /* 0x0000000000007b1d */ /* 0x000ff00000010000 */
[----:B------:R-:W-:Y:S05]  /*2ca0*/  BRA.U !UP0, `(.L_x_3307) ;  /* 0xffffffd908187547 */ /* 0x000fea000b83ffff */
[----:B------:R-:W-:Y:S05]  /*2cb0*/  EXIT ;  /* 0x000000000000794d */ /* 0x000fea0003800000 */
.L_x_3308:
        /* <DEDUP_REMOVED lines=12> */
.L_x_3910:


//--------------------- .text._Z29moe_output_tensor_core_kernelILb1EEvPKfPK6__halfPKiS6_S1_PS2_ii --------------------------
	.section	.text._Z29moe_output_tensor_core_kernelILb1EEvPKfPK6__halfPKiS6_S1_PS2_ii,"ax",@progbits
	.align	128
        .global         _Z29moe_output_tensor_core_kernelILb1EEvPKfPK6__halfPKiS6_S1_PS2_ii
        .type           _Z29moe_output_tensor_core_kernelILb1EEvPKfPK6__halfPKiS6_S1_PS2_ii,@function
        .size           _Z29moe_output_tensor_core_kernelILb1EEvPKfPK6__halfPKiS6_S1_PS2_ii,(.L_x_3911 - _Z29moe_output_tensor_core_kernelILb1EEvPKfPK6__halfPKiS6_S1_PS2_ii)
        .other          _Z29moe_output_tensor_core_kernelILb1EEvPKfPK6__halfPKiS6_S1_PS2_ii,@"STO_CUDA_ENTRY STV_DEFAULT"
_Z29moe_output_tensor_core_kernelILb1EEvPKfPK6__halfPKiS6_S1_PS2_ii:
.text._Z29moe_output_tensor_core_kernelILb1EEvPKfPK6__halfPKiS6_S1_PS2_ii:
        /* <DEDUP_REMOVED lines=81> */
.L_x_3351:
        /* <DEDUP_REMOVED lines=15> */
.L_x_3326:
        /* <DEDUP_REMOVED lines=18> */
[----:B------:R-:W-:Y:S01]  /*0720*/  VIADD R26, R2, 0x100 ;  /* 0x00000100021a7836 */ /* 0x000fe20000000000 */
[----:B------:R-:W-:Y:S02]  /*0730*/  @!P1 PRMT R5, RZ, 0x7610, R5 ;  /* 0x00007610ff059816 */ /* 0x000fe40000000005 */
[----:B0-----:R-:W-:-:S05]  /*0740*/  LEA R13, R12, R7, 0x18 ;  /* 0x000000070c0d7211 */ /* 0x001fca00078ec0ff */
[----:B------:R-:W-:Y:S01]  /*0750*/  IMAD R6, R6, 0x2, R13 ;  /* 0x0000000206067824 */ /* 0x000fe200078e020d */
[----:B--2---:R-:W-:Y:S02]  /*0760*/  @P1 F2FP.F16.F32.PACK_AB R5, RZ, R4 ;  /* 0x00000004ff05123e */ /* 0x004fe400000000ff */
[----:B------:R-:W-:-:S03]  /*0770*/  ISETP.NE.AND P1, PT, R49, 0x1, PT ;  /* 0x000000013100780c */ /* 0x000fc60003f25270 */
[----:B------:R0:W-:Y:S10]  /*0780*/  STS.U16 [R6], R5 ;  /* 0x0000000506007388 */ /* 0x0001f40000000400 */
[----:B0-----:R-:W-:Y:S05]  /*0790*/  @!P1 BRA `(.L_x_3311) ;  /* 0x00000000006c9947 */ /* 0x001fea0003800000 */
[----:B------:R-:W-:-:S13]  /*07a0*/  ISETP.LT.AND P1, PT, R47, UR10, P0 ;  /* 0x0000000a2f007c0c */ /* 0x000fda0008721270 */
[----:B------:R-:W0:Y:S01]  /*07b0*/  @P1 LDC.64 R4, c[0x0][0x380] ;  /* 0x0000e000ff041b82 */ /* 0x000e220000000a00 */
[----:B------:R-:W-:-:S04]  /*07c0*/  @P1 VIADD R7, R46, UR5 ;  /* 0x000000052e071c36 */ /* 0x000fc80008000000 */
[----:B0-----:R-:W-:-:S06]  /*07d0*/  @P1 IMAD.WIDE R4, R7, 0x4, R4 ;  /* 0x0000000407041825 */ /* 0x001fcc00078e0204 */
[----:B------:R-:W2:Y:S01]  /*07e0*/  @P1 LDG.E.CONSTANT R4, desc[UR14][R4.64] ;  /* 0x0000000e04041981 */ /* 0x000ea2000c1e9900 */
[----:B------:R-:W-:Y:S02]  /*07f0*/  IMAD R6, R47, 0x30, R50 ;  /* 0x000000302f067824 */ /* 0x000fe400078e0232 */
[----:B------:R-:W-:Y:S02]  /*0800*/  IMAD.MOV.U32 R26, RZ, RZ, R45 ;  /* 0x000000ffff1a7224 */ /* 0x000fe400078e002d */
[----:B------:R-:W-:Y:S01]  /*0810*/  IMAD R6, R6, 0x2, R13 ;  /* 0x0000000206067824 */ /* 0x000fe200078e020d */
[----:B------:R-:W-:Y:S02]  /*0820*/  @!P1 PRMT R5, RZ, 0x7610, R5 ;  /* 0x00007610ff059816 */ /* 0x000fe40000000005 */
[----:B--2---:R-:W-:Y:S02]  /*0830*/  @P1 F2FP.F16.F32.PACK_AB R5, RZ, R4 ;  /* 0x00000004ff05123e */ /* 0x004fe400000000ff */
[----:B------:R-:W-:-:S03]  /*0840*/  ISETP.NE.AND P1, PT, R49, 0x2, PT ;  /* 0x000000023100780c */ /* 0x000fc60003f25270 */
[----:B------:R0:W-:Y:S10]  /*0850*/  STS.U16 [R6], R5 ;  /* 0x0000000506007388 */ /* 0x0001f40000000400 */
[----:B0-----:R-:W-:Y:S05]  /*0860*/  @!P1 BRA `(.L_x_3311) ;  /* 0x0000000000389947 */ /* 0x001fea0003800000 */
        /* <DEDUP_REMOVED lines=11> */
.L_x_3313:
[----:B------:R-:W-:Y:S05]  /*0920*/  BSYNC.RECONVERGENT B1 ;  /* 0x0000000000017941 */ /* 0x000fea0003800200 */
.L_x_3312:
[----:B------:R0:W-:Y:S01]  /*0930*/  STS.U16 [R6], R5 ;  /* 0x0000000506007388 */ /* 0x0001e20000000400 */
[----:B------:R-:W-:-:S07]  /*0940*/  IMAD.MOV.U32 R26, RZ, RZ, R42 ;  /* 0x000000ffff1a7224 */ /* 0x000fce00078e002a */
.L_x_3311:
[----:B------:R-:W-:Y:S05]  /*0950*/  BSYNC.RECONVERGENT B0 ;  /* 0x0000000000007941 */ /* 0x000fea0003800200 */
.L_x_3310:
[C---:B------:R-:W-:Y:S01]  /*0960*/  VIADD R4, R26.reuse, 0x300 ;  /* 0x000003001a047836 */ /* 0x040fe20000000000 */
        /* <DEDUP_REMOVED lines=9> */
[----:B0-----:R-:W-:Y:S01]  /*0a00*/  VIADD R6, R4, UR8 ;  /* 0x0000000804067c36 */ /* 0x001fe20008000000 */
[----:B------:R-:W-:Y:S01]  /*0a10*/  ISETP.LT.AND P4, PT, R50, UR12, PT ;  /* 0x0000000c32007c0c */ /* 0x000fe2000bf81270 */
[----:B------:R-:W-:-:S02]  /*0a20*/  VIADD R12, R16, UR8 ;  /* 0x00000008100c7c36 */ /* 0x000fc40008000000 */
[----:B------:R-:W-:Y:S02]  /*0a30*/  VIADD R14, R18, UR8 ;  /* 0x00000008120e7c36 */ /* 0x000fe40008000000 */
        /* <DEDUP_REMOVED lines=8> */
.L_x_3315:
[----:B------:R-:W-:Y:S02]  /*0ac0*/  ISETP.LT.AND P0, PT, R50, UR12, PT ;  /* 0x0000000c32007c0c */ /* 0x000fe4000bf01270 */
[----:B------:R-:W-:Y:S02]  /*0ad0*/  ISETP.GE.OR P1, PT, R20, UR10, !P4 ;  /* 0x0000000a14007c0c */ /* 0x000fe4000e726670 */
[----:B------:R-:W-:Y:S02]  /*0ae0*/  ISETP.LT.AND P2, PT, R18, UR10, P0 ;  /* 0x0000000a12007c0c */ /* 0x000fe40008741270 */
[----:B------:R-:W-:Y:S02]  /*0af0*/  ISETP.LT.AND P3, PT, R16, UR10, P0 ;  /* 0x0000000a10007c0c */ /* 0x000fe40008761270 */
[----:B------:R-:W-:-:S07]  /*0b00*/  ISETP.LT.AND P0, PT, R4, UR10, P0 ;  /* 0x0000000a04007c0c */ /* 0x000fce0008701270 */
[----:B------:R-:W0:Y:S08]  /*0b10*/  @!P1 LDC.64 R52, c[0x0][0x380] ;  /* 0x0000e000ff349b82 */ /* 0x000e300000000a00 */
[----:B------:R-:W1:Y:S08]  /*0b20*/  @P2 LDC.64 R14, c[0x0][0x380] ;  /* 0x0000e000ff0e2b82 */ /* 0x000e700000000a00 */
[----:B------:R-:W2:Y:S08]  /*0b30*/  @P0 LDC.64 R12, c[0x0][0x380] ;  /* 0x0000e000ff0c0b82 */ /* 0x000eb00000000a00 */
[----:B------:R-:W3:Y:S01]  /*0b40*/  @P3 LDC.64 R6, c[0x0][0x380] ;  /* 0x0000e000ff063b82 */ /* 0x000ee20000000a00 */
[----:B0-----:R-:W-:-:S05]  /*0b50*/  @!P1 IMAD.WIDE R52, R5, 0x4, R52 ;  /* 0x0000000405349825 */ /* 0x001fca00078e0234 */
[----:B------:R0:W4:Y:S01]  /*0b60*/  @!P1 LDG.E.CONSTANT R27, desc[UR14][R52.64] ;  /* 0x0000000e341b9981 */ /* 0x000122000c1e9900 */
[----:B-1----:R-:W-:-:S06]  /*0b70*/  @P2 IMAD.WIDE R14, R23, 0x4, R14 ;  /* 0x00000004170e2825 */ /* 0x002fcc00078e020e */
[----:B------:R-:W5:Y:S01]  /*0b80*/  @P2 LDG.E.CONSTANT R14, desc[UR14][R14.64] ;  /* 0x0000000e0e0e2981 */ /* 0x000f62000c1e9900 */
[----:B--2---:R-:W-:Y:S01]  /*0b90*/  @P0 IMAD.WIDE R12, R19, 0x4, R12 ;  /* 0x00000004130c0825 */ /* 0x004fe200078e020c */
[----:B0-----:R-:W0:Y:S05]  /*0ba0*/  LDC R52, c[0x0][0x3b4] ;  /* 0x0000ed00ff347b82 */ /* 0x001e2a0000000800 */
[----:B------:R-:W2:Y:S01]  /*0bb0*/  @P0 LDG.E.CONSTANT R12, desc[UR14][R12.64] ;  /* 0x0000000e0c0c0981 */ /* 0x000ea2000c1e9900 */
[----:B---3--:R-:W-:-:S06]  /*0bc0*/  @P3 IMAD.WIDE R6, R21, 0x4, R6 ;  /* 0x0000000415063825 */ /* 0x008fcc00078e0206 */
[----:B------:R1:W3:Y:S02]  /*0bd0*/  @P3 LDG.E.CONSTANT R6, desc[UR14][R6.64] ;  /* 0x0000000e06063981 */ /* 0x0002e4000c1e9900 */
[----:B-1----:R-:W-:Y:S02]  /*0be0*/  @!P2 PRMT R7, RZ, 0x7610, R7 ;  /* 0x00007610ff07a816 */ /* 0x002fe40000000007 */
[----:B------:R-:W-:Y:S01]  /*0bf0*/  @!P3 PRMT R13, RZ, 0x7610, R13 ;  /* 0x00007610ff0db816 */ /* 0x000fe2000000000d */
[C---:B0-----:R-:W-:Y:S02]  /*0c00*/  IMAD R5, R52.reuse, 0x20, R5 ;  /* 0x0000002034057824 */ /* 0x041fe400078e0205 */
[C---:B------:R-:W-:Y:S02]  /*0c10*/  IMAD R19, R52.reuse, 0x20, R19 ;  /* 0x0000002034137824 */ /* 0x040fe400078e0213 */
[C---:B------:R-:W-:Y:S02]  /*0c20*/  IMAD R21, R52.reuse, 0x20, R21 ;  /* 0x0000002034157824 */ /* 0x040fe400078e0215 */
[----:B------:R-:W-:-:S02]  /*0c30*/  IMAD R23, R52, 0x20, R23 ;  /* 0x0000002034177824 */ /* 0x000fc400078e0217 */
[----:B------:R-:W-:Y:S02]  /*0c40*/  VIADD R20, R20, 0x20 ;  /* 0x0000002014147836 */ /* 0x000fe40000000000 */
[----:B------:R-:W-:Y:S02]  /*0c50*/  VIADD R4, R4, 0x20 ;  /* 0x0000002004047836 */ /* 0x000fe40000000000 */
[----:B------:R-:W-:Y:S02]  /*0c60*/  VIADD R16, R16, 0x20 ;  /* 0x0000002010107836 */ /* 0x000fe40000000000 */
[----:B------:R-:W-:Y:S01]  /*0c70*/  VIADD R18, R18, 0x20 ;  /* 0x0000002012127836 */ /* 0x000fe20000000000 */
[----:B----4-:R-:W-:Y:S02]  /*0c80*/  @!P1 F2FP.F16.F32.PACK_AB R27, RZ, R27 ;  /* 0x0000001bff1b923e */ /* 0x010fe400000000ff */
[----:B-----5:R-:W-:Y:S02]  /*0c90*/  @P2 F2FP.F16.F32.PACK_AB R7, RZ, R14 ;  /* 0x0000000eff07223e */ /* 0x020fe400000000ff */
[----:B------:R-:W-:-:S02]  /*0ca0*/  @!P0 PRMT R14, RZ, 0x7610, R14 ;  /* 0x00007610ff0e8816 */ /* 0x000fc4000000000e */
[----:B--2---:R-:W-:Y:S02]  /*0cb0*/  @P0 F2FP.F16.F32.PACK_AB R14, RZ, R12 ;  /* 0x0000000cff0e023e */ /* 0x004fe400000000ff */
[----:B------:R-:W-:Y:S02]  /*0cc0*/  ISETP.GE.U32.AND P0, PT, R26, 0x400, PT ;  /* 0x000004001a00780c */ /* 0x000fe40003f06070 */
[----:B------:R-:W-:Y:S02]  /*0cd0*/  @P1 PRMT R27, RZ, 0x7610, R27 ;  /* 0x00007610ff1b1816 */ /* 0x000fe4000000001b */
[----:B---3--:R-:W-:-:S03]  /*0ce0*/  @P3 F2FP.F16.F32.PACK_AB R13, RZ, R6 ;  /* 0x00000006ff0d323e */ /* 0x008fc600000000ff */
[----:B------:R0:W-:Y:S01]  /*0cf0*/  STS.U16 [R17], R27 ;  /* 0x0000001b11007388 */ /* 0x0001e20000000400 */
[----:B------:R-:W-:-:S03]  /*0d00*/  VIADD R26, R26, 0x400 ;  /* 0x000004001a1a7836 */ /* 0x000fc60000000000 */
[----:B------:R1:W-:Y:S04]  /*0d10*/  STS.U16 [R22], R7 ;  /* 0x0000000716007388 */ /* 0x0003e80000000400 */
[----:B------:R2:W-:Y:S01]  /*0d20*/  STS.U16 [R24], R13 ;  /* 0x0000000d18007388 */ /* 0x0005e20000000400 */
[----:B0-----:R-:W-:-:S03]  /*0d30*/  VIADD R17, R17, 0xc00 ;  /* 0x00000c0011117836 */ /* 0x001fc60000000000 */
[----:B------:R0:W-:Y:S01]  /*0d40*/  STS.U16 [R25], R14 ;  /* 0x0000000e19007388 */ /* 0x0001e20000000400 */
[----:B-1----:R-:W-:Y:S02]  /*0d50*/  VIADD R22, R22, 0xc00 ;  /* 0x00000c0016167836 */ /* 0x002fe40000000000 */
[----:B--2---:R-:W-:Y:S02]  /*0d60*/  VIADD R24, R24, 0xc00 ;  /* 0x00000c0018187836 */ /* 0x004fe40000000000 */
[----:B0-----:R-:W-:Y:S01]  /*0d70*/  VIADD R25, R25, 0xc00 ;  /* 0x00000c0019197836 */ /* 0x001fe20000000000 */
[----:B------:R-:W-:Y:S06]  /*0d80*/  @!P0 BRA `(.L_x_3315) ;  /* 0xfffffffc004c8947 */ /* 0x000fec000383ffff */
[----:B------:R-:W-:Y:S05]  /*0d90*/  BSYNC.RECONVERGENT B0 ;  /* 0x0000000000007941 */ /* 0x000fea0003800200 */
.L_x_3314:
        /* <DEDUP_REMOVED lines=12> */
[----:B------:R-:W0:Y:S01]  /*0e60*/  LDCU UR17, c[0x0][0x3b0] ;  /* 0x00007600ff1177ac */ /* 0x000e220008000800 */
[----:B------:R-:W-:Y:S02]  /*0e70*/  VIADD R4, R4, UR5 ;  /* 0x0000000504047c36 */ /* 0x000fe40008000000 */
[----:B------:R-:W-:Y:S01]  /*0e80*/  VIADD R5, R17, UR4 ;  /* 0x0000000411057c36 */ /* 0x000fe20008000000 */
[----:B------:R-:W1:Y:S03]  /*0e90*/  LDCU.64 UR12, c[0x0][0x388] ;  /* 0x00007100ff0c77ac */ /* 0x000e660008000a00 */
[----:B0-----:R-:W-:-:S05]  /*0ea0*/  IMAD R4, R4, UR17, R5 ;  /* 0x0000001104047c24 */ /* 0x001fca000f8e0205 */
[----:B------:R-:W-:-:S04]  /*0eb0*/  IADD3 R5, P1, PT, R4, UR6, RZ ;  /* 0x0000000604057c10 */ /* 0x000fc8000ff3e0ff */
[----:B------:R-:W-:Y:S02]  /*0ec0*/  LEA.HI.X.SX32 R6, R4, UR9, 0x1, P1 ;  /* 0x0000000904067c11 */ /* 0x000fe400088f0eff */
[----:B-1----:R-:W-:-:S04]  /*0ed0*/  LEA R4, P1, R5, UR12, 0x1 ;  /* 0x0000000c05047c11 */ /* 0x002fc8000f8208ff */
[----:B------:R-:W-:-:S06]  /*0ee0*/  LEA.HI.X R5, R5, UR13, R6, 0x1, P1 ;  /* 0x0000000d05057c11 */ /* 0x000fcc00088f0c06 */
[----:B------:R0:W5:Y:S03]  /*0ef0*/  LDG.E.U16.CONSTANT R5, desc[UR14][R4.64] ;  /* 0x0000000e04057981 */ /* 0x000166000c1e9500 */
.L_x_3319:
[----:B------:R-:W-:Y:S05]  /*0f00*/  BSYNC.RECONVERGENT B1 ;  /* 0x0000000000017941 */ /* 0x000fea0003800200 */
.L_x_3318:
        /* <DEDUP_REMOVED lines=17> */
[----:B------:R-:W-:-:S05]  /*1020*/  LEA.HI.X R5, R5, UR19, R6, 0x1, P1 ;  /* 0x0000001305057c11 */ /* 0x000fca00088f0c06 */
[----:B------:R0:W5:Y:S04]  /*1030*/  LDG.E.U16.CONSTANT R4, desc[UR14][R4.64] ;  /* 0x0000000e04047981 */ /* 0x000168000c1e9500 */
.L_x_3321:
[----:B------:R-:W-:Y:S05]  /*1040*/  BSYNC.RECONVERGENT B1 ;  /* 0x0000000000017941 */ /* 0x000fea0003800200 */
.L_x_3320:
        /* <DEDUP_REMOVED lines=19> */
.L_x_3323:
[----:B------:R-:W-:Y:S05]  /*1180*/  BSYNC.RECONVERGENT B1 ;  /* 0x0000000000017941 */ /* 0x000fea0003800200 */
.L_x_3322:
[----:B-----5:R1:W-:Y:S01]  /*1190*/  STS.U16 [R0+0x1800], R5 ;  /* 0x0018000500007388 */ /* 0x0203e20000000400 */
[----:B------:R-:W-:-:S07]  /*11a0*/  IMAD.MOV.U32 R18, RZ, RZ, R42 ;  /* 0x000000ffff127224 */ /* 0x000fce00078e002a */
.L_x_3317:
[----:B------:R-:W-:Y:S05]  /*11b0*/  BSYNC.RECONVERGENT B0 ;  /* 0x0000000000007941 */ /* 0x000fea0003800200 */
.L_x_3316:
[----:B------:R-:W-:Y:S01]  /*11c0*/  BSSY.RECONVERGENT B0, `(.L_x_3324) ;  /* 0x0000049000007945 */ /* 0x000fe20003800200 */
[----:B------:R-:W-:-:S13]  /*11d0*/  ISETP.LT.AND P1, PT, R17, UR11, PT ;  /* 0x0000000b11007c0c */ /* 0x000fda000bf21270 */
.L_x_3325:
[----:B------:R-:W-:Y:S01]  /*11e0*/  SHF.R.U32.HI R26, RZ, 0x6, R18 ;  /* 0x00000006ff1a7819 */ /* 0x000fe20000011612 */
[C---:B---3--:R-:W-:Y:S01]  /*11f0*/  VIADD R22, R18.reuse, 0x100 ;  /* 0x0000010012167836 */ /* 0x048fe20000000000 */
[C---:B------:R-:W-:Y:S01]  /*1200*/  ISETP.LT.AND P0, PT, R17.reuse, UR11, PT ;  /* 0x0000000b11007c0c */ /* 0x040fe2000bf01270 */
[----:B------:R-:W-:Y:S01]  /*1210*/  VIADD R20, R18, 0x200 ;  /* 0x0000020012147836 */ /* 0x000fe20000000000 */
[----:B------:R-:W-:Y:S01]  /*1220*/  ISETP.GE.OR P2, PT, R26, UR16, !P1 ;  /* 0x000000101a007c0c */ /* 0x000fe2000cf46670 */
[----:B------:R-:W-:Y:S01]  /*1230*/  VIADD R24, R18, 0x300 ;  /* 0x0000030012187836 */ /* 0x000fe20000000000 */
[----:B------:R-:W-:Y:S01]  /*1240*/  SHF.R.U32.HI R22, RZ, 0x6, R22 ;  /* 0x00000006ff167819 */ /* 0x000fe20000011616 */
[----:B------:R-:W-:Y:S01]  /*1250*/  VIADD R21, R17, UR4 ;  /* 0x0000000411157c36 */ /* 0x000fe20008000000 */
[----:B------:R-:W-:Y:S02]  /*1260*/  SHF.R.U32.HI R20, RZ, 0x6, R20 ;  /* 0x00000006ff147819 */ /* 0x000fe40000011614 */
[----:B------:R-:W-:-:S02]  /*1270*/  ISETP.LT.AND P4, PT, R22, UR16, P0 ;  /* 0x0000001016007c0c */ /* 0x000fc40008781270 */
[----:B------:R-:W-:Y:S02]  /*1280*/  ISETP.LT.AND P3, PT, R20, UR16, P0 ;  /* 0x0000001014007c0c */ /* 0x000fe40008761270 */
[----:B------:R-:W-:-:S03]  /*1290*/  SHF.R.U32.HI R24, RZ, 0x6, R24 ;  /* 0x00000006ff187819 */ /* 0x000fc60000011618 */
[----:B------:R-:W2:Y:S01]  /*12a0*/  @!P2 LDC R13, c[0x0][0x3b0] ;  /* 0x0000ec00ff0dab82 */ /* 0x000ea20000000800 */
[----:B------:R-:W-:Y:S01]  /*12b0*/  @!P2 VIADD R12, R26, UR5 ;  /* 0x000000051a0cac36 */ /* 0x000fe20008000000 */
[----:B------:R-:W-:-:S04]  /*12c0*/  ISETP.LT.AND P0, PT, R24, UR16, P0 ;  /* 0x0000001018007c0c */ /* 0x000fc80008701270 */
[----:B------:R-:W-:Y:S02]  /*12d0*/  @!P4 PRMT R19, RZ, 0x7610, R19 ;  /* 0x00007610ff13c816 */ /* 0x000fe40000000013 */
[----:B------:R-:W3:Y:S08]  /*12e0*/  @P4 LDC R14, c[0x0][0x3b0] ;  /* 0x0000ec00ff0e4b82 */ /* 0x000ef00000000800 */
[----:B01----:R-:W0:Y:S08]  /*12f0*/  @!P2 LDC.64 R4, c[0x0][0x388] ;  /* 0x0000e200ff04ab82 */ /* 0x003e300000000a00 */
[----:B------:R-:W1:Y:S01]  /*1300*/  @P4 LDC.64 R6, c[0x0][0x388] ;  /* 0x0000e200ff064b82 */ /* 0x000e620000000a00 */
[----:B--2---:R-:W-:-:S02]  /*1310*/  @!P2 IMAD R13, R12, R13, R21 ;  /* 0x0000000d0c0da224 */ /* 0x004fc400078e0215 */
[----:B------:R-:W-:-:S03]  /*1320*/  @P4 VIADD R12, R22, UR5 ;  /* 0x00000005160c4c36 */ /* 0x000fc60008000000 */
[C---:B------:R-:W-:Y:S01]  /*1330*/  @!P2 IADD3 R15, P5, PT, R13.reuse, UR6, RZ ;  /* 0x000000060d0fac10 */ /* 0x040fe2000ffbe0ff */
[----:B---3--:R-:W-:Y:S02]  /*1340*/  @P4 IMAD R14, R12, R14, R21 ;  /* 0x0000000e0c0e4224 */ /* 0x008fe400078e0215 */
[----:B------:R-:W2:Y:S01]  /*1350*/  @P3 LDC R12, c[0x0][0x3b0] ;  /* 0x0000ec00ff0c3b82 */ /* 0x000ea20000000800 */
[----:B------:R-:W-:Y:S02]  /*1360*/  @!P2 LEA.HI.X.SX32 R52, R13, UR9, 0x1, P5 ;  /* 0x000000090d34ac11 */ /* 0x000fe4000a8f0eff */
[----:B------:R-:W-:Y:S02]  /*1370*/  @P4 IADD3 R13, P6, PT, R14, UR6, RZ ;  /* 0x000000060e0d4c10 */ /* 0x000fe4000ffde0ff */
[----:B0-----:R-:W-:-:S04]  /*1380*/  @!P2 LEA R4, P5, R15, R4, 0x1 ;  /* 0x000000040f04a211 */ /* 0x001fc800078a08ff */
[----:B------:R-:W-:Y:S02]  /*1390*/  @!P2 LEA.HI.X R5, R15, R5, R52, 0x1, P5 ;  /* 0x000000050f05a211 */ /* 0x000fe400028f0c34 */
[----:B------:R-:W0:Y:S01]  /*13a0*/  @P0 LDC R52, c[0x0][0x3b0] ;  /* 0x0000ec00ff340b82 */ /* 0x000e220000000800 */
[----:B------:R-:W-:Y:S02]  /*13b0*/  @P4 LEA.HI.X.SX32 R15, R14, UR9, 0x1, P6 ;  /* 0x000000090e0f4c11 */ /* 0x000fe4000b0f0eff */
[C---:B-1----:R-:W-:Y:S01]  /*13c0*/  @P4 LEA R14, P5, R13.reuse, R6, 0x1 ;  /* 0x000000060d0e4211 */ /* 0x042fe200078a08ff */
[----:B------:R-:W-:Y:S01]  /*13d0*/  @P0 VIADD R25, R24, UR5 ;  /* 0x0000000518190c36 */ /* 0x000fe20008000000 */
[----:B------:R-:W3:Y:S02]  /*13e0*/  @!P2 LDG.E.U16.CONSTANT R4, desc[UR14][R4.64] ;  /* 0x0000000e0404a981 */ /* 0x000ee4000c1e9500 */
[----:B------:R-:W-:Y:S01]  /*13f0*/  @P4 LEA.HI.X R15, R13, R7, R15, 0x1, P5 ;  /* 0x000000070d0f4211 */ /* 0x000fe200028f0c0f */
[----:B------:R-:W-:Y:S01]  /*1400*/  @P3 VIADD R13, R20, UR5 ;  /* 0x00000005140d3c36 */ /* 0x000fe20008000000 */
[----:B------:R-:W1:Y:S03]  /*1410*/  @P3 LDC.64 R6, c[0x0][0x388] ;  /* 0x0000e200ff063b82 */ /* 0x000e660000000a00 */
[--C-:B--2---:R-:W-:Y:S01]  /*1420*/  @P3 IMAD R23, R13, R12, R21.reuse ;  /* 0x0000000c0d173224 */ /* 0x104fe200078e0215 */
[----:B------:R2:W4:Y:S04]  /*1430*/  @P4 LDG.E.U16.CONSTANT R19, desc[UR14][R14.64] ;  /* 0x0000000e0e134981 */ /* 0x000528000c1e9500 */
[----:B------:R-:W5:Y:S01]  /*1440*/  @P0 LDC.64 R12, c[0x0][0x388] ;  /* 0x0000e200ff0c0b82 */ /* 0x000f620000000a00 */
[----:B0-----:R-:W-:Y:S01]  /*1450*/  @P0 IMAD R25, R25, R52, R21 ;  /* 0x0000003419190224 */ /* 0x001fe200078e0215 */
[----:B------:R-:W-:-:S04]  /*1460*/  @P3 IADD3 R21, P4, PT, R23, UR6, RZ ;  /* 0x0000000617153c10 */ /* 0x000fc8000ff9e0ff */
[----:B------:R-:W-:Y:S02]  /*1470*/  @P3 LEA.HI.X.SX32 R52, R23, UR9, 0x1, P4 ;  /* 0x0000000917343c11 */ /* 0x000fe4000a0f0eff */
[----:B-1----:R-:W-:-:S04]  /*1480*/  @P3 LEA R6, P4, R21, R6, 0x1 ;  /* 0x0000000615063211 */ /* 0x002fc800078808ff */
[----:B------:R-:W-:Y:S02]  /*1490*/  @P3 LEA.HI.X R7, R21, R7, R52, 0x1, P4 ;  /* 0x0000000715073211 */ /* 0x000fe400020f0c34 */
[----:B------:R-:W-:-:S04]  /*14a0*/  @P0 IADD3 R21, P4, PT, R25, UR6, RZ ;  /* 0x0000000619150c10 */ /* 0x000fc8000ff9e0ff */
[----:B------:R-:W-:Y:S02]  /*14b0*/  @P0 LEA.HI.X.SX32 R52, R25, UR9, 0x1, P4 ;  /* 0x0000000919340c11 */ /* 0x000fe4000a0f0eff */
[C---:B-----5:R-:W-:Y:S02]  /*14c0*/  @P0 LEA R12, P4, R21.reuse, R12, 0x1 ;  /* 0x0000000c150c0211 */ /* 0x060fe400078808ff */
[----:B--2---:R-:W-:Y:S02]  /*14d0*/  @!P3 PRMT R14, RZ, 0x7610, R14 ;  /* 0x00007610ff0eb816 */ /* 0x004fe4000000000e */
[----:B------:R-:W-:Y:S02]  /*14e0*/  @!P0 PRMT R15, RZ, 0x7610, R15 ;  /* 0x00007610ff0f8816 */ /* 0x000fe4000000000f */
[----:B------:R-:W-:Y:S02]  /*14f0*/  @P0 LEA.HI.X R13, R21, R13, R52, 0x1, P4 ;  /* 0x0000000d150d0211 */ /* 0x000fe400020f0c34 */
[----:B------:R0:W2:Y:S04]  /*1500*/  @P3 LDG.E.U16.CONSTANT R14, desc[UR14][R6.64] ;  /* 0x0000000e060e3981 */ /* 0x0000a8000c1e9500 */
[----:B------:R-:W5:Y:S01]  /*1510*/  @P0 LDG.E.U16.CONSTANT R15, desc[UR14][R12.64] ;  /* 0x0000000e0c0f0981 */ /* 0x000f62000c1e9500 */
[----:B------:R-:W1:Y:S01]  /*1520*/  S2UR UR13, SR_CgaCtaId ;  /* 0x00000000000d79c3 */ /* 0x000e620000008800 */
[----:B------:R-:W-:Y:S01]  /*1530*/  UMOV UR12, 0x400 ;  /* 0x00000400000c7882 */ /* 0x000fe20000000000 */
[----:B------:R-:W-:-:S02]  /*1540*/  IMAD R26, R26, 0x50, R17 ;  /* 0x000000501a1a7824 */ /* 0x000fc400078e0211 */
[--C-:B------:R-:W-:Y:S02]  /*1550*/  IMAD R22, R22, 0x50, R17.reuse ;  /* 0x0000005016167824 */ /* 0x100fe400078e0211 */
[--C-:B------:R-:W-:Y:S02]  /*1560*/  IMAD R20, R20, 0x50, R17.reuse ;  /* 0x0000005014147824 */ /* 0x100fe400078e0211 */
[----:B------:R-:W-:Y:S01]  /*1570*/  IMAD R24, R24, 0x50, R17 ;  /* 0x0000005018187824 */ /* 0x000fe200078e0211 */
[----:B-1----:R-:W-:-:S06]  /*1580*/  ULEA UR12, UR13, UR12, 0x18 ;  /* 0x0000000c0d0c7291 */ /* 0x002fcc000f8ec0ff */
[----:B------:R-:W-:Y:S02]  /*1590*/  LEA R5, R26, UR12, 0x1 ;  /* 0x0000000c1a057c11 */ /* 0x000fe4000f8e08ff */
[----:B------:R-:W-:Y:S02]  /*15a0*/  LEA R22, R22, UR12, 0x1 ;  /* 0x0000000c16167c11 */ /* 0x000fe4000f8e08ff */
[----:B0-----:R-:W-:Y:S02]  /*15b0*/  LEA R7, R20, UR12, 0x1 ;  /* 0x0000000c14077c11 */ /* 0x001fe4000f8e08ff */
[----:B------:R-:W-:Y:S02]  /*15c0*/  LEA R24, R24, UR12, 0x1 ;  /* 0x0000000c18187c11 */ /* 0x000fe4000f8e08ff */
[C---:B------:R-:W-:Y:S01]  /*15d0*/  ISETP.GE.U32.AND P0, PT, R18.reuse, 0x400, PT ;  /* 0x000004001200780c */ /* 0x040fe20003f06070 */
[----:B------:R-:W-:Y:S01]  /*15e0*/  VIADD R18, R18, 0x400 ;  /* 0x0000040012127836 */ /* 0x000fe20000000000 */
[----:B------:R-:W-:-:S05]  /*15f0*/  @P2 PRMT R4, RZ, 0x7610, R4 ;  /* 0x00007610ff042816 */ /* 0x000fca0000000004 */
[----:B---3--:R3:W-:Y:S04]  /*1600*/  STS.U16 [R5+0x1800], R4 ;  /* 0x0018000405007388 */ /* 0x0087e80000000400 */
[----:B----4-:R3:W-:Y:S04]  /*1610*/  STS.U16 [R22+0x1800], R19 ;  /* 0x0018001316007388 */ /* 0x0107e80000000400 */
[----:B--2---:R3:W-:Y:S04]  /*1620*/  STS.U16 [R7+0x1800], R14 ;  /* 0x0018000e07007388 */ /* 0x0047e80000000400 */
[----:B-----5:R3:W-:Y:S01]  /*1630*/  STS.U16 [R24+0x1800], R15 ;  /* 0x0018000f18007388 */ /* 0x0207e20000000400 */
[----:B------:R-:W-:Y:S05]  /*1640*/  @!P0 BRA `(.L_x_3325) ;  /* 0xfffffff800e48947 */ /* 0x000fea000383ffff */
[----:B------:R-:W-:Y:S05]  /*1650*/  BSYNC.RECONVERGENT B0 ;  /* 0x0000000000007941 */ /* 0x000fea0003800200 */
.L_x_3324:
[----:B------:R-:W0:Y:S01]  /*1660*/  S2R R6, SR_LANEID ;  /* 0x0000000000067919 */ /* 0x000e220000000000 */
[----:B------:R-:W-:Y:S01]  /*1670*/  MOV R12, 0x400 ;  /* 0x00000400000c7802 */ /* 0x000fe20000000f00 */
[----:B------:R-:W1:Y:S01]  /*1680*/  LDCU UR12, c[0x0][0x3b4] ;  /* 0x00007680ff0c77ac */ /* 0x000e620008000800 */
[----:B---3--:R-:W-:Y:S01]  /*1690*/  SHF.R.U32.HI R7, RZ, 0x2, R16 ;  /* 0x00000002ff077819 */ /* 0x008fe20000011610 */
[----:B------:R-:W2:Y:S01]  /*16a0*/  S2R R13, SR_CgaCtaId ;  /* 0x00000000000d7919 */ /* 0x000ea20000008800 */
[----:B------:R-:W-:Y:S02]  /*16b0*/  UIADD3 UR5, UPT, UPT, UR5, 0x20, URZ ;  /* 0x0000002005057890 */ /* 0x000fe4000fffe0ff */
[----:B------:R-:W-:Y:S02]  /*16c0*/  LOP3.LUT R7, R7, 0xe0, RZ, 0xc0, !PT ;  /* 0x000000e007077812 */ /* 0x000fe400078ec0ff */
[----:B-1----:R-:W-:Y:S01]  /*16d0*/  UISETP.GE.AND UP0, UPT, UR5, UR12, UPT ;  /* 0x0000000c0500728c */ /* 0x002fe2000bf06270 */
[----:B0-----:R-:W-:-:S02]  /*16e0*/  SHF.R.U32.HI R4, RZ, 0x3, R6 ;  /* 0x00000003ff047819 */ /* 0x001fc40000011606 */
[----:B------:R-:W-:Y:S02]  /*16f0*/  LOP3.LUT R5, R6, 0x7, RZ, 0xc0, !PT ;  /* 0x0000000706057812 */ /* 0x000fe400078ec0ff */
[----:B--2---:R-:W-:Y:S01]  /*1700*/  LEA R12, R13, R12, 0x18 ;  /* 0x0000000c0d0c7211 */ /* 0x004fe200078ec0ff */
[----:B------:R-:W-:Y:S01]  /*1710*/  IMAD.SHL.U32 R14, R4, 0x8, RZ ;  /* 0x00000008040e7824 */ /* 0x000fe200078e00ff */
[----:B------:R-:W-:Y:S02]  /*1720*/  SHF.R.U32.HI R4, RZ, 0x4, R6 ;  /* 0x00000004ff047819 */ /* 0x000fe40000011606 */
[----:B------:R-:W-:Y:S01]  /*1730*/  LOP3.LUT R13, R16, 0x60, RZ, 0xc0, !PT ;  /* 0x00000060100d7812 */ /* 0x000fe200078ec0ff */
[--C-:B------:R-:W-:Y:S01]  /*1740*/  IMAD R17, R7, 0x60, R12.reuse ;  /* 0x0000006007117824 */ /* 0x100fe200078e020c */
[----:B------:R-:W-:Y:S01]  /*1750*/  LOP3.LUT R5, R14, 0x8, R5, 0xe2, !PT ;  /* 0x000000080e057812 */ /* 0x000fe200078ee205 */
[----:B------:R-:W-:Y:S01]  /*1760*/  IMAD.SHL.U32 R4, R4, 0x8, RZ ;  /* 0x0000000804047824 */ /* 0x000fe200078e00ff */
[----:B------:R-:W-:Y:S01]  /*1770*/  IADD3 R21, PT, PT, R13, 0x1800, R12 ;  /* 0x000018000d157810 */ /* 0x000fe20007ffe00c */
[----:B------:R-:W-:-:S02]  /*1780*/  VIADD R19, R17, 0x600 ;  /* 0x0000060011137836 */ /* 0x000fc40000000000 */
[C-C-:B------:R-:W-:Y:S02]  /*1790*/  IMAD R16, R5.reuse, 0x50, R4.reuse ;  /* 0x0000005005107824 */ /* 0x140fe400078e0204 */
[----:B------:R-:W-:Y:S02]  /*17a0*/  IMAD R18, R5, 0x30, R4 ;  /* 0x0000003005127824 */ /* 0x000fe400078e0204 */
[----:B------:R-:W-:Y:S01]  /*17b0*/  IMAD.U32 R4, R16, 0x2, R21 ;  /* 0x0000000210047824 */ /* 0x000fe200078e0015 */
[----:B------:R-:W-:Y:S01]  /*17c0*/  BAR.SYNC.DEFER_BLOCKING 0x0 ;  /* 0x0000000000007b1d */ /* 0x000fe20000010000 */
[C---:B------:R-:W-:Y:S02]  /*17d0*/  IMAD.U32 R12, R18.reuse, 0x2, R17 ;  /* 0x00000002120c7824 */ /* 0x040fe400078e0011 */
[----:B------:R-:W-:Y:S02]  /*17e0*/  IMAD.U32 R24, R18, 0x2, R19 ;  /* 0x0000000212187824 */ /* 0x000fe400078e0013 */
[----:B------:R-:W-:-:S02]  /*17f0*/  VIADD R21, R21, 0xa00 ;  /* 0x00000a0015157836 */ /* 0x000fc40000000000 */
[C---:B------:R-:W-:Y:S02]  /*1800*/  VIADD R19, R17.reuse, 0x20 ;  /* 0x0000002011137836 */ /* 0x040fe40000000000 */
[----:B------:R-:W-:Y:S02]  /*1810*/  VIADD R51, R17, 0x620 ;  /* 0x0000062011337836 */ /* 0x000fe40000000000 */
[----:B------:R-:W-:Y:S02]  /*1820*/  IMAD.U32 R16, R16, 0x2, R21 ;  /* 0x0000000210107824 */ /* 0x000fe400078e0015 */
        /* <DEDUP_REMOVED lines=18> */
.L_x_3309:
        /* <DEDUP_REMOVED lines=64> */
.L_x_3331:
[----:B-----5:R-:W-:-:S05]  /*1d50*/  HADD2 R8, R11, R9.H0_H0 ;  /* 0x200000090b087230 */ /* 0x020fca0000000000 */
[----:B------:R-:W-:-:S06]  /*1d60*/  PRMT R8, R11, R10, R8 ;  /* 0x0000000a0b087216 */ /* 0x000fcc0000000008 */
[----:B------:R-:W2:Y:S02]  /*1d70*/  ATOM.E.CAS.STRONG.GPU PT, R8, [R6], R11, R8 ;  /* 0x0000000b0608738b */ /* 0x000ea400001ee108 */
[----:B--2---:R-:W-:Y:S01]  /*1d80*/  ISETP.NE.U32.AND P0, PT, R8, R11, PT ;  /* 0x0000000b0800720c */ /* 0x004fe20003f05070 */
[----:B------:R-:W-:-:S12]  /*1d90*/  IMAD.MOV.U32 R11, RZ, RZ, R8 ;  /* 0x000000ffff0b7224 */ /* 0x000fd800078e0008 */
[----:B------:R-:W-:Y:S05]  /*1da0*/  @P0 BRA `(.L_x_3331) ;  /* 0xfffffffc00e80947 */ /* 0x000fea000383ffff */
.L_x_3330:
[----:B------:R-:W-:Y:S05]  /*1db0*/  BSYNC.RECONVERGENT B1 ;  /* 0x0000000000017941 */ /* 0x000fea0003800200 */
.L_x_3329:
        /* <DEDUP_REMOVED lines=34> */
.L_x_3334:
[----:B-----5:R-:W-:-:S05]  /*1fe0*/  HADD2 R8, R11, R9.H0_H0 ;  /* 0x200000090b087230 */ /* 0x020fca0000000000 */
[----:B------:R-:W-:-:S06]  /*1ff0*/  PRMT R8, R11, R10, R8 ;  /* 0x0000000a0b087216 */ /* 0x000fcc0000000008 */
[----:B------:R-:W2:Y:S02]  /*2000*/  ATOM.E.CAS.STRONG.GPU PT, R8, [R6], R11, R8 ;  /* 0x0000000b0608738b */ /* 0x000ea400001ee108 */
[----:B--2---:R-:W-:Y:S01]  /*2010*/  ISETP.NE.U32.AND P0, PT, R8, R11, PT ;  /* 0x0000000b0800720c */ /* 0x004fe20003f05070 */
[----:B------:R-:W-:-:S12]  /*2020*/  IMAD.MOV.U32 R11, RZ, RZ, R8 ;  /* 0x000000ffff0b7224 */ /* 0x000fd800078e0008 */
[----:B------:R-:W-:Y:S05]  /*2030*/  @P0 BRA `(.L_x_3334) ;  /* 0xfffffffc00e80947 */ /* 0x000fea000383ffff */
.L_x_3333:
[----:B------:R-:W-:Y:S05]  /*2040*/  BSYNC.RECONVERGENT B1 ;  /* 0x0000000000017941 */ /* 0x000fea0003800200 */
.L_x_3332:
        /* <DEDUP_REMOVED lines=34> */
.L_x_3336:
[----:B-----5:R-:W-:-:S05]  /*2270*/  HADD2 R8, R11, R9.H0_H0 ;  /* 0x200000090b087230 */ /* 0x020fca0000000000 */
[----:B------:R-:W-:-:S06]  /*2280*/  PRMT R8, R11, R10, R8 ;  /* 0x0000000a0b087216 */ /* 0x000fcc0000000008 */
[----:B------:R-:W2:Y:S02]  /*2290*/  ATOM.E.CAS.STRONG.GPU PT, R8, [R6], R11, R8 ;  /* 0x0000000b0608738b */ /* 0x000ea400001ee108 */
[----:B--2---:R-:W-:Y:S01]  /*22a0*/  ISETP.NE.U32.AND P0, PT, R8, R11, PT ;  /* 0x0000000b0800720c */ /* 0x004fe20003f05070 */
[----:B------:R-:W-:-:S12]  /*22b0*/  IMAD.MOV.U32 R11, RZ, RZ, R8 ;  /* 0x000000ffff0b7224 */ /* 0x000fd800078e0008 */
[----:B------:R-:W-:Y:S05]  /*22c0*/  @P0 BRA `(.L_x_3336) ;  /* 0xfffffffc00e80947 */ /* 0x000fea000383ffff */
[----:B------:R-:W-:Y:S05]  /*22d0*/  BSYNC.RECONVERGENT B1 ;  /* 0x0000000000017941 */ /* 0x000fea0003800200 */
.L_x_3335:
[----:B------:R-:W-:-:S07]  /*22e0*/  IMAD.MOV.U32 R5, RZ, RZ, R42 ;  /* 0x000000ffff057224 */ /* 0x000fce00078e002a */
.L_x_3328:
[----:B------:R-:W-:Y:S05]  /*22f0*/  BSYNC.RECONVERGENT B0 ;  /* 0x0000000000007941 */ /* 0x000fea0003800200 */
.L_x_3327:
[----:B------:R-:W-:Y:S01]  /*2300*/  BSSY.RECONVERGENT B0, `(.L_x_3337) ;  /* 0x000009c000007945 */ /* 0x000fe20003800200 */
[C---:B------:R-:W-:Y:S01]  /*2310*/  ISETP.LT.AND P3, PT, R4.reuse, UR11, PT ;  /* 0x0000000b04007c0c */ /* 0x040fe2000bf61270 */
[----:B0-----:R-:W-:-:S12]  /*2320*/  VIADD R8, R4, UR4 ;  /* 0x0000000404087c36 */ /* 0x001fd80008000000 */
.L_x_3350:
        /* <DEDUP_REMOVED lines=41> */
.L_x_3340:
[----:B-----5:R-:W-:-:S05]  /*25c0*/  HADD2 R14, R17, R15.H0_H0 ;  /* 0x2000000f110e7230 */ /* 0x020fca0000000000 */
[----:B------:R-:W-:-:S06]  /*25d0*/  PRMT R14, R17, R16, R14 ;  /* 0x00000010110e7216 */ /* 0x000fcc000000000e */
[----:B------:R-:W2:Y:S02]  /*25e0*/  ATOM.E.CAS.STRONG.GPU PT, R14, [R6], R17, R14 ;  /* 0x00000011060e738b */ /* 0x000ea400001ee10e */
[----:B--2---:R-:W-:Y:S01]  /*25f0*/  ISETP.NE.U32.AND P4, PT, R14, R17, PT ;  /* 0x000000110e00720c */ /* 0x004fe20003f85070 */
[----:B------:R-:W-:-:S12]  /*2600*/  IMAD.MOV.U32 R17, RZ, RZ, R14 ;  /* 0x000000ffff117224 */ /* 0x000fd800078e000e */
[----:B------:R-:W-:Y:S05]  /*2610*/  @P4 BRA `(.L_x_3340) ;  /* 0xfffffffc00e84947 */ /* 0x000fea000383ffff */
.L_x_3339:
[----:B------:R-:W-:Y:S05]  /*2620*/  BSYNC.RECONVERGENT B1 ;  /* 0x0000000000017941 */ /* 0x000fea0003800200 */
.L_x_3338:
        /* <DEDUP_REMOVED lines=27> */
.L_x_3343:
[----:B-----5:R-:W-:-:S05]  /*27e0*/  HADD2 R14, R17, R15.H0_H0 ;  /* 0x2000000f110e7230 */ /* 0x020fca0000000000 */
[----:B------:R-:W-:-:S06]  /*27f0*/  PRMT R14, R17, R16, R14 ;  /* 0x00000010110e7216 */ /* 0x000fcc000000000e */
[----:B------:R-:W2:Y:S02]  /*2800*/  ATOM.E.CAS.STRONG.GPU PT, R14, [R6], R17, R14 ;  /* 0x00000011060e738b */ /* 0x000ea400001ee10e */
[----:B--2---:R-:W-:Y:S01]  /*2810*/  ISETP.NE.U32.AND P0, PT, R14, R17, PT ;  /* 0x000000110e00720c */ /* 0x004fe20003f05070 */
[----:B------:R-:W-:-:S12]  /*2820*/  IMAD.MOV.U32 R17, RZ, RZ, R14 ;  /* 0x000000ffff117224 */ /* 0x000fd800078e000e */
[----:B------:R-:W-:Y:S05]  /*2830*/  @P0 BRA `(.L_x_3343) ;  /* 0xfffffffc00e80947 */ /* 0x000fea000383ffff */
.L_x_3342:
[----:B------:R-:W-:Y:S05]  /*2840*/  BSYNC.RECONVERGENT B1 ;  /* 0x0000000000017941 */ /* 0x000fea0003800200 */
.L_x_3341:
        /* <DEDUP_REMOVED lines=27> */
.L_x_3346:
[----:B-----5:R-:W-:-:S05]  /*2a00*/  HADD2 R12, R15, R13.H0_H0 ;  /* 0x2000000d0f0c7230 */ /* 0x020fca0000000000 */
[----:B------:R-:W-:-:S06]  /*2a10*/  PRMT R12, R15, R14, R12 ;  /* 0x0000000e0f0c7216 */ /* 0x000fcc000000000c */
[----:B------:R-:W2:Y:S02]  /*2a20*/  ATOM.E.CAS.STRONG.GPU PT, R12, [R6], R15, R12 ;  /* 0x0000000f060c738b */ /* 0x000ea400001ee10c */
[----:B--2---:R-:W-:Y:S01]  /*2a30*/  ISETP.NE.U32.AND P0, PT, R12, R15, PT ;  /* 0x0000000f0c00720c */ /* 0x004fe20003f05070 */
[----:B------:R-:W-:-:S12]  /*2a40*/  IMAD.MOV.U32 R15, RZ, RZ, R12 ;  /* 0x000000ffff0f7224 */ /* 0x000fd800078e000c */
[----:B------:R-:W-:Y:S05]  /*2a50*/  @P0 BRA `(.L_x_3346) ;  /* 0xfffffffc00e80947 */ /* 0x000fea000383ffff */
.L_x_3345:
[----:B------:R-:W-:Y:S05]  /*2a60*/  BSYNC.RECONVERGENT B1 ;  /* 0x0000000000017941 */ /* 0x000fea0003800200 */
.L_x_3344:
        /* <DEDUP_REMOVED lines=27> */
.L_x_3349:
[----:B-----5:R-:W-:-:S05]  /*2c20*/  HADD2 R10, R13, R11.H0_H0 ;  /* 0x2000000b0d0a7230 */ /* 0x020fca0000000000 */
[----:B------:R-:W-:-:S06]  /*2c30*/  PRMT R10, R13, R12, R10 ;  /* 0x0000000c0d0a7216 */ /* 0x000fcc000000000a */
[----:B------:R-:W2:Y:S02]  /*2c40*/  ATOM.E.CAS.STRONG.GPU PT, R10, [R6], R13, R10 ;  /* 0x0000000d060a738b */ /* 0x000ea400001ee10a */
[----:B--2---:R-:W-:Y:S01]  /*2c50*/  ISETP.NE.U32.AND P0, PT, R10, R13, PT ;  /* 0x0000000d0a00720c */ /* 0x004fe20003f05070 */
[----:B------:R-:W-:-:S12]  /*2c60*/  IMAD.MOV.U32 R13, RZ, RZ, R10 ;  /* 0x000000ffff0d7224 */ /* 0x000fd800078e000a */
[----:B------:R-:W-:Y:S05]  /*2c70*/  @P0 BRA `(.L_x_3349) ;  /* 0xfffffffc00e80947 */ /* 0x000fea000383ffff */
.L_x_3348:
[----:B------:R-:W-:Y:S05]  /*2c80*/  BSYNC.RECONVERGENT B1 ;  /* 0x0000000000017941 */ /* 0x000fea0003800200 */
.L_x_3347:
[C---:B------:R-:W-:Y:S01]  /*2c90*/  ISETP.GE.U32.AND P0, PT, R5.reuse, 0xc00, PT ;  /* 0x00000c000500780c */ /* 0x040fe20003f06070 */
[----:B------:R-:W-:-:S12]  /*2ca0*/  VIADD R5, R5, 0x400 ;  /* 0x0000040005057836 */ /* 0x000fd80000000000 */
[----:B------:R-:W-:Y:S05]  /*2cb0*/  @!P0 BRA `(.L_x_3350) ;  /* 0xfffffff4009c8947 */ /* 0x000fea000383ffff */
[----:B------:R-:W-:Y:S05]  /*2cc0*/  BSYNC.RECONVERGENT B0 ;  /* 0x0000000000007941 */ /* 0x000fea0003800200 */
.L_x_3337:
[----:B------:R-:W1:Y:S01]  /*2cd0*/  LDCU UR5, c[0x0][0x3b0] ;  /* 0x00007600ff0577ac */ /* 0x000e620008000800 */
[----:B------:R-:W-:-:S04]  /*2ce0*/  UIADD3 UR4, UPT, UPT, UR4, 0x40, URZ ;  /* 0x0000004004047890 */ /* 0x000fc8000fffe0ff */
[----:B-1----:R-:W-:Y:S01]  /*2cf0*/  UISETP.GE.AND UP0, UPT, UR4, UR5, UPT ;  /* 0x000000050400728c */ /* 0x002fe2000bf06270 */
[----:B------:R-:W-:Y:S08]  /*2d00*/  BAR.SYNC.DEFER_BLOCKING 0x0 ;  /* 0x0000000000007b1d */ /* 0x000ff00000010000 */
[----:B------:R-:W-:Y:S05]  /*2d10*/  BRA.U !UP0, `(.L_x_3351) ;  /* 0xffffffd508fc7547 */ /* 0x000fea000b83ffff */
[----:B------:R-:W-:Y:S05]  /*2d20*/  EXIT ;  /* 0x000000000000794d */ /* 0x000fea0003800000 */
.L_x_3352:
        /* <DEDUP_REMOVED lines=13> */
.L_x_3911:


//--------------------- .text._Z30moe_gate_up_tensor_core_kernelILb0EEvPK6__halfS2_S2_PKiS4_Pfiii --------------------------
	.section	.text._Z30moe_gate_up_tensor_core_kernelILb0EEvPK6__halfS2_S2_PKiS4_Pfiii,"ax",@progbits
	.align	128
        .global         _Z30moe_gate_up_tensor_core_kernelILb0EEvPK6__halfS2_S2_PKiS4_Pfiii
        .type           _Z30moe_gate_up_tensor_core_kernelILb0EEvPK6__halfS2_S2_PKiS4_Pfiii,@function
        .size           _Z30moe_gate_up_tensor_core_kernelILb0EEvPK6__halfS2_S2_PKiS4_Pfiii,(.L_x_3869 - _Z30moe_gate_up_tensor_core_kernelILb0EEvPK6__halfS2_S2_PKiS4_Pfiii)
        .other          _Z30moe_gate_up_tensor_core_kernelILb0EEvPK6__halfS2_S2_PKiS4_Pfiii,@"STO_CUDA_ENTRY STV_DEFAULT"
_Z30moe_gate_up_tensor_core_kernelILb0EEvPK6__halfS2_S2_PKiS4_Pfiii:
.text._Z30moe_gate_up_tensor_core_kernelILb0EEvPK6__halfS2_S2_PKiS4_Pfiii:
        /* <DEDUP_REMOVED lines=24> */
[----:B------:R-:W-:-:S05]  /*0180*/  @!P0 IADD3 R5, PT, PT, R41, UR4, R0 ;  /* 0x0000000429058c10 */ /* 0x000fca000fffe000 */
[----:B0-----:R-:W-:-:S06]  /*0190*/  @!P0 IMAD.WIDE R2, R5, 0x4, R2 ;  /* 0x0000000405028825 */ /* 0x001fcc00078e0202 */
[----:B------:R-:W2:Y:S01]  /*01a0*/  @!P0 LDG.E.CONSTANT R2, desc[UR14][R2.64] ;  /* 0x0000000e02028981 */ /* 0x000ea2000c1e9900 */
[----:B------:R-:W-:Y:S01]  /*01b0*/  @!P0 MOV R0, 0x400 ;  /* 0x0000040000008802 */ /* 0x000fe20000000f00 */
[----:B-1----:R-:W-:Y:S01]  /*01c0*/  UISETP.GE.AND UP0, UPT, UR13, 0x1, UPT ;  /* 0x000000010d00788c */ /* 0x002fe2000bf06270 */
[----:B------:R-:W0:Y:S01]  /*01d0*/  @!P0 S2R R5, SR_CgaCtaId ;  /* 0x0000000000058919 */ /* 0x000e220000008800 */
[----:B------:R-:W-:Y:S02]  /*01e0*/  USHF.R.S32.HI UR10, URZ, 0x1f, UR12 ;  /* 0x0000001fff0a7899 */ /* 0x000fe4000801140c */
[----:B------:R-:W-:Y:S02]  /*01f0*/  UIMAD.WIDE.U32 UR6, UR9, UR12, URZ ;  /* 0x0000000c090672a5 */ /* 0x000fe4000f8e00ff */
[----:B------:R-:W-:Y:S01]  /*0200*/  PLOP3.LUT P1, PT, PT, PT, UP0, 0x80, 0x8 ;  /* 0x000000000008781c */ /* 0x000fe20003f2f008 */
[----:B------:R-:W-:-:S04]  /*0210*/  UIMAD UR9, UR10, UR9, URZ ;  /* 0x000000090a0972a4 */ /* 0x000fc8000f8e02ff */
[----:B------:R-:W-:Y:S01]  /*0220*/  UIADD3 UR9, UPT, UPT, UR7, UR9, URZ ;  /* 0x0000000907097290 */ /* 0x000fe2000fffe0ff */
[----:B0-----:R-:W-:-:S05]  /*0230*/  @!P0 LEA R0, R5, R0, 0x18 ;  /* 0x0000000005008211 */ /* 0x001fca00078ec0ff */
[----:B------:R-:W-:-:S05]  /*0240*/  @!P0 IMAD R5, R41, 0x4, R0 ;  /* 0x0000000429058824 */ /* 0x000fca00078e0200 */
[----:B--2---:R0:W-:Y:S01]  /*0250*/  @!P0 STS [R5+0x4000], R2 ;  /* 0x0040000205008388 */ /* 0x0041e20000000800 */
[----:B------:R-:W-:Y:S06]  /*0260*/  BAR.SYNC.DEFER_BLOCKING 0x0 ;  /* 0x0000000000007b1d */ /* 0x000fec0000010000 */
[----:B------:R-:W-:Y:S05]  /*0270*/  @!P1 EXIT ;  /* 0x000000000000994d */ /* 0x000fea0003800000 */
[----:B------:R-:W1:Y:S01]  /*0280*/  S2UR UR11, SR_CgaCtaId ;  /* 0x00000000000b79c3 */ /* 0x000e620000008800 */
[--C-:B0-----:R-:W-:Y:S01]  /*0290*/  SHF.R.U32.HI R2, RZ, 0x8, R41.reuse ;  /* 0x00000008ff027819 */ /* 0x101fe20000011629 */
[C---:B------:R-:W-:Y:S01]  /*02a0*/  VIADD R3, R41.reuse, 0x100 ;  /* 0x0000010029037836 */ /* 0x040fe20000000000 */
[C---:B------:R-:W-:Y:S01]  /*02b0*/  LOP3.LUT R44, R41.reuse, 0x1f, RZ, 0xc0, !PT ;  /* 0x0000001f292c7812 */ /* 0x040fe200078ec0ff */
[----:B------:R-:W-:Y:S01]  /*02c0*/  USHF.R.S32.HI UR7, URZ, 0x1f, UR13 ;  /* 0x0000001fff077899 */ /* 0x000fe2000801140d */
[C---:B------:R-:W-:Y:S01]  /*02d0*/  LOP3.LUT R0, R41.reuse, 0x3f, RZ, 0xc0, !PT ;  /* 0x0000003f29007812 */ /* 0x040fe200078ec0ff */
[----:B------:R-:W-:Y:S01]  /*02e0*/  UIMAD UR9, UR9, UR13, URZ ;  /* 0x0000000d090972a4 */ /* 0x000fe2000f8e02ff */
[----:B------:R-:W-:Y:S01]  /*02f0*/  SHF.R.U32.HI R5, RZ, 0x6, R41 ;  /* 0x00000006ff057819 */ /* 0x000fe20000011629 */
[----:B------:R-:W-:Y:S01]  /*0300*/  VIADD R41, R41, 0x200 ;  /* 0x0000020029297836 */ /* 0x000fe20000000000 */
[--C-:B------:R-:W-:Y:S01]  /*0310*/  SHF.R.U32.HI R7, RZ, 0x6, R3.reuse ;  /* 0x00000006ff077819 */ /* 0x100fe20000011603 */
[----:B------:R-:W-:Y:S01]  /*0320*/  UIMAD UR10, UR7, UR6, UR9 ;  /* 0x00000006070a72a4 */ /* 0x000fe2000f8e0209 */
[----:B------:R-:W-:Y:S01]  /*0330*/  SHF.R.U32.HI R3, RZ, 0x5, R3 ;  /* 0x00000005ff037819 */ /* 0x000fe20000011603 */
[----:B------:R-:W-:Y:S01]  /*0340*/  IMAD R4, R5, 0x50, R0 ;  /* 0x0000005005047824 */ /* 0x000fe200078e0200 */
[----:B------:R-:W-:Y:S01]  /*0350*/  SHF.R.U32.HI R5, RZ, 0x5, R41 ;  /* 0x00000005ff057819 */ /* 0x000fe20000011629 */
[----:B------:R-:W-:Y:S01]  /*0360*/  UIADD3 UR9, UPT, UPT, UR4, UR8, URZ ;  /* 0x0000000804097290 */ /* 0x000fe2000fffe0ff */
[----:B------:R-:W-:Y:S01]  /*0370*/  IMAD.MOV R2, RZ, RZ, -R2 ;  /* 0x000000ffff027224 */ /* 0x000fe200078e0a02 */
[----:B------:R-:W-:Y:S01]  /*0380*/  UIMAD.WIDE.U32 UR6, UR6, UR13, URZ ;  /* 0x0000000d060672a5 */ /* 0x000fe2000f8e00ff */
[----:B------:R-:W-:Y:S01]  /*0390*/  IMAD R7, R7, 0x50, R0 ;  /* 0x0000005007077824 */ /* 0x000fe200078e0200 */
[----:B------:R-:W-:Y:S01]  /*03a0*/  UMOV UR4, 0x400 ;  /* 0x0000040000047882 */ /* 0x000fe20000000000 */
[--C-:B------:R-:W-:Y:S01]  /*03b0*/  IMAD R42, R3, 0x30, R44.reuse ;  /* 0x00000030032a7824 */ /* 0x100fe200078e022c */
[----:B------:R-:W-:Y:S01]  /*03c0*/  UISETP.LT.AND UP0, UPT, UR5, 0x40, UPT ;  /* 0x000000400500788c */ /* 0x000fe2000bf01270 */
[----:B------:R-:W-:Y:S01]  /*03d0*/  IMAD R5, R5, 0x30, R44 ;  /* 0x0000003005057824 */ /* 0x000fe200078e022c */
[----:B------:R-:W-:Y:S01]  /*03e0*/  LOP3.LUT R43, R2, 0x3, RZ, 0xc0, !PT ;  /* 0x00000003022b7812 */ /* 0x000fe200078ec0ff */
[----:B------:R-:W-:-:S02]  /*03f0*/  UIADD3 UR10, UPT, UPT, UR7, UR10, URZ ;  /* 0x0000000a070a7290 */ /* 0x000fc4000fffe0ff */
[----:B-1----:R-:W-:Y:S02]  /*0400*/  ULEA UR4, UR11, UR4, 0x18 ;  /* 0x000000040b047291 */ /* 0x002fe4000f8ec0ff */
[----:B------:R-:W-:-:S04]  /*0410*/  USEL UR8, UR5, 0x40, UP0 ;  /* 0x0000004005087887 */ /* 0x000fc80008000000 */
[----:B------:R-:W-:Y:S02]  /*0420*/  LEA R3, R4, UR4, 0x1 ;  /* 0x0000000404037c11 */ /* 0x000fe4000f8e08ff */
[----:B------:R-:W-:Y:S02]  /*0430*/  LEA R42, R42, UR4, 0x1 ;  /* 0x000000042a2a7c11 */ /* 0x000fe4000f8e08ff */
[----:B------:R-:W-:Y:S02]  /*0440*/  LEA R40, R5, UR4, 0x1 ;  /* 0x0000000405287c11 */ /* 0x000fe4000f8e08ff */
[----:B------:R-:W-:Y:S01]  /*0450*/  LEA R2, R7, UR4, 0x1 ;  /* 0x0000000407027c11 */ /* 0x000fe2000f8e08ff */
[----:B------:R-:W-:-:S06]  /*0460*/  UMOV UR4, URZ ;  /* 0x000000ff00047c82 */ /* 0x000fcc0008000000 */
.L_x_3394:
[----:B0-----:R-:W0:Y:S01]  /*0470*/  LDCU UR5, c[0x0][0x3b0] ;  /* 0x00007600ff0577ac */ /* 0x001e220008000800 */
        /* <DEDUP_REMOVED lines=8> */
[----:B0-----:R-:W-:-:S09]  /*0500*/  UISETP.GE.AND UP0, UPT, UR5, 0x1, UPT ;  /* 0x000000010500788c */ /* 0x001fd2000bf06270 */
[----:B--2---:R-:W-:Y:S05]  /*0510*/  BRA.U !UP0, `(.L_x_3353) ;  /* 0x0000001508487547 */ /* 0x004fea000b800000 */
[----:B------:R-:W0:Y:S01]  /*0520*/  S2R R0, SR_TID.X ;  /* 0x0000000000007919 */ /* 0x000e220000002100 */
[----:B------:R-:W-:Y:S01]  /*0530*/  IMAD.MOV.U32 R15, RZ, RZ, RZ ;  /* 0x000000ffff0f7224 */ /* 0x000fe200078e00ff */
[----:B------:R-:W-:-:S06]  /*0540*/  UMOV UR5, URZ ;  /* 0x000000ff00057c82 */ /* 0x000fcc0008000000 */
.L_x_3372:
        /* <DEDUP_REMOVED lines=8> */
[----:B------:R-:W0:Y:S01]  /*05d0*/  S2R R5, SR_CgaCtaId ;  /* 0x0000000000057919 */ /* 0x000e220000008800 */
[----:B------:R-:W-:Y:S02]  /*05e0*/  ISETP.LT.AND P0, PT, R44, UR13, PT ;  /* 0x0000000d2c007c0c */ /* 0x000fe4000bf01270 */
[----:B------:R-:W-:Y:S02]  /*05f0*/  SHF.R.U32.HI R19, RZ, 0x5, R0 ;  /* 0x00000005ff137819 */ /* 0x000fe40000011600 */
[----:B------:R-:W-:Y:S02]  /*0600*/  MOV R4, 0x400 ;  /* 0x0000040000047802 */ /* 0x000fe40000000f00 */
[----:B------:R-:W-:-:S13]  /*0610*/  ISETP.LT.AND P1, PT, R19, UR8, P0 ;  /* 0x0000000813007c0c */ /* 0x000fda0008721270 */
[----:B------:R-:W1:Y:S01]  /*0620*/  @P1 LDC.64 R6, c[0x0][0x380] ;  /* 0x0000e000ff061b82 */ /* 0x000e620000000a00 */
[----:B0-----:R-:W-:Y:S01]  /*0630*/  LEA R4, R5, R4, 0x18 ;  /* 0x0000000405047211 */ /* 0x001fe200078ec0ff */
[----:B------:R-:W-:-:S03]  /*0640*/  @P1 VIADD R5, R44, UR5 ;  /* 0x000000052c051c36 */ /* 0x000fc60008000000 */
[----:B------:R-:W-:-:S06]  /*0650*/  @P1 LEA R16, R19, R4, 0x2 ;  /* 0x0000000413101211 */ /* 0x000fcc00078e10ff */
[----:B------:R-:W0:Y:S02]  /*0660*/  @P1 LDS R16, [R16+0x4000] ;  /* 0x0040000010101984 */ /* 0x000e240000000800 */
[--C-:B0-----:R-:W-:Y:S01]  /*0670*/  @P1 IMAD R17, R16, UR11, R5.reuse ;  /* 0x0000000b10111c24 */ /* 0x101fe2000f8e0205 */
[----:B------:R-:W-:-:S03]  /*0680*/  @!P1 PRMT R5, RZ, 0x7610, R5 ;  /* 0x00007610ff059816 */ /* 0x000fc60000000005 */
[----:B-1----:R-:W-:-:S05]  /*0690*/  @P1 IMAD.WIDE R6, R17, 0x2, R6 ;  /* 0x0000000211061825 */ /* 0x002fca00078e0206 */
[----:B------:R-:W2:Y:S01]  /*06a0*/  @P1 LDG.E.U16.CONSTANT R5, desc[UR14][R6.64] ;  /* 0x0000000e06051981 */ /* 0x000ea2000c1e9500 */
[----:B------:R-:W-:Y:S01]  /*06b0*/  IMAD R17, R19, 0x30, R44 ;  /* 0x0000003013117824 */ /* 0x000fe200078e022c */
[----:B------:R-:W-:Y:S01]  /*06c0*/  ISETP.NE.AND P1, PT, R43, 0x1, PT ;  /* 0x000000012b00780c */ /* 0x000fe20003f25270 */
[----:B------:R-:W-:Y:S02]  /*06d0*/  VIADD R28, R0, 0x100 ;  /* 0x00000100001c7836 */ /* 0x000fe40000000000 */
[----:B------:R-:W-:-:S05]  /*06e0*/  IMAD R18, R17, 0x2, R4 ;  /* 0x0000000211127824 */ /* 0x000fca00078e0204 */
[----:B--2---:R0:W-:Y:S05]  /*06f0*/  STS.U16 [R18], R5 ;  /* 0x0000000512007388 */ /* 0x0041ea0000000400 */
[----:B------:R-:W-:Y:S05]  /*0700*/  @!P1 BRA `(.L_x_3355) ;  /* 0x0000000000809947 */ /* 0x000fea0003800000 */
[----:B0-----:R-:W-:Y:S01]  /*0710*/  SHF.R.U32.HI R5, RZ, 0x5, R28 ;  /* 0x00000005ff057819 */ /* 0x001fe2000001161c */
[----:B------:R-:W-:Y:S03]  /*0720*/  BSSY.RECONVERGENT B1, `(.L_x_3356) ;  /* 0x000000b000017945 */ /* 0x000fe60003800200 */
[----:B------:R-:W-:-:S13]  /*0730*/  ISETP.LT.AND P1, PT, R5, UR8, P0 ;  /* 0x0000000805007c0c */ /* 0x000fda0008721270 */
[----:B------:R-:W-:Y:S01]  /*0740*/  @!P1 PRMT R7, RZ, 0x7610, R7 ;  /* 0x00007610ff079816 */ /* 0x000fe20000000007 */
[----:B------:R-:W-:Y:S06]  /*0750*/  @!P1 BRA `(.L_x_3357) ;  /* 0x00000000001c9947 */ /* 0x000fec0003800000 */
[----:B------:R-:W-:Y:S01]  /*0760*/  IMAD R5, R5, 0x4, R4 ;  /* 0x0000000405057824 */ /* 0x000fe200078e0204 */
[----:B------:R-:W0:Y:S01]  /*0770*/  LDC.64 R6, c[0x0][0x380] ;  /* 0x0000e000ff067b82 */ /* 0x000e220000000a00 */
[----:B------:R-:W-:-:S04]  /*0780*/  VIADD R16, R44, UR5 ;  /* 0x000000052c107c36 */ /* 0x000fc80008000000 */
[----:B------:R-:W1:Y:S02]  /*0790*/  LDS R5, [R5+0x4000] ;  /* 0x0040000005057984 */ /* 0x000e640000000800 */
[----:B-1----:R-:W-:-:S04]  /*07a0*/  IMAD R17, R5, UR11, R16 ;  /* 0x0000000b05117c24 */ /* 0x002fc8000f8e0210 */
[----:B0-----:R-:W-:-:S06]  /*07b0*/  IMAD.WIDE R6, R17, 0x2, R6 ;  /* 0x0000000211067825 */ /* 0x001fcc00078e0206 */
[----:B------:R0:W5:Y:S02]  /*07c0*/  LDG.E.U16.CONSTANT R7, desc[UR14][R6.64] ;  /* 0x0000000e06077981 */ /* 0x000164000c1e9500 */
.L_x_3357:
[----:B------:R-:W-:Y:S05]  /*07d0*/  BSYNC.RECONVERGENT B1 ;  /* 0x0000000000017941 */ /* 0x000fea0003800200 */
.L_x_3356:
[----:B-----5:R1:W-:Y:S01]  /*07e0*/  STS.U16 [R42], R7 ;  /* 0x000000072a007388 */ /* 0x0203e20000000400 */
[----:B------:R-:W-:Y:S01]  /*07f0*/  ISETP.NE.AND P1, PT, R43, 0x2, PT ;  /* 0x000000022b00780c */ /* 0x000fe20003f25270 */
[----:B------:R-:W-:-:S12]  /*0800*/  IMAD.MOV.U32 R28, RZ, RZ, R41 ;  /* 0x000000ffff1c7224 */ /* 0x000fd800078e0029 */
[----:B-1----:R-:W-:Y:S05]  /*0810*/  @!P1 BRA `(.L_x_3355) ;  /* 0x00000000003c9947 */ /* 0x002fea0003800000 */
[----:B------:R-:W-:Y:S01]  /*0820*/  SHF.R.U32.HI R7, RZ, 0x5, R41 ;  /* 0x00000005ff077819 */ /* 0x000fe20000011629 */
[----:B------:R-:W-:Y:S03]  /*0830*/  BSSY.RECONVERGENT B1, `(.L_x_3358) ;  /* 0x000000b000017945 */ /* 0x000fe60003800200 */
[----:B------:R-:W-:-:S13]  /*0840*/  ISETP.LT.AND P0, PT, R7, UR8, P0 ;  /* 0x0000000807007c0c */ /* 0x000fda0008701270 */
[----:B------:R-:W-:Y:S01]  /*0850*/  @!P0 PRMT R5, RZ, 0x7610, R5 ;  /* 0x00007610ff058816 */ /* 0x000fe20000000005 */
[----:B------:R-:W-:Y:S06]  /*0860*/  @!P0 BRA `(.L_x_3359) ;  /* 0x00000000001c8947 */ /* 0x000fec0003800000 */
[----:B0-----:R-:W-:Y:S02]  /*0870*/  IMAD R6, R7, 0x4, R4 ;  /* 0x0000000407067824 */ /* 0x001fe400078e0204 */
[----:B------:R-:W0:Y:S01]  /*0880*/  LDC.64 R4, c[0x0][0x380] ;  /* 0x0000e000ff047b82 */ /* 0x000e220000000a00 */
[----:B------:R-:W-:-:S03]  /*0890*/  VIADD R7, R44, UR5 ;  /* 0x000000052c077c36 */ /* 0x000fc60008000000 */
[----:B------:R-:W1:Y:S02]  /*08a0*/  LDS R6, [R6+0x4000] ;  /* 0x0040000006067984 */ /* 0x000e640000000800 */
[----:B-1----:R-:W-:-:S04]  /*08b0*/  IMAD R7, R6, UR11, R7 ;  /* 0x0000000b06077c24 */ /* 0x002fc8000f8e0207 */
[----:B0-----:R-:W-:-:S06]  /*08c0*/  IMAD.WIDE R4, R7, 0x2, R4 ;  /* 0x0000000207047825 */ /* 0x001fcc00078e0204 */
[----:B------:R1:W5:Y:S02]  /*08d0*/  LDG.E.U16.CONSTANT R5, desc[UR14][R4.64] ;  /* 0x0000000e04057981 */ /* 0x000364000c1e9500 */
.L_x_3359:
[----:B------:R-:W-:Y:S05]  /*08e0*/  BSYNC.RECONVERGENT B1 ;  /* 0x0000000000017941 */ /* 0x000fea0003800200 */
.L_x_3358:
[----:B-----5:R2:W-:Y:S01]  /*08f0*/  STS.U16 [R40], R5 ;  /* 0x0000000528007388 */ /* 0x0205e20000000400 */
[----:B------:R-:W-:-:S07]  /*0900*/  IADD3 R28, PT, PT, R0, 0x300, RZ ;  /* 0x00000300001c7810 */ /* 0x000fce0007ffe0ff */
.L_x_3355:
[----:B------:R-:W-:Y:S05]  /*0910*/  BSYNC.RECONVERGENT B0 ;  /* 0x0000000000007941 */ /* 0x000fea0003800200 */
.L_x_3354:
[----:B------:R-:W3:Y:S01]  /*0920*/  S2UR UR12, SR_CgaCtaId ;  /* 0x00000000000c79c3 */ /* 0x000ee20000008800 */
[----:B------:R-:W-:Y:S01]  /*0930*/  UMOV UR11, 0x400 ;  /* 0x00000400000b7882 */ /* 0x000fe20000000000 */
[C---:B-1----:R-:W-:Y:S01]  /*0940*/  VIADD R4, R28.reuse, 0x300 ;  /* 0x000003001c047836 */ /* 0x042fe20000000000 */
[----:B------:R-:W-:Y:S01]  /*0950*/  SHF.R.U32.HI R21, RZ, 0x5, R28 ;  /* 0x00000005ff157819 */ /* 0x000fe2000001161c */
[C---:B------:R-:W-:Y:S01]  /*0960*/  VIADD R7, R28.reuse, 0x200 ;  /* 0x000002001c077836 */ /* 0x040fe20000000000 */
[----:B------:R-:W-:Y:S01]  /*0970*/  BSSY.RECONVERGENT B0, `(.L_x_3360) ;  /* 0x0000048000007945 */ /* 0x000fe20003800200 */
[----:B------:R-:W-:Y:S01]  /*0980*/  VIADD R16, R28, 0x100 ;  /* 0x000001001c107836 */ /* 0x000fe20000000000 */
[----:B------:R-:W-:Y:S01]  /*0990*/  SHF.R.U32.HI R4, RZ, 0x5, R4 ;  /* 0x00000005ff047819 */ /* 0x000fe20000011604 */
[C---:B------:R-:W-:Y:S01]  /*09a0*/  IMAD.SHL.U32 R26, R44.reuse, 0x2, RZ ;  /* 0x000000022c1a7824 */ /* 0x040fe200078e00ff */
[----:B------:R-:W-:Y:S01]  /*09b0*/  SHF.R.U32.HI R7, RZ, 0x5, R7 ;  /* 0x00000005ff077819 */ /* 0x000fe20000011607 */
[C---:B0-----:R-:W-:Y:S01]  /*09c0*/  VIADD R6, R44.reuse, UR5 ;  /* 0x000000052c067c36 */ /* 0x041fe20008000000 */
[----:B------:R-:W-:Y:S01]  /*09d0*/  SHF.R.U32.HI R16, RZ, 0x5, R16 ;  /* 0x00000005ff107819 */ /* 0x000fe20000011610 */
[--C-:B------:R-:W-:Y:S01]  /*09e0*/  IMAD R20, R21, 0x60, R26.reuse ;  /* 0x0000006015147824 */ /* 0x100fe200078e021a */
[----:B------:R-:W-:Y:S01]  /*09f0*/  ISETP.LT.AND P1, PT, R44, UR13, PT ;  /* 0x0000000d2c007c0c */ /* 0x000fe2000bf21270 */
[----:B------:R-:W-:-:S02]  /*0a00*/  IMAD R22, R4, 0x60, R26 ;  /* 0x0000006004167824 */ /* 0x000fc400078e021a */
[--C-:B------:R-:W-:Y:S02]  /*0a10*/  IMAD R24, R7, 0x60, R26.reuse ;  /* 0x0000006007187824 */ /* 0x100fe400078e021a */
[----:B------:R-:W-:Y:S01]  /*0a20*/  IMAD R26, R16, 0x60, R26 ;  /* 0x00000060101a7824 */ /* 0x000fe200078e021a */
[----:B---3--:R-:W-:-:S04]  /*0a30*/  ULEA UR11, UR12, UR11, 0x18 ;  /* 0x0000000b0c0b7291 */ /* 0x008fc8000f8ec0ff */
[----:B------:R-:W-:Y:S02]  /*0a40*/  UIADD3 UR12, UPT, UPT, UR11, 0x4000, URZ ;  /* 0x000040000b0c7890 */ /* 0x000fe4000fffe0ff */
[----:B--2---:R-:W-:-:S04]  /*0a50*/  IMAD.U32 R5, RZ, RZ, UR11 ;  /* 0x0000000bff057e24 */ /* 0x004fc8000f8e00ff */
[----:B------:R-:W-:Y:S02]  /*0a60*/  LEA R25, R4, UR12, 0x2 ;  /* 0x0000000c04197c11 */ /* 0x000fe4000f8e10ff */
[----:B------:R-:W-:Y:S02]  /*0a70*/  LEA R27, R7, UR12, 0x2 ;  /* 0x0000000c071b7c11 */ /* 0x000fe4000f8e10ff */
[----:B------:R-:W-:Y:S02]  /*0a80*/  LEA R23, R16, UR12, 0x2 ;  /* 0x0000000c10177c11 */ /* 0x000fe4000f8e10ff */
[----:B------:R-:W-:-:S07]  /*0a90*/  LEA R17, R21, UR12, 0x2 ;  /* 0x0000000c15117c11 */ /* 0x000fce000f8e10ff */
.L_x_3361:
[----:B------:R-:W-:-:S13]  /*0aa0*/  ISETP.GE.OR P2, PT, R21, UR8, !P1 ;  /* 0x0000000815007c0c */ /* 0x000fda000cf46670 */
[----:B0-----:R-:W0:Y:S01]  /*0ab0*/  @!P2 LDS R19, [R17] ;  /* 0x000000001113a984 */ /* 0x001e220000000800 */
[----:B------:R-:W0:Y:S02]  /*0ac0*/  @!P2 LDC R31, c[0x0][0x3b0] ;  /* 0x0000ec00ff1fab82 */ /* 0x000e240000000800 */
[----:B0-----:R-:W-:-:S06]  /*0ad0*/  @!P2 IMAD R31, R19, R31, R6 ;  /* 0x0000001f131fa224 */ /* 0x001fcc00078e0206 */
[----:B------:R-:W0:Y:S02]  /*0ae0*/  @!P2 LDC.64 R18, c[0x0][0x380] ;  /* 0x0000e000ff12ab82 */ /* 0x000e240000000a00 */
[----:B0-----:R-:W-:-:S05]  /*0af0*/  @!P2 IMAD.WIDE R30, R31, 0x2, R18 ;  /* 0x000000021f1ea825 */ /* 0x001fca00078e0212 */
[----:B------:R0:W2:Y:S01]  /*0b00*/  @!P2 LDG.E.U16.CONSTANT R29, desc[UR14][R30.64] ;  /* 0x0000000e1e1da981 */ /* 0x0000a2000c1e9500 */
[----:B------:R-:W-:Y:S01]  /*0b10*/  ISETP.LT.AND P0, PT, R44, UR13, PT ;  /* 0x0000000d2c007c0c */ /* 0x000fe2000bf01270 */
[----:B------:R-:W-:-:S03]  /*0b20*/  IMAD.IADD R45, R20, 0x1, R5 ;  /* 0x00000001142d7824 */ /* 0x000fc600078e0205 */
[----:B------:R-:W-:-:S13]  /*0b30*/  ISETP.LT.AND P3, PT, R16, UR8, P0 ;  /* 0x0000000810007c0c */ /* 0x000fda0008761270 */
[----:B------:R-:W1:Y:S01]  /*0b40*/  @P3 LDC R18, c[0x0][0x3b0] ;  /* 0x0000ec00ff123b82 */ /* 0x000e620000000800 */
[----:B0-----:R-:W-:Y:S02]  /*0b50*/  @!P3 PRMT R30, RZ, 0x7610, R30 ;  /* 0x00007610ff1eb816 */ /* 0x001fe4000000001e */
[----:B------:R-:W-:-:S05]  /*0b60*/  @P2 PRMT R29, RZ, 0x7610, R29 ;  /* 0x00007610ff1d2816 */ /* 0x000fca000000001d */
[----:B--2---:R-:W-:Y:S04]  /*0b70*/  STS.U16 [R45], R29 ;  /* 0x0000001d2d007388 */ /* 0x004fe80000000400 */
[----:B------:R-:W1:Y:S02]  /*0b80*/  @P3 LDS R19, [R23] ;  /* 0x0000000017133984 */ /* 0x000e640000000800 */
[----:B-1----:R-:W-:Y:S02]  /*0b90*/  @P3 IMAD R31, R19, R18, R6 ;  /* 0x00000012131f3224 */ /* 0x002fe400078e0206 */
[----:B------:R-:W0:Y:S02]  /*0ba0*/  @P3 LDC.64 R18, c[0x0][0x380] ;  /* 0x0000e000ff123b82 */ /* 0x000e240000000a00 */
[----:B0-----:R-:W-:-:S05]  /*0bb0*/  @P3 IMAD.WIDE R18, R31, 0x2, R18 ;  /* 0x000000021f123825 */ /* 0x001fca00078e0212 */
[----:B------:R0:W2:Y:S01]  /*0bc0*/  @P3 LDG.E.U16.CONSTANT R30, desc[UR14][R18.64] ;  /* 0x0000000e121e3981 */ /* 0x0000a2000c1e9500 */
[----:B------:R-:W-:Y:S01]  /*0bd0*/  ISETP.LT.AND P2, PT, R7, UR8, P0 ;  /* 0x0000000807007c0c */ /* 0x000fe20008741270 */
[----:B------:R-:W-:-:S12]  /*0be0*/  IMAD.IADD R29, R26, 0x1, R5 ;  /* 0x000000011a1d7824 */ /* 0x000fd800078e0205 */
[----:B------:R-:W1:Y:S08]  /*0bf0*/  @P2 LDC R45, c[0x0][0x3b0] ;  /* 0x0000ec00ff2d2b82 */ /* 0x000e700000000800 */
[----:B0-----:R-:W0:Y:S01]  /*0c00*/  @P2 LDC.64 R18, c[0x0][0x380] ;  /* 0x0000e000ff122b82 */ /* 0x001e220000000a00 */
[----:B--2---:R-:W-:Y:S04]  /*0c10*/  STS.U16 [R29], R30 ;  /* 0x0000001e1d007388 */ /* 0x004fe80000000400 */
[----:B------:R-:W1:Y:S02]  /*0c20*/  @P2 LDS R31, [R27] ;  /* 0x000000001b1f2984 */ /* 0x000e640000000800 */
[----:B-1----:R-:W-:Y:S01]  /*0c30*/  @P2 IMAD R31, R31, R45, R6 ;  /* 0x0000002d1f1f2224 */ /* 0x002fe200078e0206 */
[----:B------:R-:W-:-:S03]  /*0c40*/  @!P2 PRMT R45, RZ, 0x7610, R45 ;  /* 0x00007610ff2da816 */ /* 0x000fc6000000002d */
[----:B0-----:R-:W-:-:S05]  /*0c50*/  @P2 IMAD.WIDE R30, R31, 0x2, R18 ;  /* 0x000000021f1e2825 */ /* 0x001fca00078e0212 */
[----:B------:R0:W2:Y:S01]  /*0c60*/  @P2 LDG.E.U16.CONSTANT R45, desc[UR14][R30.64] ;  /* 0x0000000e1e2d2981 */ /* 0x0000a2000c1e9500 */
[----:B------:R-:W-:Y:S02]  /*0c70*/  ISETP.LT.AND P0, PT, R4, UR8, P0 ;  /* 0x0000000804007c0c */ /* 0x000fe40008701270 */
[----:B0-----:R-:W-:-:S11]  /*0c80*/  IADD3 R31, PT, PT, R24, R5, RZ ;  /* 0x00000005181f7210 */ /* 0x001fd60007ffe0ff */
[----:B------:R-:W0:Y:S01]  /*0c90*/  @P0 LDC R29, c[0x0][0x3b0] ;  /* 0x0000ec00ff1d0b82 */ /* 0x000e220000000800 */
[----:B--2---:R-:W-:Y:S04]  /*0ca0*/  STS.U16 [R31], R45 ;  /* 0x0000002d1f007388 */ /* 0x004fe80000000400 */
[----:B------:R-:W0:Y:S02]  /*0cb0*/  @P0 LDS R19, [R25] ;  /* 0x0000000019130984 */ /* 0x000e240000000800 */
[----:B0-----:R-:W-:Y:S02]  /*0cc0*/  @P0 IMAD R29, R19, R29, R6 ;  /* 0x0000001d131d0224 */ /* 0x001fe400078e0206 */
[----:B------:R-:W0:Y:S02]  /*0cd0*/  @P0 LDC.64 R18, c[0x0][0x380] ;  /* 0x0000e000ff120b82 */ /* 0x000e240000000a00 */
[----:B0-----:R-:W-:Y:S01]  /*0ce0*/  @P0 IMAD.WIDE R18, R29, 0x2, R18 ;  /* 0x000000021d120825 */ /* 0x001fe200078e0212 */
[----:B------:R-:W-:-:S06]  /*0cf0*/  @!P0 PRMT R29, RZ, 0x7610, R29 ;  /* 0x00007610ff1d8816 */ /* 0x000fcc000000001d */
[----:B------:R-:W2:Y:S01]  /*0d00*/  @P0 LDG.E.U16.CONSTANT R29, desc[UR14][R18.64] ;  /* 0x0000000e121d0981 */ /* 0x000ea2000c1e9500 */
[----:B------:R-:W-:Y:S01]  /*0d10*/  IMAD.IADD R30, R22, 0x1, R5 ;  /* 0x00000001161e7824 */ /* 0x000fe200078e0205 */
[C---:B------:R-:W-:Y:S01]  /*0d20*/  ISETP.GE.U32.AND P0, PT, R28.reuse, 0x400, PT ;  /* 0x000004001c00780c */ /* 0x040fe20003f06070 */
[----:B------:R-:W-:Y:S01]  /*0d30*/  VIADD R28, R28, 0x400 ;  /* 0x000004001c1c7836 */ /* 0x000fe20000000000 */
[----:B------:R-:W-:Y:S01]  /*0d40*/  IADD3 R23, PT, PT, R23, 0x80, RZ ;  /* 0x0000008017177810 */ /* 0x000fe20007ffe0ff */
[----:B------:R-:W-:Y:S02]  /*0d50*/  VIADD R5, R5, 0xc00 ;  /* 0x00000c0005057836 */ /* 0x000fe40000000000 */
[----:B------:R-:W-:Y:S02]  /*0d60*/  VIADD R21, R21, 0x20 ;  /* 0x0000002015157836 */ /* 0x000fe40000000000 */
[----:B------:R-:W-:Y:S02]  /*0d70*/  VIADD R4, R4, 0x20 ;  /* 0x0000002004047836 */ /* 0x000fe40000000000 */
[----:B------:R-:W-:-:S02]  /*0d80*/  VIADD R7, R7, 0x20 ;  /* 0x0000002007077836 */ /* 0x000fc40000000000 */
[----:B------:R-:W-:Y:S02]  /*0d90*/  VIADD R16, R16, 0x20 ;  /* 0x0000002010107836 */ /* 0x000fe40000000000 */
[----:B------:R-:W-:Y:S02]  /*0da0*/  VIADD R17, R17, 0x80 ;  /* 0x0000008011117836 */ /* 0x000fe40000000000 */
[----:B------:R-:W-:Y:S02]  /*0db0*/  VIADD R27, R27, 0x80 ;  /* 0x000000801b1b7836 */ /* 0x000fe40000000000 */
[----:B------:R-:W-:Y:S01]  /*0dc0*/  VIADD R25, R25, 0x80 ;  /* 0x0000008019197836 */ /* 0x000fe20000000000 */
[----:B--2---:R0:W-:Y:S01]  /*0dd0*/  STS.U16 [R30], R29 ;  /* 0x0000001d1e007388 */ /* 0x0041e20000000400 */
[----:B------:R-:W-:Y:S05]  /*0de0*/  @!P0 BRA `(.L_x_3361) ;  /* 0xfffffffc002c8947 */ /* 0x000fea000383ffff */
[----:B------:R-:W-:Y:S05]  /*0df0*/  BSYNC.RECONVERGENT B0 ;  /* 0x0000000000007941 */ /* 0x000fea0003800200 */
.L_x_3360:
[----:B------:R-:W1:Y:S01]  /*0e00*/  S2R R4, SR_TID.X ;  /* 0x0000000000047919 */ /* 0x000e620000002100 */
[----:B------:R-:W-:Y:S01]  /*0e10*/  ISETP.NE.AND P0, PT, R43, RZ, PT ;  /* 0x000000ff2b00720c */ /* 0x000fe20003f05270 */
[----:B------:R-:W-:Y:S01]  /*0e20*/  BSSY.RECONVERGENT B0, `(.L_x_3362) ;  /* 0x0000046000007945 */ /* 0x000fe20003800200 */
[----:B-1----:R-:W-:Y:S01]  /*0e30*/  LOP3.LUT R5, R4, 0x3f, RZ, 0xc0, !PT ;  /* 0x0000003f04057812 */ /* 0x002fe200078ec0ff */
[----:B------:R-:W-:-:S10]  /*0e40*/  IMAD.MOV.U32 R20, RZ, RZ, R4 ;  /* 0x000000ffff147224 */ /* 0x000fd400078e0004 */
[----:B------:R-:W-:Y:S05]  /*0e50*/  @!P0 BRA `(.L_x_3363) ;  /* 0x0000000400088947 */ /* 0x000fea0003800000 */
[----:B------:R-:W1:Y:S01]  /*0e60*/  LDCU UR11, c[0x0][0x3b4] ;  /* 0x00007680ff0b77ac */ /* 0x000e620008000800 */
[----:B------:R-:W-:Y:S01]  /*0e70*/  SHF.R.U32.HI R7, RZ, 0x6, R4 ;  /* 0x00000006ff077819 */ /* 0x000fe20000011604 */
[----:B------:R-:W-:Y:S01]  /*0e80*/  BSSY.RECONVERGENT B1, `(.L_x_3364) ;  /* 0x0000010000017945 */ /* 0x000fe20003800200 */
[----:B-1----:R-:W-:-:S06]  /*0e90*/  UIADD3 UR11, UPT, UPT, -UR4, UR11, URZ ;  /* 0x0000000b040b7290 */ /* 0x002fcc000fffe1ff */
[----:B------:R-:W-:-:S04]  /*0ea0*/  ISETP.LT.AND P0, PT, R5, UR11, PT ;  /* 0x0000000b05007c0c */ /* 0x000fc8000bf01270 */
[----:B------:R-:W-:-:S13]  /*0eb0*/  ISETP.LT.AND P1, PT, R7, UR16, P0 ;  /* 0x0000001007007c0c */ /* 0x000fda0008721270 */
[----:B------:R-:W-:Y:S01]  /*0ec0*/  @!P1 PRMT R6, RZ, 0x7610, R6 ;  /* 0x00007610ff069816 */ /* 0x000fe20000000006 */
[----:B------:R-:W-:Y:S06]  /*0ed0*/  @!P1 BRA `(.L_x_3365) ;  /* 0x0000000000289947 */ /* 0x000fec0003800000 */
[----:B------:R-:W1:Y:S01]  /*0ee0*/  LDCU UR11, c[0x0][0x3b4] ;  /* 0x00007680ff0b77ac */ /* 0x000e620008000800 */
[----:B------:R-:W-:Y:S02]  /*0ef0*/  VIADD R6, R7, UR5 ;  /* 0x0000000507067c36 */ /* 0x000fe40008000000 */
[----:B------:R-:W-:Y:S01]  /*0f00*/  VIADD R7, R5, UR4 ;  /* 0x0000000405077c36 */ /* 0x000fe20008000000 */
[----:B------:R-:W2:Y:S03]  /*0f10*/  LDCU.64 UR12, c[0x0][0x388] ;  /* 0x00007100ff0c77ac */ /* 0x000ea60008000a00 */
[----:B-1----:R-:W-:-:S05]  /*0f20*/  IMAD R6, R6, UR11, R7 ;  /* 0x0000000b06067c24 */ /* 0x002fca000f8e0207 */
[----:B------:R-:W-:-:S04]  /*0f30*/  IADD3 R7, P1, PT, R6, UR6, RZ ;  /* 0x0000000606077c10 */ /* 0x000fc8000ff3e0ff */
[----:B------:R-:W-:Y:S02]  /*0f40*/  LEA.HI.X.SX32 R16, R6, UR10, 0x1, P1 ;  /* 0x0000000a06107c11 */ /* 0x000fe400088f0eff */
[----:B--2---:R-:W-:-:S04]  /*0f50*/  LEA R6, P1, R7, UR12, 0x1 ;  /* 0x0000000c07067c11 */ /* 0x004fc8000f8208ff */
[----:B------:R-:W-:-:S05]  /*0f60*/  LEA.HI.X R7, R7, UR13, R16, 0x1, P1 ;  /* 0x0000000d07077c11 */ /* 0x000fca00088f0c10 */
[----:B------:R1:W5:Y:S04]  /*0f70*/  LDG.E.U16.CONSTANT R6, desc[UR14][R6.64] ;  /* 0x0000000e06067981 */ /* 0x000368000c1e9500 */
.L_x_3365:
[----:B------:R-:W-:Y:S05]  /*0f80*/  BSYNC.RECONVERGENT B1 ;  /* 0x0000000000017941 */ /* 0x000fea0003800200 */
.L_x_3364:
[----:B-----5:R2:W-:Y:S01]  /*0f90*/  STS.U16 [R3+0x1800], R6 ;  /* 0x0018000603007388 */ /* 0x0205e20000000400 */
[----:B------:R-:W-:Y:S01]  /*0fa0*/  ISETP.NE.AND P1, PT, R43, 0x1, PT ;  /* 0x000000012b00780c */ /* 0x000fe20003f25270 */
[----:B------:R-:W-:-:S12]  /*0fb0*/  VIADD R20, R4, 0x100 ;  /* 0x0000010004147836 */ /* 0x000fd80000000000 */
[----:B--2---:R-:W-:Y:S05]  /*0fc0*/  @!P1 BRA `(.L_x_3363) ;  /* 0x0000000000ac9947 */ /* 0x004fea0003800000 */
[----:B------:R-:W-:Y:S01]  /*0fd0*/  SHF.R.U32.HI R6, RZ, 0x6, R20 ;  /* 0x00000006ff067819 */ /* 0x000fe20000011614 */
[----:B------:R-:W-:Y:S03]  /*0fe0*/  BSSY.RECONVERGENT B1, `(.L_x_3366) ;  /* 0x000000e000017945 */ /* 0x000fe60003800200 */
[----:B------:R-:W-:-:S13]  /*0ff0*/  ISETP.LT.AND P1, PT, R6, UR16, P0 ;  /* 0x0000001006007c0c */ /* 0x000fda0008721270 */
[----:B-1----:R-:W-:Y:S01]  /*1000*/  @!P1 PRMT R7, RZ, 0x7610, R7 ;  /* 0x00007610ff079816 */ /* 0x002fe20000000007 */
        /* <DEDUP_REMOVED lines=9> */
[----:B------:R-:W-:-:S06]  /*10a0*/  LEA.HI.X R7, R7, UR13, R16, 0x1, P1 ;  /* 0x0000000d07077c11 */ /* 0x000fcc00088f0c10 */
[----:B------:R1:W5:Y:S03]  /*10b0*/  LDG.E.U16.CONSTANT R7, desc[UR14][R6.64] ;  /* 0x0000000e06077981 */ /* 0x000366000c1e9500 */
.L_x_3367:
[----:B------:R-:W-:Y:S05]  /*10c0*/  BSYNC.RECONVERGENT B1 ;  /* 0x0000000000017941 */ /* 0x000fea0003800200 */
.L_x_3366:
[----:B-----5:R2:W-:Y:S01]  /*10d0*/  STS.U16 [R2+0x1800], R7 ;  /* 0x0018000702007388 */ /* 0x0205e20000000400 */
[----:B------:R-:W-:Y:S02]  /*10e0*/  ISETP.NE.AND P1, PT, R43, 0x2, PT ;  /* 0x000000022b00780c */ /* 0x000fe40003f25270 */
[----:B------:R-:W-:-:S11]  /*10f0*/  MOV R20, R41 ;  /* 0x0000002900147202 */ /* 0x000fd60000000f00 */
        /* <DEDUP_REMOVED lines=16> */
.L_x_3369:
[----:B------:R-:W-:Y:S05]  /*1200*/  BSYNC.RECONVERGENT B1 ;  /* 0x0000000000017941 */ /* 0x000fea0003800200 */
.L_x_3368:
[----:B------:R-:W2:Y:S01]  /*1210*/  S2UR UR12, SR_CgaCtaId ;  /* 0x00000000000c79c3 */ /* 0x000ea20000008800 */
[----:B------:R-:W-:Y:S01]  /*1220*/  UMOV UR11, 0x400 ;  /* 0x00000400000b7882 */ /* 0x000fe20000000000 */
[----:B------:R-:W-:Y:S02]  /*1230*/  IMAD R18, R18, 0x50, R5 ;  /* 0x0000005012127824 */ /* 0x000fe400078e0205 */
[----:B------:R-:W-:Y:S01]  /*1240*/  VIADD R20, R4, 0x300 ;  /* 0x0000030004147836 */ /* 0x000fe20000000000 */
[----:B--2---:R-:W-:-:S06]  /*1250*/  ULEA UR11, UR12, UR11, 0x18 ;  /* 0x0000000b0c0b7291 */ /* 0x004fcc000f8ec0ff */
[----:B-1----:R-:W-:-:S05]  /*1260*/  LEA R7, R18, UR11, 0x1 ;  /* 0x0000000b12077c11 */ /* 0x002fca000f8e08ff */
[----:B-----5:R2:W-:Y:S02]  /*1270*/  STS.U16 [R7+0x1800], R6 ;  /* 0x0018000607007388 */ /* 0x0205e40000000400 */
.L_x_3363:
[----:B------:R-:W-:Y:S05]  /*1280*/  BSYNC.RECONVERGENT B0 ;  /* 0x0000000000007941 */ /* 0x000fea0003800200 */
.L_x_3362:
[----:B------:R-:W3:Y:S01]  /*1290*/  LDCU UR11, c[0x0][0x3b4] ;  /* 0x00007680ff0b77ac */ /* 0x000ee20008000800 */
[----:B------:R-:W-:Y:S01]  /*12a0*/  BSSY.RECONVERGENT B0, `(.L_x_3370) ;  /* 0x000004a000007945 */ /* 0x000fe20003800200 */
[----:B---3--:R-:W-:-:S06]  /*12b0*/  UIADD3 UR13, UPT, UPT, -UR4, UR11, URZ ;  /* 0x0000000b040d7290 */ /* 0x008fcc000fffe1ff */
[----:B------:R-:W-:-:S13]  /*12c0*/  ISETP.LT.AND P1, PT, R5, UR13, PT ;  /* 0x0000000d05007c0c */ /* 0x000fda000bf21270 */
.L_x_3371:
[----:B------:R-:W-:Y:S01]  /*12d0*/  SHF.R.U32.HI R28, RZ, 0x6, R20 ;  /* 0x00000006ff1c7819 */ /* 0x000fe20000011614 */
[C---:B0-----:R-:W-:Y:S01]  /*12e0*/  VIADD R24, R20.reuse, 0x100 ;  /* 0x0000010014187836 */ /* 0x041fe20000000000 */
[C---:B------:R-:W-:Y:S01]  /*12f0*/  ISETP.LT.AND P0, PT, R5.reuse, UR13, PT ;  /* 0x0000000d05007c0c */ /* 0x040fe2000bf01270 */
[----:B------:R-:W-:Y:S01]  /*1300*/  VIADD R22, R20, 0x200 ;  /* 0x0000020014167836 */ /* 0x000fe20000000000 */
[----:B------:R-:W-:Y:S01]  /*1310*/  ISETP.GE.OR P2, PT, R28, UR16, !P1 ;  /* 0x000000101c007c0c */ /* 0x000fe2000cf46670 */
[----:B------:R-:W-:Y:S01]  /*1320*/  VIADD R23, R5, UR4 ;  /* 0x0000000405177c36 */ /* 0x000fe20008000000 */
[----:B------:R-:W-:Y:S02]  /*1330*/  SHF.R.U32.HI R24, RZ, 0x6, R24 ;  /* 0x00000006ff187819 */ /* 0x000fe40000011618 */
[----:B------:R-:W-:Y:S02]  /*1340*/  SHF.R.U32.HI R22, RZ, 0x6, R22 ;  /* 0x00000006ff167819 */ /* 0x000fe40000011616 */
[----:B------:R-:W-:-:S02]  /*1350*/  ISETP.LT.AND P4, PT, R24, UR16, P0 ;  /* 0x0000001018007c0c */ /* 0x000fc40008781270 */
[----:B------:R-:W-:Y:S02]  /*1360*/  ISETP.LT.AND P3, PT, R22, UR16, P0 ;  /* 0x0000001016007c0c */ /* 0x000fe40008761270 */
[----:B------:R-:W-:-:S03]  /*1370*/  IADD3 R21, PT, PT, R20, 0x300, RZ ;  /* 0x0000030014157810 */ /* 0x000fc60007ffe0ff */
[----:B------:R-:W3:Y:S01]  /*1380*/  @!P2 LDC R17, c[0x0][0x3b4] ;  /* 0x0000ed00ff11ab82 */ /* 0x000ee20000000800 */
[----:B------:R-:W-:-:S05]  /*1390*/  @!P2 VIADD R16, R28, UR5 ;  /* 0x000000051c10ac36 */ /* 0x000fca0008000000 */
[----:B------:R-:W-:Y:S02]  /*13a0*/  @P4 VIADD R26, R24, UR5 ;  /* 0x00000005181a4c36 */ /* 0x000fe40008000000 */
[----:B------:R-:W4:Y:S08]  /*13b0*/  @P4 LDC R27, c[0x0][0x3b4] ;  /* 0x0000ed00ff1b4b82 */ /* 0x000f300000000800 */
[----:B------:R-:W5:Y:S01]  /*13c0*/  @!P2 LDC.64 R18, c[0x0][0x388] ;  /* 0x0000e200ff12ab82 */ /* 0x000f620000000a00 */
[----:B---3--:R-:W-:-:S07]  /*13d0*/  @!P2 IMAD R16, R16, R17, R23 ;  /* 0x000000111010a224 */ /* 0x008fce00078e0217 */
[----:B-12---:R-:W0:Y:S01]  /*13e0*/  @P4 LDC.64 R6, c[0x0][0x388] ;  /* 0x0000e200ff064b82 */ /* 0x006e220000000a00 */
[----:B------:R-:W-:Y:S01]  /*13f0*/  @!P2 IADD3 R25, P5, PT, R16, UR6, RZ ;  /* 0x000000061019ac10 */ /* 0x000fe2000ffbe0ff */
[----:B----4-:R-:W-:Y:S01]  /*1400*/  @P4 IMAD R17, R26, R27, R23 ;  /* 0x0000001b1a114224 */ /* 0x010fe200078e0217 */
[----:B------:R-:W-:Y:S02]  /*1410*/  SHF.R.U32.HI R26, RZ, 0x6, R21 ;  /* 0x00000006ff1a7819 */ /* 0x000fe40000011615 */
[----:B------:R-:W-:Y:S02]  /*1420*/  @!P2 LEA.HI.X.SX32 R16, R16, UR10, 0x1, P5 ;  /* 0x0000000a1010ac11 */ /* 0x000fe4000a8f0eff */
[----:B------:R-:W-:Y:S02]  /*1430*/  ISETP.LT.AND P0, PT, R26, UR16, P0 ;  /* 0x000000101a007c0c */ /* 0x000fe40008701270 */
[----:B-----5:R-:W-:-:S04]  /*1440*/  @!P2 LEA R18, P5, R25, R18, 0x1 ;  /* 0x000000121912a211 */ /* 0x020fc800078a08ff */
[----:B------:R-:W-:Y:S02]  /*1450*/  @!P2 LEA.HI.X R19, R25, R19, R16, 0x1, P5 ;  /* 0x000000131913a211 */ /* 0x000fe400028f0c10 */
[----:B------:R-:W1:Y:S01]  /*1460*/  @P3 LDC R16, c[0x0][0x3b4] ;  /* 0x0000ed00ff103b82 */ /* 0x000e620000000800 */
[C---:B------:R-:W-:Y:S02]  /*1470*/  @P4 IADD3 R21, P5, PT, R17.reuse, UR6, RZ ;  /* 0x0000000611154c10 */ /* 0x040fe4000ffbe0ff */
[----:B------:R-:W2:Y:S02]  /*1480*/  @!P2 LDG.E.U16.CONSTANT R18, desc[UR14][R18.64] ;  /* 0x0000000e1212a981 */ /* 0x000ea4000c1e9500 */
[----:B------:R-:W-:Y:S02]  /*1490*/  @P4 LEA.HI.X.SX32 R17, R17, UR10, 0x1, P5 ;  /* 0x0000000a11114c11 */ /* 0x000fe4000a8f0eff */
[C---:B0-----:R-:W-:Y:S01]  /*14a0*/  @P4 LEA R30, P5, R21.reuse, R6, 0x1 ;  /* 0x00000006151e4211 */ /* 0x041fe200078a08ff */
[----:B------:R-:W0:Y:S03]  /*14b0*/  @P0 LDC R25, c[0x0][0x3b4] ;  /* 0x0000ed00ff190b82 */ /* 0x000e260000000800 */
[----:B------:R-:W-:Y:S01]  /*14c0*/  @P4 LEA.HI.X R31, R21, R7, R17, 0x1, P5 ;  /* 0x00000007151f4211 */ /* 0x000fe200028f0c11 */
[----:B------:R-:W-:Y:S01]  /*14d0*/  @P3 VIADD R17, R22, UR5 ;  /* 0x0000000516113c36 */ /* 0x000fe20008000000 */
[----:B------:R-:W-:-:S03]  /*14e0*/  @!P4 PRMT R21, RZ, 0x7610, R21 ;  /* 0x00007610ff15c816 */ /* 0x000fc60000000015 */
[----:B------:R-:W3:Y:S01]  /*14f0*/  @P3 LDC.64 R6, c[0x0][0x388] ;  /* 0x0000e200ff063b82 */ /* 0x000ee20000000a00 */
[----:B------:R-:W-:Y:S02]  /*1500*/  @P0 VIADD R29, R26, UR5 ;  /* 0x000000051a1d0c36 */ /* 0x000fe40008000000 */
[----:B------:R4:W5:Y:S01]  /*1510*/  @P4 LDG.E.U16.CONSTANT R21, desc[UR14][R30.64] ;  /* 0x0000000e1e154981 */ /* 0x000962000c1e9500 */
[----:B-1----:R-:W-:-:S04]  /*1520*/  @P3 IMAD R27, R17, R16, R23 ;  /* 0x00000010111b3224 */ /* 0x002fc800078e0217 */
[----:B------:R-:W1:Y:S01]  /*1530*/  @P0 LDC.64 R16, c[0x0][0x388] ;  /* 0x0000e200ff100b82 */ /* 0x000e620000000a00 */
[----:B0-----:R-:W-:Y:S01]  /*1540*/  @P0 IMAD R25, R29, R25, R23 ;  /* 0x000000191d190224 */ /* 0x001fe200078e0217 */
[----:B------:R-:W-:-:S04]  /*1550*/  @P3 IADD3 R23, P4, PT, R27, UR6, RZ ;  /* 0x000000061b173c10 */ /* 0x000fc8000ff9e0ff */
[----:B------:R-:W-:Y:S02]  /*1560*/  @P3 LEA.HI.X.SX32 R27, R27, UR10, 0x1, P4 ;  /* 0x0000000a1b1b3c11 */ /* 0x000fe4000a0f0eff */
[----:B---3--:R-:W-:-:S04]  /*1570*/  @P3 LEA R6, P4, R23, R6, 0x1 ;  /* 0x0000000617063211 */ /* 0x008fc800078808ff */
[----:B------:R-:W-:Y:S02]  /*1580*/  @P3 LEA.HI.X R7, R23, R7, R27, 0x1, P4 ;  /* 0x0000000717073211 */ /* 0x000fe400020f0c1b */
[----:B------:R-:W-:-:S04]  /*1590*/  @P0 IADD3 R23, P4, PT, R25, UR6, RZ ;  /* 0x0000000619170c10 */ /* 0x000fc8000ff9e0ff */
[----:B----4-:R-:W-:Y:S02]  /*15a0*/  @P0 LEA.HI.X.SX32 R30, R25, UR10, 0x1, P4 ;  /* 0x0000000a191e0c11 */ /* 0x010fe4000a0f0eff */
[C---:B-1----:R-:W-:Y:S02]  /*15b0*/  @P0 LEA R16, P4, R23.reuse, R16, 0x1 ;  /* 0x0000001017100211 */ /* 0x042fe400078808ff */
[----:B------:R-:W-:Y:S02]  /*15c0*/  @!P3 PRMT R25, RZ, 0x7610, R25 ;  /* 0x00007610ff19b816 */ /* 0x000fe40000000019 */
[----:B------:R-:W-:Y:S02]  /*15d0*/  @P0 LEA.HI.X R17, R23, R17, R30, 0x1, P4 ;  /* 0x0000001117110211 */ /* 0x000fe400020f0c1e */
[----:B------:R-:W-:Y:S02]  /*15e0*/  @!P0 PRMT R23, RZ, 0x7610, R23 ;  /* 0x00007610ff178816 */ /* 0x000fe40000000017 */
[----:B------:R-:W3:Y:S04]  /*15f0*/  @P3 LDG.E.U16.CONSTANT R25, desc[UR14][R6.64] ;  /* 0x0000000e06193981 */ /* 0x000ee8000c1e9500 */
[----:B------:R-:W4:Y:S01]  /*1600*/  @P0 LDG.E.U16.CONSTANT R23, desc[UR14][R16.64] ;  /* 0x0000000e10170981 */ /* 0x000f22000c1e9500 */
[----:B------:R-:W0:Y:S01]  /*1610*/  S2UR UR12, SR_CgaCtaId ;  /* 0x00000000000c79c3 */ /* 0x000e220000008800 */
[----:B------:R-:W-:Y:S01]  /*1620*/  UMOV UR11, 0x400 ;  /* 0x00000400000b7882 */ /* 0x000fe20000000000 */
[----:B------:R-:W-:-:S02]  /*1630*/  IMAD R28, R28, 0x50, R5 ;  /* 0x000000501c1c7824 */ /* 0x000fc400078e0205 */
[--C-:B------:R-:W-:Y:S02]  /*1640*/  IMAD R24, R24, 0x50, R5.reuse ;  /* 0x0000005018187824 */ /* 0x100fe400078e0205 */
[--C-:B------:R-:W-:Y:S02]  /*1650*/  IMAD R22, R22, 0x50, R5.reuse ;  /* 0x0000005016167824 */ /* 0x100fe400078e0205 */
[----:B------:R-:W-:Y:S01]  /*1660*/  IMAD R26, R26, 0x50, R5 ;  /* 0x000000501a1a7824 */ /* 0x000fe200078e0205 */
[----:B0-----:R-:W-:-:S06]  /*1670*/  ULEA UR11, UR12, UR11, 0x18 ;  /* 0x0000000b0c0b7291 */ /* 0x001fcc000f8ec0ff */
[----:B------:R-:W-:Y:S02]  /*1680*/  LEA R19, R28, UR11, 0x1 ;  /* 0x0000000b1c137c11 */ /* 0x000fe4000f8e08ff */
[----:B------:R-:W-:Y:S02]  /*1690*/  LEA R24, R24, UR11, 0x1 ;  /* 0x0000000b18187c11 */ /* 0x000fe4000f8e08ff */
[----:B------:R-:W-:Y:S02]  /*16a0*/  LEA R22, R22, UR11, 0x1 ;  /* 0x0000000b16167c11 */ /* 0x000fe4000f8e08ff */
[----:B------:R-:W-:Y:S02]  /*16b0*/  LEA R26, R26, UR11, 0x1 ;  /* 0x0000000b1a1a7c11 */ /* 0x000fe4000f8e08ff */
[C---:B------:R-:W-:Y:S01]  /*16c0*/  ISETP.GE.U32.AND P0, PT, R20.reuse, 0x400, PT ;  /* 0x000004001400780c */ /* 0x040fe20003f06070 */
[----:B------:R-:W-:Y:S01]  /*16d0*/  VIADD R20, R20, 0x400 ;  /* 0x0000040014147836 */ /* 0x000fe20000000000 */
[----:B------:R-:W-:-:S05]  /*16e0*/  @P2 PRMT R18, RZ, 0x7610, R18 ;  /* 0x00007610ff122816 */ /* 0x000fca0000000012 */
[----:B--2---:R0:W-:Y:S04]  /*16f0*/  STS.U16 [R19+0x1800], R18 ;  /* 0x0018001213007388 */ /* 0x0041e80000000400 */
[----:B-----5:R0:W-:Y:S04]  /*1700*/  STS.U16 [R24+0x1800], R21 ;  /* 0x0018001518007388 */ /* 0x0201e80000000400 */
[----:B---3--:R0:W-:Y:S04]  /*1710*/  STS.U16 [R22+0x1800], R25 ;  /* 0x0018001916007388 */ /* 0x0081e80000000400 */
[----:B----4-:R0:W-:Y:S01]  /*1720*/  STS.U16 [R26+0x1800], R23 ;  /* 0x001800171a007388 */ /* 0x0101e20000000400 */
[----:B------:R-:W-:Y:S05]  /*1730*/  @!P0 BRA `(.L_x_3371) ;  /* 0xfffffff800e48947 */ /* 0x000fea000383ffff */
[----:B------:R-:W-:Y:S05]  /*1740*/  BSYNC.RECONVERGENT B0 ;  /* 0x0000000000007941 */ /* 0x000fea0003800200 */
.L_x_3370:
[----:B------:R-:W1:Y:S01]  /*1750*/  S2R R7, SR_LANEID ;  /* 0x0000000000077919 */ /* 0x000e620000000000 */
[----:B------:R-:W-:Y:S01]  /*1760*/  MOV R17, 0x400 ;  /* 0x0000040000117802 */ /* 0x000fe20000000f00 */
[----:B------:R-:W2:Y:S01]  /*1770*/  LDCU UR11, c[0x0][0x3b0] ;  /* 0x00007600ff0b77ac */ /* 0x000ea20008000800 */
[----:B------:R-:W-:Y:S01]  /*1780*/  SHF.R.U32.HI R16, RZ, 0x2, R4 ;  /* 0x00000002ff107819 */ /* 0x000fe20000011604 */
[----:B0-----:R-:W0:Y:S01]  /*1790*/  S2R R18, SR_CgaCtaId ;  /* 0x0000000000127919 */ /* 0x001e220000008800 */
[----:B------:R-:W-:Y:S01]  /*17a0*/  LOP3.LUT R20, R4, 0x60, RZ, 0xc0, !PT ;  /* 0x0000006004147812 */ /* 0x000fe200078ec0ff */
[----:B------:R-:W-:Y:S01]  /*17b0*/  UIADD3 UR5, UPT, UPT, UR5, 0x20, URZ ;  /* 0x0000002005057890 */ /* 0x000fe2000fffe0ff */
[----:B------:R-:W-:-:S03]  /*17c0*/  LOP3.LUT R16, R16, 0xe0, RZ, 0xc0, !PT ;  /* 0x000000e010107812 */ /* 0x000fc600078ec0ff */
[----:B--2---:R-:W-:Y:S01]  /*17d0*/  UISETP.GE.AND UP0, UPT, UR5, UR11, UPT ;  /* 0x0000000b0500728c */ /* 0x004fe2000bf06270 */
[--C-:B-1----:R-:W-:Y:S02]  /*17e0*/  SHF.R.U32.HI R5, RZ, 0x3, R7.reuse ;  /* 0x00000003ff057819 */ /* 0x102fe40000011607 */
[----:B------:R-:W-:Y:S02]  /*17f0*/  LOP3.LUT R6, R7, 0x7, RZ, 0xc0, !PT ;  /* 0x0000000707067812 */ /* 0x000fe400078ec0ff */
[----:B0-----:R-:W-:Y:S01]  /*1800*/  LEA R17, R18, R17, 0x18 ;  /* 0x0000001112117211 */ /* 0x001fe200078ec0ff */
[----:B------:R-:W-:Y:S01]  /*1810*/  IMAD.SHL.U32 R19, R5, 0x8, RZ ;  /* 0x0000000805137824 */ /* 0x000fe200078e00ff */
[----:B------:R-:W-:Y:S02]  /*1820*/  SHF.R.U32.HI R5, RZ, 0x4, R7 ;  /* 0x00000004ff057819 */ /* 0x000fe40000011607 */
[--C-:B------:R-:W-:Y:S01]  /*1830*/  IADD3 R20, PT, PT, R20, 0x1800, R17.reuse ;  /* 0x0000180014147810 */ /* 0x100fe20007ffe011 */
[----:B------:R-:W-:Y:S01]  /*1840*/  IMAD R21, R16, 0x60, R17 ;  /* 0x0000006010157824 */ /* 0x000fe200078e0211 */
[----:B------:R-:W-:Y:S01]  /*1850*/  LOP3.LUT R6, R19, 0x8, R6, 0xe2, !PT ;  /* 0x0000000813067812 */ /* 0x000fe200078ee206 */
[----:B------:R-:W-:-:S02]  /*1860*/  IMAD.SHL.U32 R5, R5, 0x8, RZ ;  /* 0x0000000805057824 */ /* 0x000fc400078e00ff */
[----:B------:R-:W-:Y:S02]  /*1870*/  VIADD R23, R21, 0x600 ;  /* 0x0000060015177836 */ /* 0x000fe40000000000 */
[C-C-:B------:R-:W-:Y:S02]  /*1880*/  IMAD R45, R6.reuse, 0x50, R5.reuse ;  /* 0x00000050062d7824 */ /* 0x140fe400078e0205 */
[----:B------:R-:W-:Y:S02]  /*1890*/  IMAD R28, R6, 0x30, R5 ;  /* 0x00000030061c7824 */ /* 0x000fe400078e0205 */
[----:B------:R-:W-:Y:S01]  /*18a0*/  IMAD.U32 R4, R45, 0x2, R20 ;  /* 0x000000022d047824 */ /* 0x000fe200078e0014 */
[----:B------:R-:W-:Y:S01]  /*18b0*/  BAR.SYNC.DEFER_BLOCKING 0x0 ;  /* 0x0000000000007b1d */ /* 0x000fe20000010000 */
[C---:B------:R-:W-:Y:S01]  /*18c0*/  IMAD.U32 R16, R28.reuse, 0x2, R21 ;  /* 0x000000021c107824 */ /* 0x040fe200078e0015 */
[----:B------:R-:W-:Y:S01]  /*18d0*/  LEA R24, R28, R23, 0x1 ;  /* 0x000000171c187211 */ /* 0x000fe200078e08ff */
[----:B------:R-:W-:-:S02]  /*18e0*/  VIADD R23, R21, 0x20 ;  /* 0x0000002015177836 */ /* 0x000fc40000000000 */
[----:B------:R-:W-:Y:S02]  /*18f0*/  VIADD R21, R21, 0x620 ;  /* 0x0000062015157836 */ /* 0x000fe40000000000 */
[----:B------:R-:W-:Y:S02]  /*1900*/  VIADD R20, R20, 0xa00 ;  /* 0x00000a0014147836 */ /* 0x000fe40000000000 */
[C---:B------:R-:W-:Y:S02]  /*1910*/  IMAD.U32 R23, R28.reuse, 0x2, R23 ;  /* 0x000000021c177824 */ /* 0x040fe400078e0017 */
[----:B------:R-:W-:Y:S02]  /*1920*/  IMAD.U32 R28, R28, 0x2, R21 ;  /* 0x000000021c1c7824 */ /* 0x000fe400078e0015 */
[----:B------:R-:W-:Y:S01]  /*1930*/  IMAD.U32 R45, R45, 0x2, R20 ;  /* 0x000000022d2d7824 */ /* 0x000fe200078e0014 */
[----:B------:R-:W-:Y:S04]  /*1940*/  LDSM.16.MT88.4 R4, [R4] ;  /* 0x000000000404783b */ /* 0x000fe80000004200 */
[----:B------:R-:W0:Y:S04]  /*1950*/  LDSM.16.M88.4 R16, [R16] ;  /* 0x000000001010783b */ /* 0x000e280000000200 */
[----:B------:R-:W1:Y:S04]  /*1960*/  LDSM.16.M88.4 R24, [R24] ;  /* 0x000000001818783b */ /* 0x000e680000000200 */
[----:B------:R-:W-:Y:S04]  /*1970*/  LDSM.16.M88.4 R20, [R23] ;  /* 0x000000001714783b */ /* 0x000fe80000000200 */
[----:B------:R-:W-:Y:S01]  /*1980*/  LDSM.16.M88.4 R28, [R28] ;  /* 0x000000001c1c783b */ /* 0x000fe20000000200 */
[C---:B0-----:R-:W-:Y:S08]  /*1990*/  HMMA.16816.F32 R36, R16.reuse, R4, R36 ;  /* 0x000000041024723c */ /* 0x041ff00000001824 */
[----:B------:R-:W-:Y:S01]  /*19a0*/  HMMA.16816.F32 R8, R16, R6, R8 ;  /* 0x000000061008723c */ /* 0x000fe20000001808 */
[----:B------:R-:W0:Y:S07]  /*19b0*/  LDSM.16.MT88.4 R16, [R45] ;  /* 0x000000002d10783b */ /* 0x000e2e0000004200 */
[C---:B-1----:R-:W-:Y:S08]  /*19c0*/  HMMA.16816.F32 R32, R24.reuse, R4, R32 ;  /* 0x000000041820723c */ /* 0x042ff00000001820 */
[----:B------:R-:W-:Y:S08]  /*19d0*/  HMMA.16816.F32 R12, R24, R6, R12 ;  /* 0x00000006180c723c */ /* 0x000ff0000000180c */
[C---:B0-----:R-:W-:Y:S08]  /*19e0*/  HMMA.16816.F32 R36, R20.reuse, R16, R36 ;  /* 0x000000101424723c */ /* 0x041ff00000001824 */
[----:B------:R-:W-:Y:S08]  /*19f0*/  HMMA.16816.F32 R8, R20, R18, R8 ;  /* 0x000000121408723c */ /* 0x000ff00000001808 */
[C---:B------:R-:W-:Y:S08]  /*1a00*/  HMMA.16816.F32 R32, R28.reuse, R16, R32 ;  /* 0x000000101c20723c */ /* 0x040ff00000001820 */
[----:B------:R-:W-:Y:S01]  /*1a10*/  HMMA.16816.F32 R12, R28, R18, R12 ;  /* 0x000000121c0c723c */ /* 0x000fe2000000180c */
[----:B------:R-:W-:Y:S06]  /*1a20*/  BAR.SYNC.DEFER_BLOCKING 0x0 ;  /* 0x0000000000007b1d */ /* 0x000fec0000010000 */
[----:B------:R-:W-:-:S13]  /*1a30*/  BRA.U !UP0, `(.L_x_3372) ;  /* 0xffffffe908c47547 */ /* 0x000fda000b83ffff */
.L_x_3353:
[----:B------:R-:W0:Y:S01]  /*1a40*/  S2R R16, SR_TID.X ;  /* 0x0000000000107919 */ /* 0x000e220000002100 */
[----:B------:R-:W-:Y:S01]  /*1a50*/  MOV R0, 0x400 ;  /* 0x0000040000007802 */ /* 0x000fe20000000f00 */
[----:B------:R-:W1:Y:S01]  /*1a60*/  LDCU UR5, c[0x0][0x3b4] ;  /* 0x00007680ff0577ac */ /* 0x000e620008000800 */
[----:B------:R-:W-:Y:S01]  /*1a70*/  BSSY.RECONVERGENT B0, `(.L_x_3373) ;  /* 0x0000060000007945 */ /* 0x000fe20003800200 */
[----:B------:R-:W2:Y:S01]  /*1a80*/  S2R R7, SR_CgaCtaId ;  /* 0x0000000000077919 */ /* 0x000ea20000008800 */
[----:B------:R-:W3:Y:S01]  /*1a90*/  S2R R5, SR_LANEID ;  /* 0x0000000000057919 */ /* 0x000ee20000000000 */
[----:B-1----:R-:W-:Y:S01]  /*1aa0*/  UIADD3 UR12, UPT, UPT, -UR4, UR5, URZ ;  /* 0x00000005040c7290 */ /* 0x002fe2000fffe1ff */
[C---:B0-----:R-:W-:Y:S01]  /*1ab0*/  IMAD.SHL.U32 R6, R16.reuse, 0x40, RZ ;  /* 0x0000004010067824 */ /* 0x041fe200078e00ff */
[C---:B------:R-:W-:Y:S02]  /*1ac0*/  SHF.L.U32 R4, R16.reuse, 0x1, RZ ;  /* 0x0000000110047819 */ /* 0x040fe400000006ff */
[----:B------:R-:W-:-:S02]  /*1ad0*/  LOP3.LUT P0, RZ, R16, 0x100, RZ, 0xc0, !PT ;  /* 0x0000010010ff7812 */ /* 0x000fc4000780c0ff */
[----:B------:R-:W-:Y:S02]  /*1ae0*/  LOP3.LUT R17, R6, 0xe000, RZ, 0xc0, !PT ;  /* 0x0000e00006117812 */ /* 0x000fe400078ec0ff */
[----:B--2---:R-:W-:Y:S02]  /*1af0*/  LEA R19, R7, R0, 0x18 ;  /* 0x0000000007137211 */ /* 0x004fe400078ec0ff */
[----:B---3--:R-:W-:Y:S02]  /*1b00*/  SHF.R.U32.HI R0, RZ, 0x2, R5 ;  /* 0x00000002ff007819 */ /* 0x008fe40000011605 */
[----:B------:R-:W-:Y:S02]  /*1b10*/  LOP3.LUT R5, R5, 0x3, RZ, 0xc0, !PT ;  /* 0x0000000305057812 */ /* 0x000fe400078ec0ff */
[----:B------:R-:W-:Y:S02]  /*1b20*/  LOP3.LUT R4, R17, 0xc0, R4, 0xf8, !PT ;  /* 0x000000c011047812 */ /* 0x000fe400078ef804 */
[----:B------:R-:W-:Y:S01]  /*1b30*/  LOP3.LUT R17, R16, 0x3f, RZ, 0xc0, !PT ;  /* 0x0000003f10117812 */ /* 0x000fe200078ec0ff */
[----:B------:R-:W-:Y:S01]  /*1b40*/  IMAD R0, R0, 0x20, R5 ;  /* 0x0000002000007824 */ /* 0x000fe200078e0205 */
[----:B------:R-:W-:-:S05]  /*1b50*/  IADD3 R5, PT, PT, R4, 0x4100, R19 ;  /* 0x0000410004057810 */ /* 0x000fca0007ffe013 */
[----:B------:R-:W-:Y:S02]  /*1b60*/  IMAD.U32 R4, R0, 0x8, R5 ;  /* 0x0000000800047824 */ /* 0x000fe400078e0005 */
[----:B------:R-:W-:-:S03]  /*1b70*/  VIADD R5, R5, 0x1000 ;  /* 0x0000100005057836 */ /* 0x000fc60000000000 */
[----:B------:R-:W-:Y:S01]  /*1b80*/  STS.64 [R4], R36 ;  /* 0x0000002404007388 */ /* 0x000fe20000000a00 */
[----:B------:R-:W-:-:S03]  /*1b90*/  IMAD.U32 R5, R0, 0x8, R5 ;  /* 0x0000000800057824 */ /* 0x000fc600078e0005 */
[----:B------:R-:W-:Y:S04]  /*1ba0*/  STS.64 [R4+0x800], R38 ;  /* 0x0008002604007388 */ /* 0x000fe80000000a00 */
[----:B------:R0:W-:Y:S04]  /*1bb0*/  STS.64 [R4+0x20], R8 ;  /* 0x0000200804007388 */ /* 0x0001e80000000a00 */
[----:B------:R1:W-:Y:S04]  /*1bc0*/  STS.64 [R4+0x820], R10 ;  /* 0x0008200a04007388 */ /* 0x0003e80000000a00 */
[----:B------:R1:W-:Y:S04]  /*1bd0*/  STS.64 [R5], R32 ;  /* 0x0000002005007388 */ /* 0x0003e80000000a00 */
[----:B------:R1:W-:Y:S01]  /*1be0*/  STS.64 [R5+0x800], R34 ;  /* 0x0008002205007388 */ /* 0x0003e20000000a00 */
[----:B0-----:R-:W-:-:S03]  /*1bf0*/  IMAD.MOV.U32 R8, RZ, RZ, R16 ;  /* 0x000000ffff087224 */ /* 0x001fc600078e0010 */
[----:B------:R1:W-:Y:S04]  /*1c00*/  STS.64 [R5+0x20], R12 ;  /* 0x0000200c05007388 */ /* 0x0003e80000000a00 */
[----:B------:R1:W-:Y:S01]  /*1c10*/  STS.64 [R5+0x820], R14 ;  /* 0x0008200e05007388 */ /* 0x0003e20000000a00 */
[----:B------:R-:W-:Y:S06]  /*1c20*/  BAR.SYNC.DEFER_BLOCKING 0x0 ;  /* 0x0000000000007b1d */ /* 0x000fec0000010000 */
[----:B------:R-:W-:Y:S05]  /*1c30*/  @!P0 BRA `(.L_x_3374) ;  /* 0x00000004000c8947 */ /* 0x000fea0003800000 */
[----:B------:R-:W-:Y:S01]  /*1c40*/  ISETP.LT.AND P0, PT, R17, UR12, PT ;  /* 0x0000000c11007c0c */ /* 0x000fe2000bf01270 */
[----:B------:R-:W-:Y:S01]  /*1c50*/  VIADD R6, R16, 0x100 ;  /* 0x0000010010067836 */ /* 0x000fe20000000000 */
[----:B------:R-:W-:-:S03]  /*1c60*/  SHF.R.U32.HI R7, RZ, 0x6, R16 ;  /* 0x00000006ff077819 */ /* 0x000fc60000011610 */
[----:B------:R-:W-:Y:S01]  /*1c70*/  IMAD.MOV.U32 R8, RZ, RZ, R6 ;  /* 0x000000ffff087224 */ /* 0x000fe200078e0006 */
[----:B------:R-:W-:-:S13]  /*1c80*/  ISETP.GE.OR P0, PT, R7, UR8, !P0 ;  /* 0x0000000807007c0c */ /* 0x000fda000c706670 */
[----:B------:R-:W-:Y:S05]  /*1c90*/  @P0 BRA `(.L_x_3374) ;  /* 0x0000000000f40947 */ /* 0x000fea0003800000 */
[----:B------:R-:W-:Y:S01]  /*1ca0*/  LEA R0, R16, R19, 0x2 ;  /* 0x0000001310007211 */ /* 0x000fe200078e10ff */
[----:B------:R-:W0:Y:S05]  /*1cb0*/  LDCU UR5, c[0x0][0x3b8] ;  /* 0x00007700ff0577ac */ /* 0x000e2a0008000800 */
[----:B------:R-:W2:Y:S01]  /*1cc0*/  LDS R0, [R0+0x4100] ;  /* 0x0041000000007984 */ /* 0x000ea20000000800 */
[----:B0-----:R-:W-:-:S09]  /*1cd0*/  UISETP.NE.AND UP0, UPT, UR5, URZ, UPT ;  /* 0x000000ff0500728c */ /* 0x001fd2000bf05270 */
[----:B------:R-:W-:Y:S05]  /*1ce0*/  BRA.U !UP0, `(.L_x_3375) ;  /* 0x0000000108747547 */ /* 0x000fea000b800000 */
[----:B------:R-:W-:-:S09]  /*1cf0*/  UISETP.NE.AND UP0, UPT, UR5, 0x1, UPT ;  /* 0x000000010500788c */ /* 0x000fd2000bf05270 */
[----:B------:R-:W-:Y:S05]  /*1d00*/  BRA.U UP0, `(.L_x_3376) ;  /* 0x0000000100647547 */ /* 0x000fea000b800000 */
[C---:B-12---:R-:W-:Y:S01]  /*1d10*/  FMUL R5, R0.reuse, 0.044714998453855514526 ;  /* 0x3d37271300057820 */ /* 0x046fe20000400000 */
[----:B------:R-:W-:Y:S02]  /*1d20*/  IMAD.MOV.U32 R10, RZ, RZ, 0x3c80f082 ;  /* 0x3c80f082ff0a7424 */ /* 0x000fe400078e00ff */
[----:B------:R-:W-:Y:S02]  /*1d30*/  IMAD.MOV.U32 R9, RZ, RZ, 0x3f800000 ;  /* 0x3f800000ff097424 */ /* 0x000fe400078e00ff */
        /* <DEDUP_REMOVED lines=20> */
[----:B------:R-:W-:Y:S01]  /*1e80*/  FMUL R9, R0, R5 ;  /* 0x0000000500097220 */ /* 0x000fe20000400000 */
[----:B------:R-:W-:Y:S06]  /*1e90*/  BRA `(.L_x_3377) ;  /* 0x0000000000547947 */ /* 0x000fec0003800000 */
.L_x_3376:
[----:B--2---:R-:W-:Y:S01]  /*1ea0*/  FMNMX R9, RZ, R0, !PT ;  /* 0x00000000ff097209 */ /* 0x004fe20007800000 */
[----:B------:R-:W-:Y:S06]  /*1eb0*/  BRA `(.L_x_3377) ;  /* 0x00000000004c7947 */ /* 0x000fec0003800000 */
.L_x_3375:
[----:B-12---:R-:W-:Y:S01]  /*1ec0*/  FMUL R4, R0, -1.4426950216293334961 ;  /* 0xbfb8aa3b00047820 */ /* 0x006fe20000400000 */
        /* <DEDUP_REMOVED lines=15> */
[----:B------:R-:W-:Y:S05]  /*1fc0*/  CALL.REL.NOINC `($__internal_18_$__cuda_sm3x_div_rn_noftz_f32_slowpath) ;  /* 0x0000000800987944 */ /* 0x000fea0003c00000 */
[----:B------:R-:W-:-:S07]  /*1fd0*/  IMAD.MOV.U32 R9, RZ, RZ, R0 ;  /* 0x000000ffff097224 */ /* 0x000fce00078e0000 */
.L_x_3378:
[----:B------:R-:W-:Y:S05]  /*1fe0*/  BSYNC.RECONVERGENT B1 ;  /* 0x0000000000017941 */ /* 0x000fea0003800200 */
.L_x_3377:
[----:B------:R-:W0:Y:S01]  /*1ff0*/  LDCU UR5, c[0x0][0x3b4] ;  /* 0x00007680ff0577ac */ /* 0x000e220008000800 */
[----:B-1----:R-:W1:Y:S01]  /*2000*/  LDC.64 R4, c[0x0][0x3a8] ;  /* 0x0000ea00ff047b82 */ /* 0x002e620000000a00 */
[----:B------:R-:W-:Y:S02]  /*2010*/  VIADD R0, R7, UR9 ;  /* 0x0000000907007c36 */ /* 0x000fe40008000000 */
[----:B------:R-:W-:Y:S02]  /*2020*/  IMAD.MOV.U32 R8, RZ, RZ, R6 ;  /* 0x000000ffff087224 */ /* 0x000fe400078e0006 */
[----:B0-----:R-:W-:-:S04]  /*2030*/  IMAD R0, R0, UR5, R17 ;  /* 0x0000000500007c24 */ /* 0x001fc8000f8e0211 */
[----:B------:R-:W-:-:S04]  /*2040*/  VIADD R7, R0, UR4 ;  /* 0x0000000400077c36 */ /* 0x000fc80008000000 */
[----:B-1----:R-:W-:-:S05]  /*2050*/  IMAD.WIDE R4, R7, 0x4, R4 ;  /* 0x0000000407047825 */ /* 0x002fca00078e0204 */
[----:B------:R0:W-:Y:S02]  /*2060*/  STG.E desc[UR14][R4.64], R9 ;  /* 0x0000000904007986 */ /* 0x0001e4000c10190e */
.L_x_3374:
[----:B------:R-:W-:Y:S05]  /*2070*/  BSYNC.RECONVERGENT B0 ;  /* 0x0000000000007941 */ /* 0x000fea0003800200 */
.L_x_3373:
[----:B------:R-:W2:Y:S01]  /*2080*/  LDC.64 R6, c[0x0][0x3a8] ;  /* 0x0000ea00ff067b82 */ /* 0x000ea20000000a00 */
[----:B------:R-:W-:Y:S01]  /*2090*/  BSSY.RECONVERGENT B0, `(.L_x_3379) ;  /* 0x0000093000007945 */ /* 0x000fe20003800200 */
[----:B0-----:R-:W-:Y:S01]  /*20a0*/  VIADD R9, R17, UR4 ;  /* 0x0000000411097c36 */ /* 0x001fe20008000000 */
[----:B------:R-:W0:Y:S01]  /*20b0*/  LDCU UR16, c[0x0][0x3b4] ;  /* 0x00007680ff1077ac */ /* 0x000e220008000800 */
[----:B------:R-:W3:Y:S05]  /*20c0*/  LDCU UR13, c[0x0][0x3b8] ;  /* 0x00007700ff0d77ac */ /* 0x000eea0008000800 */
.L_x_3393:
[----:B------:R-:W-:Y:S01]  /*20d0*/  ISETP.LT.AND P0, PT, R17, UR12, PT ;  /* 0x0000000c11007c0c */ /* 0x000fe2000bf01270 */
[----:B------:R-:W-:Y:S01]  /*20e0*/  BSSY.RECONVERGENT B1, `(.L_x_3380) ;  /* 0x0000044000017945 */ /* 0x000fe20003800200 */
[----:B-1----:R-:W-:-:S04]  /*20f0*/  SHF.R.U32.HI R10, RZ, 0x6, R8 ;  /* 0x00000006ff0a7819 */ /* 0x002fc80000011608 */
[----:B------:R-:W-:-:S13]  /*2100*/  ISETP.GE.OR P0, PT, R10, UR8, !P0 ;  /* 0x000000080a007c0c */ /* 0x000fda000c706670 */
[----:B0-----:R-:W-:Y:S05]  /*2110*/  @P0 BRA `(.L_x_3381) ;  /* 0x0000000400000947 */ /* 0x001fea0003800000 */
[----:B------:R-:W1:Y:S01]  /*2120*/  S2UR UR11, SR_CgaCtaId ;  /* 0x00000000000b79c3 */ /* 0x000e620000008800 */
[----:B------:R-:W-:Y:S01]  /*2130*/  UMOV UR5, 0x400 ;  /* 0x0000040000057882 */ /* 0x000fe20000000000 */
[----:B------:R-:W-:Y:S01]  /*2140*/  LOP3.LUT R5, R8, 0xfc0, RZ, 0xc0, !PT ;  /* 0x00000fc008057812 */ /* 0x000fe200078ec0ff */
[----:B---3--:R-:W-:-:S03]  /*2150*/  UISETP.NE.AND UP0, UPT, UR13, 0x1, UPT ;  /* 0x000000010d00788c */ /* 0x008fc6000bf05270 */
[----:B------:R-:W-:Y:S01]  /*2160*/  LOP3.LUT R5, R5, 0x3f, R16, 0xf8, !PT ;  /* 0x0000003f05057812 */ /* 0x000fe200078ef810 */
[----:B-1----:R-:W-:-:S06]  /*2170*/  ULEA UR5, UR11, UR5, 0x18 ;  /* 0x000000050b057291 */ /* 0x002fcc000f8ec0ff */
[----:B------:R-:W-:-:S06]  /*2180*/  LEA R4, R5, UR5, 0x2 ;  /* 0x0000000505047c11 */ /* 0x000fcc000f8e10ff */
[----:B------:R-:W1:Y:S01]  /*2190*/  LDS R4, [R4+0x4100] ;  /* 0x0041000004047984 */ /* 0x000e620000000800 */
[----:B------:R-:W-:Y:S05]  /*21a0*/  BRA.U !UP0, `(.L_x_3382) ;  /* 0x00000001086c7547 */ /* 0x000fea000b800000 */
[----:B------:R-:W-:-:S09]  /*21b0*/  UISETP.NE.AND UP0, UPT, UR13, URZ, UPT ;  /* 0x000000ff0d00728c */ /* 0x000fd2000bf05270 */
[----:B------:R-:W-:Y:S05]  /*21c0*/  BRA.U UP0, `(.L_x_3383) ;  /* 0x00000001005c7547 */ /* 0x000fea000b800000 */
[----:B-1----:R-:W-:Y:S01]  /*21d0*/  FMUL R0, R4, -1.4426950216293334961 ;  /* 0xbfb8aa3b04007820 */ /* 0x002fe20000400000 */
[----:B------:R-:W-:Y:S04]  /*21e0*/  BSSY.RECONVERGENT B2, `(.L_x_3384) ;  /* 0x0000013000027945 */ /* 0x000fe80003800200 */
[----:B------:R-:W-:-:S13]  /*21f0*/  FSETP.GEU.AND P0, PT, R0, -126, PT ;  /* 0xc2fc00000000780b */ /* 0x000fda0003f0e000 */
[----:B------:R-:W-:-:S04]  /*2200*/  @!P0 FMUL R0, R0, 0.5 ;  /* 0x3f00000000008820 */ /* 0x000fc80000400000 */
[----:B------:R-:W1:Y:S02]  /*2210*/  MUFU.EX2 R5, R0 ;  /* 0x0000000000057308 */ /* 0x000e640000000800 */
[----:B-1----:R-:W-:-:S04]  /*2220*/  @!P0 FMUL R5, R5, R5 ;  /* 0x0000000505058220 */ /* 0x002fc80000400000 */
[----:B------:R-:W-:-:S04]  /*2230*/  FADD R13, R5, 1 ;  /* 0x3f800000050d7421 */ /* 0x000fc80000000000 */
[----:B------:R-:W1:Y:S08]  /*2240*/  MUFU.RCP R5, R13 ;  /* 0x0000000d00057308 */ /* 0x000e700000001000 */
[----:B------:R-:W3:Y:S01]  /*2250*/  FCHK P0, R4, R13 ;  /* 0x0000000d04007302 */ /* 0x000ee20000000000 */
[----:B-1----:R-:W-:-:S04]  /*2260*/  FFMA R12, -R13, R5, 1 ;  /* 0x3f8000000d0c7423 */ /* 0x002fc80000000105 */
[----:B------:R-:W-:-:S04]  /*2270*/  FFMA R5, R5, R12, R5 ;  /* 0x0000000c05057223 */ /* 0x000fc80000000005 */
[----:B------:R-:W-:-:S04]  /*2280*/  FFMA R12, R4, R5, RZ ;  /* 0x00000005040c7223 */ /* 0x000fc800000000ff */
[----:B------:R-:W-:-:S04]  /*2290*/  FFMA R11, -R13, R12, R4 ;  /* 0x0000000c0d0b7223 */ /* 0x000fc80000000104 */
[----:B------:R-:W-:Y:S01]  /*22a0*/  FFMA R5, R5, R11, R12 ;  /* 0x0000000b05057223 */ /* 0x000fe2000000000c */
[----:B---3--:R-:W-:Y:S06]  /*22b0*/  @!P0 BRA `(.L_x_3385) ;  /* 0x0000000000148947 */ /* 0x008fec0003800000 */
[----:B------:R-:W-:Y:S01]  /*22c0*/  MOV R0, R4 ;  /* 0x0000000400007202 */ /* 0x000fe20000000f00 */
[----:B------:R-:W-:Y:S01]  /*22d0*/  IMAD.MOV.U32 R5, RZ, RZ, R13 ;  /* 0x000000ffff057224 */ /* 0x000fe200078e000d */
[----:B------:R-:W-:-:S07]  /*22e0*/  MOV R4, 0x2300 ;  /* 0x0000230000047802 */ /* 0x000fce0000000f00 */
[----:B0-2---:R-:W-:Y:S05]  /*22f0*/  CALL.REL.NOINC `($__internal_18_$__cuda_sm3x_div_rn_noftz_f32_slowpath) ;  /* 0x0000000400cc7944 */ /* 0x005fea0003c00000 */
[----:B------:R-:W-:-:S07]  /*2300*/  IMAD.MOV.U32 R5, RZ, RZ, R0 ;  /* 0x000000ffff057224 */ /* 0x000fce00078e0000 */
.L_x_3385:
[----:B0-----:R-:W-:Y:S05]  /*2310*/  BSYNC.RECONVERGENT B2 ;  /* 0x0000000000027941 */ /* 0x001fea0003800200 */
.L_x_3384:
[----:B------:R-:W-:Y:S01]  /*2320*/  IMAD.MOV.U32 R11, RZ, RZ, R5 ;  /* 0x000000ffff0b7224 */ /* 0x000fe200078e0005 */
[----:B------:R-:W-:Y:S06]  /*2330*/  BRA `(.L_x_3386) ;  /* 0x0000000000687947 */ /* 0x000fec0003800000 */
.L_x_3383:
[----:B-1----:R-:W-:Y:S01]  /*2340*/  FMNMX R11, RZ, R4, !PT ;  /* 0x00000004ff0b7209 */ /* 0x002fe20007800000 */
[----:B------:R-:W-:Y:S06]  /*2350*/  BRA `(.L_x_3386) ;  /* 0x0000000000607947 */ /* 0x000fec0003800000 */
.L_x_3382:
[C---:B-1----:R-:W-:Y:S01]  /*2360*/  FMUL R5, R4.reuse, 0.044714998453855514526 ;  /* 0x3d37271304057820 */ /* 0x042fe20000400000 */
        /* <DEDUP_REMOVED lines=22> */
[----:B------:R-:W-:-:S07]  /*24d0*/  FMUL R11, R4, R11 ;  /* 0x0000000b040b7220 */ /* 0x000fce0000400000 */
.L_x_3386:
[----:B------:R-:W-:-:S04]  /*24e0*/  VIADD R10, R10, UR9 ;  /* 0x000000090a0a7c36 */ /* 0x000fc80008000000 */
[----:B0-----:R-:W-:-:S04]  /*24f0*/  IMAD R5, R10, UR16, R9 ;  /* 0x000000100a057c24 */ /* 0x001fc8000f8e0209 */
[----:B--2---:R-:W-:-:S05]  /*2500*/  IMAD.WIDE R4, R5, 0x4, R6 ;  /* 0x0000000405047825 */ /* 0x004fca00078e0206 */
[----:B------:R1:W-:Y:S02]  /*2510*/  STG.E desc[UR14][R4.64], R11 ;  /* 0x0000000b04007986 */ /* 0x0003e4000c10190e */
.L_x_3381:
[----:B0--3--:R-:W-:Y:S05]  /*2520*/  BSYNC.RECONVERGENT B1 ;  /* 0x0000000000017941 */ /* 0x009fea0003800200 */
.L_x_3380:
[----:B-1----:R-:W-:Y:S01]  /*2530*/  VIADD R5, R8, 0x100 ;  /* 0x0000010008057836 */ /* 0x002fe20000000000 */
[----:B------:R-:W-:Y:S01]  /*2540*/  ISETP.LT.AND P0, PT, R17, UR12, PT ;  /* 0x0000000c11007c0c */ /* 0x000fe2000bf01270 */
[----:B------:R-:W-:Y:S03]  /*2550*/  BSSY.RECONVERGENT B1, `(.L_x_3387) ;  /* 0x0000043000017945 */ /* 0x000fe60003800200 */
[----:B------:R-:W-:-:S04]  /*2560*/  SHF.R.U32.HI R10, RZ, 0x6, R5 ;  /* 0x00000006ff0a7819 */ /* 0x000fc80000011605 */
[----:B------:R-:W-:-:S13]  /*2570*/  ISETP.GE.OR P0, PT, R10, UR8, !P0 ;  /* 0x000000080a007c0c */ /* 0x000fda000c706670 */
[----:B------:R-:W-:Y:S05]  /*2580*/  @P0 BRA `(.L_x_3388) ;  /* 0x0000000000fc0947 */ /* 0x000fea0003800000 */
[----:B------:R-:W0:Y:S01]  /*2590*/  S2UR UR11, SR_CgaCtaId ;  /* 0x00000000000b79c3 */ /* 0x000e220000008800 */
[----:B------:R-:W-:Y:S01]  /*25a0*/  LOP3.LUT R5, R5, 0xfc0, RZ, 0xc0, !PT ;  /* 0x00000fc005057812 */ /* 0x000fe200078ec0ff */
[----:B------:R-:W-:Y:S01]  /*25b0*/  UMOV UR5, 0x400 ;  /* 0x0000040000057882 */ /* 0x000fe20000000000 */
[----:B------:R-:W-:Y:S02]  /*25c0*/  UISETP.NE.AND UP0, UPT, UR13, URZ, UPT ;  /* 0x000000ff0d00728c */ /* 0x000fe4000bf05270 */
[----:B------:R-:W-:Y:S01]  /*25d0*/  LOP3.LUT R5, R5, 0x3f, R16, 0xf8, !PT ;  /* 0x0000003f05057812 */ /* 0x000fe200078ef810 */
[----:B0-----:R-:W-:-:S06]  /*25e0*/  ULEA UR5, UR11, UR5, 0x18 ;  /* 0x000000050b057291 */ /* 0x001fcc000f8ec0ff */
[----:B------:R-:W-:-:S06]  /*25f0*/  LEA R4, R5, UR5, 0x2 ;  /* 0x0000000505047c11 */ /* 0x000fcc000f8e10ff */
[----:B------:R-:W0:Y:S01]  /*2600*/  LDS R4, [R4+0x4100] ;  /* 0x0041000004047984 */ /* 0x000e220000000800 */
[----:B------:R-:W-:Y:S05]  /*2610*/  BRA.U !UP0, `(.L_x_3389) ;  /* 0x0000000108747547 */ /* 0x000fea000b800000 */
[----:B------:R-:W-:-:S09]  /*2620*/  UISETP.NE.AND UP0, UPT, UR13, 0x1, UPT ;  /* 0x000000010d00788c */ /* 0x000fd2000bf05270 */
[----:B------:R-:W-:Y:S05]  /*2630*/  BRA.U UP0, `(.L_x_3390) ;  /* 0x0000000100647547 */ /* 0x000fea000b800000 */
[C---:B0-----:R-:W-:Y:S01]  /*2640*/  FMUL R5, R4.reuse, 0.044714998453855514526 ;  /* 0x3d37271304057820 */ /* 0x041fe20000400000 */
[----:B------:R-:W-:Y:S01]  /*2650*/  MOV R14, 0x3c80f082 ;  /* 0x3c80f082000e7802 */ /* 0x000fe20000000f00 */
        /* <DEDUP_REMOVED lines=23> */
.L_x_3390:
[----:B0-----:R-:W-:Y:S01]  /*27d0*/  FMNMX R11, RZ, R4, !PT ;  /* 0x00000004ff0b7209 */ /* 0x001fe20007800000 */
[----:B------:R-:W-:Y:S06]  /*27e0*/  BRA `(.L_x_3391) ;  /* 0x0000000000547947 */ /* 0x000fec0003800000 */
.L_x_3389:
        /* <DEDUP_REMOVED lines=15> */
[----:B------:R-:W-:Y:S01]  /*28e0*/  IMAD.MOV.U32 R0, RZ, RZ, R4 ;  /* 0x000000ffff007224 */ /* 0x000fe200078e0004 */
[----:B------:R-:W-:Y:S01]  /*28f0*/  MOV R4, 0x2920 ;  /* 0x0000292000047802 */ /* 0x000fe20000000f00 */
[----:B------:R-:W-:-:S07]  /*2900*/  IMAD.MOV.U32 R5, RZ, RZ, R13 ;  /* 0x000000ffff057224 */ /* 0x000fce00078e000d */
[----:B--2---:R-:W-:Y:S05]  /*2910*/  CALL.REL.NOINC `($__internal_18_$__cuda_sm3x_div_rn_noftz_f32_slowpath) ;  /* 0x0000000000447944 */ /* 0x004fea0003c00000 */
[----:B------:R-:W-:-:S07]  /*2920*/  IMAD.MOV.U32 R11, RZ, RZ, R0 ;  /* 0x000000ffff0b7224 */ /* 0x000fce00078e0000 */
.L_x_3392:
[----:B------:R-:W-:Y:S05]  /*2930*/  BSYNC.RECONVERGENT B2 ;  /* 0x0000000000027941 */ /* 0x000fea0003800200 */
.L_x_3391:
[----:B------:R-:W-:-:S04]  /*2940*/  VIADD R10, R10, UR9 ;  /* 0x000000090a0a7c36 */ /* 0x000fc80008000000 */
[----:B------:R-:W-:-:S04]  /*2950*/  IMAD R5, R10, UR16, R9 ;  /* 0x000000100a057c24 */ /* 0x000fc8000f8e0209 */
[----:B--2---:R-:W-:-:S05]  /*2960*/  IMAD.WIDE R4, R5, 0x4, R6 ;  /* 0x0000000405047825 */ /* 0x004fca00078e0206 */
[----:B------:R0:W-:Y:S02]  /*2970*/  STG.E desc[UR14][R4.64], R11 ;  /* 0x0000000b04007986 */ /* 0x0001e4000c10190e */
.L_x_3388:
[----:B------:R-:W-:Y:S05]  /*2980*/  BSYNC.RECONVERGENT B1 ;  /* 0x0000000000017941 */ /* 0x000fea0003800200 */
.L_x_3387:
[C---:B------:R-:W-:Y:S01]  /*2990*/  ISETP.GE.U32.AND P0, PT, R8.reuse, 0xe00, PT ;  /* 0x00000e000800780c */ /* 0x040fe20003f06070 */
[----:B------:R-:W-:-:S12]  /*29a0*/  VIADD R8, R8, 0x200 ;  /* 0x0000020008087836 */ /* 0x000fd80000000000 */
[----:B------:R-:W-:Y:S05]  /*29b0*/  @!P0 BRA `(.L_x_3393) ;  /* 0xfffffff400c48947 */ /* 0x000fea000383ffff */
[----:B------:R-:W-:Y:S05]  /*29c0*/  BSYNC.RECONVERGENT B0 ;  /* 0x0000000000007941 */ /* 0x000fea0003800200 */
.L_x_3379:
[----:B------:R-:W1:Y:S01]  /*29d0*/  LDCU UR5, c[0x0][0x3b4] ;  /* 0x00007680ff0577ac */ /* 0x000e620008000800 */
[----:B------:R-:W-:-:S04]  /*29e0*/  UIADD3 UR4, UPT, UPT, UR4, 0x40, URZ ;  /* 0x0000004004047890 */ /* 0x000fc8000fffe0ff */
[----:B-1----:R-:W-:Y:S01]  /*29f0*/  UISETP.GE.AND UP0, UPT, UR4, UR5, UPT ;  /* 0x000000050400728c */ /* 0x002fe2000bf06270 */
[----:B------:R-:W-:Y:S08]  /*2a00*/  BAR.SYNC.DEFER_BLOCKING 0x0 ;  /* 0x0000000000007b1d */ /* 0x000ff00000010000 */
[----:B------:R-:W-:Y:S05]  /*2a10*/  BRA.U !UP0, `(.L_x_3394) ;  /* 0xffffffd908947547 */ /* 0x000fea000b83ffff */
[----:B------:R-:W-:Y:S05]  /*2a20*/  EXIT ;  /* 0x000000000000794d */ /* 0x000fea0003800000 */
        .weak           $__internal_18_$__cuda_sm3x_div_rn_noftz_f32_slowpath
        .type           $__internal_18_$__cuda_sm3x_div_rn_noftz_f32_slowpath,@function
        .size           $__internal_18_$__cuda_sm3x_div_rn_noftz_f32_slowpath,(.L_x_3869 - $__internal_18_$__cuda_sm3x_div_rn_noftz_f32_slowpath)
$__internal_18_$__cuda_sm3x_div_rn_noftz_f32_slowpath:
[----:B------:R-:W-:Y:S01]  /*2a30*/  SHF.R.U32.HI R12, RZ, 0x17, R5 ;  /* 0x00000017ff0c7819 */ /* 0x000fe20000011605 */
[----:B------:R-:W-:Y:S01]  /*2a40*/  BSSY.RECONVERGENT B3, `(.L_x_3395) ;  /* 0x0000062000037945 */ /* 0x000fe20003800200 */
[----:B------:R-:W-:Y:S02]  /*2a50*/  SHF.R.U32.HI R11, RZ, 0x17, R0 ;  /* 0x00000017ff0b7819 */ /* 0x000fe40000011600 */
[----:B------:R-:W-:Y:S02]  /*2a60*/  LOP3.LUT R18, R12, 0xff, RZ, 0xc0, !PT ;  /* 0x000000ff0c127812 */ /* 0x000fe400078ec0ff */
[----:B------:R-:W-:-:S03]  /*2a70*/  LOP3.LUT R14, R11, 0xff, RZ, 0xc0, !PT ;  /* 0x000000ff0b0e7812 */ /* 0x000fc600078ec0ff */
[----:B------:R-:W-:Y:S01]  /*2a80*/  VIADD R13, R18, 0xffffffff ;  /* 0xffffffff120d7836 */ /* 0x000fe20000000000 */
[----:B------:R-:W-:-:S04]  /*2a90*/  IADD3 R12, PT, PT, R14, -0x1, RZ ;  /* 0xffffffff0e0c7810 */ /* 0x000fc80007ffe0ff */
        /* <DEDUP_REMOVED lines=27> */
.L_x_3396:
[----:B------:R-:W-:Y:S01]  /*2c50*/  LEA R12, R18, 0xc0800000, 0x17 ;  /* 0xc0800000120c7811 */ /* 0x000fe200078eb8ff */
[----:B------:R-:W-:Y:S04]  /*2c60*/  BSSY.RECONVERGENT B4, `(.L_x_3401) ;  /* 0x0000036000047945 */ /* 0x000fe80003800200 */
[----:B------:R-:W-:Y:S02]  /*2c70*/  IMAD.IADD R12, R5, 0x1, -R12 ;  /* 0x00000001050c7824 */ /* 0x000fe400078e0a0c */
[----:B------:R-:W-:Y:S02]  /*2c80*/  VIADD R5, R14, 0xffffff81 ;  /* 0xffffff810e057836 */ /* 0x000fe40000000000 */
[----:B------:R0:W1:Y:S01]  /*2c90*/  MUFU.RCP R13, R12 ;  /* 0x0000000c000d7308 */ /* 0x0000620000001000 */
[----:B------:R-:W-:Y:S01]  /*2ca0*/  FADD.FTZ R15, -R12, -RZ ;  /* 0x800000ff0c0f7221 */ /* 0x000fe20000010100 */
[C---:B------:R-:W-:Y:S01]  /*2cb0*/  IMAD R0, R5.reuse, -0x800000, R0 ;  /* 0xff80000005007824 */ /* 0x040fe200078e0200 */
        /* <DEDUP_REMOVED lines=23> */
[CCC-:B------:R-:W-:Y:S01]  /*2e30*/  FFMA.RM R12, R20.reuse, R14.reuse, R13.reuse ;  /* 0x0000000e140c7223 */ /* 0x1c0fe2000000400d */
[C---:B------:R-:W-:Y:S02]  /*2e40*/  ISETP.NE.AND P2, PT, R15.reuse, RZ, PT ;  /* 0x000000ff0f00720c */ /* 0x040fe40003f45270 */
[----:B------:R-:W-:Y:S02]  /*2e50*/  ISETP.NE.AND P1, PT, R15, RZ, PT ;  /* 0x000000ff0f00720c */ /* 0x000fe40003f25270 */
[----:B------:R-:W-:Y:S01]  /*2e60*/  LOP3.LUT R11, R5, 0x7fffff, RZ, 0xc0, !PT ;  /* 0x007fffff050b7812 */ /* 0x000fe200078ec0ff */
[----:B------:R-:W-:Y:S01]  /*2e70*/  FFMA.RP R5, R20, R14, R13 ;  /* 0x0000000e14057223 */ /* 0x000fe2000000800d */
[----:B------:R-:W-:Y:S02]  /*2e80*/  VIADD R14, R15, 0x20 ;  /* 0x000000200f0e7836 */ /* 0x000fe40000000000 */
[----:B------:R-:W-:Y:S01]  /*2e90*/  LOP3.LUT R11, R11, 0x800000, RZ, 0xfc, !PT ;  /* 0x008000000b0b7812 */ /* 0x000fe200078efcff */
[----:B------:R-:W-:Y:S01]  /*2ea0*/  IMAD.MOV R13, RZ, RZ, -R15 ;  /* 0x000000ffff0d7224 */ /* 0x000fe200078e0a0f */
[----:B------:R-:W-:-:S02]  /*2eb0*/  FSETP.NEU.FTZ.AND P0, PT, R5, R12, PT ;  /* 0x0000000c0500720b */ /* 0x000fc40003f1d000 */
[----:B------:R-:W-:Y:S02]  /*2ec0*/  SHF.L.U32 R14, R11, R14, RZ ;  /* 0x0000000e0b0e7219 */ /* 0x000fe400000006ff */
[----:B------:R-:W-:Y:S02]  /*2ed0*/  SEL R12, R13, RZ, P2 ;  /* 0x000000ff0d0c7207 */ /* 0x000fe40001000000 */
[----:B------:R-:W-:Y:S02]  /*2ee0*/  ISETP.NE.AND P1, PT, R14, RZ, P1 ;  /* 0x000000ff0e00720c */ /* 0x000fe40000f25270 */
[----:B------:R-:W-:Y:S02]  /*2ef0*/  SHF.R.U32.HI R12, RZ, R12, R11 ;  /* 0x0000000cff0c7219 */ /* 0x000fe4000001160b */
[----:B------:R-:W-:Y:S02]  /*2f00*/  PLOP3.LUT P0, PT, P0, P1, PT, 0xf8, 0x8f ;  /* 0x00000000008f781c */ /* 0x000fe40000703f70 */
[----:B------:R-:W-:-:S02]  /*2f10*/  SHF.R.U32.HI R14, RZ, 0x1, R12 ;  /* 0x00000001ff0e7819 */ /* 0x000fc4000001160c */
[----:B------:R-:W-:-:S04]  /*2f20*/  SEL R5, RZ, 0x1, !P0 ;  /* 0x00000001ff057807 */ /* 0x000fc80004000000 */
[----:B------:R-:W-:-:S04]  /*2f30*/  LOP3.LUT R5, R5, 0x1, R14, 0xf8, !PT ;  /* 0x0000000105057812 */ /* 0x000fc800078ef80e */
[----:B------:R-:W-:-:S05]  /*2f40*/  LOP3.LUT R5, R5, R12, RZ, 0xc0, !PT ;  /* 0x0000000c05057212 */ /* 0x000fca00078ec0ff */
[----:B------:R-:W-:-:S05]  /*2f50*/  IMAD.IADD R5, R14, 0x1, R5 ;  /* 0x000000010e057824 */ /* 0x000fca00078e0205 */
[----:B------:R-:W-:Y:S01]  /*2f60*/  LOP3.LUT R0, R5, R0, RZ, 0xfc, !PT ;  /* 0x0000000005007212 */ /* 0x000fe200078efcff */
[----:B------:R-:W-:Y:S06]  /*2f70*/  BRA `(.L_x_3404) ;  /* 0x0000000000107947 */ /* 0x000fec0003800000 */
.L_x_3403:
[----:B------:R-:W-:-:S04]  /*2f80*/  LOP3.LUT R0, R0, 0x80000000, RZ, 0xc0, !PT ;  /* 0x8000000000007812 */ /* 0x000fc800078ec0ff */
[----:B------:R-:W-:Y:S01]  /*2f90*/  LOP3.LUT R0, R0, 0x7f800000, RZ, 0xfc, !PT ;  /* 0x7f80000000007812 */ /* 0x000fe200078efcff */
[----:B------:R-:W-:Y:S06]  /*2fa0*/  BRA `(.L_x_3404) ;  /* 0x0000000000047947 */ /* 0x000fec0003800000 */
.L_x_3402:
[----:B------:R-:W-:-:S07]  /*2fb0*/  IMAD R0, R12, 0x800000, R0 ;  /* 0x008000000c007824 */ /* 0x000fce00078e0200 */
.L_x_3404:
[----:B------:R-:W-:Y:S05]  /*2fc0*/  BSYNC.RECONVERGENT B4 ;  /* 0x0000000000047941 */ /* 0x000fea0003800200 */
.L_x_3401:
[----:B------:R-:W-:Y:S05]  /*2fd0*/  BRA `(.L_x_3405) ;  /* 0x0000000000207947 */ /* 0x000fea0003800000 */
.L_x_3400:
[----:B------:R-:W-:-:S04]  /*2fe0*/  LOP3.LUT R0, R5, 0x80000000, R0, 0x48, !PT ;  /* 0x8000000005007812 */ /* 0x000fc800078e4800 */
[----:B------:R-:W-:Y:S01]  /*2ff0*/  LOP3.LUT R0, R0, 0x7f800000, RZ, 0xfc, !PT ;  /* 0x7f80000000007812 */ /* 0x000fe200078efcff */
[----:B------:R-:W-:Y:S06]  /*3000*/  BRA `(.L_x_3405) ;  /* 0x0000000000147947 */ /* 0x000fec0003800000 */
.L_x_3399:
[----:B------:R-:W-:Y:S01]  /*3010*/  LOP3.LUT R0, R5, 0x80000000, R0, 0x48, !PT ;  /* 0x8000000005007812 */ /* 0x000fe200078e4800 */
[----:B------:R-:W-:Y:S06]  /*3020*/  BRA `(.L_x_3405) ;  /* 0x00000000000c7947 */ /* 0x000fec0003800000 */
.L_x_3398:
[----:B------:R-:W0:Y:S01]  /*3030*/  MUFU.RSQ R0, -QNAN ;  /* 0xffc0000000007908 */ /* 0x000e220000001400 */
[----:B------:R-:W-:Y:S05]  /*3040*/  BRA `(.L_x_3405) ;  /* 0x0000000000047947 */ /* 0x000fea0003800000 */
.L_x_3397:
[----:B------:R-:W-:-:S07]  /*3050*/  FADD.FTZ R0, R0, R5 ;  /* 0x0000000500007221 */ /* 0x000fce0000010000 */
.L_x_3405:
[----:B------:R-:W-:Y:S05]  /*3060*/  BSYNC.RECONVERGENT B3 ;  /* 0x0000000000037941 */ /* 0x000fea0003800200 */
.L_x_3395:
[----:B------:R-:W-:-:S04]  /*3070*/  IMAD.MOV.U32 R5, RZ, RZ, 0x0 ;  /* 0x00000000ff057424 */ /* 0x000fc800078e00ff */
[----:B0-----:R-:W-:Y:S05]  /*3080*/  RET.REL.NODEC R4 `(_Z30moe_gate_up_tensor_core_kernelILb0EEvPK6__halfS2_S2_PKiS4_Pfiii) ;  /* 0xffffffcc04dc7950 */ /* 0x001fea0003c3ffff */
.L_x_3406:
        /* <DEDUP_REMOVED lines=15> */
.L_x_3869:


//--------------------- .text._Z30moe_gate_up_tensor_core_kernelILb1EEvPK6__halfS2_S2_PKiS4_Pfiii --------------------------
	.section	.text._Z30moe_gate_up_tensor_core_kernelILb1EEvPK6__halfS2_S2_PKiS4_Pfiii,"ax",@progbits
	.align	128
        .global         _Z30moe_gate_up_tensor_core_kernelILb1EEvPK6__halfS2_S2_PKiS4_Pfiii
        .type           _Z30moe_gate_up_tensor_core_kernelILb1EEvPK6__halfS2_S2_PKiS4_Pfiii,@function
        .size           _Z30moe_gate_up_tensor_core_kernelILb1EEvPK6__halfS2_S2_PKiS4_Pfiii,(.L_x_3870 - _Z30moe_gate_up_tensor_core_kernelILb1EEvPK6__halfS2_S2_PKiS4_Pfiii)
        .other          _Z30moe_gate_up_tensor_core_kernelILb1EEvPK6__halfS2_S2_PKiS4_Pfiii,@"STO_CUDA_ENTRY STV_DEFAULT"
_Z30moe_gate_up_tensor_core_kernelILb1EEvPK6__halfS2_S2_PKiS4_Pfiii:
.text._Z30moe_gate_up_tensor_core_kernelILb1EEvPK6__halfS2_S2_PKiS4_Pfiii:
        /* <DEDUP_REMOVED lines=26> */
[----:B------:R0:W2:Y:S01]  /*01a0*/  @!P0 LDG.E.CONSTANT R2, desc[UR14][R2.64] ;  /* 0x0000000e02028981 */ /* 0x0000a2000c1e9900 */
[----:B------:R-:W-:Y:S01]  /*01b0*/  @!P0 MOV R0, 0x400 ;  /* 0x0000040000008802 */ /* 0x000fe20000000f00 */
[----:B-1----:R-:W-:Y:S01]  /*01c0*/  UISETP.GE.AND UP0, UPT, UR13, 0x1, UPT ;  /* 0x000000010d00788c */ /* 0x002fe2000bf06270 */
[----:B------:R-:W1:Y:S01]  /*01d0*/  @!P0 S2R R5, SR_CgaCtaId ;  /* 0x0000000000058919 */ /* 0x000e620000008800 */
[----:B------:R-:W-:Y:S02]  /*01e0*/  USHF.R.S32.HI UR7, URZ, 0x1f, UR12 ;  /* 0x0000001fff077899 */ /* 0x000fe4000801140c */
[----:B------:R-:W-:Y:S02]  /*01f0*/  UIMAD.WIDE.U32 UR4, UR6, UR12, URZ ;  /* 0x0000000c060472a5 */ /* 0x000fe4000f8e00ff */
[----:B------:R-:W-:Y:S01]  /*0200*/  PLOP3.LUT P1, PT, PT, PT, UP0, 0x80, 0x8 ;  /* 0x000000000008781c */ /* 0x000fe20003f2f008 */
[----:B------:R-:W-:-:S04]  /*0210*/  UIMAD UR6, UR7, UR6, URZ ;  /* 0x00000006070672a4 */ /* 0x000fc8000f8e02ff */
[----:B------:R-:W-:Y:S02]  /*0220*/  UIADD3 UR6, UPT, UPT, UR5, UR6, URZ ;  /* 0x0000000605067290 */ /* 0x000fe4000fffe0ff */
[----:B------:R-:W-:Y:S02]  /*0230*/  USHF.R.S32.HI UR5, URZ, 0x1f, UR13 ;  /* 0x0000001fff057899 */ /* 0x000fe4000801140d */
[----:B------:R-:W-:Y:S02]  /*0240*/  UIMAD UR11, UR6, UR13, URZ ;  /* 0x0000000d060b72a4 */ /* 0x000fe4000f8e02ff */
[----:B------:R-:W-:Y:S02]  /*0250*/  UIMAD.WIDE.U32 UR6, UR4, UR13, URZ ;  /* 0x0000000d040672a5 */ /* 0x000fe4000f8e00ff */
[----:B------:R-:W-:Y:S01]  /*0260*/  UIMAD UR11, UR5, UR4, UR11 ;  /* 0x00000004050b72a4 */ /* 0x000fe2000f8e020b */
[----:B-1----:R-:W-:-:S05]  /*0270*/  @!P0 LEA R0, R5, R0, 0x18 ;  /* 0x0000000005008211 */ /* 0x002fca00078ec0ff */
[----:B0-----:R-:W-:-:S05]  /*0280*/  @!P0 IMAD R3, R7, 0x4, R0 ;  /* 0x0000000407038824 */ /* 0x001fca00078e0200 */
[----:B--2---:R0:W-:Y:S01]  /*0290*/  @!P0 STS [R3+0x4000], R2 ;  /* 0x0040000203008388 */ /* 0x0041e20000000800 */
[----:B------:R-:W-:Y:S06]  /*02a0*/  BAR.SYNC.DEFER_BLOCKING 0x0 ;  /* 0x0000000000007b1d */ /* 0x000fec0000010000 */
[----:B------:R-:W-:Y:S05]  /*02b0*/  @!P1 EXIT ;  /* 0x000000000000994d */ /* 0x000fea0003800000 */
[----:B------:R-:W-:Y:S01]  /*02c0*/  UISETP.LT.AND UP0, UPT, UR10, 0x40, UPT ;  /* 0x000000400a00788c */ /* 0x000fe2000bf01270 */
[----:B0-----:R-:W-:Y:S01]  /*02d0*/  LOP3.LUT R2, R7, 0x1f, RZ, 0xc0, !PT ;  /* 0x0000001f07027812 */ /* 0x001fe200078ec0ff */
[----:B------:R-:W-:Y:S02]  /*02e0*/  UIADD3 UR11, UPT, UPT, UR7, UR11, URZ ;  /* 0x0000000b070b7290 */ /* 0x000fe4000fffe0ff */
[----:B------:R-:W-:Y:S02]  /*02f0*/  UIADD3 UR8, UPT, UPT, UR8, UR9, URZ ;  /* 0x0000000908087290 */ /* 0x000fe4000fffe0ff */
[----:B------:R-:W-:Y:S01]  /*0300*/  USEL UR10, UR10, 0x40, UP0 ;  /* 0x000000400a0a7887 */ /* 0x000fe20008000000 */
[----:B------:R-:W-:-:S11]  /*0310*/  UMOV UR4, URZ ;  /* 0x000000ff00047c82 */ /* 0x000fd60008000000 */
.L_x_3460:
[----:B0-----:R-:W0:Y:S01]  /*0320*/  LDCU UR5, c[0x0][0x3b0] ;  /* 0x00007600ff0577ac */ /* 0x001e220008000800 */
[----:B------:R-:W-:Y:S02]  /*0330*/  CS2R R42, SRZ ;  /* 0x00000000002a7805 */ /* 0x000fe4000001ff00 */
[----:B------:R-:W-:Y:S02]  /*0340*/  CS2R R40, SRZ ;  /* 0x0000000000287805 */ /* 0x000fe4000001ff00 */
[----:B------:R-:W-:Y:S02]  /*0350*/  CS2R R30, SRZ ;  /* 0x00000000001e7805 */ /* 0x000fe4000001ff00 */
[----:B------:R-:W-:Y:S02]  /*0360*/  CS2R R28, SRZ ;  /* 0x00000000001c7805 */ /* 0x000fe4000001ff00 */
[----:B---3--:R-:W-:Y:S02]  /*0370*/  CS2R R10, SRZ ;  /* 0x00000000000a7805 */ /* 0x008fe4000001ff00 */
[----:B------:R-:W-:-:S02]  /*0380*/  CS2R R8, SRZ ;  /* 0x0000000000087805 */ /* 0x000fc4000001ff00 */
[----:B------:R-:W-:Y:S02]  /*0390*/  CS2R R14, SRZ ;  /* 0x00000000000e7805 */ /* 0x000fe4000001ff00 */
[----:B------:R-:W-:Y:S02]  /*03a0*/  CS2R R12, SRZ ;  /* 0x00000000000c7805 */ /* 0x000fe4000001ff00 */
[----:B------:R-:W-:Y:S02]  /*03b0*/  CS2R R6, SRZ ;  /* 0x0000000000067805 */ /* 0x000fe4000001ff00 */
[----:B-1----:R-:W-:Y:S02]  /*03c0*/  CS2R R4, SRZ ;  /* 0x0000000000047805 */ /* 0x002fe4000001ff00 */
[----:B------:R-:W-:Y:S02]  /*03d0*/  CS2R R54, SRZ ;  /* 0x0000000000367805 */ /* 0x000fe4000001ff00 */
[----:B------:R-:W-:-:S02]  /*03e0*/  CS2R R52, SRZ ;  /* 0x0000000000347805 */ /* 0x000fc4000001ff00 */
[----:B------:R-:W-:Y:S02]  /*03f0*/  CS2R R26, SRZ ;  /* 0x00000000001a7805 */ /* 0x000fe4000001ff00 */
[----:B------:R-:W-:Y:S02]  /*0400*/  CS2R R24, SRZ ;  /* 0x0000000000187805 */ /* 0x000fe4000001ff00 */
[----:B------:R-:W-:Y:S02]  /*0410*/  CS2R R58, SRZ ;  /* 0x00000000003a7805 */ /* 0x000fe4000001ff00 */
[----:B------:R-:W-:Y:S01]  /*0420*/  CS2R R56, SRZ ;  /* 0x0000000000387805 */ /* 0x000fe2000001ff00 */
[----:B0-----:R-:W-:-:S09]  /*0430*/  UISETP.GE.AND UP0, UPT, UR5, 0x1, UPT ;  /* 0x000000010500788c */ /* 0x001fd2000bf06270 */
[----:B------:R-:W-:Y:S05]  /*0440*/  BRA.U !UP0, `(.L_x_3407) ;  /* 0x0000002108287547 */ /* 0x000fea000b800000 */
[----:B------:R-:W0:Y:S01]  /*0450*/  S2R R0, SR_TID.X ;  /* 0x0000000000007919 */ /* 0x000e220000002100 */
        /* <DEDUP_REMOVED lines=16> */
[----:B0-----:R-:W-:-:S06]  /*0560*/  UMOV UR5, URZ ;  /* 0x000000ff00057c82 */ /* 0x001fcc0008000000 */
.L_x_3436:
[----:B------:R-:W0:Y:S01]  /*0570*/  LDCU UR9, c[0x0][0x3b0] ;  /* 0x00007600ff0977ac */ /* 0x000e220008000800 */
[--C-:B------:R-:W-:Y:S01]  /*0580*/  SHF.R.U32.HI R3, RZ, 0x8, R0.reuse ;  /* 0x00000008ff037819 */ /* 0x100fe20000011600 */
[----:B------:R-:W-:Y:S01]  /*0590*/  BSSY.RECONVERGENT B0, `(.L_x_3408) ;  /* 0x0000048000007945 */ /* 0x000fe20003800200 */
[----:B------:R-:W-:-:S03]  /*05a0*/  IMAD.MOV.U32 R16, RZ, RZ, R0 ;  /* 0x000000ffff107224 */ /* 0x000fc600078e0000 */
[----:B------:R-:W-:-:S05]  /*05b0*/  IMAD.MOV R3, RZ, RZ, -R3 ;  /* 0x000000ffff037224 */ /* 0x000fca00078e0a03 */
[----:B------:R-:W-:-:S04]  /*05c0*/  LOP3.LUT R3, R3, 0x3, RZ, 0xc0, !PT ;  /* 0x0000000303037812 */ /* 0x000fc800078ec0ff */
[----:B------:R-:W-:Y:S01]  /*05d0*/  ISETP.NE.AND P0, PT, R3, RZ, PT ;  /* 0x000000ff0300720c */ /* 0x000fe20003f05270 */
[----:B0-----:R-:W-:-:S04]  /*05e0*/  UIADD3 UR13, UPT, UPT, -UR5, UR9, URZ ;  /* 0x00000009050d7290 */ /* 0x001fc8000fffe1ff */
[----:B------:R-:W-:-:S04]  /*05f0*/  UISETP.LT.AND UP0, UPT, UR13, 0x20, UPT ;  /* 0x000000200d00788c */ /* 0x000fc8000bf01270 */
[----:B------:R-:W-:-:S04]  /*0600*/  USEL UR18, UR13, 0x20, UP0 ;  /* 0x000000200d127887 */ /* 0x000fc80008000000 */
[----:B------:R-:W-:Y:S08]  /*0610*/  @!P0 BRA `(.L_x_3409) ;  /* 0x0000000000fc8947 */ /* 0x000ff00003800000 */
[----:B------:R-:W0:Y:S01]  /*0620*/  S2R R18, SR_CgaCtaId ;  /* 0x0000000000127919 */ /* 0x000e220000008800 */
[----:B------:R-:W-:Y:S02]  /*0630*/  ISETP.LT.AND P0, PT, R2, UR13, PT ;  /* 0x0000000d02007c0c */ /* 0x000fe4000bf01270 */
[----:B------:R-:W-:Y:S02]  /*0640*/  SHF.R.U32.HI R21, RZ, 0x5, R0 ;  /* 0x00000005ff157819 */ /* 0x000fe40000011600 */
[----:B------:R-:W-:Y:S02]  /*0650*/  MOV R17, 0x400 ;  /* 0x0000040000117802 */ /* 0x000fe40000000f00 */
[----:B------:R-:W-:-:S13]  /*0660*/  ISETP.LT.AND P1, PT, R21, UR10, P0 ;  /* 0x0000000a15007c0c */ /* 0x000fda0008721270 */
[----:B------:R-:W-:Y:S01]  /*0670*/  @P1 SHF.R.U32.HI R16, RZ, 0x3, R0 ;  /* 0x00000003ff101819 */ /* 0x000fe20000011600 */
[----:B------:R-:W-:Y:S01]  /*0680*/  @P1 VIADD R23, R2, UR5 ;  /* 0x0000000502171c36 */ /* 0x000fe20008000000 */
[----:B------:R-:W-:Y:S02]  /*0690*/  @!P1 PRMT R20, RZ, 0x7610, R20 ;  /* 0x00007610ff149816 */ /* 0x000fe40000000014 */
[----:B------:R-:W-:Y:S02]  /*06a0*/  @P1 LOP3.LUT R16, R16, 0x7c, RZ, 0xc0, !PT ;  /* 0x0000007c10101812 */ /* 0x000fe400078ec0ff */
[----:B0-----:R-:W-:Y:S02]  /*06b0*/  LEA R17, R18, R17, 0x18 ;  /* 0x0000001112117211 */ /* 0x001fe400078ec0ff */
[----:B------:R-:W0:Y:S03]  /*06c0*/  @P1 LDC.64 R18, c[0x0][0x380] ;  /* 0x0000e000ff121b82 */ /* 0x000e260000000a00 */
[----:B------:R-:W-:-:S06]  /*06d0*/  @P1 IMAD.IADD R16, R17, 0x1, R16 ;  /* 0x0000000111101824 */ /* 0x000fcc00078e0210 */
[----:B------:R-:W1:Y:S02]  /*06e0*/  @P1 LDS R16, [R16+0x4000] ;  /* 0x0040000010101984 */ /* 0x000e640000000800 */
[----:B-1----:R-:W-:-:S04]  /*06f0*/  @P1 IMAD R23, R16, UR9, R23 ;  /* 0x0000000910171c24 */ /* 0x002fc8000f8e0217 */
[----:B0-----:R-:W-:-:S05]  /*0700*/  @P1 IMAD.WIDE R18, R23, 0x2, R18 ;  /* 0x0000000217121825 */ /* 0x001fca00078e0212 */
[----:B------:R-:W2:Y:S01]  /*0710*/  @P1 LDG.E.U16.CONSTANT R20, desc[UR14][R18.64] ;  /* 0x0000000e12141981 */ /* 0x000ea2000c1e9500 */
[----:B------:R-:W-:Y:S01]  /*0720*/  IMAD R22, R21, 0x30, R2 ;  /* 0x0000003015167824 */ /* 0x000fe200078e0202 */
[----:B------:R-:W-:-:S03]  /*0730*/  ISETP.NE.AND P1, PT, R3, 0x1, PT ;  /* 0x000000010300780c */ /* 0x000fc60003f25270 */
[----:B------:R-:W-:Y:S02]  /*0740*/  IMAD R21, R22, 0x2, R17 ;  /* 0x0000000216157824 */ /* 0x000fe400078e0211 */
[----:B------:R-:W-:-:S04]  /*0750*/  VIADD R22, R0, 0x100 ;  /* 0x0000010000167836 */ /* 0x000fc80000000000 */
[----:B------:R-:W-:Y:S01]  /*0760*/  IMAD.MOV.U32 R16, RZ, RZ, R22 ;  /* 0x000000ffff107224 */ /* 0x000fe200078e0016 */
[----:B--2---:R0:W-:Y:S03]  /*0770*/  STS.U16 [R21], R20 ;  /* 0x0000001415007388 */ /* 0x0041e60000000400 */
[----:B------:R-:W-:Y:S05]  /*0780*/  @!P1 BRA `(.L_x_3409) ;  /* 0x0000000000a09947 */ /* 0x000fea0003800000 */
[----:B------:R-:W-:Y:S01]  /*0790*/  SHF.R.U32.HI R19, RZ, 0x5, R22 ;  /* 0x00000005ff137819 */ /* 0x000fe20000011616 */
[----:B------:R-:W-:Y:S03]  /*07a0*/  BSSY.RECONVERGENT B1, `(.L_x_3410) ;  /* 0x000000f000017945 */ /* 0x000fe60003800200 */
[C---:B------:R-:W-:Y:S01]  /*07b0*/  ISETP.LT.AND P1, PT, R19.reuse, UR10, P0 ;  /* 0x0000000a13007c0c */ /* 0x040fe20008721270 */
[----:B------:R-:W-:-:S04]  /*07c0*/  IMAD R16, R19, 0x30, R2 ;  /* 0x0000003013107824 */ /* 0x000fc800078e0202 */
[----:B------:R-:W-:-:S08]  /*07d0*/  IMAD R23, R16, 0x2, R17 ;  /* 0x0000000210177824 */ /* 0x000fd000078e0211 */
[----:B------:R-:W-:Y:S01]  /*07e0*/  @!P1 PRMT R18, RZ, 0x7610, R18 ;  /* 0x00007610ff129816 */ /* 0x000fe20000000012 */
[----:B------:R-:W-:Y:S06]  /*07f0*/  @!P1 BRA `(.L_x_3411) ;  /* 0x0000000000249947 */ /* 0x000fec0003800000 */
[----:B------:R-:W-:Y:S01]  /*0800*/  SHF.R.U32.HI R16, RZ, 0x3, R22 ;  /* 0x00000003ff107819 */ /* 0x000fe20000011616 */
[----:B------:R-:W1:Y:S01]  /*0810*/  LDC.64 R18, c[0x0][0x380] ;  /* 0x0000e000ff127b82 */ /* 0x000e620000000a00 */
[----:B0-----:R-:W-:Y:S02]  /*0820*/  VIADD R21, R2, UR5 ;  /* 0x0000000502157c36 */ /* 0x001fe40008000000 */
[----:B------:R-:W-:-:S05]  /*0830*/  LOP3.LUT R16, R16, 0xfc, RZ, 0xc0, !PT ;  /* 0x000000fc10107812 */ /* 0x000fca00078ec0ff */
[----:B------:R-:W-:-:S06]  /*0840*/  IMAD.IADD R16, R17, 0x1, R16 ;  /* 0x0000000111107824 */ /* 0x000fcc00078e0210 */
[----:B------:R-:W0:Y:S02]  /*0850*/  LDS R16, [R16+0x4000] ;  /* 0x0040000010107984 */ /* 0x000e240000000800 */
[----:B0-----:R-:W-:-:S04]  /*0860*/  IMAD R21, R16, UR9, R21 ;  /* 0x0000000910157c24 */ /* 0x001fc8000f8e0215 */
[----:B-1----:R-:W-:-:S06]  /*0870*/  IMAD.WIDE R18, R21, 0x2, R18 ;  /* 0x0000000215127825 */ /* 0x002fcc00078e0212 */
[----:B------:R1:W5:Y:S02]  /*0880*/  LDG.E.U16.CONSTANT R18, desc[UR14][R18.64] ;  /* 0x0000000e12127981 */ /* 0x000364000c1e9500 */
.L_x_3411:
[----:B------:R-:W-:Y:S05]  /*0890*/  BSYNC.RECONVERGENT B1 ;  /* 0x0000000000017941 */ /* 0x000fea0003800200 */
.L_x_3410:
[----:B-----5:R2:W-:Y:S01]  /*08a0*/  STS.U16 [R23], R18 ;  /* 0x0000001217007388 */ /* 0x0205e20000000400 */
[----:B------:R-:W-:Y:S01]  /*08b0*/  ISETP.NE.AND P1, PT, R3, 0x2, PT ;  /* 0x000000020300780c */ /* 0x000fe20003f25270 */
[----:B------:R-:W-:-:S12]  /*08c0*/  VIADD R16, R0, 0x200 ;  /* 0x0000020000107836 */ /* 0x000fd80000000000 */
[----:B--2---:R-:W-:Y:S05]  /*08d0*/  @!P1 BRA `(.L_x_3409) ;  /* 0x00000000004c9947 */ /* 0x004fea0003800000 */
[----:B------:R-:W-:Y:S01]  /*08e0*/  SHF.R.U32.HI R3, RZ, 0x5, R16 ;  /* 0x00000005ff037819 */ /* 0x000fe20000011610 */
[----:B------:R-:W-:Y:S03]  /*08f0*/  BSSY.RECONVERGENT B1, `(.L_x_3412) ;  /* 0x000000f000017945 */ /* 0x000fe60003800200 */
[C---:B------:R-:W-:Y:S01]  /*0900*/  ISETP.LT.AND P0, PT, R3.reuse, UR10, P0 ;  /* 0x0000000a03007c0c */ /* 0x040fe20008701270 */
[----:B------:R-:W-:-:S04]  /*0910*/  IMAD R18, R3, 0x30, R2 ;  /* 0x0000003003127824 */ /* 0x000fc800078e0202 */
[----:B0-----:R-:W-:-:S08]  /*0920*/  IMAD R20, R18, 0x2, R17 ;  /* 0x0000000212147824 */ /* 0x001fd000078e0211 */
[----:B------:R-:W-:Y:S01]  /*0930*/  @!P0 PRMT R3, RZ, 0x7610, R3 ;  /* 0x00007610ff038816 */ /* 0x000fe20000000003 */
[----:B------:R-:W-:Y:S06]  /*0940*/  @!P0 BRA `(.L_x_3413) ;  /* 0x0000000000248947 */ /* 0x000fec0003800000 */
[----:B------:R-:W-:-:S04]  /*0950*/  SHF.R.U32.HI R3, RZ, 0x3, R16 ;  /* 0x00000003ff037819 */ /* 0x000fc80000011610 */
[----:B------:R-:W-:Y:S01]  /*0960*/  LOP3.LUT R16, R3, 0xfc, RZ, 0xc0, !PT ;  /* 0x000000fc03107812 */ /* 0x000fe200078ec0ff */
[----:B------:R-:W-:-:S04]  /*0970*/  VIADD R3, R2, UR5 ;  /* 0x0000000502037c36 */ /* 0x000fc80008000000 */
[----:B------:R-:W-:Y:S02]  /*0980*/  IMAD.IADD R18, R17, 0x1, R16 ;  /* 0x0000000111127824 */ /* 0x000fe400078e0210 */
[----:B------:R-:W0:Y:S04]  /*0990*/  LDC.64 R16, c[0x0][0x380] ;  /* 0x0000e000ff107b82 */ /* 0x000e280000000a00 */
[----:B------:R-:W2:Y:S02]  /*09a0*/  LDS R18, [R18+0x4000] ;  /* 0x0040000012127984 */ /* 0x000ea40000000800 */
[----:B--2---:R-:W-:-:S04]  /*09b0*/  IMAD R3, R18, UR9, R3 ;  /* 0x0000000912037c24 */ /* 0x004fc8000f8e0203 */
[----:B0-----:R-:W-:-:S05]  /*09c0*/  IMAD.WIDE R16, R3, 0x2, R16 ;  /* 0x0000000203107825 */ /* 0x001fca00078e0210 */
[----:B------:R0:W5:Y:S02]  /*09d0*/  LDG.E.U16.CONSTANT R3, desc[UR14][R16.64] ;  /* 0x0000000e10037981 */ /* 0x000164000c1e9500 */
.L_x_3413:
[----:B------:R-:W-:Y:S05]  /*09e0*/  BSYNC.RECONVERGENT B1 ;  /* 0x0000000000017941 */ /* 0x000fea0003800200 */
.L_x_3412:
[----:B-----5:R2:W-:Y:S01]  /*09f0*/  STS.U16 [R20], R3 ;  /* 0x0000000314007388 */ /* 0x0205e20000000400 */
[----:B0-----:R-:W-:-:S07]  /*0a00*/  VIADD R16, R0, 0x300 ;  /* 0x0000030000107836 */ /* 0x001fce0000000000 */
.L_x_3409:
[----:B------:R-:W-:Y:S05]  /*0a10*/  BSYNC.RECONVERGENT B0 ;  /* 0x0000000000007941 */ /* 0x000fea0003800200 */
.L_x_3408:
[----:B------:R-:W3:Y:S01]  /*0a20*/  S2UR UR12, SR_CgaCtaId ;  /* 0x00000000000c79c3 */ /* 0x000ee20000008800 */
[----:B------:R-:W-:Y:S01]  /*0a30*/  UMOV UR9, 0x400 ;  /* 0x0000040000097882 */ /* 0x000fe20000000000 */
[C---:B--2---:R-:W-:Y:S01]  /*0a40*/  VIADD R3, R16.reuse, 0x300 ;  /* 0x0000030010037836 */ /* 0x044fe20000000000 */
[----:B------:R-:W-:Y:S01]  /*0a50*/  SHF.R.U32.HI R33, RZ, 0x5, R16 ;  /* 0x00000005ff217819 */ /* 0x000fe20000011610 */
[C---:B------:R-:W-:Y:S01]  /*0a60*/  VIADD R18, R16.reuse, 0x200 ;  /* 0x0000020010127836 */ /* 0x040fe20000000000 */
[----:B------:R-:W-:Y:S01]  /*0a70*/  BSSY.RECONVERGENT B0, `(.L_x_3414) ;  /* 0x0000049000007945 */ /* 0x000fe20003800200 */
[----:B-1----:R-:W-:Y:S01]  /*0a80*/  VIADD R19, R16, 0x100 ;  /* 0x0000010010137836 */ /* 0x002fe20000000000 */
[----:B------:R-:W-:Y:S01]  /*0a90*/  SHF.R.U32.HI R3, RZ, 0x5, R3 ;  /* 0x00000005ff037819 */ /* 0x000fe20000011603 */
[C---:B------:R-:W-:Y:S01]  /*0aa0*/  IMAD.SHL.U32 R32, R2.reuse, 0x2, RZ ;  /* 0x0000000202207824 */ /* 0x040fe200078e00ff */
[----:B------:R-:W-:Y:S01]  /*0ab0*/  SHF.R.U32.HI R18, RZ, 0x5, R18 ;  /* 0x00000005ff127819 */ /* 0x000fe20000011612 */
[C---:B------:R-:W-:Y:S01]  /*0ac0*/  VIADD R17, R2.reuse, UR5 ;  /* 0x0000000502117c36 */ /* 0x040fe20008000000 */
[----:B------:R-:W-:Y:S01]  /*0ad0*/  SHF.R.U32.HI R19, RZ, 0x5, R19 ;  /* 0x00000005ff137819 */ /* 0x000fe20000011613 */
[--C-:B0-----:R-:W-:Y:S01]  /*0ae0*/  IMAD R21, R33, 0x60, R32.reuse ;  /* 0x0000006021157824 */ /* 0x101fe200078e0220 */
[----:B------:R-:W-:Y:S01]  /*0af0*/  ISETP.LT.AND P3, PT, R2, UR13, PT ;  /* 0x0000000d02007c0c */ /* 0x000fe2000bf61270 */
[----:B------:R-:W-:-:S02]  /*0b00*/  IMAD R22, R3, 0x60, R32 ;  /* 0x0000006003167824 */ /* 0x000fc400078e0220 */
[--C-:B------:R-:W-:Y:S02]  /*0b10*/  IMAD R23, R18, 0x60, R32.reuse ;  /* 0x0000006012177824 */ /* 0x100fe400078e0220 */
[----:B------:R-:W-:Y:S01]  /*0b20*/  IMAD R32, R19, 0x60, R32 ;  /* 0x0000006013207824 */ /* 0x000fe200078e0220 */
[----:B---3--:R-:W-:-:S04]  /*0b30*/  ULEA UR9, UR12, UR9, 0x18 ;  /* 0x000000090c097291 */ /* 0x008fc8000f8ec0ff */
[----:B------:R-:W-:Y:S02]  /*0b40*/  UIADD3 UR12, UPT, UPT, UR9, 0x4000, URZ ;  /* 0x00004000090c7890 */ /* 0x000fe4000fffe0ff */
[----:B------:R-:W-:-:S04]  /*0b50*/  IMAD.U32 R45, RZ, RZ, UR9 ;  /* 0x00000009ff2d7e24 */ /* 0x000fc8000f8e00ff */
[----:B------:R-:W-:Y:S02]  /*0b60*/  LEA R39, R3, UR12, 0x2 ;  /* 0x0000000c03277c11 */ /* 0x000fe4000f8e10ff */
[----:B------:R-:W-:Y:S02]  /*0b70*/  LEA R44, R18, UR12, 0x2 ;  /* 0x0000000c122c7c11 */ /* 0x000fe4000f8e10ff */
[----:B------:R-:W-:Y:S02]  /*0b80*/  LEA R38, R19, UR12, 0x2 ;  /* 0x0000000c13267c11 */ /* 0x000fe4000f8e10ff */
[----:B------:R-:W-:-:S07]  /*0b90*/  LEA R20, R33, UR12, 0x2 ;  /* 0x0000000c21147c11 */ /* 0x000fce000f8e10ff */
.L_x_3415:
[----:B------:R-:W-:-:S13]  /*0ba0*/  ISETP.GE.OR P1, PT, R33, UR10, !P3 ;  /* 0x0000000a21007c0c */ /* 0x000fda000df26670 */
[----:B0-----:R-:W0:Y:S01]  /*0bb0*/  @!P1 LDS R36, [R20] ;  /* 0x0000000014249984 */ /* 0x001e220000000800 */
[----:B------:R-:W0:Y:S08]  /*0bc0*/  @!P1 LDC R37, c[0x0][0x3b0] ;  /* 0x0000ec00ff259b82 */ /* 0x000e300000000800 */
[----:B------:R-:W1:Y:S01]  /*0bd0*/  @!P1 LDC.64 R34, c[0x0][0x380] ;  /* 0x0000e000ff229b82 */ /* 0x000e620000000a00 */
[----:B0-----:R-:W-:-:S04]  /*0be0*/  @!P1 IMAD R37, R36, R37, R17 ;  /* 0x0000002524259224 */ /* 0x001fc800078e0211 */
[----:B-1----:R-:W-:-:S05]  /*0bf0*/  @!P1 IMAD.WIDE R36, R37, 0x2, R34 ;  /* 0x0000000225249825 */ /* 0x002fca00078e0222 */
[----:B------:R-:W2:Y:S01]  /*0c00*/  @!P1 LDG.E.U16.CONSTANT R46, desc[UR14][R36.64] ;  /* 0x0000000e242e9981 */ /* 0x000ea2000c1e9500 */
[----:B------:R-:W-:Y:S01]  /*0c10*/  ISETP.LT.AND P0, PT, R2, UR13, PT ;  /* 0x0000000d02007c0c */ /* 0x000fe2000bf01270 */
[----:B------:R-:W-:-:S03]  /*0c20*/  IMAD.IADD R47, R21, 0x1, R45 ;  /* 0x00000001152f7824 */ /* 0x000fc600078e022d */
[----:B------:R-:W-:-:S13]  /*0c30*/  ISETP.LT.AND P2, PT, R19, UR10, P0 ;  /* 0x0000000a13007c0c */ /* 0x000fda0008741270 */
[----:B------:R-:W0:Y:S08]  /*0c40*/  @P2 LDC R49, c[0x0][0x3b0] ;  /* 0x0000ec00ff312b82 */ /* 0x000e300000000800 */
[----:B------:R-:W1:Y:S01]  /*0c50*/  @P2 LDC.64 R34, c[0x0][0x380] ;  /* 0x0000e000ff222b82 */ /* 0x000e620000000a00 */
[----:B------:R-:W-:-:S05]  /*0c60*/  @P1 PRMT R46, RZ, 0x7610, R46 ;  /* 0x00007610ff2e1816 */ /* 0x000fca000000002e */
[----:B--2---:R-:W-:Y:S04]  /*0c70*/  STS.U16 [R47], R46 ;  /* 0x0000002e2f007388 */ /* 0x004fe80000000400 */
[----:B------:R-:W0:Y:S02]  /*0c80*/  @P2 LDS R48, [R38] ;  /* 0x0000000026302984 */ /* 0x000e240000000800 */
[----:B0-----:R-:W-:Y:S01]  /*0c90*/  @P2 IMAD R49, R48, R49, R17 ;  /* 0x0000003130312224 */ /* 0x001fe200078e0211 */
[----:B------:R-:W-:-:S03]  /*0ca0*/  @!P2 PRMT R48, RZ, 0x7610, R48 ;  /* 0x00007610ff30a816 */ /* 0x000fc60000000030 */
[----:B-1----:R-:W-:-:S05]  /*0cb0*/  @P2 IMAD.WIDE R36, R49, 0x2, R34 ;  /* 0x0000000231242825 */ /* 0x002fca00078e0222 */
[----:B------:R-:W2:Y:S01]  /*0cc0*/  @P2 LDG.E.U16.CONSTANT R48, desc[UR14][R36.64] ;  /* 0x0000000e24302981 */ /* 0x000ea2000c1e9500 */
[----:B------:R-:W-:Y:S01]  /*0cd0*/  ISETP.LT.AND P1, PT, R18, UR10, P0 ;  /* 0x0000000a12007c0c */ /* 0x000fe20008721270 */
[----:B------:R-:W-:-:S12]  /*0ce0*/  IMAD.IADD R49, R32, 0x1, R45 ;  /* 0x0000000120317824 */ /* 0x000fd800078e022d */
[----:B------:R-:W0:Y:S08]  /*0cf0*/  @P1 LDC R47, c[0x0][0x3b0] ;  /* 0x0000ec00ff2f1b82 */ /* 0x000e300000000800 */
[----:B------:R-:W1:Y:S01]  /*0d00*/  @P1 LDC.64 R34, c[0x0][0x380] ;  /* 0x0000e000ff221b82 */ /* 0x000e620000000a00 */
        /* <DEDUP_REMOVED lines=16> */
[----:B------:R-:W-:Y:S01]  /*0e10*/  IMAD.IADD R35, R22, 0x1, R45 ;  /* 0x0000000116237824 */ /* 0x000fe200078e022d */
[C---:B------:R-:W-:Y:S01]  /*0e20*/  ISETP.GE.U32.AND P0, PT, R16.reuse, 0x400, PT ;  /* 0x000004001000780c */ /* 0x040fe20003f06070 */
[----:B------:R-:W-:Y:S02]  /*0e30*/  VIADD R34, R16, 0x400 ;  /* 0x0000040010227836 */ /* 0x000fe40000000000 */
[----:B------:R-:W-:Y:S02]  /*0e40*/  VIADD R45, R45, 0xc00 ;  /* 0x00000c002d2d7836 */ /* 0x000fe40000000000 */
[----:B------:R-:W-:Y:S02]  /*0e50*/  VIADD R33, R33, 0x20 ;  /* 0x0000002021217836 */ /* 0x000fe40000000000 */
[----:B------:R-:W-:Y:S02]  /*0e60*/  IMAD.MOV.U32 R16, RZ, RZ, R34 ;  /* 0x000000ffff107224 */ /* 0x000fe400078e0022 */
[----:B------:R-:W-:-:S02]  /*0e70*/  VIADD R3, R3, 0x20 ;  /* 0x0000002003037836 */ /* 0x000fc40000000000 */
[----:B------:R-:W-:Y:S02]  /*0e80*/  VIADD R18, R18, 0x20 ;  /* 0x0000002012127836 */ /* 0x000fe40000000000 */
[----:B------:R-:W-:Y:S02]  /*0e90*/  VIADD R19, R19, 0x20 ;  /* 0x0000002013137836 */ /* 0x000fe40000000000 */
[----:B------:R-:W-:Y:S02]  /*0ea0*/  VIADD R20, R20, 0x80 ;  /* 0x0000008014147836 */ /* 0x000fe40000000000 */
[----:B------:R-:W-:Y:S02]  /*0eb0*/  VIADD R38, R38, 0x80 ;  /* 0x0000008026267836 */ /* 0x000fe40000000000 */
[----:B------:R-:W-:Y:S02]  /*0ec0*/  VIADD R44, R44, 0x80 ;  /* 0x000000802c2c7836 */ /* 0x000fe40000000000 */
[----:B------:R-:W-:Y:S01]  /*0ed0*/  VIADD R39, R39, 0x80 ;  /* 0x0000008027277836 */ /* 0x000fe20000000000 */
[----:B--2---:R0:W-:Y:S01]  /*0ee0*/  STS.U16 [R35], R48 ;  /* 0x0000003023007388 */ /* 0x0041e20000000400 */
[----:B------:R-:W-:Y:S05]  /*0ef0*/  @!P0 BRA `(.L_x_3415) ;  /* 0xfffffffc00288947 */ /* 0x000fea000383ffff */
[----:B------:R-:W-:Y:S05]  /*0f00*/  BSYNC.RECONVERGENT B0 ;  /* 0x0000000000007941 */ /* 0x000fea0003800200 */
.L_x_3414:
[----:B------:R-:W1:Y:S01]  /*0f10*/  S2R R3, SR_TID.X ;  /* 0x0000000000037919 */ /* 0x000e620000002100 */
[----:B------:R-:W2:Y:S01]  /*0f20*/  S2UR UR12, SR_CgaCtaId ;  /* 0x00000000000c79c3 */ /* 0x000ea20000008800 */
[----:B------:R-:W3:Y:S01]  /*0f30*/  LDCU UR13, c[0x0][0x3b4] ;  /* 0x00007680ff0d77ac */ /* 0x000ee20008000800 */
[----:B------:R-:W-:Y:S01]  /*0f40*/  BSSY.RECONVERGENT B0, `(.L_x_3416) ;  /* 0x000004e000007945 */ /* 0x000fe20003800200 */
[----:B------:R-:W-:Y:S01]  /*0f50*/  UMOV UR9, 0x400 ;  /* 0x0000040000097882 */ /* 0x000fe20000000000 */
[----:B---3--:R-:W-:Y:S02]  /*0f60*/  UIADD3 UR19, UPT, UPT, -UR4, UR13, URZ ;  /* 0x0000000d04137290 */ /* 0x008fe4000fffe1ff */
[----:B--2---:R-:W-:-:S04]  /*0f70*/  ULEA UR9, UR12, UR9, 0x18 ;  /* 0x000000090c097291 */ /* 0x004fc8000f8ec0ff */
[----:B------:R-:W-:Y:S01]  /*0f80*/  UIADD3 UR12, UPT, UPT, UR9, 0x1800, URZ ;  /* 0x00001800090c7890 */ /* 0x000fe2000fffe0ff */
[----:B-1----:R-:W-:Y:S01]  /*0f90*/  SHF.R.U32.HI R17, RZ, 0x8, R3 ;  /* 0x00000008ff117819 */ /* 0x002fe20000011603 */
[C---:B------:R-:W-:Y:S01]  /*0fa0*/  VIADD R16, R3.reuse, 0x100 ;  /* 0x0000010003107836 */ /* 0x040fe20000000000 */
[C---:B------:R-:W-:Y:S01]  /*0fb0*/  LOP3.LUT R18, R3.reuse, 0x3f, RZ, 0xc0, !PT ;  /* 0x0000003f03127812 */ /* 0x040fe200078ec0ff */
[----:B0-----:R-:W-:Y:S02]  /*0fc0*/  VIADD R35, R3, 0x200 ;  /* 0x0000020003237836 */ /* 0x001fe40000000000 */
[----:B------:R-:W-:Y:S01]  /*0fd0*/  IMAD.MOV R20, RZ, RZ, -R17 ;  /* 0x000000ffff147224 */ /* 0x000fe200078e0a11 */
[--C-:B------:R-:W-:Y:S01]  /*0fe0*/  SHF.R.U32.HI R17, RZ, 0x6, R3.reuse ;  /* 0x00000006ff117819 */ /* 0x100fe20000011603 */
[----:B------:R-:W-:Y:S01]  /*0ff0*/  IMAD.MOV.U32 R23, RZ, RZ, R3 ;  /* 0x000000ffff177224 */ /* 0x000fe200078e0003 */
[----:B------:R-:W-:Y:S02]  /*1000*/  SHF.R.U32.HI R19, RZ, 0x6, R16 ;  /* 0x00000006ff137819 */ /* 0x000fe40000011610 */
[----:B------:R-:W-:Y:S01]  /*1010*/  LOP3.LUT R20, R20, 0x3, RZ, 0xc0, !PT ;  /* 0x0000000314147812 */ /* 0x000fe200078ec0ff */
[----:B------:R-:W-:-:S02]  /*1020*/  IMAD R21, R17, 0x50, R18 ;  /* 0x0000005011157824 */ /* 0x000fc400078e0212 */
[----:B------:R-:W-:Y:S01]  /*1030*/  IMAD R22, R19, 0x50, R18 ;  /* 0x0000005013167824 */ /* 0x000fe200078e0212 */
[----:B------:R-:W-:Y:S02]  /*1040*/  ISETP.NE.AND P0, PT, R20, RZ, PT ;  /* 0x000000ff1400720c */ /* 0x000fe40003f05270 */
[----:B------:R-:W-:Y:S02]  /*1050*/  LEA R34, R21, UR12, 0x1 ;  /* 0x0000000c15227c11 */ /* 0x000fe4000f8e08ff */
[----:B------:R-:W-:-:S09]  /*1060*/  LEA R22, R22, UR12, 0x1 ;  /* 0x0000000c16167c11 */ /* 0x000fd2000f8e08ff */
[----:B------:R-:W-:Y:S05]  /*1070*/  @!P0 BRA `(.L_x_3417) ;  /* 0x0000000000e88947 */ /* 0x000fea0003800000 */
[C---:B------:R-:W-:Y:S01]  /*1080*/  ISETP.LT.AND P0, PT, R18.reuse, UR19, PT ;  /* 0x0000001312007c0c */ /* 0x040fe2000bf01270 */
[----:B------:R-:W-:Y:S01]  /*1090*/  BSSY.RECONVERGENT B1, `(.L_x_3418) ;  /* 0x000000e000017945 */ /* 0x000fe20003800200 */
[----:B------:R-:W-:Y:S02]  /*10a0*/  VIADD R21, R18, UR4 ;  /* 0x0000000412157c36 */ /* 0x000fe40008000000 */
[----:B------:R-:W-:-:S13]  /*10b0*/  ISETP.LT.AND P1, PT, R17, UR18, P0 ;  /* 0x0000001211007c0c */ /* 0x000fda0008721270 */
[----:B------:R-:W-:Y:S01]  /*10c0*/  @!P1 PRMT R33, RZ, 0x7610, R33 ;  /* 0x00007610ff219816 */ /* 0x000fe20000000021 */
[----:B------:R-:W-:Y:S06]  /*10d0*/  @!P1 BRA `(.L_x_3419) ;  /* 0x0000000000249947 */ /* 0x000fec0003800000 */
[----:B------:R-:W0:Y:S01]  /*10e0*/  LDCU UR12, c[0x0][0x3b4] ;  /* 0x00007680ff0c77ac */ /* 0x000e220008000800 */
        /* <DEDUP_REMOVED lines=8> */
.L_x_3419:
[----:B------:R-:W-:Y:S05]  /*1170*/  BSYNC.RECONVERGENT B1 ;  /* 0x0000000000017941 */ /* 0x000fea0003800200 */
.L_x_3418:
[----:B-----5:R1:W-:Y:S01]  /*1180*/  STS.U16 [R34], R33 ;  /* 0x0000002122007388 */ /* 0x0203e20000000400 */
[----:B------:R-:W-:Y:S01]  /*1190*/  ISETP.NE.AND P1, PT, R20, 0x1, PT ;  /* 0x000000011400780c */ /* 0x000fe20003f25270 */
[----:B------:R-:W-:-:S12]  /*11a0*/  IMAD.MOV.U32 R23, RZ, RZ, R16 ;  /* 0x000000ffff177224 */ /* 0x000fd800078e0010 */
[----:B-1----:R-:W-:Y:S05]  /*11b0*/  @!P1 BRA `(.L_x_3417) ;  /* 0x0000000000989947 */ /* 0x002fea0003800000 */
[----:B------:R-:W-:Y:S01]  /*11c0*/  ISETP.LT.AND P1, PT, R19, UR18, P0 ;  /* 0x0000001213007c0c */ /* 0x000fe20008721270 */
[----:B------:R-:W-:-:S12]  /*11d0*/  BSSY.RECONVERGENT B1, `(.L_x_3420) ;  /* 0x000000c000017945 */ /* 0x000fd80003800200 */
[----:B------:R-:W-:Y:S01]  /*11e0*/  @!P1 PRMT R33, RZ, 0x7610, R33 ;  /* 0x00007610ff219816 */ /* 0x000fe20000000021 */
[----:B------:R-:W-:Y:S06]  /*11f0*/  @!P1 BRA `(.L_x_3421) ;  /* 0x0000000000249947 */ /* 0x000fec0003800000 */
[----:B------:R-:W1:Y:S01]  /*1200*/  LDCU UR12, c[0x0][0x3b4] ;  /* 0x00007680ff0c77ac */ /* 0x000e620008000800 */
[----:B0-----:R-:W-:Y:S01]  /*1210*/  VIADD R32, R19, UR5 ;  /* 0x0000000513207c36 */ /* 0x001fe20008000000 */
[----:B------:R-:W0:Y:S03]  /*1220*/  LDCU.64 UR16, c[0x0][0x388] ;  /* 0x00007100ff1077ac */ /* 0x000e260008000a00 */
[----:B-1----:R-:W-:-:S05]  /*1230*/  IMAD R32, R32, UR12, R21 ;  /* 0x0000000c20207c24 */ /* 0x002fca000f8e0215 */
[----:B------:R-:W-:-:S04]  /*1240*/  IADD3 R23, P1, PT, R32, UR6, RZ ;  /* 0x0000000620177c10 */ /* 0x000fc8000ff3e0ff */
[----:B------:R-:W-:Y:S02]  /*1250*/  LEA.HI.X.SX32 R34, R32, UR11, 0x1, P1 ;  /* 0x0000000b20227c11 */ /* 0x000fe400088f0eff */
[----:B0-----:R-:W-:-:S04]  /*1260*/  LEA R32, P1, R23, UR16, 0x1 ;  /* 0x0000001017207c11 */ /* 0x001fc8000f8208ff */
[----:B------:R-:W-:-:S06]  /*1270*/  LEA.HI.X R33, R23, UR17, R34, 0x1, P1 ;  /* 0x0000001117217c11 */ /* 0x000fcc00088f0c22 */
[----:B------:R1:W5:Y:S03]  /*1280*/  LDG.E.U16.CONSTANT R33, desc[UR14][R32.64] ;  /* 0x0000000e20217981 */ /* 0x000366000c1e9500 */
.L_x_3421:
[----:B------:R-:W-:Y:S05]  /*1290*/  BSYNC.RECONVERGENT B1 ;  /* 0x0000000000017941 */ /* 0x000fea0003800200 */
.L_x_3420:
[----:B-----5:R2:W-:Y:S01]  /*12a0*/  STS.U16 [R22], R33 ;  /* 0x0000002116007388 */ /* 0x0205e20000000400 */
[----:B------:R-:W-:Y:S01]  /*12b0*/  ISETP.NE.AND P1, PT, R20, 0x2, PT ;  /* 0x000000021400780c */ /* 0x000fe20003f25270 */
[----:B------:R-:W-:-:S12]  /*12c0*/  IMAD.MOV.U32 R23, RZ, RZ, R35 ;  /* 0x000000ffff177224 */ /* 0x000fd800078e0023 */
[----:B--2---:R-:W-:Y:S05]  /*12d0*/  @!P1 BRA `(.L_x_3417) ;  /* 0x0000000000509947 */ /* 0x004fea0003800000 */
[----:B------:R-:W-:Y:S01]  /*12e0*/  VIADD R23, R3, 0x200 ;  /* 0x0000020003177836 */ /* 0x000fe20000000000 */
[----:B------:R-:W-:Y:S04]  /*12f0*/  BSSY.RECONVERGENT B1, `(.L_x_3422) ;  /* 0x0000010000017945 */ /* 0x000fe80003800200 */
[----:B------:R-:W-:-:S04]  /*1300*/  SHF.R.U32.HI R33, RZ, 0x6, R23 ;  /* 0x00000006ff217819 */ /* 0x000fc80000011617 */
[C---:B------:R-:W-:Y:S01]  /*1310*/  ISETP.LT.AND P0, PT, R33.reuse, UR18, P0 ;  /* 0x0000001221007c0c */ /* 0x040fe20008701270 */
[----:B------:R-:W-:-:S05]  /*1320*/  IMAD R23, R33, 0x50, R18 ;  /* 0x0000005021177824 */ /* 0x000fca00078e0212 */
[----:B------:R-:W-:-:S07]  /*1330*/  LEA R35, R23, UR9, 0x1 ;  /* 0x0000000917237c11 */ /* 0x000fce000f8e08ff */
[----:B01----:R-:W-:Y:S01]  /*1340*/  @!P0 PRMT R32, RZ, 0x7610, R32 ;  /* 0x00007610ff208816 */ /* 0x003fe20000000020 */
        /* <DEDUP_REMOVED lines=10> */
.L_x_3423:
[----:B------:R-:W-:Y:S05]  /*13f0*/  BSYNC.RECONVERGENT B1 ;  /* 0x0000000000017941 */ /* 0x000fea0003800200 */
.L_x_3422:
[----:B-----5:R2:W-:Y:S01]  /*1400*/  STS.U16 [R35+0x1800], R32 ;  /* 0x0018002023007388 */ /* 0x0205e20000000400 */
[----:B------:R-:W-:-:S07]  /*1410*/  VIADD R23, R3, 0x300 ;  /* 0x0000030003177836 */ /* 0x000fce0000000000 */
.L_x_3417:
[----:B------:R-:W-:Y:S05]  /*1420*/  BSYNC.RECONVERGENT B0 ;  /* 0x0000000000007941 */ /* 0x000fea0003800200 */
.L_x_3416:
[----:B------:R-:W-:Y:S01]  /*1430*/  BSSY.RECONVERGENT B0, `(.L_x_3424) ;  /* 0x0000046000007945 */ /* 0x000fe20003800200 */
[----:B------:R-:W-:-:S13]  /*1440*/  ISETP.LT.AND P1, PT, R18, UR19, PT ;  /* 0x0000001312007c0c */ /* 0x000fda000bf21270 */
.L_x_3425:
[----:B0-----:R-:W-:Y:S01]  /*1450*/  SHF.R.U32.HI R49, RZ, 0x6, R23 ;  /* 0x00000006ff317819 */ /* 0x001fe20000011617 */
[C---:B------:R-:W-:Y:S01]  /*1460*/  VIADD R45, R23.reuse, 0x100 ;  /* 0x00000100172d7836 */ /* 0x040fe20000000000 */
[C---:B------:R-:W-:Y:S01]  /*1470*/  ISETP.LT.AND P0, PT, R18.reuse, UR19, PT ;  /* 0x0000001312007c0c */ /* 0x040fe2000bf01270 */
[----:B------:R-:W-:Y:S01]  /*1480*/  VIADD R39, R23, 0x200 ;  /* 0x0000020017277836 */ /* 0x000fe20000000000 */
[----:B------:R-:W-:Y:S01]  /*1490*/  ISETP.GE.OR P2, PT, R49, UR18, !P1 ;  /* 0x0000001231007c0c */ /* 0x000fe2000cf46670 */
[----:B------:R-:W-:Y:S01]  /*14a0*/  VIADD R21, R18, UR4 ;  /* 0x0000000412157c36 */ /* 0x000fe20008000000 */
[----:B------:R-:W-:Y:S01]  /*14b0*/  SHF.R.U32.HI R45, RZ, 0x6, R45 ;  /* 0x00000006ff2d7819 */ /* 0x000fe2000001162d */
[----:B------:R-:W-:Y:S01]  /*14c0*/  VIADD R47, R23, 0x300 ;  /* 0x00000300172f7836 */ /* 0x000fe20000000000 */
[----:B------:R-:W-:Y:S02]  /*14d0*/  SHF.R.U32.HI R39, RZ, 0x6, R39 ;  /* 0x00000006ff277819 */ /* 0x000fe40000011627 */
[----:B------:R-:W-:-:S02]  /*14e0*/  ISETP.LT.AND P4, PT, R45, UR18, P0 ;  /* 0x000000122d007c0c */ /* 0x000fc40008781270 */
[----:B------:R-:W-:Y:S02]  /*14f0*/  ISETP.LT.AND P3, PT, R39, UR18, P0 ;  /* 0x0000001227007c0c */ /* 0x000fe40008761270 */
[----:B------:R-:W-:-:S03]  /*1500*/  SHF.R.U32.HI R47, RZ, 0x6, R47 ;  /* 0x00000006ff2f7819 */ /* 0x000fc6000001162f */
[----:B------:R-:W3:Y:S01]  /*1510*/  @!P2 LDC R37, c[0x0][0x3b4] ;  /* 0x0000ed00ff25ab82 */ /* 0x000ee20000000800 */
[----:B------:R-:W-:-:S05]  /*1520*/  @!P2 VIADD R36, R49, UR5 ;  /* 0x000000053124ac36 */ /* 0x000fca0008000000 */
[----:B------:R-:W-:Y:S02]  /*1530*/  @P4 VIADD R38, R45, UR5 ;  /* 0x000000052d264c36 */ /* 0x000fe40008000000 */
[----:B--2---:R-:W2:Y:S08]  /*1540*/  @!P2 LDC.64 R34, c[0x0][0x388] ;  /* 0x0000e200ff22ab82 */ /* 0x004eb00000000a00 */
[----:B------:R-:W4:Y:S01]  /*1550*/  @P4 LDC R44, c[0x0][0x3b4] ;  /* 0x0000ed00ff2c4b82 */ /* 0x000f220000000800 */
[----:B---3--:R-:W-:-:S07]  /*1560*/  @!P2 IMAD R36, R36, R37, R21 ;  /* 0x000000252424a224 */ /* 0x008fce00078e0215 */
[----:B01----:R-:W0:Y:S01]  /*1570*/  @P4 LDC.64 R32, c[0x0][0x388] ;  /* 0x0000e200ff204b82 */ /* 0x003e220000000a00 */
[----:B------:R-:W-:-:S04]  /*1580*/  @!P2 IADD3 R37, P5, PT, R36, UR6, RZ ;  /* 0x000000062425ac10 */ /* 0x000fc8000ffbe0ff */
[----:B------:R-:W-:Y:S02]  /*1590*/  @!P2 LEA.HI.X.SX32 R36, R36, UR11, 0x1, P5 ;  /* 0x0000000b2424ac11 */ /* 0x000fe4000a8f0eff */
[----:B--2---:R-:W-:Y:S02]  /*15a0*/  @!P2 LEA R34, P6, R37, R34, 0x1 ;  /* 0x000000222522a211 */ /* 0x004fe400078c08ff */
[----:B------:R-:W-:Y:S02]  /*15b0*/  ISETP.LT.AND P5, PT, R47, UR18, P0 ;  /* 0x000000122f007c0c */ /* 0x000fe400087a1270 */
[----:B------:R-:W-:Y:S01]  /*15c0*/  @!P2 LEA.HI.X R35, R37, R35, R36, 0x1, P6 ;  /* 0x000000232523a211 */ /* 0x000fe200030f0c24 */
[----:B----4-:R-:W-:Y:S01]  /*15d0*/  @P4 IMAD R38, R38, R44, R21 ;  /* 0x0000002c26264224 */ /* 0x010fe200078e0215 */
[----:B------:R-:W1:Y:S04]  /*15e0*/  @P3 LDC R36, c[0x0][0x3b4] ;  /* 0x0000ed00ff243b82 */ /* 0x000e680000000800 */
[----:B------:R-:W-:-:S04]  /*15f0*/  @P4 IADD3 R37, P6, PT, R38, UR6, RZ ;  /* 0x0000000626254c10 */ /* 0x000fc8000ffde0ff */
[----:B------:R-:W-:Y:S01]  /*1600*/  @P4 LEA.HI.X.SX32 R38, R38, UR11, 0x1, P6 ;  /* 0x0000000b26264c11 */ /* 0x000fe2000b0f0eff */
[----:B------:R-:W2:Y:S01]  /*1610*/  @P5 LDC R48, c[0x0][0x3b4] ;  /* 0x0000ed00ff305b82 */ /* 0x000ea20000000800 */
[----:B0-----:R-:W-:-:S04]  /*1620*/  @P4 LEA R50, P6, R37, R32, 0x1 ;  /* 0x0000002025324211 */ /* 0x001fc800078c08ff */
[--C-:B------:R-:W-:Y:S01]  /*1630*/  @P4 LEA.HI.X R51, R37, R33, R38.reuse, 0x1, P6 ;  /* 0x0000002125334211 */ /* 0x100fe200030f0c26 */
[----:B------:R-:W-:Y:S01]  /*1640*/  @P3 VIADD R37, R39, UR5 ;  /* 0x0000000527253c36 */ /* 0x000fe20008000000 */
[----:B------:R-:W-:Y:S01]  /*1650*/  @!P4 PRMT R38, RZ, 0x7610, R38 ;  /* 0x00007610ff26c816 */ /* 0x000fe20000000026 */
[----:B------:R-:W0:Y:S01]  /*1660*/  @P3 LDC.64 R32, c[0x0][0x388] ;  /* 0x0000e200ff203b82 */ /* 0x000e220000000a00 */
[----:B------:R-:W-:-:S04]  /*1670*/  @P5 VIADD R46, R47, UR5 ;  /* 0x000000052f2e5c36 */ /* 0x000fc80008000000 */
[----:B------:R-:W3:Y:S01]  /*1680*/  @P4 LDG.E.U16.CONSTANT R38, desc[UR14][R50.64] ;  /* 0x0000000e32264981 */ /* 0x000ee2000c1e9500 */
[--C-:B-1----:R-:W-:Y:S02]  /*1690*/  @P3 IMAD R44, R37, R36, R21.reuse ;  /* 0x00000024252c3224 */ /* 0x102fe400078e0215 */
[----:B------:R-:W1:Y:S01]  /*16a0*/  @P5 LDC.64 R36, c[0x0][0x388] ;  /* 0x0000e200ff245b82 */ /* 0x000e620000000a00 */
[----:B--2---:R-:W-:Y:S02]  /*16b0*/  @P5 IMAD R46, R46, R48, R21 ;  /* 0x000000302e2e5224 */ /* 0x004fe400078e0215 */
[----:B------:R-:W-:-:S04]  /*16c0*/  @P3 IADD3 R48, P4, PT, R44, UR6, RZ ;  /* 0x000000062c303c10 */ /* 0x000fc8000ff9e0ff */
[----:B------:R-:W-:Y:S02]  /*16d0*/  @P3 LEA.HI.X.SX32 R44, R44, UR11, 0x1, P4 ;  /* 0x0000000b2c2c3c11 */ /* 0x000fe4000a0f0eff */
[----:B0-----:R-:W-:-:S04]  /*16e0*/  @P3 LEA R32, P4, R48, R32, 0x1 ;  /* 0x0000002030203211 */ /* 0x001fc800078808ff */
[----:B------:R-:W-:Y:S02]  /*16f0*/  @P3 LEA.HI.X R33, R48, R33, R44, 0x1, P4 ;  /* 0x0000002130213211 */ /* 0x000fe400020f0c2c */
[----:B------:R-:W-:-:S04]  /*1700*/  @P5 IADD3 R44, P4, PT, R46, UR6, RZ ;  /* 0x000000062e2c5c10 */ /* 0x000fc8000ff9e0ff */
[----:B------:R-:W-:Y:S02]  /*1710*/  @P5 LEA.HI.X.SX32 R46, R46, UR11, 0x1, P4 ;  /* 0x0000000b2e2e5c11 */ /* 0x000fe4000a0f0eff */
[C---:B-1----:R-:W-:Y:S02]  /*1720*/  @P5 LEA R36, P4, R44.reuse, R36, 0x1 ;  /* 0x000000242c245211 */ /* 0x042fe400078808ff */
[----:B------:R-:W-:Y:S02]  /*1730*/  @!P3 PRMT R48, RZ, 0x7610, R48 ;  /* 0x00007610ff30b816 */ /* 0x000fe40000000030 */
[--C-:B------:R-:W-:Y:S02]  /*1740*/  @P5 LEA.HI.X R37, R44, R37, R46.reuse, 0x1, P4 ;  /* 0x000000252c255211 */ /* 0x100fe400020f0c2e */
[----:B------:R-:W2:Y:S01]  /*1750*/  @!P2 LDG.E.U16.CONSTANT R44, desc[UR14][R34.64] ;  /* 0x0000000e222ca981 */ /* 0x000ea2000c1e9500 */
[----:B------:R-:W-:-:S03]  /*1760*/  @!P5 PRMT R46, RZ, 0x7610, R46 ;  /* 0x00007610ff2ed816 */ /* 0x000fc6000000002e */
[----:B------:R-:W4:Y:S04]  /*1770*/  @P3 LDG.E.U16.CONSTANT R48, desc[UR14][R32.64] ;  /* 0x0000000e20303981 */ /* 0x000f28000c1e9500 */
[----:B------:R-:W5:Y:S01]  /*1780*/  @P5 LDG.E.U16.CONSTANT R46, desc[UR14][R36.64] ;  /* 0x0000000e242e5981 */ /* 0x000f62000c1e9500 */
[--C-:B------:R-:W-:Y:S02]  /*1790*/  IMAD R49, R49, 0x50, R18.reuse ;  /* 0x0000005031317824 */ /* 0x100fe400078e0212 */
[--C-:B------:R-:W-:Y:S02]  /*17a0*/  IMAD R45, R45, 0x50, R18.reuse ;  /* 0x000000502d2d7824 */ /* 0x100fe400078e0212 */
[--C-:B------:R-:W-:Y:S01]  /*17b0*/  IMAD R39, R39, 0x50, R18.reuse ;  /* 0x0000005027277824 */ /* 0x100fe200078e0212 */
[----:B------:R-:W-:Y:S01]  /*17c0*/  LEA R49, R49, UR9, 0x1 ;  /* 0x0000000931317c11 */ /* 0x000fe2000f8e08ff */
[----:B------:R-:W-:Y:S01]  /*17d0*/  IMAD R47, R47, 0x50, R18 ;  /* 0x000000502f2f7824 */ /* 0x000fe200078e0212 */
[----:B------:R-:W-:-:S02]  /*17e0*/  LEA R45, R45, UR9, 0x1 ;  /* 0x000000092d2d7c11 */ /* 0x000fc4000f8e08ff */
[----:B------:R-:W-:Y:S02]  /*17f0*/  LEA R39, R39, UR9, 0x1 ;  /* 0x0000000927277c11 */ /* 0x000fe4000f8e08ff */
[----:B------:R-:W-:Y:S02]  /*1800*/  LEA R47, R47, UR9, 0x1 ;  /* 0x000000092f2f7c11 */ /* 0x000fe4000f8e08ff */
[----:B------:R-:W-:Y:S02]  /*1810*/  @P2 PRMT R44, RZ, 0x7610, R44 ;  /* 0x00007610ff2c2816 */ /* 0x000fe4000000002c */
[C---:B------:R-:W-:Y:S01]  /*1820*/  ISETP.GE.U32.AND P2, PT, R23.reuse, 0x400, PT ;  /* 0x000004001700780c */ /* 0x040fe20003f46070 */
[----:B------:R-:W-:Y:S02]  /*1830*/  VIADD R23, R23, 0x400 ;  /* 0x0000040017177836 */ /* 0x000fe40000000000 */
[----:B--2---:R0:W-:Y:S04]  /*1840*/  STS.U16 [R49+0x1800], R44 ;  /* 0x0018002c31007388 */ /* 0x0041e80000000400 */
[----:B---3--:R0:W-:Y:S04]  /*1850*/  STS.U16 [R45+0x1800], R38 ;  /* 0x001800262d007388 */ /* 0x0081e80000000400 */
[----:B----4-:R0:W-:Y:S04]  /*1860*/  STS.U16 [R39+0x1800], R48 ;  /* 0x0018003027007388 */ /* 0x0101e80000000400 */
[----:B-----5:R0:W-:Y:S01]  /*1870*/  STS.U16 [R47+0x1800], R46 ;  /* 0x0018002e2f007388 */ /* 0x0201e20000000400 */
[----:B------:R-:W-:Y:S05]  /*1880*/  @!P2 BRA `(.L_x_3425) ;  /* 0xfffffff800f0a947 */ /* 0x000fea000383ffff */
[----:B------:R-:W-:Y:S05]  /*1890*/  BSYNC.RECONVERGENT B0 ;  /* 0x0000000000007941 */ /* 0x000fea0003800200 */
.L_x_3424:
[----:B------:R-:W-:Y:S01]  /*18a0*/  ISETP.NE.AND P1, PT, R20, RZ, PT ;  /* 0x000000ff1400720c */ /* 0x000fe20003f25270 */
[----:B------:R-:W-:Y:S01]  /*18b0*/  BSSY.RECONVERGENT B0, `(.L_x_3426) ;  /* 0x000003e000007945 */ /* 0x000fe20003800200 */
[----:B------:R-:W-:-:S11]  /*18c0*/  IMAD.MOV.U32 R36, RZ, RZ, R3 ;  /* 0x000000ffff247224 */ /* 0x000fd600078e0003 */
[----:B------:R-:W-:Y:S05]  /*18d0*/  @!P1 BRA `(.L_x_3427) ;  /* 0x0000000000ec9947 */ /* 0x000fea0003800000 */
[----:B------:R-:W-:Y:S01]  /*18e0*/  ISETP.LT.AND P1, PT, R17, UR18, P0 ;  /* 0x0000001211007c0c */ /* 0x000fe20008721270 */
[----:B------:R-:W-:-:S12]  /*18f0*/  BSSY.RECONVERGENT B1, `(.L_x_3428) ;  /* 0x000000c000017945 */ /* 0x000fd80003800200 */
[----:B------:R-:W-:Y:S01]  /*1900*/  @!P1 PRMT R32, RZ, 0x7610, R32 ;  /* 0x00007610ff209816 */ /* 0x000fe20000000020 */
[----:B------:R-:W-:Y:S06]  /*1910*/  @!P1 BRA `(.L_x_3429) ;  /* 0x0000000000249947 */ /* 0x000fec0003800000 */
[----:B------:R-:W1:Y:S01]  /*1920*/  LDCU UR12, c[0x0][0x3b4] ;  /* 0x00007680ff0c77ac */ /* 0x000e620008000800 */
        /* <DEDUP_REMOVED lines=8> */
.L_x_3429:
[----:B------:R-:W-:Y:S05]  /*19b0*/  BSYNC.RECONVERGENT B1 ;  /* 0x0000000000017941 */ /* 0x000fea0003800200 */
.L_x_3428:
[----:B------:R-:W-:Y:S01]  /*19c0*/  UIADD3 UR12, UPT, UPT, UR9, 0x1800, URZ ;  /* 0x00001800090c7890 */ /* 0x000fe2000fffe0ff */
[----:B------:R-:W-:Y:S01]  /*19d0*/  IMAD R17, R17, 0x50, R18 ;  /* 0x0000005011117824 */ /* 0x000fe200078e0212 */
[----:B------:R-:W-:Y:S01]  /*19e0*/  ISETP.NE.AND P1, PT, R20, 0x1, PT ;  /* 0x000000011400780c */ /* 0x000fe20003f25270 */
[----:B------:R-:W-:-:S03]  /*19f0*/  IMAD.MOV.U32 R36, RZ, RZ, R16 ;  /* 0x000000ffff247224 */ /* 0x000fc600078e0010 */
[----:B------:R-:W-:-:S05]  /*1a00*/  LEA R17, R17, UR12, 0x1 ;  /* 0x0000000c11117c11 */ /* 0x000fca000f8e08ff */
[----:B-----5:R2:W-:Y:S04]  /*1a10*/  STS.U16 [R17+0x1400], R32 ;  /* 0x0014002011007388 */ /* 0x0205e80000000400 */
[----:B------:R-:W-:Y:S05]  /*1a20*/  @!P1 BRA `(.L_x_3427) ;  /* 0x0000000000989947 */ /* 0x000fea0003800000 */
[----:B------:R-:W-:Y:S01]  /*1a30*/  ISETP.LT.AND P1, PT, R19, UR18, P0 ;  /* 0x0000001213007c0c */ /* 0x000fe20008721270 */
[----:B------:R-:W-:-:S12]  /*1a40*/  BSSY.RECONVERGENT B1, `(.L_x_3430) ;  /* 0x000000c000017945 */ /* 0x000fd80003800200 */
[----:B--2---:R-:W-:Y:S01]  /*1a50*/  @!P1 PRMT R17, RZ, 0x7610, R17 ;  /* 0x00007610ff119816 */ /* 0x004fe20000000011 */
[----:B------:R-:W-:Y:S06]  /*1a60*/  @!P1 BRA `(.L_x_3431) ;  /* 0x0000000000249947 */ /* 0x000fec0003800000 */
[----:B------:R-:W2:Y:S01]  /*1a70*/  LDCU UR12, c[0x0][0x3b4] ;  /* 0x00007680ff0c77ac */ /* 0x000ea20008000800 */
[----:B------:R-:W-:Y:S01]  /*1a80*/  VIADD R16, R19, UR5 ;  /* 0x0000000513107c36 */ /* 0x000fe20008000000 */
[----:B------:R-:W3:Y:S03]  /*1a90*/  LDCU.64 UR16, c[0x0][0x390] ;  /* 0x00007200ff1077ac */ /* 0x000ee60008000a00 */
[----:B--2---:R-:W-:-:S05]  /*1aa0*/  IMAD R16, R16, UR12, R21 ;  /* 0x0000000c10107c24 */ /* 0x004fca000f8e0215 */
[----:B------:R-:W-:-:S04]  /*1ab0*/  IADD3 R17, P1, PT, R16, UR6, RZ ;  /* 0x0000000610117c10 */ /* 0x000fc8000ff3e0ff */
[----:B------:R-:W-:Y:S02]  /*1ac0*/  LEA.HI.X.SX32 R32, R16, UR11, 0x1, P1 ;  /* 0x0000000b10207c11 */ /* 0x000fe400088f0eff */
[----:B---3--:R-:W-:-:S04]  /*1ad0*/  LEA R16, P1, R17, UR16, 0x1 ;  /* 0x0000001011107c11 */ /* 0x008fc8000f8208ff */
[----:B------:R-:W-:-:S06]  /*1ae0*/  LEA.HI.X R17, R17, UR17, R32, 0x1, P1 ;  /* 0x0000001111117c11 */ /* 0x000fcc00088f0c20 */
[----:B------:R2:W5:Y:S03]  /*1af0*/  LDG.E.U16.CONSTANT R17, desc[UR14][R16.64] ;  /* 0x0000000e10117981 */ /* 0x000566000c1e9500 */
.L_x_3431:
[----:B------:R-:W-:Y:S05]  /*1b00*/  BSYNC.RECONVERGENT B1 ;  /* 0x0000000000017941 */ /* 0x000fea0003800200 */
.L_x_3430:
[----:B-----5:R3:W-:Y:S01]  /*1b10*/  STS.U16 [R22+0x1400], R17 ;  /* 0x0014001116007388 */ /* 0x0207e20000000400 */
[----:B------:R-:W-:Y:S01]  /*1b20*/  ISETP.NE.AND P1, PT, R20, 0x2, PT ;  /* 0x000000021400780c */ /* 0x000fe20003f25270 */
[----:B------:R-:W-:-:S12]  /*1b30*/  VIADD R36, R3, 0x200 ;  /* 0x0000020003247836 */ /* 0x000fd80000000000 */
[----:B---3--:R-:W-:Y:S05]  /*1b40*/  @!P1 BRA `(.L_x_3427) ;  /* 0x0000000000509947 */ /* 0x008fea0003800000 */
[----:B--2---:R-:W-:Y:S01]  /*1b50*/  VIADD R16, R3, 0x200 ;  /* 0x0000020003107836 */ /* 0x004fe20000000000 */
[----:B------:R-:W-:Y:S04]  /*1b60*/  BSSY.RECONVERGENT B1, `(.L_x_3432) ;  /* 0x0000010000017945 */ /* 0x000fe80003800200 */
[----:B------:R-:W-:-:S04]  /*1b70*/  SHF.R.U32.HI R17, RZ, 0x6, R16 ;  /* 0x00000006ff117819 */ /* 0x000fc80000011610 */
[C---:B------:R-:W-:Y:S01]  /*1b80*/  ISETP.LT.AND P0, PT, R17.reuse, UR18, P0 ;  /* 0x0000001211007c0c */ /* 0x040fe20008701270 */
[----:B------:R-:W-:-:S05]  /*1b90*/  IMAD R16, R17, 0x50, R18 ;  /* 0x0000005011107824 */ /* 0x000fca00078e0212 */
[----:B------:R-:W-:-:S07]  /*1ba0*/  LEA R19, R16, UR9, 0x1 ;  /* 0x0000000910137c11 */ /* 0x000fce000f8e08ff */
[----:B------:R-:W-:Y:S01]  /*1bb0*/  @!P0 PRMT R16, RZ, 0x7610, R16 ;  /* 0x00007610ff108816 */ /* 0x000fe20000000010 */
        /* <DEDUP_REMOVED lines=8> */
[----:B------:R-:W-:-:S05]  /*1c40*/  LEA.HI.X R17, R17, UR17, R20, 0x1, P0 ;  /* 0x0000001111117c11 */ /* 0x000fca00080f0c14 */
[----:B------:R2:W5:Y:S04]  /*1c50*/  LDG.E.U16.CONSTANT R16, desc[UR14][R16.64] ;  /* 0x0000000e10107981 */ /* 0x000568000c1e9500 */
.L_x_3433:
[----:B------:R-:W-:Y:S05]  /*1c60*/  BSYNC.RECONVERGENT B1 ;  /* 0x0000000000017941 */ /* 0x000fea0003800200 */
.L_x_3432:
[----:B-----5:R3:W-:Y:S01]  /*1c70*/  STS.U16 [R19+0x2c00], R16 ;  /* 0x002c001013007388 */ /* 0x0207e20000000400 */
[----:B------:R-:W-:-:S07]  /*1c80*/  VIADD R36, R3, 0x300 ;  /* 0x0000030003247836 */ /* 0x000fce0000000000 */
.L_x_3427:
[----:B------:R-:W-:Y:S05]  /*1c90*/  BSYNC.RECONVERGENT B0 ;  /* 0x0000000000007941 */ /* 0x000fea0003800200 */
.L_x_3426:
[----:B------:R-:W-:Y:S01]  /*1ca0*/  UIADD3 UR13, UPT, UPT, -UR4, UR13, URZ ;  /* 0x0000000d040d7290 */ /* 0x000fe2000fffe1ff */
[----:B------:R-:W-:Y:S05]  /*1cb0*/  BSSY.RECONVERGENT B0, `(.L_x_3434) ;  /* 0x0000045000007945 */ /* 0x000fea0003800200 */
[----:B------:R-:W-:-:S13]  /*1cc0*/  ISETP.LT.AND P1, PT, R18, UR13, PT ;  /* 0x0000000d12007c0c */ /* 0x000fda000bf21270 */
.L_x_3435:
[----:B0-----:R-:W-:Y:S01]  /*1cd0*/  SHF.R.U32.HI R45, RZ, 0x6, R36 ;  /* 0x00000006ff2d7819 */ /* 0x001fe20000011624 */
[----:B------:R-:W-:Y:S01]  /*1ce0*/  VIADD R37, R36, 0x100 ;  /* 0x0000010024257836 */ /* 0x000fe20000000000 */
[----:B------:R-:W-:Y:S01]  /*1cf0*/  ISETP.LT.AND P0, PT, R18, UR13, PT ;  /* 0x0000000d12007c0c */ /* 0x000fe2000bf01270 */
[C---:B---3--:R-:W-:Y:S01]  /*1d00*/  VIADD R19, R36.reuse, 0x200 ;  /* 0x0000020024137836 */ /* 0x048fe20000000000 */
[----:B------:R-:W-:Y:S01]  /*1d10*/  ISETP.GE.OR P2, PT, R45, UR18, !P1 ;  /* 0x000000122d007c0c */ /* 0x000fe2000cf46670 */
[----:B------:R-:W-:Y:S01]  /*1d20*/  VIADD R39, R36, 0x300 ;  /* 0x0000030024277836 */ /* 0x000fe20000000000 */
[----:B------:R-:W-:Y:S02]  /*1d30*/  SHF.R.U32.HI R37, RZ, 0x6, R37 ;  /* 0x00000006ff257819 */ /* 0x000fe40000011625 */
[----:B------:R-:W-:Y:S02]  /*1d40*/  SHF.R.U32.HI R19, RZ, 0x6, R19 ;  /* 0x00000006ff137819 */ /* 0x000fe40000011613 */
[----:B------:R-:W-:-:S02]  /*1d50*/  ISETP.LT.AND P4, PT, R37, UR18, P0 ;  /* 0x0000001225007c0c */ /* 0x000fc40008781270 */
[----:B------:R-:W-:Y:S02]  /*1d60*/  SHF.R.U32.HI R39, RZ, 0x6, R39 ;  /* 0x00000006ff277819 */ /* 0x000fe40000011627 */
[----:B------:R-:W-:Y:S02]  /*1d70*/  ISETP.LT.AND P3, PT, R19, UR18, P0 ;  /* 0x0000001213007c0c */ /* 0x000fe40008761270 */
[----:B------:R-:W-:Y:S01]  /*1d80*/  ISETP.LT.AND P0, PT, R39, UR18, P0 ;  /* 0x0000001227007c0c */ /* 0x000fe20008701270 */
[----:B--2---:R-:W0:Y:S01]  /*1d90*/  @!P2 LDC R32, c[0x0][0x3b4] ;  /* 0x0000ed00ff20ab82 */ /* 0x004e220000000800 */
[----:B------:R-:W-:-:S05]  /*1da0*/  @!P2 VIADD R20, R45, UR5 ;  /* 0x000000052d14ac36 */ /* 0x000fca0008000000 */
[----:B------:R-:W-:Y:S02]  /*1db0*/  @P4 VIADD R46, R37, UR5 ;  /* 0x00000005252e4c36 */ /* 0x000fe40008000000 */
[----:B------:R-:W2:Y:S02]  /*1dc0*/  @!P2 LDC.64 R16, c[0x0][0x390] ;  /* 0x0000e400ff10ab82 */ /* 0x000ea40000000a00 */
[----:B------:R-:W-:-:S06]  /*1dd0*/  @P3 VIADD R47, R19, UR5 ;  /* 0x00000005132f3c36 */ /* 0x000fcc0008000000 */
[----:B------:R-:W3:Y:S08]  /*1de0*/  @P4 LDC R44, c[0x0][0x3b4] ;  /* 0x0000ed00ff2c4b82 */ /* 0x000ef00000000800 */
[----:B------:R-:W4:Y:S01]  /*1df0*/  @P3 LDC R38, c[0x0][0x3b4] ;  /* 0x0000ed00ff263b82 */ /* 0x000f220000000800 */
[----:B0-----:R-:W-:-:S05]  /*1e00*/  @!P2 IMAD R32, R20, R32, R21 ;  /* 0x000000201420a224 */ /* 0x001fca00078e0215 */
[C---:B-1----:R-:W-:Y:S02]  /*1e10*/  @!P2 IADD3 R33, P5, PT, R32.reuse, UR6, RZ ;  /* 0x000000062021ac10 */ /* 0x042fe4000ffbe0ff */
[----:B------:R-:W0:Y:S02]  /*1e20*/  @P0 LDC R20, c[0x0][0x3b4] ;  /* 0x0000ed00ff140b82 */ /* 0x000e240000000800 */
[----:B------:R-:W-:Y:S02]  /*1e30*/  @!P2 LEA.HI.X.SX32 R32, R32, UR11, 0x1, P5 ;  /* 0x0000000b2020ac11 */ /* 0x000fe4000a8f0eff */
[----:B--2---:R-:W-:-:S04]  /*1e40*/  @!P2 LEA R16, P5, R33, R16, 0x1 ;  /* 0x000000102110a211 */ /* 0x004fc800078a08ff */
[----:B------:R-:W1:Y:S01]  /*1e50*/  @P4 LDC.64 R34, c[0x0][0x390] ;  /* 0x0000e400ff224b82 */ /* 0x000e620000000a00 */
[----:B------:R-:W-:Y:S01]  /*1e60*/  @!P2 LEA.HI.X R17, R33, R17, R32, 0x1, P5 ;  /* 0x000000112111a211 */ /* 0x000fe200028f0c20 */
[--C-:B---3--:R-:W-:Y:S02]  /*1e70*/  @P4 IMAD R44, R46, R44, R21.reuse ;  /* 0x0000002c2e2c4224 */ /* 0x108fe400078e0215 */
[----:B------:R-:W-:Y:S02]  /*1e80*/  @P0 VIADD R46, R39, UR5 ;  /* 0x00000005272e0c36 */ /* 0x000fe40008000000 */
[----:B------:R-:W2:Y:S02]  /*1e90*/  @!P2 LDG.E.U16.CONSTANT R16, desc[UR14][R16.64] ;  /* 0x0000000e1010a981 */ /* 0x000ea4000c1e9500 */
[----:B------:R-:W3:Y:S01]  /*1ea0*/  @P3 LDC.64 R22, c[0x0][0x390] ;  /* 0x0000e400ff163b82 */ /* 0x000ee20000000a00 */
[----:B----4-:R-:W-:Y:S01]  /*1eb0*/  @P3 IMAD R38, R47, R38, R21 ;  /* 0x000000262f263224 */ /* 0x010fe200078e0215 */
[----:B------:R-:W-:-:S06]  /*1ec0*/  @P4 IADD3 R47, P5, PT, R44, UR6, RZ ;  /* 0x000000062c2f4c10 */ /* 0x000fcc000ffbe0ff */
[----:B------:R-:W4:Y:S01]  /*1ed0*/  @P0 LDC.64 R32, c[0x0][0x390] ;  /* 0x0000e400ff200b82 */ /* 0x000f220000000a00 */
[----:B0-----:R-:W-:Y:S01]  /*1ee0*/  @P0 IMAD R20, R46, R20, R21 ;  /* 0x000000142e140224 */ /* 0x001fe200078e0215 */
[----:B------:R-:W-:Y:S02]  /*1ef0*/  @P4 LEA.HI.X.SX32 R46, R44, UR11, 0x1, P5 ;  /* 0x0000000b2c2e4c11 */ /* 0x000fe4000a8f0eff */
[----:B------:R-:W-:Y:S02]  /*1f00*/  @P3 IADD3 R44, P6, PT, R38, UR6, RZ ;  /* 0x00000006262c3c10 */ /* 0x000fe4000ffde0ff */
[----:B-1----:R-:W-:-:S04]  /*1f10*/  @P4 LEA R34, P5, R47, R34, 0x1 ;  /* 0x000000222f224211 */ /* 0x002fc800078a08ff */
[----:B------:R-:W-:Y:S02]  /*1f20*/  @P4 LEA.HI.X R35, R47, R35, R46, 0x1, P5 ;  /* 0x000000232f234211 */ /* 0x000fe400028f0c2e */
[----:B------:R-:W-:Y:S02]  /*1f30*/  @P3 LEA.HI.X.SX32 R46, R38, UR11, 0x1, P6 ;  /* 0x0000000b262e3c11 */ /* 0x000fe4000b0f0eff */
[----:B---3--:R-:W-:Y:S02]  /*1f40*/  @P3 LEA R22, P5, R44, R22, 0x1 ;  /* 0x000000162c163211 */ /* 0x008fe400078a08ff */
[----:B------:R-:W-:Y:S02]  /*1f50*/  @P0 IADD3 R38, P6, PT, R20, UR6, RZ ;  /* 0x0000000614260c10 */ /* 0x000fe4000ffde0ff */
[----:B------:R-:W-:Y:S02]  /*1f60*/  @P3 LEA.HI.X R23, R44, R23, R46, 0x1, P5 ;  /* 0x000000172c173211 */ /* 0x000fe400028f0c2e */
[----:B------:R-:W-:-:S02]  /*1f70*/  @P0 LEA.HI.X.SX32 R44, R20, UR11, 0x1, P6 ;  /* 0x0000000b142c0c11 */ /* 0x000fc4000b0f0eff */
[C---:B----4-:R-:W-:Y:S02]  /*1f80*/  @P0 LEA R32, P5, R38.reuse, R32, 0x1 ;  /* 0x0000002026200211 */ /* 0x050fe400078a08ff */
[----:B------:R-:W-:Y:S02]  /*1f90*/  @!P4 PRMT R20, RZ, 0x7610, R20 ;  /* 0x00007610ff14c816 */ /* 0x000fe40000000014 */
[----:B------:R-:W-:Y:S02]  /*1fa0*/  @P0 LEA.HI.X R33, R38, R33, R44, 0x1, P5 ;  /* 0x0000002126210211 */ /* 0x000fe400028f0c2c */
[----:B------:R-:W-:Y:S02]  /*1fb0*/  @!P3 PRMT R38, RZ, 0x7610, R38 ;  /* 0x00007610ff26b816 */ /* 0x000fe40000000026 */
[----:B------:R-:W-:Y:S01]  /*1fc0*/  @!P0 PRMT R44, RZ, 0x7610, R44 ;  /* 0x00007610ff2c8816 */ /* 0x000fe2000000002c */
[----:B------:R-:W3:Y:S04]  /*1fd0*/  @P4 LDG.E.U16.CONSTANT R20, desc[UR14][R34.64] ;  /* 0x0000000e22144981 */ /* 0x000ee8000c1e9500 */
[----:B------:R-:W4:Y:S04]  /*1fe0*/  @P3 LDG.E.U16.CONSTANT R38, desc[UR14][R22.64] ;  /* 0x0000000e16263981 */ /* 0x000f28000c1e9500 */
[----:B------:R-:W5:Y:S01]  /*1ff0*/  @P0 LDG.E.U16.CONSTANT R44, desc[UR14][R32.64] ;  /* 0x0000000e202c0981 */ /* 0x000f62000c1e9500 */
[----:B------:R-:W-:-:S02]  /*2000*/  IMAD R45, R45, 0x50, R18 ;  /* 0x000000502d2d7824 */ /* 0x000fc400078e0212 */
[--C-:B------:R-:W-:Y:S02]  /*2010*/  IMAD R37, R37, 0x50, R18.reuse ;  /* 0x0000005025257824 */ /* 0x100fe400078e0212 */
[--C-:B------:R-:W-:Y:S02]  /*2020*/  IMAD R19, R19, 0x50, R18.reuse ;  /* 0x0000005013137824 */ /* 0x100fe400078e0212 */
[----:B------:R-:W-:Y:S01]  /*2030*/  IMAD R39, R39, 0x50, R18 ;  /* 0x0000005027277824 */ /* 0x000fe200078e0212 */
[----:B------:R-:W-:Y:S02]  /*2040*/  LEA R45, R45, UR9, 0x1 ;  /* 0x000000092d2d7c11 */ /* 0x000fe4000f8e08ff */
[----:B------:R-:W-:Y:S02]  /*2050*/  LEA R37, R37, UR9, 0x1 ;  /* 0x0000000925257c11 */ /* 0x000fe4000f8e08ff */
[----:B------:R-:W-:Y:S02]  /*2060*/  LEA R19, R19, UR9, 0x1 ;  /* 0x0000000913137c11 */ /* 0x000fe4000f8e08ff */
[----:B------:R-:W-:-:S02]  /*2070*/  LEA R39, R39, UR9, 0x1 ;  /* 0x0000000927277c11 */ /* 0x000fc4000f8e08ff */
[C---:B------:R-:W-:Y:S01]  /*2080*/  ISETP.GE.U32.AND P0, PT, R36.reuse, 0x400, PT ;  /* 0x000004002400780c */ /* 0x040fe20003f06070 */
[----:B------:R-:W-:Y:S01]  /*2090*/  VIADD R36, R36, 0x400 ;  /* 0x0000040024247836 */ /* 0x000fe20000000000 */
[----:B------:R-:W-:-:S05]  /*20a0*/  @P2 PRMT R16, RZ, 0x7610, R16 ;  /* 0x00007610ff102816 */ /* 0x000fca0000000010 */
[----:B--2---:R0:W-:Y:S04]  /*20b0*/  STS.U16 [R45+0x2c00], R16 ;  /* 0x002c00102d007388 */ /* 0x0041e80000000400 */
[----:B---3--:R0:W-:Y:S04]  /*20c0*/  STS.U16 [R37+0x2c00], R20 ;  /* 0x002c001425007388 */ /* 0x0081e80000000400 */
[----:B----4-:R0:W-:Y:S04]  /*20d0*/  STS.U16 [R19+0x2c00], R38 ;  /* 0x002c002613007388 */ /* 0x0101e80000000400 */
[----:B-----5:R0:W-:Y:S01]  /*20e0*/  STS.U16 [R39+0x2c00], R44 ;  /* 0x002c002c27007388 */ /* 0x0201e20000000400 */
[----:B------:R-:W-:Y:S05]  /*20f0*/  @!P0 BRA `(.L_x_3435) ;  /* 0xfffffff800f48947 */ /* 0x000fea000383ffff */
[----:B------:R-:W-:Y:S05]  /*2100*/  BSYNC.RECONVERGENT B0 ;  /* 0x0000000000007941 */ /* 0x000fea0003800200 */
.L_x_3434:
[----:B0-----:R-:W0:Y:S01]  /*2110*/  S2R R19, SR_LANEID ;  /* 0x0000000000137919 */ /* 0x001e220000000000 */
[----:B------:R-:W-:Y:S01]  /*2120*/  MOV R20, 0x400 ;  /* 0x0000040000147802 */ /* 0x000fe20000000f00 */
[----:B------:R-:W1:Y:S01]  /*2130*/  LDCU UR9, c[0x0][0x3b0] ;  /* 0x00007600ff0977ac */ /* 0x000e620008000800 */
[----:B------:R-:W-:Y:S01]  /*2140*/  SHF.R.U32.HI R16, RZ, 0x2, R3 ;  /* 0x00000002ff107819 */ /* 0x000fe20000011603 */
[----:B------:R-:W2:Y:S01]  /*2150*/  S2R R21, SR_CgaCtaId ;  /* 0x0000000000157919 */ /* 0x000ea20000008800 */
[----:B------:R-:W-:Y:S01]  /*2160*/  LOP3.LUT R36, R3, 0x60, RZ, 0xc0, !PT ;  /* 0x0000006003247812 */ /* 0x000fe200078ec0ff */
[----:B------:R-:W-:Y:S01]  /*2170*/  UIADD3 UR5, UPT, UPT, UR5, 0x20, URZ ;  /* 0x0000002005057890 */ /* 0x000fe2000fffe0ff */
[----:B------:R-:W-:-:S03]  /*2180*/  LOP3.LUT R16, R16, 0xe0, RZ, 0xc0, !PT ;  /* 0x000000e010107812 */ /* 0x000fc600078ec0ff */
[----:B-1----:R-:W-:Y:S01]  /*2190*/  UISETP.GE.AND UP0, UPT, UR5, UR9, UPT ;  /* 0x000000090500728c */ /* 0x002fe2000bf06270 */
[--C-:B0-----:R-:W-:Y:S02]  /*21a0*/  SHF.R.U32.HI R17, RZ, 0x3, R19.reuse ;  /* 0x00000003ff117819 */ /* 0x101fe40000011613 */
[----:B------:R-:W-:Y:S02]  /*21b0*/  LOP3.LUT R18, R19, 0x7, RZ, 0xc0, !PT ;  /* 0x0000000713127812 */ /* 0x000fe400078ec0ff */
[----:B--2---:R-:W-:Y:S01]  /*21c0*/  LEA R21, R21, R20, 0x18 ;  /* 0x0000001415157211 */ /* 0x004fe200078ec0ff */
[----:B------:R-:W-:Y:S01]  /*21d0*/  IMAD.SHL.U32 R23, R17, 0x8, RZ ;  /* 0x0000000811177824 */ /* 0x000fe200078e00ff */
[----:B------:R-:W-:-:S03]  /*21e0*/  SHF.R.U32.HI R17, RZ, 0x4, R19 ;  /* 0x00000004ff117819 */ /* 0x000fc60000011613 */
[----:B------:R-:W-:Y:S01]  /*21f0*/  IMAD R38, R16, 0x60, R21 ;  /* 0x0000006010267824 */ /* 0x000fe200078e0215 */
[----:B------:R-:W-:Y:S01]  /*2200*/  LOP3.LUT R18, R23, 0x8, R18, 0xe2, !PT ;  /* 0x0000000817127812 */ /* 0x000fe200078ee212 */
[----:B------:R-:W-:Y:S02]  /*2210*/  IMAD.SHL.U32 R17, R17, 0x8, RZ ;  /* 0x0000000811117824 */ /* 0x000fe400078e00ff */
[----:B------:R-:W-:Y:S02]  /*2220*/  IMAD.IADD R36, R21, 0x1, R36 ;  /* 0x0000000115247824 */ /* 0x000fe400078e0224 */
[C-C-:B------:R-:W-:Y:S02]  /*2230*/  IMAD R37, R18.reuse, 0x30, R17.reuse ;  /* 0x0000003012257824 */ /* 0x140fe400078e0211 */
[----:B------:R-:W-:Y:S02]  /*2240*/  IMAD R3, R18, 0x50, R17 ;  /* 0x0000005012037824 */ /* 0x000fe400078e0211 */
[----:B------:R-:W-:-:S02]  /*2250*/  VIADD R18, R36, 0x1800 ;  /* 0x0000180024127836 */ /* 0x000fc40000000000 */
[----:B------:R-:W-:Y:S02]  /*2260*/  VIADD R16, R38, 0x600 ;  /* 0x0000060026107836 */ /* 0x000fe40000000000 */
[----:B------:R-:W-:Y:S02]  /*2270*/  VIADD R20, R36, 0x2c00 ;  /* 0x00002c0024147836 */ /* 0x000fe40000000000 */
[----:B------:R-:W-:Y:S01]  /*2280*/  IMAD.U32 R33, R37, 0x2, R38 ;  /* 0x0000000225217824 */ /* 0x000fe200078e0026 */
[----:B------:R-:W-:Y:S01]  /*2290*/  BAR.SYNC.DEFER_BLOCKING 0x0 ;  /* 0x0000000000007b1d */ /* 0x000fe20000010000 */
[C---:B------:R-:W-:Y:S02]  /*22a0*/  IMAD.U32 R44, R3.reuse, 0x2, R18 ;  /* 0x00000002032c7824 */ /* 0x040fe400078e0012 */
[----:B------:R-:W-:Y:S02]  /*22b0*/  IMAD.U32 R20, R3, 0x2, R20 ;  /* 0x0000000203147824 */ /* 0x000fe400078e0014 */
[----:B------:R-:W-:-:S02]  /*22c0*/  IMAD.U32 R16, R37, 0x2, R16 ;  /* 0x0000000225107824 */ /* 0x000fc400078e0010 */
[----:B------:R-:W-:-:S04]  /*22d0*/  VIADD R48, R38, 0x620 ;  /* 0x0000062026307836 */ /* 0x000fc80000000000 */
[----:B------:R-:W-:Y:S01]  /*22e0*/  IMAD.U32 R48, R37, 0x2, R48 ;  /* 0x0000000225307824 */ /* 0x000fe200078e0030 */
[----:B------:R-:W-:Y:S04]  /*22f0*/  LDSM.16.M88.4 R32, [R33] ;  /* 0x000000002120783b */ /* 0x000fe80000000200 */
[----:B------:R-:W0:Y:S04]  /*2300*/  LDSM.16.MT88.4 R44, [R44] ;  /* 0x000000002c2c783b */ /* 0x000e280000004200 */
[----:B------:R-:W1:Y:S04]  /*2310*/  LDSM.16.MT88.4 R20, [R20] ;  /* 0x000000001414783b */ /* 0x000e680000004200 */
[----:B------:R-:W2:Y:S04]  /*2320*/  LDSM.16.M88.4 R16, [R16] ;  /* 0x000000001010783b */ /* 0x000ea80000000200 */
[----:B------:R-:W-:Y:S01]  /*2330*/  LDSM.16.M88.4 R48, [R48] ;  /* 0x000000003030783b */ /* 0x000fe20000000200 */
[C---:B0-----:R-:W-:Y:S08]  /*2340*/  HMMA.16816.F32 R12, R32.reuse, R44, R12 ;  /* 0x0000002c200c723c */ /* 0x041ff0000000180c */
[C---:B------:R-:W-:Y:S08]  /*2350*/  HMMA.16816.F32 R8, R32.reuse, R46, R8 ;  /* 0x0000002e2008723c */ /* 0x040ff00000001808 */
[C---:B-1----:R-:W-:Y:S08]  /*2360*/  HMMA.16816.F32 R56, R32.reuse, R20, R56 ;  /* 0x000000142038723c */ /* 0x042ff00000001838 */
[----:B------:R-:W-:Y:S01]  /*2370*/  HMMA.16816.F32 R24, R32, R22, R24 ;  /* 0x000000162018723c */ /* 0x000fe20000001818 */
[----:B------:R-:W-:-:S02]  /*2380*/  VIADD R32, R38, 0x20 ;  /* 0x0000002026207836 */ /* 0x000fc40000000000 */
[----:B------:R-:W-:Y:S02]  /*2390*/  VIADD R34, R36, 0x2200 ;  /* 0x0000220024227836 */ /* 0x000fe40000000000 */
[----:B------:R-:W-:-:S03]  /*23a0*/  IMAD.U32 R32, R37, 0x2, R32 ;  /* 0x0000000225207824 */ /* 0x000fc600078e0020 */
[C---:B--2---:R-:W-:Y:S01]  /*23b0*/  HMMA.16816.F32 R28, R16.reuse, R44, R28 ;  /* 0x0000002c101c723c */ /* 0x044fe2000000181c */
[----:B------:R-:W-:Y:S02]  /*23c0*/  VIADD R44, R36, 0x3600 ;  /* 0x00003600242c7836 */ /* 0x000fe40000000000 */
[C---:B------:R-:W-:Y:S02]  /*23d0*/  IMAD.U32 R36, R3.reuse, 0x2, R34 ;  /* 0x0000000203247824 */ /* 0x040fe400078e0022 */
[----:B------:R-:W-:Y:S01]  /*23e0*/  IMAD.U32 R44, R3, 0x2, R44 ;  /* 0x00000002032c7824 */ /* 0x000fe200078e002c */
[----:B------:R-:W-:Y:S02]  /*23f0*/  LDSM.16.M88.4 R32, [R32] ;  /* 0x000000002020783b */ /* 0x000fe40000000200 */
[C---:B------:R-:W-:Y:S02]  /*2400*/  HMMA.16816.F32 R40, R16.reuse, R46, R40 ;  /* 0x0000002e1028723c */ /* 0x040fe40000001828 */
[----:B------:R-:W0:Y:S04]  /*2410*/  LDSM.16.MT88.4 R36, [R36] ;  /* 0x000000002424783b */ /* 0x000e280000004200 */
[----:B------:R-:W1:Y:S02]  /*2420*/  LDSM.16.MT88.4 R44, [R44] ;  /* 0x000000002c2c783b */ /* 0x000e640000004200 */
[C---:B------:R-:W-:Y:S08]  /*2430*/  HMMA.16816.F32 R52, R16.reuse, R20, R52 ;  /* 0x000000141034723c */ /* 0x040ff00000001834 */
[----:B------:R-:W-:Y:S08]  /*2440*/  HMMA.16816.F32 R4, R16, R22, R4 ;  /* 0x000000161004723c */ /* 0x000ff00000001804 */
[C---:B0-----:R-:W-:Y:S08]  /*2450*/  HMMA.16816.F32 R12, R32.reuse, R36, R12 ;  /* 0x00000024200c723c */ /* 0x041ff0000000180c */
[C---:B------:R-:W-:Y:S08]  /*2460*/  HMMA.16816.F32 R8, R32.reuse, R38, R8 ;  /* 0x000000262008723c */ /* 0x040ff00000001808 */
[C---:B-1----:R-:W-:Y:S08]  /*2470*/  HMMA.16816.F32 R56, R32.reuse, R44, R56 ;  /* 0x0000002c2038723c */ /* 0x042ff00000001838 */
[----:B------:R-:W-:Y:S08]  /*2480*/  HMMA.16816.F32 R24, R32, R46, R24 ;  /* 0x0000002e2018723c */ /* 0x000ff00000001818 */
[C---:B------:R-:W-:Y:S08]  /*2490*/  HMMA.16816.F32 R28, R48.reuse, R36, R28 ;  /* 0x00000024301c723c */ /* 0x040ff0000000181c */
[C---:B------:R-:W-:Y:S08]  /*24a0*/  HMMA.16816.F32 R40, R48.reuse, R38, R40 ;  /* 0x000000263028723c */ /* 0x040ff00000001828 */
[C---:B------:R-:W-:Y:S08]  /*24b0*/  HMMA.16816.F32 R52, R48.reuse, R44, R52 ;  /* 0x0000002c3034723c */ /* 0x040ff00000001834 */
[----:B------:R-:W-:Y:S01]  /*24c0*/  HMMA.16816.F32 R4, R48, R46, R4 ;  /* 0x0000002e3004723c */ /* 0x000fe20000001804 */
[----:B------:R-:W-:Y:S06]  /*24d0*/  BAR.SYNC.DEFER_BLOCKING 0x0 ;  /* 0x0000000000007b1d */ /* 0x000fec0000010000 */
[----:B------:R-:W-:-:S13]  /*24e0*/  BRA.U !UP0, `(.L_x_3436) ;  /* 0xffffffe108207547 */ /* 0x000fda000b83ffff */
.L_x_3407:
[----:B------:R-:W0:Y:S01]  /*24f0*/  S2R R16, SR_TID.X ;  /* 0x0000000000107919 */ /* 0x000e220000002100 */
[----:B------:R-:W1:Y:S01]  /*2500*/  S2UR UR9, SR_CgaCtaId ;  /* 0x00000000000979c3 */ /* 0x000e620000008800 */
[----:B------:R-:W-:Y:S01]  /*2510*/  UMOV UR5, 0x400 ;  /* 0x0000040000057882 */ /* 0x000fe20000000000 */
[----:B------:R-:W-:Y:S01]  /*2520*/  BSSY.RECONVERGENT B0, `(.L_x_3437) ;  /* 0x0000070000007945 */ /* 0x000fe20003800200 */
[----:B------:R-:W2:Y:S01]  /*2530*/  S2R R18, SR_LANEID ;  /* 0x0000000000127919 */ /* 0x000ea20000000000 */
[----:B-1----:R-:W-:Y:S01]  /*2540*/  ULEA UR5, UR9, UR5, 0x18 ;  /* 0x0000000509057291 */ /* 0x002fe2000f8ec0ff */
[----:B------:R-:W1:Y:S01]  /*2550*/  LDCU UR9, c[0x0][0x3b4] ;  /* 0x00007680ff0977ac */ /* 0x000e620008000800 */
[C---:B0-----:R-:W-:Y:S01]  /*2560*/  IMAD.SHL.U32 R3, R16.reuse, 0x40, RZ ;  /* 0x0000004010037824 */ /* 0x041fe200078e00ff */
[C---:B------:R-:W-:Y:S01]  /*2570*/  LOP3.LUT P0, RZ, R16.reuse, 0x100, RZ, 0xc0, !PT ;  /* 0x0000010010ff7812 */ /* 0x040fe2000780c0ff */
[----:B------:R-:W-:-:S03]  /*2580*/  IMAD.SHL.U32 R0, R16, 0x2, RZ ;  /* 0x0000000210007824 */ /* 0x000fc600078e00ff */
[----:B------:R-:W-:-:S04]  /*2590*/  LOP3.LUT R3, R3, 0xe000, RZ, 0xc0, !PT ;  /* 0x0000e00003037812 */ /* 0x000fc800078ec0ff */
[----:B------:R-:W-:Y:S02]  /*25a0*/  LOP3.LUT R0, R3, 0xc0, R0, 0xf8, !PT ;  /* 0x000000c003007812 */ /* 0x000fe400078ef800 */
[----:B--2---:R-:W-:Y:S02]  /*25b0*/  SHF.R.U32.HI R3, RZ, 0x2, R18 ;  /* 0x00000002ff037819 */ /* 0x004fe40000011612 */
[----:B------:R-:W-:Y:S01]  /*25c0*/  LOP3.LUT R18, R18, 0x3, RZ, 0xc0, !PT ;  /* 0x0000000312127812 */ /* 0x000fe200078ec0ff */
[----:B------:R-:W-:Y:S01]  /*25d0*/  VIADD R0, R0, UR5 ;  /* 0x0000000500007c36 */ /* 0x000fe20008000000 */
[----:B-1----:R-:W-:-:S03]  /*25e0*/  UIADD3 UR9, UPT, UPT, -UR4, UR9, URZ ;  /* 0x0000000904097290 */ /* 0x002fc6000fffe1ff */
[----:B------:R-:W-:Y:S02]  /*25f0*/  IMAD R18, R3, 0x20, R18 ;  /* 0x0000002003127824 */ /* 0x000fe400078e0212 */
[C---:B------:R-:W-:Y:S02]  /*2600*/  VIADD R3, R0.reuse, 0x4100 ;  /* 0x0000410000037836 */ /* 0x040fe40000000000 */
[C---:B------:R-:W-:Y:S02]  /*2610*/  VIADD R17, R0.reuse, 0x8100 ;  /* 0x0000810000117836 */ /* 0x040fe40000000000 */
[C---:B------:R-:W-:Y:S02]  /*2620*/  VIADD R19, R0.reuse, 0x5100 ;  /* 0x0000510000137836 */ /* 0x040fe40000000000 */
[----:B------:R-:W-:Y:S02]  /*2630*/  VIADD R21, R0, 0x9100 ;  /* 0x0000910000157836 */ /* 0x000fe40000000000 */
[----:B------:R-:W-:-:S02]  /*2640*/  IMAD.U32 R3, R18, 0x8, R3 ;  /* 0x0000000812037824 */ /* 0x000fc400078e0003 */
[C---:B------:R-:W-:Y:S02]  /*2650*/  IMAD.U32 R17, R18.reuse, 0x8, R17 ;  /* 0x0000000812117824 */ /* 0x040fe400078e0011 */
[C---:B------:R-:W-:Y:S01]  /*2660*/  IMAD.U32 R19, R18.reuse, 0x8, R19 ;  /* 0x0000000812137824 */ /* 0x040fe200078e0013 */
[----:B------:R-:W-:Y:S01]  /*2670*/  STS.64 [R3], R12 ;  /* 0x0000000c03007388 */ /* 0x000fe20000000a00 */
[----:B------:R-:W-:-:S03]  /*2680*/  IMAD.U32 R21, R18, 0x8, R21 ;  /* 0x0000000812157824 */ /* 0x000fc600078e0015 */
[----:B------:R-:W-:Y:S04]  /*2690*/  STS.64 [R3+0x800], R14 ;  /* 0x0008000e03007388 */ /* 0x000fe80000000a00 */
[----:B------:R0:W-:Y:S04]  /*26a0*/  STS.64 [R3+0x20], R8 ;  /* 0x0000200803007388 */ /* 0x0001e80000000a00 */
[----:B------:R1:W-:Y:S04]  /*26b0*/  STS.64 [R3+0x820], R10 ;  /* 0x0008200a03007388 */ /* 0x0003e80000000a00 */
[----:B------:R1:W-:Y:S04]  /*26c0*/  STS.64 [R17], R56 ;  /* 0x0000003811007388 */ /* 0x0003e80000000a00 */
[----:B------:R1:W-:Y:S01]  /*26d0*/  STS.64 [R17+0x800], R58 ;  /* 0x0008003a11007388 */ /* 0x0003e20000000a00 */
[----:B0-----:R-:W-:Y:S01]  /*26e0*/  LOP3.LUT R8, R16, 0x3f, RZ, 0xc0, !PT ;  /* 0x0000003f10087812 */ /* 0x001fe200078ec0ff */
[----:B------:R-:W-:-:S02]  /*26f0*/  IMAD.MOV.U32 R9, RZ, RZ, R16 ;  /* 0x000000ffff097224 */ /* 0x000fc400078e0010 */
[----:B------:R1:W-:Y:S04]  /*2700*/  STS.64 [R17+0x20], R24 ;  /* 0x0000201811007388 */ /* 0x0003e80000000a00 */
[----:B------:R1:W-:Y:S04]  /*2710*/  STS.64 [R17+0x820], R26 ;  /* 0x0008201a11007388 */ /* 0x0003e80000000a00 */
        /* <DEDUP_REMOVED lines=11> */
[----:B------:R-:W-:Y:S01]  /*27d0*/  VIADD R9, R16, 0x100 ;  /* 0x0000010010097836 */ /* 0x000fe20000000000 */
[----:B-1----:R-:W-:-:S04]  /*27e0*/  SHF.R.U32.HI R4, RZ, 0x6, R16 ;  /* 0x00000006ff047819 */ /* 0x002fc80000011610 */
[----:B------:R-:W-:-:S13]  /*27f0*/  ISETP.GE.OR P0, PT, R4, UR10, !P0 ;  /* 0x0000000a04007c0c */ /* 0x000fda000c706670 */
[----:B------:R-:W-:Y:S05]  /*2800*/  @P0 BRA `(.L_x_3438) ;  /* 0x0000000400040947 */ /* 0x000fea0003800000 */
[----:B------:R-:W-:Y:S01]  /*2810*/  LOP3.LUT R3, R16, 0x3c0, RZ, 0xc0, !PT ;  /* 0x000003c010037812 */ /* 0x000fe200078ec0ff */
[----:B------:R-:W0:Y:S03]  /*2820*/  LDCU UR12, c[0x0][0x3b8] ;  /* 0x00007700ff0c77ac */ /* 0x000e260008000800 */
[----:B------:R-:W-:-:S04]  /*2830*/  LOP3.LUT R3, R3, 0x3f, R16, 0xf8, !PT ;  /* 0x0000003f03037812 */ /* 0x000fc800078ef810 */
[----:B------:R-:W-:-:S05]  /*2840*/  LEA R5, R3, UR5, 0x2 ;  /* 0x0000000503057c11 */ /* 0x000fca000f8e10ff */
[----:B------:R1:W2:Y:S01]  /*2850*/  LDS R0, [R5+0x4100] ;  /* 0x0041000005007984 */ /* 0x0002a20000000800 */
[----:B0-----:R-:W-:-:S09]  /*2860*/  UISETP.NE.AND UP0, UPT, UR12, URZ, UPT ;  /* 0x000000ff0c00728c */ /* 0x001fd2000bf05270 */
[----:B-1----:R-:W-:Y:S05]  /*2870*/  BRA.U !UP0, `(.L_x_3439) ;  /* 0x0000000108747547 */ /* 0x002fea000b800000 */
[----:B------:R-:W-:-:S09]  /*2880*/  UISETP.NE.AND UP0, UPT, UR12, 0x1, UPT ;  /* 0x000000010c00788c */ /* 0x000fd2000bf05270 */
[----:B------:R-:W-:Y:S05]  /*2890*/  BRA.U UP0, `(.L_x_3440) ;  /* 0x0000000100647547 */ /* 0x000fea000b800000 */
[C---:B--2---:R-:W-:Y:S01]  /*28a0*/  FMUL R3, R0.reuse, 0.044714998453855514526 ;  /* 0x3d37271300037820 */ /* 0x044fe20000400000 */
        /* <DEDUP_REMOVED lines=24> */
.L_x_3440:
[----:B--2---:R-:W-:Y:S01]  /*2a30*/  FMNMX R0, RZ, R0, !PT ;  /* 0x00000000ff007209 */ /* 0x004fe20007800000 */
[----:B------:R-:W-:Y:S06]  /*2a40*/  BRA `(.L_x_3441) ;  /* 0x0000000000507947 */ /* 0x000fec0003800000 */
.L_x_3439:
[----:B--2---:R-:W-:Y:S01]  /*2a50*/  FMUL R3, R0, -1.4426950216293334961 ;  /* 0xbfb8aa3b00037820 */ /* 0x004fe20000400000 */
        /* <DEDUP_REMOVED lines=15> */
[----:B------:R-:W-:Y:S05]  /*2b50*/  CALL.REL.NOINC `($__internal_19_$__cuda_sm3x_div_rn_noftz_f32_slowpath) ;  /* 0x0000000800907944 */ /* 0x000fea0003c00000 */
[----:B------:R-:W-:-:S07]  /*2b60*/  IMAD.MOV.U32 R6, RZ, RZ, R11 ;  /* 0x000000ffff067224 */ /* 0x000fce00078e000b */
.L_x_3443:
[----:B------:R-:W-:Y:S05]  /*2b70*/  BSYNC.RECONVERGENT B1 ;  /* 0x0000000000017941 */ /* 0x000fea0003800200 */
.L_x_3442:
[----:B------:R-:W-:-:S07]  /*2b80*/  IMAD.MOV.U32 R0, RZ, RZ, R6 ;  /* 0x000000ffff007224 */ /* 0x000fce00078e0006 */
.L_x_3441:
[----:B------:R-:W0:Y:S01]  /*2b90*/  LDS R5, [R5+0x8100] ;  /* 0x0081000005057984 */ /* 0x000e220000000800 */
[----:B------:R-:W1:Y:S01]  /*2ba0*/  LDCU UR12, c[0x0][0x3b4] ;  /* 0x00007680ff0c77ac */ /* 0x000e620008000800 */
[----:B------:R-:W2:Y:S01]  /*2bb0*/  LDC.64 R6, c[0x0][0x3a8] ;  /* 0x0000ea00ff067b82 */ /* 0x000ea20000000a00 */
[----:B------:R-:W-:-:S04]  /*2bc0*/  VIADD R3, R4, UR8 ;  /* 0x0000000804037c36 */ /* 0x000fc80008000000 */
[----:B-1----:R-:W-:-:S04]  /*2bd0*/  IMAD R3, R3, UR12, R8 ;  /* 0x0000000c03037c24 */ /* 0x002fc8000f8e0208 */
[----:B------:R-:W-:-:S04]  /*2be0*/  VIADD R11, R3, UR4 ;  /* 0x00000004030b7c36 */ /* 0x000fc80008000000 */
[----:B--2---:R-:W-:-:S04]  /*2bf0*/  IMAD.WIDE R6, R11, 0x4, R6 ;  /* 0x000000040b067825 */ /* 0x004fc800078e0206 */
[----:B0-----:R-:W-:-:S05]  /*2c00*/  FMUL R3, R5, R0 ;  /* 0x0000000005037220 */ /* 0x001fca0000400000 */
[----:B------:R0:W-:Y:S02]  /*2c10*/  STG.E desc[UR14][R6.64], R3 ;  /* 0x0000000306007986 */ /* 0x0001e4000c10190e */
.L_x_3438:
[----:B------:R-:W-:Y:S05]  /*2c20*/  BSYNC.RECONVERGENT B0 ;  /* 0x0000000000007941 */ /* 0x000fea0003800200 */
.L_x_3437:
[----:B-1----:R-:W1:Y:S01]  /*2c30*/  LDC.64 R4, c[0x0][0x3a8] ;  /* 0x0000ea00ff047b82 */ /* 0x002e620000000a00 */
[----:B------:R-:W-:Y:S01]  /*2c40*/  BSSY.RECONVERGENT B0, `(.L_x_3444) ;  /* 0x000008f000007945 */ /* 0x000fe20003800200 */
[----:B0-----:R-:W-:Y:S01]  /*2c50*/  VIADD R6, R8, UR4 ;  /* 0x0000000408067c36 */ /* 0x001fe20008000000 */
[----:B------:R-:W0:Y:S01]  /*2c60*/  LDCU UR12, c[0x0][0x3b4] ;  /* 0x00007680ff0c77ac */ /* 0x000e220008000800 */
[----:B------:R-:W2:Y:S05]  /*2c70*/  LDCU UR13, c[0x0][0x3b8] ;  /* 0x00007700ff0d77ac */ /* 0x000eaa0008000800 */
.L_x_3459:
[----:B------:R-:W-:Y:S01]  /*2c80*/  ISETP.LT.AND P0, PT, R8, UR9, PT ;  /* 0x0000000908007c0c */ /* 0x000fe2000bf01270 */
[----:B------:R-:W-:Y:S01]  /*2c90*/  BSSY.RECONVERGENT B1, `(.L_x_3445) ;  /* 0x0000041000017945 */ /* 0x000fe20003800200 */
[----:B------:R-:W-:-:S04]  /*2ca0*/  SHF.R.U32.HI R7, RZ, 0x6, R9 ;  /* 0x00000006ff077819 */ /* 0x000fc80000011609 */
[----:B------:R-:W-:-:S13]  /*2cb0*/  ISETP.GE.OR P0, PT, R7, UR10, !P0 ;  /* 0x0000000a07007c0c */ /* 0x000fda000c706670 */
[----:B0--3--:R-:W-:Y:S05]  /*2cc0*/  @P0 BRA `(.L_x_3446) ;  /* 0x0000000000f40947 */ /* 0x009fea0003800000 */
[----:B------:R-:W-:Y:S01]  /*2cd0*/  LOP3.LUT R3, R9, 0xfc0, RZ, 0xc0, !PT ;  /* 0x00000fc009037812 */ /* 0x000fe200078ec0ff */
[----:B--2---:R-:W-:-:S03]  /*2ce0*/  UISETP.NE.AND UP0, UPT, UR13, 0x1, UPT ;  /* 0x000000010d00788c */ /* 0x004fc6000bf05270 */
[----:B------:R-:W-:-:S04]  /*2cf0*/  LOP3.LUT R3, R3, 0x3f, R16, 0xf8, !PT ;  /* 0x0000003f03037812 */ /* 0x000fc800078ef810 */
[----:B------:R-:W-:-:S05]  /*2d00*/  LEA R10, R3, UR5, 0x2 ;  /* 0x00000005030a7c11 */ /* 0x000fca000f8e10ff */
[----:B------:R2:W3:Y:S01]  /*2d10*/  LDS R3, [R10+0x4100] ;  /* 0x004100000a037984 */ /* 0x0004e20000000800 */
[----:B------:R-:W-:Y:S05]  /*2d20*/  BRA.U !UP0, `(.L_x_3447) ;  /* 0x0000000108647547 */ /* 0x000fea000b800000 */
[----:B------:R-:W-:-:S09]  /*2d30*/  UISETP.NE.AND UP0, UPT, UR13, URZ, UPT ;  /* 0x000000ff0d00728c */ /* 0x000fd2000bf05270 */
[----:B------:R-:W-:Y:S05]  /*2d40*/  BRA.U UP0, `(.L_x_3448) ;  /* 0x0000000100547547 */ /* 0x000fea000b800000 */
[----:B---3--:R-:W-:Y:S01]  /*2d50*/  FMUL R0, R3, -1.4426950216293334961 ;  /* 0xbfb8aa3b03007820 */ /* 0x008fe20000400000 */
[----:B------:R-:W-:Y:S04]  /*2d60*/  BSSY.RECONVERGENT B2, `(.L_x_3449) ;  /* 0x0000012000027945 */ /* 0x000fe80003800200 */
[----:B------:R-:W-:-:S13]  /*2d70*/  FSETP.GEU.AND P0, PT, R0, -126, PT ;  /* 0xc2fc00000000780b */ /* 0x000fda0003f0e000 */
[----:B------:R-:W-:-:S04]  /*2d80*/  @!P0 FMUL R0, R0, 0.5 ;  /* 0x3f00000000008820 */ /* 0x000fc80000400000 */
[----:B------:R-:W3:Y:S02]  /*2d90*/  MUFU.EX2 R11, R0 ;  /* 0x00000000000b7308 */ /* 0x000ee40000000800 */
[----:B---3--:R-:W-:-:S04]  /*2da0*/  @!P0 FMUL R11, R11, R11 ;  /* 0x0000000b0b0b8220 */ /* 0x008fc80000400000 */
[----:B------:R-:W-:-:S04]  /*2db0*/  FADD R14, R11, 1 ;  /* 0x3f8000000b0e7421 */ /* 0x000fc80000000000 */
[----:B------:R-:W3:Y:S08]  /*2dc0*/  MUFU.RCP R11, R14 ;  /* 0x0000000e000b7308 */ /* 0x000ef00000001000 */
[----:B------:R-:W4:Y:S01]  /*2dd0*/  FCHK P0, R3, R14 ;  /* 0x0000000e03007302 */ /* 0x000f220000000000 */
[----:B---3--:R-:W-:-:S04]  /*2de0*/  FFMA R12, -R14, R11, 1 ;  /* 0x3f8000000e0c7423 */ /* 0x008fc8000000010b */
[----:B------:R-:W-:-:S04]  /*2df0*/  FFMA R12, R11, R12, R11 ;  /* 0x0000000c0b0c7223 */ /* 0x000fc8000000000b */
[----:B------:R-:W-:-:S04]  /*2e00*/  FFMA R11, R3, R12, RZ ;  /* 0x0000000c030b7223 */ /* 0x000fc800000000ff */
[----:B------:R-:W-:-:S04]  /*2e10*/  FFMA R13, -R14, R11, R3 ;  /* 0x0000000b0e0d7223 */ /* 0x000fc80000000103 */
[----:B------:R-:W-:Y:S01]  /*2e20*/  FFMA R11, R12, R13, R11 ;  /* 0x0000000d0c0b7223 */ /* 0x000fe2000000000b */
[----:B----4-:R-:W-:Y:S06]  /*2e30*/  @!P0 BRA `(.L_x_3450) ;  /* 0x0000000000108947 */ /* 0x010fec0003800000 */
[----:B------:R-:W-:Y:S01]  /*2e40*/  IMAD.MOV.U32 R0, RZ, RZ, R3 ;  /* 0x000000ffff007224 */ /* 0x000fe200078e0003 */
[----:B------:R-:W-:Y:S01]  /*2e50*/  MOV R12, 0x2e80 ;  /* 0x00002e80000c7802 */ /* 0x000fe20000000f00 */
[----:B------:R-:W-:-:S07]  /*2e60*/  IMAD.MOV.U32 R3, RZ, RZ, R14 ;  /* 0x000000ffff037224 */ /* 0x000fce00078e000e */
[----:B012---:R-:W-:Y:S05]  /*2e70*/  CALL.REL.NOINC `($__internal_19_$__cuda_sm3x_div_rn_noftz_f32_slowpath) ;  /* 0x0000000400c87944 */ /* 0x007fea0003c00000 */
.L_x_3450:
[----:B0-----:R-:W-:Y:S05]  /*2e80*/  BSYNC.RECONVERGENT B2 ;  /* 0x0000000000027941 */ /* 0x001fea0003800200 */
.L_x_3449:
[----:B------:R-:W-:Y:S05]  /*2e90*/  BRA `(.L_x_3451) ;  /* 0x0000000000687947 */ /* 0x000fea0003800000 */
.L_x_3448:
[----:B---3--:R-:W-:Y:S01]  /*2ea0*/  FMNMX R11, RZ, R3, !PT ;  /* 0x00000003ff0b7209 */ /* 0x008fe20007800000 */
[----:B------:R-:W-:Y:S06]  /*2eb0*/  BRA `(.L_x_3451) ;  /* 0x0000000000607947 */ /* 0x000fec0003800000 */
.L_x_3447:
[C---:B---3--:R-:W-:Y:S01]  /*2ec0*/  FMUL R0, R3.reuse, 0.044714998453855514526 ;  /* 0x3d37271303007820 */ /* 0x048fe20000400000 */
        /* <DEDUP_REMOVED lines=11> */
[----:B------:R-:W3:Y:S03]  /*2f80*/  MUFU.EX2 R0, R0 ;  /* 0x0000000000007308 */ /* 0x000ee60000000800 */
[----:B------:R-:W-:Y:S01]  /*2f90*/  FFMA R18, R15, R14, 0.1331529766321182251 ;  /* 0x3e0859410f127423 */ /* 0x000fe2000000000e */
[----:B---3--:R-:W-:-:S03]  /*2fa0*/  FADD R12, R0, 1 ;  /* 0x3f800000000c7421 */ /* 0x008fc60000000000 */
[----:B------:R-:W-:-:S04]  /*2fb0*/  FFMA R0, R15, R18, -0.33332768082618713379 ;  /* 0xbeaaa9ed0f007423 */ /* 0x000fc80000000012 */
[----:B------:R-:W-:Y:S01]  /*2fc0*/  FFMA R0, R15, R0, RZ ;  /* 0x000000000f007223 */ /* 0x000fe200000000ff */
[----:B------:R-:W3:Y:S02]  /*2fd0*/  MUFU.RCP R12, R12 ;  /* 0x0000000c000c7308 */ /* 0x000ee40000001000 */
[----:B---3--:R-:W-:-:S05]  /*2fe0*/  FFMA R13, R12, -2, R13 ;  /* 0xc00000000c0d7823 */ /* 0x008fca000000000d */
[----:B------:R-:W-:-:S04]  /*2ff0*/  FSEL R14, R13, 1, !P0 ;  /* 0x3f8000000d0e7808 */ /* 0x000fc80004000000 */
[--C-:B------:R-:W-:Y:S01]  /*3000*/  LOP3.LUT R14, R14, 0x80000000, R11.reuse, 0xb8, !PT ;  /* 0x800000000e0e7812 */ /* 0x100fe200078eb80b */
[----:B------:R-:W-:-:S04]  /*3010*/  @!P1 FFMA R14, R11, R0, R11 ;  /* 0x000000000b0e9223 */ /* 0x000fc8000000000b */
[----:B------:R-:W-:-:S04]  /*3020*/  FADD R14, R14, 1 ;  /* 0x3f8000000e0e7421 */ /* 0x000fc80000000000 */
[----:B------:R-:W-:-:S07]  /*3030*/  FMUL R11, R3, R14 ;  /* 0x0000000e030b7220 */ /* 0x000fce0000400000 */
.L_x_3451:
[----:B--2---:R-:W2:Y:S01]  /*3040*/  LDS R10, [R10+0x8100] ;  /* 0x008100000a0a7984 */ /* 0x004ea20000000800 */
[----:B------:R-:W-:-:S04]  /*3050*/  VIADD R7, R7, UR8 ;  /* 0x0000000807077c36 */ /* 0x000fc80008000000 */
[----:B0-----:R-:W-:-:S04]  /*3060*/  IMAD R7, R7, UR12, R6 ;  /* 0x0000000c07077c24 */ /* 0x001fc8000f8e0206 */
[----:B-1----:R-:W-:-:S04]  /*3070*/  IMAD.WIDE R12, R7, 0x4, R4 ;  /* 0x00000004070c7825 */ /* 0x002fc800078e0204 */
[----:B--2---:R-:W-:-:S05]  /*3080*/  FMUL R11, R10, R11 ;  /* 0x0000000b0a0b7220 */ /* 0x004fca0000400000 */
[----:B------:R3:W-:Y:S02]  /*3090*/  STG.E desc[UR14][R12.64], R11 ;  /* 0x0000000b0c007986 */ /* 0x0007e4000c10190e */
.L_x_3446:
[----:B0-2---:R-:W-:Y:S05]  /*30a0*/  BSYNC.RECONVERGENT B1 ;  /* 0x0000000000017941 */ /* 0x005fea0003800200 */
.L_x_3445:
[----:B------:R-:W-:Y:S01]  /*30b0*/  VIADD R3, R9, 0x100 ;  /* 0x0000010009037836 */ /* 0x000fe20000000000 */
[----:B------:R-:W-:Y:S01]  /*30c0*/  ISETP.LT.AND P0, PT, R8, UR9, PT ;  /* 0x0000000908007c0c */ /* 0x000fe2000bf01270 */
[----:B------:R-:W-:Y:S03]  /*30d0*/  BSSY.RECONVERGENT B1, `(.L_x_3452) ;  /* 0x0000042000017945 */ /* 0x000fe60003800200 */
[----:B------:R-:W-:-:S04]  /*30e0*/  SHF.R.U32.HI R7, RZ, 0x6, R3 ;  /* 0x00000006ff077819 */ /* 0x000fc80000011603 */
[----:B------:R-:W-:-:S13]  /*30f0*/  ISETP.GE.OR P0, PT, R7, UR10, !P0 ;  /* 0x0000000a07007c0c */ /* 0x000fda000c706670 */
[----:B------:R-:W-:Y:S05]  /*3100*/  @P0 BRA `(.L_x_3453) ;  /* 0x0000000000f80947 */ /* 0x000fea0003800000 */
[----:B------:R-:W-:Y:S01]  /*3110*/  LOP3.LUT R3, R3, 0xfc0, RZ, 0xc0, !PT ;  /* 0x00000fc003037812 */ /* 0x000fe200078ec0ff */
[----:B------:R-:W-:-:S03]  /*3120*/  UISETP.NE.AND UP0, UPT, UR13, URZ, UPT ;  /* 0x000000ff0d00728c */ /* 0x000fc6000bf05270 */
[----:B------:R-:W-:-:S04]  /*3130*/  LOP3.LUT R3, R3, 0x3f, R16, 0xf8, !PT ;  /* 0x0000003f03037812 */ /* 0x000fc800078ef810 */
[----:B------:R-:W-:-:S05]  /*3140*/  LEA R10, R3, UR5, 0x2 ;  /* 0x00000005030a7c11 */ /* 0x000fca000f8e10ff */
[----:B------:R0:W2:Y:S01]  /*3150*/  LDS R3, [R10+0x4100] ;  /* 0x004100000a037984 */ /* 0x0000a20000000800 */
[----:B------:R-:W-:Y:S05]  /*3160*/  BRA.U !UP0, `(.L_x_3454) ;  /* 0x0000000108747547 */ /* 0x000fea000b800000 */
[----:B------:R-:W-:-:S09]  /*3170*/  UISETP.NE.AND UP0, UPT, UR13, 0x1, UPT ;  /* 0x000000010d00788c */ /* 0x000fd2000bf05270 */
[----:B------:R-:W-:Y:S05]  /*3180*/  BRA.U UP0, `(.L_x_3455) ;  /* 0x0000000100647547 */ /* 0x000fea000b800000 */
[C---:B--2---:R-:W-:Y:S01]  /*3190*/  FMUL R0, R3.reuse, 0.044714998453855514526 ;  /* 0x3d37271303007820 */ /* 0x044fe20000400000 */
[----:B------:R-:W-:Y:S02]  /*31a0*/  IMAD.MOV.U32 R14, RZ, RZ, 0x3c80f082 ;  /* 0x3c80f082ff0e7424 */ /* 0x000fe400078e00ff */
[----:B---3--:R-:W-:Y:S02]  /*31b0*/  IMAD.MOV.U32 R13, RZ, RZ, 0x3f800000 ;  /* 0x3f800000ff0d7424 */ /* 0x008fe400078e00ff */
        /* <DEDUP_REMOVED lines=20> */
[----:B------:R-:W-:Y:S01]  /*3300*/  FMUL R3, R3, R14 ;  /* 0x0000000e03037220 */ /* 0x000fe20000400000 */
[----:B------:R-:W-:Y:S06]  /*3310*/  BRA `(.L_x_3456) ;  /* 0x00000000005c7947 */ /* 0x000fec0003800000 */
.L_x_3455:
[----:B--2---:R-:W-:Y:S01]  /*3320*/  FMNMX R3, RZ, R3, !PT ;  /* 0x00000003ff037209 */ /* 0x004fe20007800000 */
[----:B------:R-:W-:Y:S06]  /*3330*/  BRA `(.L_x_3456) ;  /* 0x0000000000547947 */ /* 0x000fec0003800000 */
.L_x_3454:
[----:B--2---:R-:W-:Y:S01]  /*3340*/  FMUL R0, R3, -1.4426950216293334961 ;  /* 0xbfb8aa3b03007820 */ /* 0x004fe20000400000 */
[----:B------:R-:W-:Y:S04]  /*3350*/  BSSY.RECONVERGENT B2, `(.L_x_3457) ;  /* 0x0000012000027945 */ /* 0x000fe80003800200 */
[----:B------:R-:W-:-:S13]  /*3360*/  FSETP.GEU.AND P0, PT, R0, -126, PT ;  /* 0xc2fc00000000780b */ /* 0x000fda0003f0e000 */
[----:B------:R-:W-:-:S04]  /*3370*/  @!P0 FMUL R0, R0, 0.5 ;  /* 0x3f00000000008820 */ /* 0x000fc80000400000 */
[----:B---3--:R-:W2:Y:S02]  /*3380*/  MUFU.EX2 R11, R0 ;  /* 0x00000000000b7308 */ /* 0x008ea40000000800 */
        /* <DEDUP_REMOVED lines=10> */
[----:B------:R-:W-:Y:S01]  /*3430*/  IMAD.MOV.U32 R0, RZ, RZ, R3 ;  /* 0x000000ffff007224 */ /* 0x000fe200078e0003 */
[----:B------:R-:W-:Y:S01]  /*3440*/  MOV R12, 0x3470 ;  /* 0x00003470000c7802 */ /* 0x000fe20000000f00 */
[----:B------:R-:W-:-:S07]  /*3450*/  IMAD.MOV.U32 R3, RZ, RZ, R14 ;  /* 0x000000ffff037224 */ /* 0x000fce00078e000e */
[----:B01----:R-:W-:Y:S05]  /*3460*/  CALL.REL.NOINC `($__internal_19_$__cuda_sm3x_div_rn_noftz_f32_slowpath) ;  /* 0x00000000004c7944 */ /* 0x003fea0003c00000 */
.L_x_3458:
[----:B------:R-:W-:Y:S05]  /*3470*/  BSYNC.RECONVERGENT B2 ;  /* 0x0000000000027941 */ /* 0x000fea0003800200 */
.L_x_3457:
[----:B------:R-:W-:-:S07]  /*3480*/  IMAD.MOV.U32 R3, RZ, RZ, R11 ;  /* 0x000000ffff037224 */ /* 0x000fce00078e000b */
.L_x_3456:
[----:B0-----:R-:W0:Y:S01]  /*3490*/  LDS R10, [R10+0x8100] ;  /* 0x008100000a0a7984 */ /* 0x001e220000000800 */
[----:B------:R-:W-:-:S04]  /*34a0*/  VIADD R7, R7, UR8 ;  /* 0x0000000807077c36 */ /* 0x000fc80008000000 */
[----:B------:R-:W-:-:S04]  /*34b0*/  IMAD R7, R7, UR12, R6 ;  /* 0x0000000c07077c24 */ /* 0x000fc8000f8e0206 */
[----:B-1-3--:R-:W-:-:S04]  /*34c0*/  IMAD.WIDE R12, R7, 0x4, R4 ;  /* 0x00000004070c7825 */ /* 0x00afc800078e0204 */
[----:B0-----:R-:W-:-:S05]  /*34d0*/  FMUL R3, R10, R3 ;  /* 0x000000030a037220 */ /* 0x001fca0000400000 */
[----:B------:R0:W-:Y:S02]  /*34e0*/  STG.E desc[UR14][R12.64], R3 ;  /* 0x000000030c007986 */ /* 0x0001e4000c10190e */
.L_x_3453:
[----:B------:R-:W-:Y:S05]  /*34f0*/  BSYNC.RECONVERGENT B1 ;  /* 0x0000000000017941 */ /* 0x000fea0003800200 */
.L_x_3452:
[C---:B------:R-:W-:Y:S01]  /*3500*/  ISETP.GE.U32.AND P0, PT, R9.reuse, 0xe00, PT ;  /* 0x00000e000900780c */ /* 0x040fe20003f06070 */
[----:B------:R-:W-:-:S12]  /*3510*/  VIADD R9, R9, 0x200 ;  /* 0x0000020009097836 */ /* 0x000fd80000000000 */
[----:B------:R-:W-:Y:S05]  /*3520*/  @!P0 BRA `(.L_x_3459) ;  /* 0xfffffff400d48947 */ /* 0x000fea000383ffff */
[----:B------:R-:W-:Y:S05]  /*3530*/  BSYNC.RECONVERGENT B0 ;  /* 0x0000000000007941 */ /* 0x000fea0003800200 */
.L_x_3444:
[----:B------:R-:W2:Y:S01]  /*3540*/  LDCU UR5, c[0x0][0x3b4] ;  /* 0x00007680ff0577ac */ /* 0x000ea20008000800 */
[----:B------:R-:W-:-:S04]  /*3550*/  UIADD3 UR4, UPT, UPT, UR4, 0x40, URZ ;  /* 0x0000004004047890 */ /* 0x000fc8000fffe0ff */
[----:B--2---:R-:W-:Y:S01]  /*3560*/  UISETP.GE.AND UP0, UPT, UR4, UR5, UPT ;  /* 0x000000050400728c */ /* 0x004fe2000bf06270 */
[----:B------:R-:W-:Y:S08]  /*3570*/  BAR.SYNC.DEFER_BLOCKING 0x0 ;  /* 0x0000000000007b1d */ /* 0x000ff00000010000 */
[----:B------:R-:W-:Y:S05]  /*3580*/  BRA.U !UP0, `(.L_x_3460) ;  /* 0xffffffcd08647547 */ /* 0x000fea000b83ffff */
[----:B------:R-:W-:Y:S05]  /*3590*/  EXIT ;  /* 0x000000000000794d */ /* 0x000fea0003800000 */
        .weak           $__internal_19_$__cuda_sm3x_div_rn_noftz_f32_slowpath
        .type           $__internal_19_$__cuda_sm3x_div_rn_noftz_f32_slowpath,@function
        .size           $__internal_19_$__cuda_sm3x_div_rn_noftz_f32_slowpath,(.L_x_3870 - $__internal_19_$__cuda_sm3x_div_rn_noftz_f32_slowpath)
$__internal_19_$__cuda_sm3x_div_rn_noftz_f32_slowpath:
[----:B------:R-:W-:Y:S01]  /*35a0*/  SHF.R.U32.HI R13, RZ, 0x17, R3 ;  /* 0x00000017ff0d7819 */ /* 0x000fe20000011603 */
[----:B------:R-:W-:Y:S01]  /*35b0*/  BSSY.RECONVERGENT B3, `(.L_x_3461) ;  /* 0x0000062000037945 */ /* 0x000fe20003800200 */
[----:B------:R-:W-:Y:S02]  /*35c0*/  SHF.R.U32.HI R11, RZ, 0x17, R0 ;  /* 0x00000017ff0b7819 */ /* 0x000fe40000011600 */
[----:B------:R-:W-:Y:S02]  /*35d0*/  LOP3.LUT R20, R13, 0xff, RZ, 0xc0, !PT ;  /* 0x000000ff0d147812 */ /* 0x000fe400078ec0ff */
[----:B------:R-:W-:-:S03]  /*35e0*/  LOP3.LUT R17, R11, 0xff, RZ, 0xc0, !PT ;  /* 0x000000ff0b117812 */ /* 0x000fc600078ec0ff */
        /* <DEDUP_REMOVED lines=29> */
.L_x_3462:
        /* <DEDUP_REMOVED lines=30> */
[C---:B------:R-:W-:Y:S02]  /*39a0*/  VIADD R14, R15.reuse, 0x20 ;  /* 0x000000200f0e7836 */ /* 0x040fe40000000000 */
[-CC-:B------:R-:W-:Y:S01]  /*39b0*/  FFMA.RM R3, R22, R18.reuse, R17.reuse ;  /* 0x0000001216037223 */ /* 0x180fe20000004011 */
[C---:B------:R-:W-:Y:S02]  /*39c0*/  ISETP.NE.AND P2, PT, R15.reuse, RZ, PT ;  /* 0x000000ff0f00720c */ /* 0x040fe40003f45270 */
[----:B------:R-:W-:Y:S01]  /*39d0*/  LOP3.LUT R11, R0, 0x7fffff, RZ, 0xc0, !PT ;  /* 0x007fffff000b7812 */ /* 0x000fe200078ec0ff */
[----:B------:R-:W-:Y:S01]  /*39e0*/  FFMA.RP R0, R22, R18, R17 ;  /* 0x0000001216007223 */ /* 0x000fe20000008011 */
[----:B------:R-:W-:Y:S01]  /*39f0*/  ISETP.NE.AND P1, PT, R15, RZ, PT ;  /* 0x000000ff0f00720c */ /* 0x000fe20003f25270 */
[----:B------:R-:W-:Y:S01]  /*3a00*/  IMAD.MOV R15, RZ, RZ, -R15 ;  /* 0x000000ffff0f7224 */ /* 0x000fe200078e0a0f */
[----:B------:R-:W-:-:S02]  /*3a10*/  LOP3.LUT R11, R11, 0x800000, RZ, 0xfc, !PT ;  /* 0x008000000b0b7812 */ /* 0x000fc400078efcff */
        /* <DEDUP_REMOVED lines=13> */
.L_x_3469:
[----:B------:R-:W-:-:S04]  /*3af0*/  LOP3.LUT R13, R13, 0x80000000, RZ, 0xc0, !PT ;  /* 0x800000000d0d7812 */ /* 0x000fc800078ec0ff */
[----:B------:R-:W-:Y:S01]  /*3b00*/  LOP3.LUT R13, R13, 0x7f800000, RZ, 0xfc, !PT ;  /* 0x7f8000000d0d7812 */ /* 0x000fe200078efcff */
[----:B------:R-:W-:Y:S06]  /*3b10*/  BRA `(.L_x_3470) ;  /* 0x0000000000047947 */ /* 0x000fec0003800000 */
.L_x_3468:
[----:B------:R-:W-:-:S07]  /*3b20*/  IMAD R13, R14, 0x800000, R13 ;  /* 0x008000000e0d7824 */ /* 0x000fce00078e020d */
.L_x_3470:
[----:B------:R-:W-:Y:S05]  /*3b30*/  BSYNC.RECONVERGENT B4 ;  /* 0x0000000000047941 */ /* 0x000fea0003800200 */
.L_x_3467:
[----:B------:R-:W-:Y:S05]  /*3b40*/  BRA `(.L_x_3471) ;  /* 0x0000000000207947 */ /* 0x000fea0003800000 */
.L_x_3466:
[----:B------:R-:W-:-:S04]  /*3b50*/  LOP3.LUT R0, R3, 0x80000000, R0, 0x48, !PT ;  /* 0x8000000003007812 */ /* 0x000fc800078e4800 */
[----:B------:R-:W-:Y:S01]  /*3b60*/  LOP3.LUT R13, R0, 0x7f800000, RZ, 0xfc, !PT ;  /* 0x7f800000000d7812 */ /* 0x000fe200078efcff */
[----:B------:R-:W-:Y:S06]  /*3b70*/  BRA `(.L_x_3471) ;  /* 0x0000000000147947 */ /* 0x000fec0003800000 */
.L_x_3465:
[----:B------:R-:W-:Y:S01]  /*3b80*/  LOP3.LUT R13, R3, 0x80000000, R0, 0x48, !PT ;  /* 0x80000000030d7812 */ /* 0x000fe200078e4800 */
[----:B------:R-:W-:Y:S06]  /*3b90*/  BRA `(.L_x_3471) ;  /* 0x00000000000c7947 */ /* 0x000fec0003800000 */
.L_x_3464:
[----:B------:R-:W0:Y:S01]  /*3ba0*/  MUFU.RSQ R13, -QNAN ;  /* 0xffc00000000d7908 */ /* 0x000e220000001400 */
[----:B------:R-:W-:Y:S05]  /*3bb0*/  BRA `(.L_x_3471) ;  /* 0x0000000000047947 */ /* 0x000fea0003800000 */
.L_x_3463:
[----:B------:R-:W-:-:S07]  /*3bc0*/  FADD.FTZ R13, R0, R3 ;  /* 0x00000003000d7221 */ /* 0x000fce0000010000 */
.L_x_3471:
[----:B------:R-:W-:Y:S05]  /*3bd0*/  BSYNC.RECONVERGENT B3 ;  /* 0x0000000000037941 */ /* 0x000fea0003800200 */
.L_x_3461:
[----:B0-----:R-:W-:Y:S02]  /*3be0*/  IMAD.MOV.U32 R11, RZ, RZ, R13 ;  /* 0x000000ffff0b7224 */ /* 0x001fe400078e000d */
[----:B------:R-:W-:-:S04]  /*3bf0*/  IMAD.MOV.U32 R13, RZ, RZ, 0x0 ;  /* 0x00000000ff0d7424 */ /* 0x000fc800078e00ff */
[----:B------:R-:W-:Y:S05]  /*3c00*/  RET.REL.NODEC R12 `(_Z30moe_gate_up_tensor_core_kernelILb1EEvPK6__halfS2_S2_PKiS4_Pfiii) ;  /* 0xffffffc00cfc7950 */ /* 0x000fea0003c3ffff */
.L_x_3472:
        /* <DEDUP_REMOVED lines=15> */
.L_x_3870:


//--------------------- .text._Z16moe_token_kernelIfLb0EEvPKT_S2_S2_S2_PKfPKjPS0_iiii --------------------------
	.section	.text._Z16moe_token_kernelIfLb0EEvPKT_S2_S2_S2_PKfPKjPS0_iiii,"ax",@progbits
	.align	128
        .global         _Z16moe_token_kernelIfLb0EEvPKT_S2_S2_S2_PKfPKjPS0_iiii
        .type           _Z16moe_token_kernelIfLb0EEvPKT_S2_S2_S2_PKfPKjPS0_iiii,@function
        .size           _Z16moe_token_kernelIfLb0EEvPKT_S2_S2_S2_PKfPKjPS0_iiii,(.L_x_3871 - _Z16moe_token_kernelIfLb0EEvPKT_S2_S2_S2_PKfPKjPS0_iiii)
        .other          _Z16moe_token_kernelIfLb0EEvPKT_S2_S2_S2_PKfPKjPS0_iiii,@"STO_CUDA_ENTRY STV_DEFAULT"
_Z16moe_token_kernelIfLb0EEvPKT_S2_S2_S2_PKfPKjPS0_iiii:
.text._Z16moe_token_kernelIfLb0EEvPKT_S2_S2_S2_PKfPKjPS0_iiii:
[----:B------:R-:W-:Y:S01]  /*0000*/  LDC R1, c[0x0][0x37c] ;  /* 0x0000df00ff017b82 */ /* 0x000fe20000000800 */
[----:B------:R-:W0:Y:S01]  /*0010*/  S2R R0, SR_TID.X ;  /* 0x0000000000007919 */ /* 0x000e220000002100 */
[----:B------:R-:W0:Y:S06]  /*0020*/  LDCU UR8, c[0x0][0x3b8] ;  /* 0x00007700ff0877ac */ /* 0x000e2c0008000800 */
[----:B------:R-:W1:Y:S01]  /*0030*/  S2UR UR11, SR_CTAID.X ;  /* 0x00000000000b79c3 */ /* 0x000e620000002500 */
[----:B------:R-:W-:Y:S01]  /*0040*/  BSSY.RECONVERGENT B0, `(.L_x_3473) ;  /* 0x000008a000007945 */ /* 0x000fe20003800200 */
[----:B------:R-:W2:Y:S01]  /*0050*/  LDCU.64 UR12, c[0x0][0x358] ;  /* 0x00006b00ff0c77ac */ /* 0x000ea20008000a00 */
[----:B0-----:R-:W-:-:S13]  /*0060*/  ISETP.GE.AND P0, PT, R0, UR8, PT ;  /* 0x0000000800007c0c */ /* 0x001fda000bf06270 */
[----:B-12---:R-:W-:Y:S05]  /*0070*/  @P0 BRA `(.L_x_3474) ;  /* 0x0000000800180947 */ /* 0x006fea0003800000 */
[----:B------:R-:W-:Y:S01]  /*0080*/  LOP3.LUT R2, RZ, R0, RZ, 0x33, !PT ;  /* 0x00000000ff027212 */ /* 0x000fe200078e33ff */
[----:B------:R-:W-:Y:S04]  /*0090*/  BSSY.RECONVERGENT B1, `(.L_x_3475) ;  /* 0x0000019000017945 */ /* 0x000fe80003800200 */
[----:B------:R-:W-:-:S05]  /*00a0*/  VIADD R3, R2, UR8 ;  /* 0x0000000802037c36 */ /* 0x000fca0008000000 */
[C---:B------:R-:W-:Y:S02]  /*00b0*/  LOP3.LUT R2, R3.reuse, 0x300, RZ, 0xc0, !PT ;  /* 0x0000030003027812 */ /* 0x040fe400078ec0ff */
[----:B------:R-:W-:Y:S02]  /*00c0*/  ISETP.GE.U32.AND P1, PT, R3, 0x300, PT ;  /* 0x000003000300780c */ /* 0x000fe40003f26070 */
[----:B------:R-:W-:Y:S01]  /*00d0*/  ISETP.NE.AND P0, PT, R2, 0x300, PT ;  /* 0x000003000200780c */ /* 0x000fe20003f05270 */
[----:B------:R-:W-:-:S12]  /*00e0*/  IMAD.MOV.U32 R2, RZ, RZ, R0 ;  /* 0x000000ffff027224 */ /* 0x000fd800078e0000 */
[----:B------:R-:W-:Y:S05]  /*00f0*/  @!P0 BRA `(.L_x_3476) ;  /* 0x0000000000488947 */ /* 0x000fea0003800000 */
[----:B------:R-:W0:Y:S01]  /*0100*/  S2R R9, SR_CgaCtaId ;  /* 0x0000000000097919 */ /* 0x000e220000008800 */
[----:B------:R-:W1:Y:S01]  /*0110*/  LDC.64 R4, c[0x0][0x380] ;  /* 0x0000e000ff047b82 */ /* 0x000e620000000a00 */
[----:B------:R-:W-:Y:S01]  /*0120*/  MOV R2, 0x400 ;  /* 0x0000040000027802 */ /* 0x000fe20000000f00 */
[----:B------:R-:W-:Y:S01]  /*0130*/  IMAD.MOV.U32 R8, RZ, RZ, RZ ;  /* 0x000000ffff087224 */ /* 0x000fe200078e00ff */
[----:B------:R-:W-:-:S04]  /*0140*/  LEA.HI R3, R3, 0x1, RZ, 0x18 ;  /* 0x0000000103037811 */ /* 0x000fc800078fc0ff */
[----:B------:R-:W-:Y:S02]  /*0150*/  LOP3.LUT R3, R3, 0x3, RZ, 0xc0, !PT ;  /* 0x0000000303037812 */ /* 0x000fe400078ec0ff */
[----:B0-----:R-:W-:Y:S01]  /*0160*/  LEA R9, R9, R2, 0x18 ;  /* 0x0000000209097211 */ /* 0x001fe200078ec0ff */
[----:B------:R-:W-:-:S07]  /*0170*/  IMAD.MOV.U32 R2, RZ, RZ, R0 ;  /* 0x000000ffff027224 */ /* 0x000fce00078e0000 */
.L_x_3477:
[----:B------:R-:W-:-:S04]  /*0180*/  IMAD.U32 R7, RZ, RZ, UR8 ;  /* 0x00000008ff077e24 */ /* 0x000fc8000f8e00ff */
[----:B------:R-:W-:-:S04]  /*0190*/  IMAD R7, R7, UR11, R2 ;  /* 0x0000000b07077c24 */ /* 0x000fc8000f8e0202 */
[----:B01----:R-:W-:-:S06]  /*01a0*/  IMAD.WIDE R6, R7, 0x4, R4 ;  /* 0x0000000407067825 */ /* 0x003fcc00078e0204 */
[----:B------:R-:W2:Y:S01]  /*01b0*/  LDG.E.CONSTANT R6, desc[UR12][R6.64] ;  /* 0x0000000c06067981 */ /* 0x000ea2000c1e9900 */
[----:B------:R-:W-:Y:S02]  /*01c0*/  IMAD R11, R2, 0x4, R9 ;  /* 0x00000004020b7824 */ /* 0x000fe400078e0209 */
[----:B------:R-:W-:Y:S02]  /*01d0*/  VIADD R8, R8, 0x1 ;  /* 0x0000000108087836 */ /* 0x000fe40000000000 */
[----:B------:R-:W-:-:S03]  /*01e0*/  VIADD R2, R2, 0x100 ;  /* 0x0000010002027836 */ /* 0x000fc60000000000 */
[----:B------:R-:W-:Y:S01]  /*01f0*/  ISETP.NE.AND P0, PT, R8, R3, PT ;  /* 0x000000030800720c */ /* 0x000fe20003f05270 */
[----:B--2---:R0:W-:-:S12]  /*0200*/  STS [R11], R6 ;  /* 0x000000060b007388 */ /* 0x0041d80000000800 */
[----:B------:R-:W-:Y:S05]  /*0210*/  @P0 BRA `(.L_x_3477) ;  /* 0xfffffffc00d80947 */ /* 0x000fea000383ffff */
.L_x_3476:
[----:B------:R-:W-:Y:S05]  /*0220*/  BSYNC.RECONVERGENT B1 ;  /* 0x0000000000017941 */ /* 0x000fea0003800200 */
.L_x_3475:
[----:B------:R-:W-:Y:S05]  /*0230*/  @!P1 BRA `(.L_x_3474) ;  /* 0x0000000400a89947 */ /* 0x000fea0003800000 */
[----:B------:R-:W1:Y:S01]  /*0240*/  S2R R4, SR_CgaCtaId ;  /* 0x0000000000047919 */ /* 0x000e620000008800 */
[----:B------:R-:W-:Y:S01]  /*0250*/  IADD3 R3, PT, PT, -R2, UR8, RZ ;  /* 0x0000000802037c10 */ /* 0x000fe2000fffe1ff */
[----:B------:R-:W-:Y:S01]  /*0260*/  BSSY.RECONVERGENT B1, `(.L_x_3478) ;  /* 0x0000039000017945 */ /* 0x000fe20003800200 */
[----:B------:R-:W-:Y:S02]  /*0270*/  PLOP3.LUT P0, PT, PT, PT, PT, 0x80, 0x8 ;  /* 0x000000000008781c */ /* 0x000fe40003f0f070 */
[----:B------:R-:W-:Y:S02]  /*0280*/  ISETP.GT.AND P1, PT, R3, 0xc00, PT ;  /* 0x00000c000300780c */ /* 0x000fe40003f24270 */
[----:B------:R-:W-:-:S04]  /*0290*/  MOV R3, 0x400 ;  /* 0x0000040000037802 */ /* 0x000fc80000000f00 */
[----:B-1----:R-:W-:-:S07]  /*02a0*/  LEA R3, R4, R3, 0x18 ;  /* 0x0000000304037211 */ /* 0x002fce00078ec0ff */
[----:B------:R-:W-:Y:S05]  /*02b0*/  @!P1 BRA `(.L_x_3479) ;  /* 0x0000000000cc9947 */ /* 0x000fea0003800000 */
[----:B------:R-:W-:Y:S01]  /*02c0*/  IMAD.U32 R15, RZ, RZ, UR8 ;  /* 0x00000008ff0f7e24 */ /* 0x000fe2000f8e00ff */
[----:B------:R-:W-:-:S03]  /*02d0*/  PLOP3.LUT P0, PT, PT, PT, PT, 0x8, 0x80 ;  /* 0x000000000080781c */ /* 0x000fc60003f0e170 */
[----:B------:R-:W-:-:S10]  /*02e0*/  VIADD R13, R15, 0xfffff400 ;  /* 0xfffff4000f0d7836 */ /* 0x000fd40000000000 */
.L_x_3480:
[----:B-1----:R-:W1:Y:S01]  /*02f0*/  LDC.64 R4, c[0x0][0x380] ;  /* 0x0000e000ff047b82 */ /* 0x002e620000000a00 */
[C---:B0-----:R-:W-:Y:S02]  /*0300*/  VIADD R6, R2.reuse, 0x400 ;  /* 0x0000040002067836 */ /* 0x041fe40000000000 */
[C---:B------:R-:W-:Y:S02]  /*0310*/  VIADD R8, R2.reuse, 0x800 ;  /* 0x0000080002087836 */ /* 0x040fe40000000000 */
[----:B------:R-:W-:Y:S02]  /*0320*/  VIADD R12, R2, 0xc00 ;  /* 0x00000c00020c7836 */ /* 0x000fe40000000000 */
[C---:B------:R-:W-:Y:S02]  /*0330*/  IMAD R11, R15.reuse, UR11, R2 ;  /* 0x0000000b0f0b7c24 */ /* 0x040fe4000f8e0202 */
[C---:B------:R-:W-:Y:S02]  /*0340*/  IMAD R7, R15.reuse, UR11, R6 ;  /* 0x0000000b0f077c24 */ /* 0x040fe4000f8e0206 */
[----:B------:R-:W-:-:S02]  /*0350*/  IMAD R9, R15, UR11, R8 ;  /* 0x0000000b0f097c24 */ /* 0x000fc4000f8e0208 */
[----:B------:R-:W-:Y:S02]  /*0360*/  IMAD R19, R15, UR11, R12 ;  /* 0x0000000b0f137c24 */ /* 0x000fe4000f8e020c */
[----:B-1----:R-:W-:-:S04]  /*0370*/  IMAD.WIDE R10, R11, 0x4, R4 ;  /* 0x000000040b0a7825 */ /* 0x002fc800078e0204 */
[--C-:B------:R-:W-:Y:S01]  /*0380*/  IMAD.WIDE R6, R7, 0x4, R4.reuse ;  /* 0x0000000407067825 */ /* 0x100fe200078e0204 */
[----:B------:R-:W2:Y:S03]  /*0390*/  LDG.E.CONSTANT R12, desc[UR12][R10.64] ;  /* 0x0000000c0a0c7981 */ /* 0x000ea6000c1e9900 */
[--C-:B------:R-:W-:Y:S01]  /*03a0*/  IMAD.WIDE R8, R9, 0x4, R4.reuse ;  /* 0x0000000409087825 */ /* 0x100fe200078e0204 */
[----:B------:R-:W3:Y:S03]  /*03b0*/  LDG.E.CONSTANT R14, desc[UR12][R10.64+0x400] ;  /* 0x0004000c0a0e7981 */ /* 0x000ee6000c1e9900 */
[----:B------:R-:W-:Y:S01]  /*03c0*/  IMAD.WIDE R4, R19, 0x4, R4 ;  /* 0x0000000413047825 */ /* 0x000fe200078e0204 */
[----:B------:R-:W4:Y:S04]  /*03d0*/  LDG.E.CONSTANT R16, desc[UR12][R10.64+0x800] ;  /* 0x0008000c0a107981 */ /* 0x000f28000c1e9900 */
[----:B------:R-:W5:Y:S04]  /*03e0*/  LDG.E.CONSTANT R17, desc[UR12][R10.64+0xc00] ;  /* 0x000c000c0a117981 */ /* 0x000f68000c1e9900 */
        /* <DEDUP_REMOVED lines=11> */
[----:B------:R-:W5:Y:S01]  /*04a0*/  LDG.E.CONSTANT R27, desc[UR12][R4.64+0xc00] ;  /* 0x000c000c041b7981 */ /* 0x000f62000c1e9900 */
[----:B------:R-:W-:-:S02]  /*04b0*/  IMAD R29, R2, 0x4, R3 ;  /* 0x00000004021d7824 */ /* 0x000fc400078e0203 */
[----:B------:R-:W-:-:S05]  /*04c0*/  VIADD R2, R2, 0x1000 ;  /* 0x0000100002027836 */ /* 0x000fca0000000000 */
[----:B------:R-:W-:Y:S01]  /*04d0*/  ISETP.GE.AND P1, PT, R2, R13, PT ;  /* 0x0000000d0200720c */ /* 0x000fe20003f26270 */
[----:B--2---:R1:W-:Y:S04]  /*04e0*/  STS [R29], R12 ;  /* 0x0000000c1d007388 */ /* 0x0043e80000000800 */
[----:B---3--:R1:W-:Y:S04]  /*04f0*/  STS [R29+0x400], R14 ;  /* 0x0004000e1d007388 */ /* 0x0083e80000000800 */
[----:B----4-:R1:W-:Y:S04]  /*0500*/  STS [R29+0x800], R16 ;  /* 0x000800101d007388 */ /* 0x0103e80000000800 */
[----:B-----5:R1:W-:Y:S04]  /*0510*/  STS [R29+0xc00], R17 ;  /* 0x000c00111d007388 */ /* 0x0203e80000000800 */
        /* <DEDUP_REMOVED lines=12> */
[----:B------:R-:W-:Y:S05]  /*05e0*/  @!P1 BRA `(.L_x_3480) ;  /* 0xfffffffc00409947 */ /* 0x000fea000383ffff */
.L_x_3479:
[----:B------:R-:W-:Y:S05]  /*05f0*/  BSYNC.RECONVERGENT B1 ;  /* 0x0000000000017941 */ /* 0x000fea0003800200 */
.L_x_3478:
[----:B------:R-:W-:Y:S01]  /*0600*/  IADD3 R4, PT, PT, -R2, UR8, RZ ;  /* 0x0000000802047c10 */ /* 0x000fe2000fffe1ff */
[----:B------:R-:W-:Y:S03]  /*0610*/  BSSY.RECONVERGENT B1, `(.L_x_3481) ;  /* 0x000001d000017945 */ /* 0x000fe60003800200 */
[----:B------:R-:W-:-:S13]  /*0620*/  ISETP.GT.AND P1, PT, R4, 0x400, PT ;  /* 0x000004000400780c */ /* 0x000fda0003f24270 */
[----:B------:R-:W-:Y:S05]  /*0630*/  @!P1 BRA `(.L_x_3482) ;  /* 0x0000000000689947 */ /* 0x000fea0003800000 */
[----:B------:R-:W2:Y:S01]  /*0640*/  LDC.64 R4, c[0x0][0x380] ;  /* 0x0000e000ff047b82 */ /* 0x000ea20000000a00 */
[----:B------:R-:W-:Y:S02]  /*0650*/  IMAD.U32 R9, RZ, RZ, UR8 ;  /* 0x00000008ff097e24 */ /* 0x000fe4000f8e00ff */
[----:B0-----:R-:W-:-:S04]  /*0660*/  VIADD R6, R2, 0x400 ;  /* 0x0000040002067836 */ /* 0x001fc80000000000 */
[C---:B------:R-:W-:Y:S02]  /*0670*/  IMAD R7, R9.reuse, UR11, R6 ;  /* 0x0000000b09077c24 */ /* 0x040fe4000f8e0206 */
[----:B------:R-:W-:Y:S02]  /*0680*/  IMAD R9, R9, UR11, R2 ;  /* 0x0000000b09097c24 */ /* 0x000fe4000f8e0202 */
[----:B--2---:R-:W-:-:S04]  /*0690*/  IMAD.WIDE R6, R7, 0x4, R4 ;  /* 0x0000000407067825 */ /* 0x004fc800078e0204 */
[----:B------:R-:W-:Y:S01]  /*06a0*/  IMAD.WIDE R4, R9, 0x4, R4 ;  /* 0x0000000409047825 */ /* 0x000fe200078e0204 */
[----:B-1----:R-:W2:Y:S04]  /*06b0*/  LDG.E.CONSTANT R16, desc[UR12][R6.64] ;  /* 0x0000000c06107981 */ /* 0x002ea8000c1e9900 */
[----:B------:R-:W3:Y:S04]  /*06c0*/  LDG.E.CONSTANT R18, desc[UR12][R6.64+0x400] ;  /* 0x0004000c06127981 */ /* 0x000ee8000c1e9900 */
[----:B------:R-:W4:Y:S04]  /*06d0*/  LDG.E.CONSTANT R20, desc[UR12][R6.64+0x800] ;  /* 0x0008000c06147981 */ /* 0x000f28000c1e9900 */
[----:B------:R-:W5:Y:S04]  /*06e0*/  LDG.E.CONSTANT R22, desc[UR12][R6.64+0xc00] ;  /* 0x000c000c06167981 */ /* 0x000f68000c1e9900 */
[----:B------:R-:W5:Y:S04]  /*06f0*/  LDG.E.CONSTANT R8, desc[UR12][R4.64] ;  /* 0x0000000c04087981 */ /* 0x000f68000c1e9900 */
[----:B------:R-:W5:Y:S04]  /*0700*/  LDG.E.CONSTANT R10, desc[UR12][R4.64+0x400] ;  /* 0x0004000c040a7981 */ /* 0x000f68000c1e9900 */
[----:B------:R-:W5:Y:S04]  /*0710*/  LDG.E.CONSTANT R12, desc[UR12][R4.64+0x800] ;  /* 0x0008000c040c7981 */ /* 0x000f68000c1e9900 */
[----:B------:R-:W5:Y:S01]  /*0720*/  LDG.E.CONSTANT R14, desc[UR12][R4.64+0xc00] ;  /* 0x000c000c040e7981 */ /* 0x000f62000c1e9900 */
[C---:B------:R-:W-:Y:S01]  /*0730*/  IMAD R9, R2.reuse, 0x4, R3 ;  /* 0x0000000402097824 */ /* 0x040fe200078e0203 */
[----:B------:R-:W-:Y:S01]  /*0740*/  PLOP3.LUT P0, PT, PT, PT, PT, 0x8, 0x80 ;  /* 0x000000000080781c */ /* 0x000fe20003f0e170 */
[----:B------:R-:W-:-:S03]  /*0750*/  VIADD R2, R2, 0x800 ;  /* 0x0000080002027836 */ /* 0x000fc60000000000 */
[----:B--2---:R2:W-:Y:S04]  /*0760*/  STS [R9+0x1000], R16 ;  /* 0x0010001009007388 */ /* 0x0045e80000000800 */
[----:B---3--:R2:W-:Y:S04]  /*0770*/  STS [R9+0x1400], R18 ;  /* 0x0014001209007388 */ /* 0x0085e80000000800 */
[----:B----4-:R2:W-:Y:S04]  /*0780*/  STS [R9+0x1800], R20 ;  /* 0x0018001409007388 */ /* 0x0105e80000000800 */
[----:B-----5:R2:W-:Y:S04]  /*0790*/  STS [R9+0x1c00], R22 ;  /* 0x001c001609007388 */ /* 0x0205e80000000800 */
[----:B------:R2:W-:Y:S04]  /*07a0*/  STS [R9], R8 ;  /* 0x0000000809007388 */ /* 0x0005e80000000800 */
[----:B------:R2:W-:Y:S04]  /*07b0*/  STS [R9+0x400], R10 ;  /* 0x0004000a09007388 */ /* 0x0005e80000000800 */
[----:B------:R2:W-:Y:S04]  /*07c0*/  STS [R9+0x800], R12 ;  /* 0x0008000c09007388 */ /* 0x0005e80000000800 */
[----:B------:R2:W-:Y:S02]  /*07d0*/  STS [R9+0xc00], R14 ;  /* 0x000c000e09007388 */ /* 0x0005e40000000800 */
.L_x_3482:
[----:B------:R-:W-:Y:S05]  /*07e0*/  BSYNC.RECONVERGENT B1 ;  /* 0x0000000000017941 */ /* 0x000fea0003800200 */
.L_x_3481:
[----:B------:R-:W-:-:S13]  /*07f0*/  ISETP.LT.OR P0, PT, R2, UR8, P0 ;  /* 0x0000000802007c0c */ /* 0x000fda0008701670 */
[----:B------:R-:W-:Y:S05]  /*0800*/  @!P0 BRA `(.L_x_3474) ;  /* 0x0000000000348947 */ /* 0x000fea0003800000 */
[----:B------:R-:W3:Y:S01]  /*0810*/  LDC.64 R4, c[0x0][0x380] ;  /* 0x0000e000ff047b82 */ /* 0x000ee20000000a00 */
[----:B------:R-:W-:-:S04]  /*0820*/  IMAD.U32 R7, RZ, RZ, UR8 ;  /* 0x00000008ff077e24 */ /* 0x000fc8000f8e00ff */
[----:B------:R-:W-:-:S04]  /*0830*/  IMAD R7, R7, UR11, R2 ;  /* 0x0000000b07077c24 */ /* 0x000fc8000f8e0202 */
[----:B---3--:R-:W-:-:S05]  /*0840*/  IMAD.WIDE R4, R7, 0x4, R4 ;  /* 0x0000000407047825 */ /* 0x008fca00078e0204 */
[----:B0-----:R-:W3:Y:S04]  /*0850*/  LDG.E.CONSTANT R6, desc[UR12][R4.64] ;  /* 0x0000000c04067981 */ /* 0x001ee8000c1e9900 */
[----:B--2---:R-:W2:Y:S04]  /*0860*/  LDG.E.CONSTANT R8, desc[UR12][R4.64+0x400] ;  /* 0x0004000c04087981 */ /* 0x004ea8000c1e9900 */
[----:B-1----:R-:W4:Y:S04]  /*0870*/  LDG.E.CONSTANT R10, desc[UR12][R4.64+0x800] ;  /* 0x0008000c040a7981 */ /* 0x002f28000c1e9900 */
[----:B------:R-:W5:Y:S01]  /*0880*/  LDG.E.CONSTANT R12, desc[UR12][R4.64+0xc00] ;  /* 0x000c000c040c7981 */ /* 0x000f62000c1e9900 */
[----:B------:R-:W-:-:S05]  /*0890*/  IMAD R3, R2, 0x4, R3 ;  /* 0x0000000402037824 */ /* 0x000fca00078e0203 */
[----:B---3--:R3:W-:Y:S04]  /*08a0*/  STS [R3], R6 ;  /* 0x0000000603007388 */ /* 0x0087e80000000800 */
[----:B--2---:R3:W-:Y:S04]  /*08b0*/  STS [R3+0x400], R8 ;  /* 0x0004000803007388 */ /* 0x0047e80000000800 */
[----:B----4-:R3:W-:Y:S04]  /*08c0*/  STS [R3+0x800], R10 ;  /* 0x0008000a03007388 */ /* 0x0107e80000000800 */
[----:B-----5:R3:W-:Y:S02]  /*08d0*/  STS [R3+0xc00], R12 ;  /* 0x000c000c03007388 */ /* 0x0207e40000000800 */
.L_x_3474:
[----:B------:R-:W-:Y:S05]  /*08e0*/  BSYNC.RECONVERGENT B0 ;  /* 0x0000000000007941 */ /* 0x000fea0003800200 */
.L_x_3473:
[----:B------:R-:W4:Y:S08]  /*08f0*/  LDC R2, c[0x0][0x3c0] ;  /* 0x0000f000ff027b82 */ /* 0x000f300000000800 */
[----:B------:R-:W-:Y:S01]  /*0900*/  BAR.SYNC.DEFER_BLOCKING 0x0 ;  /* 0x0000000000007b1d */ /* 0x000fe20000010000 */
[----:B----4-:R-:W-:-:S13]  /*0910*/  ISETP.GE.AND P0, PT, R2, 0x1, PT ;  /* 0x000000010200780c */ /* 0x010fda0003f06270 */
[----:B------:R-:W-:Y:S05]  /*0920*/  @!P0 EXIT ;  /* 0x000000000000894d */ /* 0x000fea0003800000 */
[----:B------:R-:W4:Y:S01]  /*0930*/  S2UR UR6, SR_CgaCtaId ;  /* 0x00000000000679c3 */ /* 0x000f220000008800 */
[----:B------:R-:W5:Y:S01]  /*0940*/  LDCU UR7, c[0x0][0x3bc] ;  /* 0x00007780ff0777ac */ /* 0x000f620008000800 */
[----:B------:R-:W-:Y:S01]  /*0950*/  LOP3.LUT R5, RZ, R0, RZ, 0x33, !PT ;  /* 0x00000000ff057212 */ /* 0x000fe200078e33ff */
[----:B------:R-:W1:Y:S04]  /*0960*/  LDCU.64 UR16, c[0x0][0x3b0] ;  /* 0x00007600ff1077ac */ /* 0x000e680008000a00 */
[----:B------:R-:W-:Y:S01]  /*0970*/  VIADD R5, R5, UR8 ;  /* 0x0000000805057c36 */ /* 0x000fe20008000000 */
[----:B------:R-:W-:Y:S01]  /*0980*/  UIMAD UR18, UR11, UR8, URZ ;  /* 0x000000080b1272a4 */ /* 0x000fe2000f8e02ff */
[----:B------:R-:W-:Y:S01]  /*0990*/  UMOV UR5, 0x400 ;  /* 0x0000040000057882 */ /* 0x000fe20000000000 */
[----:B------:R-:W-:-:S02]  /*09a0*/  USHF.L.U32 UR4, UR8, 0x2, URZ ;  /* 0x0000000208047899 */ /* 0x000fc400080006ff */
[----:B------:R-:W-:Y:S02]  /*09b0*/  USHF.R.S32.HI UR22, URZ, 0x1f, UR18 ;  /* 0x0000001fff167899 */ /* 0x000fe40008011412 */
[----:B------:R-:W-:Y:S01]  /*09c0*/  IADD3 R2, P0, PT, R0, UR18, RZ ;  /* 0x0000001200027c10 */ /* 0x000fe2000ff1e0ff */
[----:B------:R-:W-:Y:S02]  /*09d0*/  ULOP3.LUT UR19, UR8, 0x7, URZ, 0xc0, !UPT ;  /* 0x0000000708137892 */ /* 0x000fe4000f8ec0ff */
[----:B------:R-:W-:Y:S02]  /*09e0*/  ULOP3.LUT UR20, UR8, 0x3, URZ, 0xc0, !UPT ;  /* 0x0000000308147892 */ /* 0x000fe4000f8ec0ff */
[----:B-----5:R-:W-:Y:S01]  /*09f0*/  UIADD3 UR23, UPT, UPT, UR7, -0x1, URZ ;  /* 0xffffffff07177890 */ /* 0x020fe2000fffe0ff */
[----:B---3--:R-:W-:Y:S01]  /*0a00*/  IMAD.X R3, RZ, RZ, UR22, P0 ;  /* 0x00000016ff037e24 */ /* 0x008fe200080e06ff */
[----:B------:R-:W-:Y:S01]  /*0a10*/  UIMAD.WIDE UR14, UR7, UR8, URZ ;  /* 0x00000008070e72a5 */ /* 0x000fe2000f8e02ff */
[----:B-12---:R-:W-:Y:S01]  /*0a20*/  LEA R18, P0, R2, UR16, 0x2 ;  /* 0x0000001002127c11 */ /* 0x006fe2000f8010ff */
[----:B----4-:R-:W-:-:S02]  /*0a30*/  ULEA UR6, UR6, UR5, 0x18 ;  /* 0x0000000506067291 */ /* 0x010fc4000f8ec0ff */
[----:B------:R-:W-:Y:S01]  /*0a40*/  ULOP3.LUT UR25, UR7, 0xf, URZ, 0xc0, !UPT ;  /* 0x0000000f07197892 */ /* 0x000fe2000f8ec0ff */
[----:B------:R-:W-:Y:S01]  /*0a50*/  LEA.HI.X R19, R2, UR17, R3, 0x2, P0 ;  /* 0x0000001102137c11 */ /* 0x000fe200080f1403 */
[----:B------:R-:W-:Y:S01]  /*0a60*/  ULOP3.LUT UR26, UR7, 0x7, URZ, 0xc0, !UPT ;  /* 0x00000007071a7892 */ /* 0x000fe2000f8ec0ff */
[C---:B------:R-:W-:Y:S01]  /*0a70*/  IADD3 R2, PT, PT, -R0.reuse, UR23, RZ ;  /* 0x0000001700027c10 */ /* 0x040fe2000fffe1ff */
[----:B------:R-:W-:Y:S01]  /*0a80*/  IMAD.U32 R4, RZ, RZ, UR6 ;  /* 0x00000006ff047e24 */ /* 0x000fe2000f8e00ff */
[----:B------:R-:W-:Y:S01]  /*0a90*/  LEA R3, R0, UR4, 0x2 ;  /* 0x0000000400037c11 */ /* 0x000fe2000f8e10ff */
[----:B------:R-:W-:Y:S01]  /*0aa0*/  ULOP3.LUT UR27, UR7, 0x7ffffff0, URZ, 0xc0, !UPT ;  /* 0x7ffffff0071b7892 */ /* 0x000fe2000f8ec0ff */
[----:B0-----:R-:W-:Y:S01]  /*0ab0*/  LEA.HI R6, R2, 0x1, RZ, 0x18 ;  /* 0x0000000102067811 */ /* 0x001fe200078fc0ff */
[----:B------:R-:W-:Y:S01]  /*0ac0*/  ULOP3.LUT UR21, UR8, 0x7ffffff8, URZ, 0xc0, !UPT ;  /* 0x7ffffff808157892 */ /* 0x000fe2000f8ec0ff */
[----:B------:R-:W-:Y:S01]  /*0ad0*/  IADD3 R3, PT, PT, R3, 0x1000, R4 ;  /* 0x0000100003037810 */ /* 0x000fe20007ffe004 */
[----:B------:R-:W-:Y:S01]  /*0ae0*/  IMAD.MOV.U32 R4, RZ, RZ, RZ ;  /* 0x000000ffff047224 */ /* 0x000fe200078e00ff */
[----:B------:R-:W-:Y:S01]  /*0af0*/  LOP3.LUT R6, R6, 0x1fffff8, RZ, 0xc0, !PT ;  /* 0x01fffff806067812 */ /* 0x000fe200078ec0ff */
[----:B------:R-:W-:-:S02]  /*0b00*/  UIADD3 UR24, UPT, UPT, UR19, -0x1, URZ ;  /* 0xffffffff13187890 */ /* 0x000fc4000fffe0ff */
[----:B------:R-:W-:Y:S02]  /*0b10*/  ULOP3.LUT UR7, UR7, 0x3, URZ, 0xc0, !UPT ;  /* 0x0000000307077892 */ /* 0x000fe4000f8ec0ff */
[----:B------:R-:W-:-:S12]  /*0b20*/  UIADD3 UR6, UPT, UPT, UR6, UR4, URZ ;  /* 0x0000000406067290 */ /* 0x000fd8000fffe0ff */
.L_x_3522:
[----:B0-----:R-:W0:Y:S01]  /*0b30*/  LDC R13, c[0x0][0x3c0] ;  /* 0x0000f000ff0d7b82 */ /* 0x001e220000000800 */
[----:B-1----:R-:W1:Y:S01]  /*0b40*/  LDCU UR10, c[0x0][0x3bc] ;  /* 0x00007780ff0a77ac */ /* 0x002e620008000800 */
[----:B--2---:R-:W2:Y:S06]  /*0b50*/  LDCU UR29, c[0x0][0x3bc] ;  /* 0x00007780ff1d77ac */ /* 0x004eac0008000800 */
[----:B---34-:R-:W3:Y:S01]  /*0b60*/  LDC.64 R8, c[0x0][0x3a8] ;  /* 0x0000ea00ff087b82 */ /* 0x018ee20000000a00 */
[----:B------:R-:W4:Y:S07]  /*0b70*/  LDCU.64 UR16, c[0x0][0x388] ;  /* 0x00007100ff1077ac */ /* 0x000f2e0008000a00 */
[----:B------:R-:W5:Y:S01]  /*0b80*/  LDC.64 R10, c[0x0][0x3a0] ;  /* 0x0000e800ff0a7b82 */ /* 0x000f620000000a00 */
[----:B0-----:R-:W-:-:S04]  /*0b90*/  IMAD R7, R13, UR11, R4 ;  /* 0x0000000b0d077c24 */ /* 0x001fc8000f8e0204 */
[----:B---3--:R-:W-:-:S06]  /*0ba0*/  IMAD.WIDE.U32 R8, R7, 0x4, R8 ;  /* 0x0000000407087825 */ /* 0x008fcc00078e0008 */
[----:B------:R-:W3:Y:S01]  /*0bb0*/  LDG.E.CONSTANT R8, desc[UR12][R8.64] ;  /* 0x0000000c08087981 */ /* 0x000ee2000c1e9900 */
[----:B-----5:R-:W-:-:S06]  /*0bc0*/  IMAD.WIDE.U32 R10, R7, 0x4, R10 ;  /* 0x00000004070a7825 */ /* 0x020fcc00078e000a */
[----:B------:R-:W5:Y:S01]  /*0bd0*/  LDG.E.CONSTANT R10, desc[UR12][R10.64] ;  /* 0x0000000c0a0a7981 */ /* 0x000f62000c1e9900 */
[----:B------:R-:W-:Y:S01]  /*0be0*/  VIADD R4, R4, 0x1 ;  /* 0x0000000104047836 */ /* 0x000fe20000000000 */
[----:B------:R-:W-:Y:S04]  /*0bf0*/  BSSY.RECONVERGENT B0, `(.L_x_3483) ;  /* 0x000016e000007945 */ /* 0x000fe80003800200 */
[----:B------:R-:W-:Y:S02]  /*0c00*/  ISETP.NE.AND P2, PT, R4, R13, PT ;  /* 0x0000000d0400720c */ /* 0x000fe40003f45270 */
[----:B---3--:R-:W-:Y:S01]  /*0c10*/  R2UR UR4, R8 ;  /* 0x00000000080472ca */ /* 0x008fe200000e0000 */
[----:B-1----:R-:W-:-:S05]  /*0c20*/  IMAD.U32 R8, RZ, RZ, UR10 ;  /* 0x0000000aff087e24 */ /* 0x002fca000f8e00ff */
[----:B------:R-:W-:Y:S02]  /*0c30*/  ISETP.GE.AND P0, PT, R0, R8, PT ;  /* 0x000000080000720c */ /* 0x000fe40003f06270 */
[----:B-----5:R-:W-:-:S05]  /*0c40*/  R2UR UR28, R10 ;  /* 0x000000000a1c72ca */ /* 0x020fca00000e0000 */
[----:B------:R-:W-:Y:S02]  /*0c50*/  USHF.R.S32.HI UR8, URZ, 0x1f, UR4 ;  /* 0x0000001fff087899 */ /* 0x000fe40008011404 */
[----:B------:R-:W-:Y:S02]  /*0c60*/  UIMAD UR9, UR15, UR4, URZ ;  /* 0x000000040f0972a4 */ /* 0x000fe4000f8e02ff */
[----:B------:R-:W-:Y:S02]  /*0c70*/  UIMAD.WIDE.U32 UR4, UR14, UR4, URZ ;  /* 0x000000040e0472a5 */ /* 0x000fe4000f8e00ff */
[----:B------:R-:W-:-:S04]  /*0c80*/  UIMAD UR8, UR14, UR8, UR9 ;  /* 0x000000080e0872a4 */ /* 0x000fc8000f8e0209 */
[----:B------:R-:W-:Y:S01]  /*0c90*/  UIADD3 UR8, UPT, UPT, UR5, UR8, URZ ;  /* 0x0000000805087290 */ /* 0x000fe2000fffe0ff */
[----:B--2-4-:R-:W-:Y:S11]  /*0ca0*/  @P0 BRA `(.L_x_3484) ;  /* 0x0000001400880947 */ /* 0x014ff60003800000 */
[----:B------:R-:W0:Y:S02]  /*0cb0*/  LDCU UR9, c[0x0][0x3b8] ;  /* 0x00007700ff0977ac */ /* 0x000e240008000800 */
[----:B0-----:R-:W-:-:S09]  /*0cc0*/  UISETP.GE.AND UP0, UPT, UR9, 0x1, UPT ;  /* 0x000000010900788c */ /* 0x001fd2000bf06270 */
[----:B------:R-:W-:Y:S05]  /*0cd0*/  BRA.U !UP0, `(.L_x_3485) ;  /* 0x0000000d08687547 */ /* 0x000fea000b800000 */
[----:B------:R-:W-:Y:S01]  /*0ce0*/  BSSY.RECONVERGENT B1, `(.L_x_3486) ;  /* 0x00000d8000017945 */ /* 0x000fe20003800200 */
[----:B------:R-:W-:-:S07]  /*0cf0*/  IMAD.MOV.U32 R7, RZ, RZ, R0 ;  /* 0x000000ffff077224 */ /* 0x000fce00078e0000 */
.L_x_3497:
[----:B------:R-:W0:Y:S01]  /*0d00*/  LDC R16, c[0x0][0x3b8] ;  /* 0x0000ee00ff107b82 */ /* 0x000e220000000800 */
[----:B------:R-:W-:Y:S02]  /*0d10*/  IMAD.MOV.U32 R21, RZ, RZ, RZ ;  /* 0x000000ffff157224 */ /* 0x000fe400078e00ff */
[----:B------:R-:W-:Y:S01]  /*0d20*/  IMAD.MOV.U32 R14, RZ, RZ, RZ ;  /* 0x000000ffff0e7224 */ /* 0x000fe200078e00ff */
[----:B0-----:R-:W-:-:S13]  /*0d30*/  ISETP.GE.U32.AND P0, PT, R16, 0x8, PT ;  /* 0x000000081000780c */ /* 0x001fda0003f06070 */
[----:B------:R-:W-:Y:S05]  /*0d40*/  @!P0 BRA `(.L_x_3487) ;  /* 0x00000004000c8947 */ /* 0x000fea0003800000 */
[----:B------:R-:W0:Y:S01]  /*0d50*/  S2R R8, SR_CgaCtaId ;  /* 0x0000000000087919 */ /* 0x000e220000008800 */
[----:B------:R-:W-:Y:S02]  /*0d60*/  MOV R17, 0x400 ;  /* 0x0000040000117802 */ /* 0x000fe40000000f00 */
[----:B------:R-:W-:Y:S02]  /*0d70*/  CS2R R20, SRZ ;  /* 0x0000000000147805 */ /* 0x000fe4000001ff00 */
[----:B0-----:R-:W-:-:S07]  /*0d80*/  LEA R17, R8, R17, 0x18 ;  /* 0x0000001108117211 */ /* 0x001fce00078ec0ff */
.L_x_3488:
[----:B------:R-:W-:-:S05]  /*0d90*/  IMAD R12, R20, UR29, R7 ;  /* 0x0000001d140c7c24 */ /* 0x000fca000f8e0207 */
[----:B------:R-:W-:-:S04]  /*0da0*/  IADD3 R8, P0, PT, R12, UR4, RZ ;  /* 0x000000040c087c10 */ /* 0x000fc8000ff1e0ff */
[----:B------:R-:W-:Y:S02]  /*0db0*/  LEA.HI.X.SX32 R9, R12, UR8, 0x1, P0 ;  /* 0x000000080c097c11 */ /* 0x000fe400080f0eff */
[----:B------:R-:W-:-:S04]  /*0dc0*/  LEA R28, P0, R8, UR16, 0x2 ;  /* 0x00000010081c7c11 */ /* 0x000fc8000f8010ff */
[----:B------:R-:W-:-:S05]  /*0dd0*/  LEA.HI.X R29, R8, UR17, R9, 0x2, P0 ;  /* 0x00000011081d7c11 */ /* 0x000fca00080f1409 */
[----:B------:R0:W2:Y:S01]  /*0de0*/  LDG.E.CONSTANT R28, desc[UR12][R28.64] ;  /* 0x0000000c1c1c7981 */ /* 0x0000a2000c1e9900 */
[----:B------:R-:W-:Y:S02]  /*0df0*/  IMAD R15, R20, 0x4, R17 ;  /* 0x00000004140f7824 */ /* 0x000fe400078e0211 */
[----:B------:R-:W-:-:S03]  /*0e00*/  VIADD R13, R12, UR29 ;  /* 0x0000001d0c0d7c36 */ /* 0x000fc60008000000 */
[----:B------:R-:W2:Y:S01]  /*0e10*/  LDS.128 R8, [R15] ;  /* 0x000000000f087984 */ /* 0x000ea20000000c00 */
[C---:B------:R-:W-:Y:S01]  /*0e20*/  VIADD R22, R13.reuse, UR29 ;  /* 0x0000001d0d167c36 */ /* 0x040fe20008000000 */
[----:B------:R-:W-:-:S03]  /*0e30*/  IADD3 R14, P0, PT, R13, UR4, RZ ;  /* 0x000000040d0e7c10 */ /* 0x000fc6000ff1e0ff */
[----:B------:R-:W-:Y:S01]  /*0e40*/  VIADD R24, R22, UR29 ;  /* 0x0000001d16187c36 */ /* 0x000fe20008000000 */
[----:B------:R-:W-:Y:S02]  /*0e50*/  LEA.HI.X.SX32 R23, R13, UR8, 0x1, P0 ;  /* 0x000000080d177c11 */ /* 0x000fe400080f0eff */
[----:B------:R-:W-:-:S04]  /*0e60*/  LEA R12, P0, R14, UR16, 0x2 ;  /* 0x000000100e0c7c11 */ /* 0x000fc8000f8010ff */
[----:B------:R-:W-:Y:S02]  /*0e70*/  LEA.HI.X R13, R14, UR17, R23, 0x2, P0 ;  /* 0x000000110e0d7c11 */ /* 0x000fe400080f1417 */
[----:B------:R-:W-:-:S03]  /*0e80*/  IADD3 R25, P0, PT, R22, UR4, RZ ;  /* 0x0000000416197c10 */ /* 0x000fc6000ff1e0ff */
[----:B------:R1:W3:Y:S01]  /*0e90*/  LDG.E.CONSTANT R14, desc[UR12][R12.64] ;  /* 0x0000000c0c0e7981 */ /* 0x0002e2000c1e9900 */
[----:B------:R-:W-:Y:S02]  /*0ea0*/  LEA.HI.X.SX32 R22, R22, UR8, 0x1, P0 ;  /* 0x0000000816167c11 */ /* 0x000fe400080f0eff */
[C---:B------:R-:W-:Y:S02]  /*0eb0*/  LEA R26, P0, R25.reuse, UR16, 0x2 ;  /* 0x00000010191a7c11 */ /* 0x040fe4000f8010ff */
[C---:B------:R-:W-:Y:S02]  /*0ec0*/  IADD3 R23, P1, PT, R24.reuse, UR4, RZ ;  /* 0x0000000418177c10 */ /* 0x040fe4000ff3e0ff */
[----:B------:R-:W-:Y:S02]  /*0ed0*/  LEA.HI.X R27, R25, UR17, R22, 0x2, P0 ;  /* 0x00000011191b7c11 */ /* 0x000fe400080f1416 */
[C---:B------:R-:W-:Y:S01]  /*0ee0*/  LEA.HI.X.SX32 R25, R24.reuse, UR8, 0x1, P1 ;  /* 0x0000000818197c11 */ /* 0x040fe200088f0eff */
[----:B------:R-:W-:Y:S01]  /*0ef0*/  VIADD R24, R24, UR29 ;  /* 0x0000001d18187c36 */ /* 0x000fe20008000000 */
[----:B------:R-:W-:-:S02]  /*0f00*/  LEA R22, P0, R23, UR16, 0x2 ;  /* 0x0000001017167c11 */ /* 0x000fc4000f8010ff */
[----:B------:R-:W4:Y:S02]  /*0f10*/  LDG.E.CONSTANT R27, desc[UR12][R26.64] ;  /* 0x0000000c1a1b7981 */ /* 0x000f24000c1e9900 */
[----:B------:R-:W-:Y:S01]  /*0f20*/  LEA.HI.X R23, R23, UR17, R25, 0x2, P0 ;  /* 0x0000001117177c11 */ /* 0x000fe200080f1419 */
[C---:B0-----:R-:W-:Y:S01]  /*0f30*/  VIADD R29, R24.reuse, UR29 ;  /* 0x0000001d181d7c36 */ /* 0x041fe20008000000 */
[----:B-1----:R-:W-:-:S04]  /*0f40*/  IADD3 R12, P0, PT, R24, UR4, RZ ;  /* 0x00000004180c7c10 */ /* 0x002fc8000ff1e0ff */
[----:B------:R-:W-:Y:S01]  /*0f50*/  IADD3 R13, P1, PT, R29, UR4, RZ ;  /* 0x000000041d0d7c10 */ /* 0x000fe2000ff3e0ff */
[----:B--2---:R-:W-:Y:S01]  /*0f60*/  FFMA R28, R8, R28, R21 ;  /* 0x0000001c081c7223 */ /* 0x004fe20000000015 */
[----:B------:R-:W-:Y:S01]  /*0f70*/  LEA.HI.X.SX32 R21, R24, UR8, 0x1, P0 ;  /* 0x0000000818157c11 */ /* 0x000fe200080f0eff */
[----:B------:R0:W2:Y:S01]  /*0f80*/  LDG.E.CONSTANT R8, desc[UR12][R22.64] ;  /* 0x0000000c16087981 */ /* 0x0000a2000c1e9900 */
[----:B------:R-:W-:-:S04]  /*0f90*/  LEA R24, P0, R12, UR16, 0x2 ;  /* 0x000000100c187c11 */ /* 0x000fc8000f8010ff */
[----:B------:R-:W-:Y:S02]  /*0fa0*/  LEA.HI.X R25, R12, UR17, R21, 0x2, P0 ;  /* 0x000000110c197c11 */ /* 0x000fe400080f1415 */
[C---:B------:R-:W-:Y:S01]  /*0fb0*/  LEA.HI.X.SX32 R21, R29.reuse, UR8, 0x1, P1 ;  /* 0x000000081d157c11 */ /* 0x040fe200088f0eff */
[----:B------:R-:W-:Y:S01]  /*0fc0*/  VIADD R29, R29, UR29 ;  /* 0x0000001d1d1d7c36 */ /* 0x000fe20008000000 */
[----:B------:R-:W-:-:S04]  /*0fd0*/  LEA R12, P0, R13, UR16, 0x2 ;  /* 0x000000100d0c7c11 */ /* 0x000fc8000f8010ff */
[----:B------:R-:W-:Y:S02]  /*0fe0*/  LEA.HI.X R13, R13, UR17, R21, 0x2, P0 ;  /* 0x000000110d0d7c11 */ /* 0x000fe400080f1415 */
[C---:B0-----:R-:W-:Y:S01]  /*0ff0*/  IADD3 R23, P0, PT, R29.reuse, UR4, RZ ;  /* 0x000000041d177c10 */ /* 0x041fe2000ff1e0ff */
[----:B------:R-:W5:Y:S04]  /*1000*/  LDG.E.CONSTANT R21, desc[UR12][R24.64] ;  /* 0x0000000c18157981 */ /* 0x000f68000c1e9900 */
[----:B------:R0:W5:Y:S02]  /*1010*/  LDG.E.CONSTANT R26, desc[UR12][R12.64] ;  /* 0x0000000c0c1a7981 */ /* 0x000164000c1e9900 */
[C---:B0-----:R-:W-:Y:S01]  /*1020*/  LEA.HI.X.SX32 R12, R29.reuse, UR8, 0x1, P0 ;  /* 0x000000081d0c7c11 */ /* 0x041fe200080f0eff */
[----:B------:R-:W-:Y:S01]  /*1030*/  VIADD R29, R29, UR29 ;  /* 0x0000001d1d1d7c36 */ /* 0x000fe20008000000 */
[----:B------:R-:W-:-:S04]  /*1040*/  LEA R22, P0, R23, UR16, 0x2 ;  /* 0x0000001017167c11 */ /* 0x000fc8000f8010ff */
[----:B------:R-:W-:Y:S02]  /*1050*/  LEA.HI.X R23, R23, UR17, R12, 0x2, P0 ;  /* 0x0000001117177c11 */ /* 0x000fe400080f140c */
[----:B------:R-:W-:-:S04]  /*1060*/  IADD3 R12, P0, PT, R29, UR4, RZ ;  /* 0x000000041d0c7c10 */ /* 0x000fc8000ff1e0ff */
[----:B------:R-:W-:Y:S01]  /*1070*/  LEA.HI.X.SX32 R29, R29, UR8, 0x1, P0 ;  /* 0x000000081d1d7c11 */ /* 0x000fe200080f0eff */
[----:B------:R-:W5:Y:S01]  /*1080*/  LDG.E.CONSTANT R23, desc[UR12][R22.64] ;  /* 0x0000000c16177981 */ /* 0x000f62000c1e9900 */
[----:B------:R-:W-:-:S04]  /*1090*/  LEA R24, P0, R12, UR16, 0x2 ;  /* 0x000000100c187c11 */ /* 0x000fc8000f8010ff */
[----:B------:R-:W-:-:S05]  /*10a0*/  LEA.HI.X R25, R12, UR17, R29, 0x2, P0 ;  /* 0x000000110c197c11 */ /* 0x000fca00080f141d */
[----:B------:R-:W5:Y:S01]  /*10b0*/  LDG.E.CONSTANT R24, desc[UR12][R24.64] ;  /* 0x0000000c18187981 */ /* 0x000f62000c1e9900 */
[----:B---3--:R-:W-:-:S03]  /*10c0*/  FFMA R9, R9, R14, R28 ;  /* 0x0000000e09097223 */ /* 0x008fc6000000001c */
[----:B------:R-:W5:Y:S01]  /*10d0*/  LDS.128 R12, [R15+0x10] ;  /* 0x000010000f0c7984 */ /* 0x000f620000000c00 */
[----:B----4-:R-:W-:Y:S01]  /*10e0*/  FFMA R10, R10, R27, R9 ;  /* 0x0000001b0a0a7223 */ /* 0x010fe20000000009 */
[----:B------:R-:W-:-:S05]  /*10f0*/  VIADD R20, R20, 0x8 ;  /* 0x0000000814147836 */ /* 0x000fca0000000000 */
[----:B------:R-:W-:Y:S01]  /*1100*/  ISETP.NE.AND P0, PT, R20, UR21, PT ;  /* 0x0000001514007c0c */ /* 0x000fe2000bf05270 */
[----:B--2---:R-:W-:-:S04]  /*1110*/  FFMA R11, R11, R8, R10 ;  /* 0x000000080b0b7223 */ /* 0x004fc8000000000a */
[----:B-----5:R-:W-:-:S04]  /*1120*/  FFMA R12, R12, R21, R11 ;  /* 0x000000150c0c7223 */ /* 0x020fc8000000000b */
[----:B------:R-:W-:-:S04]  /*1130*/  FFMA R13, R13, R26, R12 ;  /* 0x0000001a0d0d7223 */ /* 0x000fc8000000000c */
[----:B------:R-:W-:-:S04]  /*1140*/  FFMA R14, R14, R23, R13 ;  /* 0x000000170e0e7223 */ /* 0x000fc8000000000d */
[----:B------:R-:W-:Y:S01]  /*1150*/  FFMA R21, R15, R24, R14 ;  /* 0x000000180f157223 */ /* 0x000fe2000000000e */
[----:B------:R-:W-:Y:S06]  /*1160*/  @P0 BRA `(.L_x_3488) ;  /* 0xfffffffc00080947 */ /* 0x000fec000383ffff */
[----:B------:R-:W-:-:S07]  /*1170*/  IMAD.U32 R14, RZ, RZ, UR21 ;  /* 0x00000015ff0e7e24 */ /* 0x000fce000f8e00ff */
.L_x_3487:
[----:B------:R-:W-:-:S09]  /*1180*/  UISETP.NE.AND UP0, UPT, UR19, URZ, UPT ;  /* 0x000000ff1300728c */ /* 0x000fd2000bf05270 */
[----:B------:R-:W-:Y:S05]  /*1190*/  BRA.U !UP0, `(.L_x_3489) ;  /* 0x0000000508447547 */ /* 0x000fea000b800000 */
[----:B------:R-:W-:Y:S02]  /*11a0*/  UISETP.GE.U32.AND UP0, UPT, UR24, 0x3, UPT ;  /* 0x000000031800788c */ /* 0x000fe4000bf06070 */
[----:B------:R-:W-:-:S07]  /*11b0*/  UISETP.NE.AND UP1, UPT, UR20, URZ, UPT ;  /* 0x000000ff1400728c */ /* 0x000fce000bf25270 */
[----:B------:R-:W-:Y:S05]  /*11c0*/  BRA.U !UP0, `(.L_x_3490) ;  /* 0x0000000108947547 */ /* 0x000fea000b800000 */
[----:B------:R-:W0:Y:S01]  /*11d0*/  LDCU UR9, c[0x0][0x3bc] ;  /* 0x00007780ff0977ac */ /* 0x000e220008000800 */
[----:B------:R-:W1:Y:S01]  /*11e0*/  LDCU.64 UR30, c[0x0][0x388] ;  /* 0x00007100ff1e77ac */ /* 0x000e620008000a00 */
[----:B0-----:R-:W-:-:S04]  /*11f0*/  IMAD R8, R14, UR9, R7 ;  /* 0x000000090e087c24 */ /* 0x001fc8000f8e0207 */
[C---:B------:R-:W-:Y:S01]  /*1200*/  VIADD R9, R8.reuse, UR9 ;  /* 0x0000000908097c36 */ /* 0x040fe20008000000 */
[----:B------:R-:W-:-:S03]  /*1210*/  IADD3 R12, P0, PT, R8, UR4, RZ ;  /* 0x00000004080c7c10 */ /* 0x000fc6000ff1e0ff */
[C---:B------:R-:W-:Y:S01]  /*1220*/  VIADD R10, R9.reuse, UR9 ;  /* 0x00000009090a7c36 */ /* 0x040fe20008000000 */
[C---:B------:R-:W-:Y:S02]  /*1230*/  IADD3 R13, P1, PT, R9.reuse, UR4, RZ ;  /* 0x00000004090d7c10 */ /* 0x040fe4000ff3e0ff */
[----:B------:R-:W-:Y:S02]  /*1240*/  LEA.HI.X.SX32 R15, R8, UR8, 0x1, P0 ;  /* 0x00000008080f7c11 */ /* 0x000fe400080f0eff */
[----:B-1----:R-:W-:Y:S02]  /*1250*/  LEA R22, P0, R12, UR30, 0x2 ;  /* 0x0000001e0c167c11 */ /* 0x002fe4000f8010ff */
[----:B------:R-:W-:Y:S02]  /*1260*/  LEA.HI.X.SX32 R20, R9, UR8, 0x1, P1 ;  /* 0x0000000809147c11 */ /* 0x000fe400088f0eff */
[----:B------:R-:W-:Y:S02]  /*1270*/  LEA R8, P1, R13, UR30, 0x2 ;  /* 0x0000001e0d087c11 */ /* 0x000fe4000f8210ff */
[----:B------:R-:W-:-:S02]  /*1280*/  IADD3 R11, P3, PT, R10, UR4, RZ ;  /* 0x000000040a0b7c10 */ /* 0x000fc4000ff7e0ff */
[----:B------:R-:W-:Y:S01]  /*1290*/  LEA.HI.X R23, R12, UR31, R15, 0x2, P0 ;  /* 0x0000001f0c177c11 */ /* 0x000fe200080f140f */
[C---:B------:R-:W-:Y:S01]  /*12a0*/  VIADD R12, R10.reuse, UR9 ;  /* 0x000000090a0c7c36 */ /* 0x040fe20008000000 */
[----:B------:R-:W-:Y:S02]  /*12b0*/  LEA.HI.X R9, R13, UR31, R20, 0x2, P1 ;  /* 0x0000001f0d097c11 */ /* 0x000fe400088f1414 */
[----:B------:R-:W-:Y:S01]  /*12c0*/  LEA.HI.X.SX32 R20, R10, UR8, 0x1, P3 ;  /* 0x000000080a147c11 */ /* 0x000fe200098f0eff */
[----:B------:R0:W2:Y:S01]  /*12d0*/  LDG.E.CONSTANT R15, desc[UR12][R22.64] ;  /* 0x0000000c160f7981 */ /* 0x0000a2000c1e9900 */
[C---:B------:R-:W-:Y:S02]  /*12e0*/  LEA R10, P0, R11.reuse, UR30, 0x2 ;  /* 0x0000001e0b0a7c11 */ /* 0x040fe4000f8010ff */
[----:B------:R-:W-:Y:S01]  /*12f0*/  IADD3 R13, P1, PT, R12, UR4, RZ ;  /* 0x000000040c0d7c10 */ /* 0x000fe2000ff3e0ff */
[----:B------:R-:W3:Y:S01]  /*1300*/  LDG.E.CONSTANT R9, desc[UR12][R8.64] ;  /* 0x0000000c08097981 */ /* 0x000ee2000c1e9900 */
[----:B------:R-:W-:-:S02]  /*1310*/  LEA.HI.X R11, R11, UR31, R20, 0x2, P0 ;  /* 0x0000001f0b0b7c11 */ /* 0x000fc400080f1414 */
[----:B------:R-:W-:Y:S02]  /*1320*/  LEA.HI.X.SX32 R20, R12, UR8, 0x1, P1 ;  /* 0x000000080c147c11 */ /* 0x000fe400088f0eff */
[C---:B------:R-:W-:Y:S01]  /*1330*/  LEA R12, P0, R13.reuse, UR30, 0x2 ;  /* 0x0000001e0d0c7c11 */ /* 0x040fe2000f8010ff */
[----:B------:R-:W4:Y:S03]  /*1340*/  LDG.E.CONSTANT R10, desc[UR12][R10.64] ;  /* 0x0000000c0a0a7981 */ /* 0x000f26000c1e9900 */
[----:B------:R-:W-:-:S06]  /*1350*/  LEA.HI.X R13, R13, UR31, R20, 0x2, P0 ;  /* 0x0000001f0d0d7c11 */ /* 0x000fcc00080f1414 */
[----:B------:R-:W5:Y:S01]  /*1360*/  LDG.E.CONSTANT R13, desc[UR12][R12.64] ;  /* 0x0000000c0c0d7981 */ /* 0x000f62000c1e9900 */
[----:B------:R-:W1:Y:S01]  /*1370*/  S2UR UR10, SR_CgaCtaId ;  /* 0x00000000000a79c3 */ /* 0x000e620000008800 */
[----:B------:R-:W-:Y:S02]  /*1380*/  UMOV UR9, 0x400 ;  /* 0x0000040000097882 */ /* 0x000fe40000000000 */
[----:B-1----:R-:W-:-:S06]  /*1390*/  ULEA UR9, UR10, UR9, 0x18 ;  /* 0x000000090a097291 */ /* 0x002fcc000f8ec0ff */
[----:B------:R-:W-:-:S05]  /*13a0*/  LEA R17, R14, UR9, 0x2 ;  /* 0x000000090e117c11 */ /* 0x000fca000f8e10ff */
[----:B0-----:R-:W2:Y:S04]  /*13b0*/  LDS.64 R22, [R17] ;  /* 0x0000000011167984 */ /* 0x001ea80000000a00 */
[----:B------:R-:W4:Y:S01]  /*13c0*/  LDS.64 R24, [R17+0x8] ;  /* 0x0000080011187984 */ /* 0x000f220000000a00 */
[----:B------:R-:W-:Y:S02]  /*13d0*/  VIADD R14, R14, 0x4 ;  /* 0x000000040e0e7836 */ /* 0x000fe40000000000 */
[----:B--2---:R-:W-:-:S04]  /*13e0*/  FFMA R22, R22, R15, R21 ;  /* 0x0000000f16167223 */ /* 0x004fc80000000015 */
[----:B---3--:R-:W-:-:S04]  /*13f0*/  FFMA R9, R9, R23, R22 ;  /* 0x0000001709097223 */ /* 0x008fc80000000016 */
[----:B----4-:R-:W-:-:S04]  /*1400*/  FFMA R24, R24, R10, R9 ;  /* 0x0000000a18187223 */ /* 0x010fc80000000009 */
[----:B-----5:R-:W-:-:S07]  /*1410*/  FFMA R21, R13, R25, R24 ;  /* 0x000000190d157223 */ /* 0x020fce0000000018 */
.L_x_3490:
[----:B------:R-:W-:Y:S05]  /*1420*/  BRA.U !UP1, `(.L_x_3489) ;  /* 0x0000000109a07547 */ /* 0x000fea000b800000 */
[----:B------:R-:W-:Y:S01]  /*1430*/  UISETP.NE.AND UP0, UPT, UR20, 0x1, UPT ;  /* 0x000000011400788c */ /* 0x000fe2000bf05270 */
[----:B------:R-:W-:-:S08]  /*1440*/  LOP3.LUT P0, RZ, R16, 0x1, RZ, 0xc0, !PT ;  /* 0x0000000110ff7812 */ /* 0x000fd0000780c0ff */
[----:B------:R-:W-:Y:S05]  /*1450*/  BRA.U !UP0, `(.L_x_3491) ;  /* 0x0000000108587547 */ /* 0x000fea000b800000 */
[----:B------:R-:W0:Y:S01]  /*1460*/  LDCU UR9, c[0x0][0x3bc] ;  /* 0x00007780ff0977ac */ /* 0x000e220008000800 */
[----:B------:R-:W1:Y:S01]  /*1470*/  LDCU.64 UR30, c[0x0][0x388] ;  /* 0x00007100ff1e77ac */ /* 0x000e620008000a00 */
[----:B0-----:R-:W-:-:S04]  /*1480*/  IMAD R8, R14, UR9, R7 ;  /* 0x000000090e087c24 */ /* 0x001fc8000f8e0207 */
[C---:B------:R-:W-:Y:S01]  /*1490*/  VIADD R11, R8.reuse, UR9 ;  /* 0x00000009080b7c36 */ /* 0x040fe20008000000 */
[----:B------:R-:W-:-:S04]  /*14a0*/  IADD3 R9, P1, PT, R8, UR4, RZ ;  /* 0x0000000408097c10 */ /* 0x000fc8000ff3e0ff */
[----:B------:R-:W-:Y:S02]  /*14b0*/  LEA.HI.X.SX32 R10, R8, UR8, 0x1, P1 ;  /* 0x00000008080a7c11 */ /* 0x000fe400088f0eff */
[----:B-1----:R-:W-:Y:S02]  /*14c0*/  LEA R8, P1, R9, UR30, 0x2 ;  /* 0x0000001e09087c11 */ /* 0x002fe4000f8210ff */
[----:B------:R-:W-:Y:S02]  /*14d0*/  IADD3 R12, P3, PT, R11, UR4, RZ ;  /* 0x000000040b0c7c10 */ /* 0x000fe4000ff7e0ff */
[----:B------:R-:W-:Y:S02]  /*14e0*/  LEA.HI.X R9, R9, UR31, R10, 0x2, P1 ;  /* 0x0000001f09097c11 */ /* 0x000fe400088f140a */
[----:B------:R-:W-:Y:S02]  /*14f0*/  LEA.HI.X.SX32 R11, R11, UR8, 0x1, P3 ;  /* 0x000000080b0b7c11 */ /* 0x000fe400098f0eff */
[C---:B------:R-:W-:Y:S01]  /*1500*/  LEA R10, P1, R12.reuse, UR30, 0x2 ;  /* 0x0000001e0c0a7c11 */ /* 0x040fe2000f8210ff */
[----:B------:R-:W2:Y:S03]  /*1510*/  LDG.E.CONSTANT R8, desc[UR12][R8.64] ;  /* 0x0000000c08087981 */ /* 0x000ea6000c1e9900 */
[----:B------:R-:W-:-:S06]  /*1520*/  LEA.HI.X R11, R12, UR31, R11, 0x2, P1 ;  /* 0x0000001f0c0b7c11 */ /* 0x000fcc00088f140b */
[----:B------:R-:W3:Y:S01]  /*1530*/  LDG.E.CONSTANT R11, desc[UR12][R10.64] ;  /* 0x0000000c0a0b7981 */ /* 0x000ee2000c1e9900 */
[----:B------:R-:W0:Y:S01]  /*1540*/  S2UR UR10, SR_CgaCtaId ;  /* 0x00000000000a79c3 */ /* 0x000e220000008800 */
[----:B------:R-:W-:Y:S02]  /*1550*/  UMOV UR9, 0x400 ;  /* 0x0000040000097882 */ /* 0x000fe40000000000 */
[----:B0-----:R-:W-:-:S06]  /*1560*/  ULEA UR9, UR10, UR9, 0x18 ;  /* 0x000000090a097291 */ /* 0x001fcc000f8ec0ff */
[----:B------:R-:W-:-:S06]  /*1570*/  LEA R12, R14, UR9, 0x2 ;  /* 0x000000090e0c7c11 */ /* 0x000fcc000f8e10ff */
[----:B------:R-:W2:Y:S01]  /*1580*/  LDS.64 R12, [R12] ;  /* 0x000000000c0c7984 */ /* 0x000ea20000000a00 */
[----:B------:R-:W-:Y:S02]  /*1590*/  VIADD R14, R14, 0x2 ;  /* 0x000000020e0e7836 */ /* 0x000fe40000000000 */
[----:B--2---:R-:W-:-:S04]  /*15a0*/  FFMA R16, R12, R8, R21 ;  /* 0x000000080c107223 */ /* 0x004fc80000000015 */
[----:B---3--:R-:W-:-:S07]  /*15b0*/  FFMA R21, R11, R13, R16 ;  /* 0x0000000d0b157223 */ /* 0x008fce0000000010 */
.L_x_3491:
[----:B------:R-:W-:Y:S05]  /*15c0*/  @!P0 BRA `(.L_x_3489) ;  /* 0x0000000000388947 */ /* 0x000fea0003800000 */
[----:B------:R-:W0:Y:S01]  /*15d0*/  LDCU UR9, c[0x0][0x3bc] ;  /* 0x00007780ff0977ac */ /* 0x000e220008000800 */
[----:B------:R-:W1:Y:S01]  /*15e0*/  LDCU.64 UR30, c[0x0][0x388] ;  /* 0x00007100ff1e77ac */ /* 0x000e620008000a00 */
[----:B0-----:R-:W-:-:S05]  /*15f0*/  IMAD R8, R14, UR9, R7 ;  /* 0x000000090e087c24 */ /* 0x001fca000f8e0207 */
[----:B------:R-:W-:-:S04]  /*1600*/  IADD3 R9, P0, PT, R8, UR4, RZ ;  /* 0x0000000408097c10 */ /* 0x000fc8000ff1e0ff */
[----:B------:R-:W-:Y:S02]  /*1610*/  LEA.HI.X.SX32 R10, R8, UR8, 0x1, P0 ;  /* 0x00000008080a7c11 */ /* 0x000fe400080f0eff */
[----:B-1----:R-:W-:-:S04]  /*1620*/  LEA R8, P0, R9, UR30, 0x2 ;  /* 0x0000001e09087c11 */ /* 0x002fc8000f8010ff */
[----:B------:R-:W-:-:S05]  /*1630*/  LEA.HI.X R9, R9, UR31, R10, 0x2, P0 ;  /* 0x0000001f09097c11 */ /* 0x000fca00080f140a */
[----:B------:R-:W2:Y:S01]  /*1640*/  LDG.E.CONSTANT R8, desc[UR12][R8.64] ;  /* 0x0000000c08087981 */ /* 0x000ea2000c1e9900 */
[----:B------:R-:W0:Y:S01]  /*1650*/  S2UR UR10, SR_CgaCtaId ;  /* 0x00000000000a79c3 */ /* 0x000e220000008800 */
[----:B------:R-:W-:Y:S02]  /*1660*/  UMOV UR9, 0x400 ;  /* 0x0000040000097882 */ /* 0x000fe40000000000 */
[----:B0-----:R-:W-:-:S06]  /*1670*/  ULEA UR9, UR10, UR9, 0x18 ;  /* 0x000000090a097291 */ /* 0x001fcc000f8ec0ff */
[----:B------:R-:W-:-:S06]  /*1680*/  LEA R14, R14, UR9, 0x2 ;  /* 0x000000090e0e7c11 */ /* 0x000fcc000f8e10ff */
[----:B------:R-:W2:Y:S02]  /*1690*/  LDS R14, [R14] ;  /* 0x000000000e0e7984 */ /* 0x000ea40000000800 */
[----:B--2---:R-:W-:-:S07]  /*16a0*/  FFMA R21, R14, R8, R21 ;  /* 0x000000080e157223 */ /* 0x004fce0000000015 */
.L_x_3489:
[----:B------:R-:W0:Y:S02]  /*16b0*/  LDCU UR9, c[0x0][0x3c4] ;  /* 0x00007880ff0977ac */ /* 0x000e240008000800 */
[----:B0-----:R-:W-:-:S09]  /*16c0*/  UISETP.NE.AND UP0, UPT, UR9, URZ, UPT ;  /* 0x000000ff0900728c */ /* 0x001fd2000bf05270 */
[----:B------:R-:W-:Y:S05]  /*16d0*/  BRA.U !UP0, `(.L_x_3492) ;  /* 0x0000000108747547 */ /* 0x000fea000b800000 */
[----:B------:R-:W-:-:S09]  /*16e0*/  UISETP.NE.AND UP0, UPT, UR9, 0x1, UPT ;  /* 0x000000010900788c */ /* 0x000fd2000bf05270 */
[----:B------:R-:W-:Y:S05]  /*16f0*/  BRA.U UP0, `(.L_x_3493) ;  /* 0x0000000100647547 */ /* 0x000fea000b800000 */
[----:B------:R-:W-:Y:S01]  /*1700*/  FMUL R8, R21, 0.044714998453855514526 ;  /* 0x3d37271315087820 */ /* 0x000fe20000400000 */
[----:B------:R-:W-:Y:S02]  /*1710*/  IMAD.MOV.U32 R12, RZ, RZ, 0x3c80f082 ;  /* 0x3c80f082ff0c7424 */ /* 0x000fe400078e00ff */
[----:B------:R-:W-:Y:S02]  /*1720*/  IMAD.MOV.U32 R11, RZ, RZ, 0x3f800000 ;  /* 0x3f800000ff0b7424 */ /* 0x000fe400078e00ff */
        /* <DEDUP_REMOVED lines=22> */
.L_x_3493:
[----:B------:R-:W-:Y:S01]  /*1890*/  FMNMX R21, RZ, R21, !PT ;  /* 0x00000015ff157209 */ /* 0x000fe20007800000 */
[----:B------:R-:W-:Y:S06]  /*18a0*/  BRA `(.L_x_3494) ;  /* 0x0000000000507947 */ /* 0x000fec0003800000 */
.L_x_3492:
        /* <DEDUP_REMOVED lines=16> */
[----:B------:R-:W-:-:S07]  /*19b0*/  MOV R10, 0x19d0 ;  /* 0x000019d0000a7802 */ /* 0x000fce0000000f00 */
[----:B------:R-:W-:Y:S05]  /*19c0*/  CALL.REL.NOINC `($__internal_20_$__cuda_sm3x_div_rn_noftz_f32_slowpath) ;  /* 0x0000001400f87944 */ /* 0x000fea0003c00000 */
.L_x_3496:
[----:B------:R-:W-:Y:S05]  /*19d0*/  BSYNC.RECONVERGENT B2 ;  /* 0x0000000000027941 */ /* 0x000fea0003800200 */
.L_x_3495:
[----:B------:R-:W-:-:S07]  /*19e0*/  IMAD.MOV.U32 R21, RZ, RZ, R8 ;  /* 0x000000ffff157224 */ /* 0x000fce00078e0008 */
.L_x_3494:
[----:B------:R-:W0:Y:S01]  /*19f0*/  LDCU UR9, c[0x0][0x3bc] ;  /* 0x00007780ff0977ac */ /* 0x000e220008000800 */
[C---:B------:R-:W-:Y:S01]  /*1a00*/  LEA R10, R7.reuse, UR6, 0x2 ;  /* 0x00000006070a7c11 */ /* 0x040fe2000f8e10ff */
[----:B------:R-:W-:-:S04]  /*1a10*/  VIADD R7, R7, 0x100 ;  /* 0x0000010007077836 */ /* 0x000fc80000000000 */
[----:B------:R1:W-:Y:S01]  /*1a20*/  STS [R10], R21 ;  /* 0x000000150a007388 */ /* 0x0003e20000000800 */
[----:B0-----:R-:W-:-:S05]  /*1a30*/  IMAD.U32 R8, RZ, RZ, UR9 ;  /* 0x00000009ff087e24 */ /* 0x001fca000f8e00ff */
[----:B------:R-:W-:-:S13]  /*1a40*/  ISETP.GE.AND P0, PT, R7, R8, PT ;  /* 0x000000080700720c */ /* 0x000fda0003f06270 */
[----:B-1----:R-:W-:Y:S05]  /*1a50*/  @!P0 BRA `(.L_x_3497) ;  /* 0xfffffff000a88947 */ /* 0x002fea000383ffff */
[----:B------:R-:W-:Y:S05]  /*1a60*/  BSYNC.RECONVERGENT B1 ;  /* 0x0000000000017941 */ /* 0x000fea0003800200 */
.L_x_3486:
[----:B------:R-:W-:Y:S05]  /*1a70*/  BRA `(.L_x_3484) ;  /* 0x0000000800147947 */ /* 0x000fea0003800000 */
.L_x_3485:
[----:B------:R-:W0:Y:S01]  /*1a80*/  LDCU UR9, c[0x0][0x3c4] ;  /* 0x00007880ff0977ac */ /* 0x000e220008000800 */
[C---:B------:R-:W-:Y:S02]  /*1a90*/  LEA.HI R7, R2.reuse, 0x1, RZ, 0x18 ;  /* 0x0000000102077811 */ /* 0x040fe400078fc0ff */
[----:B------:R-:W-:Y:S02]  /*1aa0*/  LOP3.LUT R14, R2, 0x100, RZ, 0xc0, !PT ;  /* 0x00000100020e7812 */ /* 0x000fe400078ec0ff */
[C---:B------:R-:W-:Y:S02]  /*1ab0*/  LOP3.LUT R9, R7.reuse, 0x7, RZ, 0xc0, !PT ;  /* 0x0000000707097812 */ /* 0x040fe400078ec0ff */
[----:B------:R-:W-:-:S03]  /*1ac0*/  LOP3.LUT R11, R7, 0x3, RZ, 0xc0, !PT ;  /* 0x00000003070b7812 */ /* 0x000fc600078ec0ff */
[----:B------:R-:W-:Y:S02]  /*1ad0*/  VIADD R12, R9, 0xffffffff ;  /* 0xffffffff090c7836 */ /* 0x000fe40000000000 */
[----:B------:R-:W-:Y:S01]  /*1ae0*/  VIADD R13, R11, 0xffffffff ;  /* 0xffffffff0b0d7836 */ /* 0x000fe20000000000 */
[----:B0-----:R-:W-:-:S09]  /*1af0*/  UISETP.NE.AND UP0, UPT, UR9, 0x1, UPT ;  /* 0x000000010900788c */ /* 0x001fd2000bf05270 */
[----:B------:R-:W-:Y:S05]  /*1b00*/  BRA.U !UP0, `(.L_x_3498) ;  /* 0x0000000508507547 */ /* 0x000fea000b800000 */
[----:B------:R-:W-:-:S09]  /*1b10*/  UISETP.NE.AND UP0, UPT, UR9, URZ, UPT ;  /* 0x000000ff0900728c */ /* 0x000fd2000bf05270 */
[----:B------:R-:W-:Y:S05]  /*1b20*/  BRA.U UP0, `(.L_x_3499) ;  /* 0x0000000100a47547 */ /* 0x000fea000b800000 */
[----:B------:R-:W-:Y:S01]  /*1b30*/  ISETP.GE.U32.AND P0, PT, R2, 0x700, PT ;  /* 0x000007000200780c */ /* 0x000fe20003f06070 */
[----:B------:R-:W-:Y:S01]  /*1b40*/  BSSY.RECONVERGENT B1, `(.L_x_3500) ;  /* 0x0000013000017945 */ /* 0x000fe20003800200 */
[----:B------:R-:W-:Y:S01]  /*1b50*/  ISETP.NE.AND P1, PT, R9, RZ, PT ;  /* 0x000000ff0900720c */ /* 0x000fe20003f25270 */
[----:B------:R-:W-:-:S10]  /*1b60*/  IMAD.MOV.U32 R7, RZ, RZ, R0 ;  /* 0x000000ffff077224 */ /* 0x000fd400078e0000 */
[----:B------:R-:W-:Y:S05]  /*1b70*/  @!P0 BRA `(.L_x_3501) ;  /* 0x00000000003c8947 */ /* 0x000fea0003800000 */
[----:B------:R-:W-:Y:S02]  /*1b80*/  IMAD.MOV.U32 R9, RZ, RZ, RZ ;  /* 0x000000ffff097224 */ /* 0x000fe400078e00ff */
[----:B------:R-:W-:-:S07]  /*1b90*/  IMAD.MOV.U32 R7, RZ, RZ, R0 ;  /* 0x000000ffff077224 */ /* 0x000fce00078e0000 */
.L_x_3502:
[----:B0-----:R-:W-:Y:S01]  /*1ba0*/  LEA R10, R7, UR6, 0x2 ;  /* 0x00000006070a7c11 */ /* 0x001fe2000f8e10ff */
[----:B------:R-:W-:Y:S02]  /*1bb0*/  VIADD R9, R9, 0x8 ;  /* 0x0000000809097836 */ /* 0x000fe40000000000 */
[----:B------:R-:W-:Y:S02]  /*1bc0*/  VIADD R7, R7, 0x800 ;  /* 0x0000080007077836 */ /* 0x000fe40000000000 */
[----:B------:R0:W-:Y:S01]  /*1bd0*/  STS [R10], RZ ;  /* 0x000000ff0a007388 */ /* 0x0001e20000000800 */
[----:B------:R-:W-:-:S03]  /*1be0*/  ISETP.NE.AND P0, PT, R9, R6, PT ;  /* 0x000000060900720c */ /* 0x000fc60003f05270 */
[----:B------:R0:W-:Y:S04]  /*1bf0*/  STS [R10+0x400], RZ ;  /* 0x000400ff0a007388 */ /* 0x0001e80000000800 */
[----:B------:R0:W-:Y:S04]  /*1c00*/  STS [R10+0x800], RZ ;  /* 0x000800ff0a007388 */ /* 0x0001e80000000800 */
[----:B------:R0:W-:Y:S04]  /*1c10*/  STS [R10+0xc00], RZ ;  /* 0x000c00ff0a007388 */ /* 0x0001e80000000800 */
[----:B------:R0:W-:Y:S04]  /*1c20*/  STS [R10+0x1000], RZ ;  /* 0x001000ff0a007388 */ /* 0x0001e80000000800 */
[----:B------:R0:W-:Y:S04]  /*1c30*/  STS [R10+0x1400], RZ ;  /* 0x001400ff0a007388 */ /* 0x0001e80000000800 */
[----:B------:R0:W-:Y:S04]  /*1c40*/  STS [R10+0x1800], RZ ;  /* 0x001800ff0a007388 */ /* 0x0001e80000000800 */
[----:B------:R0:W-:Y:S01]  /*1c50*/  STS [R10+0x1c00], RZ ;  /* 0x001c00ff0a007388 */ /* 0x0001e20000000800 */
[----:B------:R-:W-:Y:S05]  /*1c60*/  @P0 BRA `(.L_x_3502) ;  /* 0xfffffffc00cc0947 */ /* 0x000fea000383ffff */
.L_x_3501:
[----:B------:R-:W-:Y:S05]  /*1c70*/  BSYNC.RECONVERGENT B1 ;  /* 0x0000000000017941 */ /* 0x000fea0003800200 */
.L_x_3500:
[----:B------:R-:W-:Y:S05]  /*1c80*/  @!P1 BRA `(.L_x_3484) ;  /* 0x0000000400909947 */ /* 0x000fea0003800000 */
[----:B------:R-:W-:Y:S02]  /*1c90*/  ISETP.GE.U32.AND P0, PT, R12, 0x3, PT ;  /* 0x000000030c00780c */ /* 0x000fe40003f06070 */
[----:B------:R-:W-:-:S11]  /*1ca0*/  ISETP.NE.AND P1, PT, R11, RZ, PT ;  /* 0x000000ff0b00720c */ /* 0x000fd60003f25270 */
[C---:B------:R-:W-:Y:S01]  /*1cb0*/  @P0 LEA R9, R7.reuse, UR6, 0x2 ;  /* 0x0000000607090c11 */ /* 0x040fe2000f8e10ff */
[----:B------:R-:W-:-:S04]  /*1cc0*/  @P0 VIADD R7, R7, 0x400 ;  /* 0x0000040007070836 */ /* 0x000fc80000000000 */
[----:B------:R4:W-:Y:S04]  /*1cd0*/  @P0 STS [R9], RZ ;  /* 0x000000ff09000388 */ /* 0x0009e80000000800 */
[----:B------:R4:W-:Y:S04]  /*1ce0*/  @P0 STS [R9+0x400], RZ ;  /* 0x000400ff09000388 */ /* 0x0009e80000000800 */
[----:B------:R4:W-:Y:S04]  /*1cf0*/  @P0 STS [R9+0x800], RZ ;  /* 0x000800ff09000388 */ /* 0x0009e80000000800 */
[----:B------:R4:W-:Y:S01]  /*1d00*/  @P0 STS [R9+0xc00], RZ ;  /* 0x000c00ff09000388 */ /* 0x0009e20000000800 */
[----:B------:R-:W-:Y:S05]  /*1d10*/  @!P1 BRA `(.L_x_3484) ;  /* 0x00000004006c9947 */ /* 0x000fea0003800000 */
[----:B------:R-:W-:Y:S02]  /*1d20*/  ISETP.NE.AND P0, PT, R13, RZ, PT ;  /* 0x000000ff0d00720c */ /* 0x000fe40003f05270 */
[----:B------:R-:W-:-:S11]  /*1d30*/  ISETP.NE.AND P1, PT, R14, RZ, PT ;  /* 0x000000ff0e00720c */ /* 0x000fd60003f25270 */
[C---:B----4-:R-:W-:Y:S01]  /*1d40*/  @P0 LEA R9, R7.reuse, UR6, 0x2 ;  /* 0x0000000607090c11 */ /* 0x050fe2000f8e10ff */
[----:B------:R-:W-:-:S04]  /*1d50*/  @P0 VIADD R7, R7, 0x200 ;  /* 0x0000020007070836 */ /* 0x000fc80000000000 */
[----:B------:R1:W-:Y:S04]  /*1d60*/  @P0 STS [R9], RZ ;  /* 0x000000ff09000388 */ /* 0x0003e80000000800 */
[----:B------:R1:W-:Y:S01]  /*1d70*/  @P0 STS [R9+0x400], RZ ;  /* 0x000400ff09000388 */ /* 0x0003e20000000800 */
[----:B------:R-:W-:Y:S05]  /*1d80*/  @P1 BRA `(.L_x_3484) ;  /* 0x0000000400501947 */ /* 0x000fea0003800000 */
[----:B------:R-:W-:-:S05]  /*1d90*/  LEA R7, R7, UR6, 0x2 ;  /* 0x0000000607077c11 */ /* 0x000fca000f8e10ff */
[----:B------:R2:W-:Y:S01]  /*1da0*/  STS [R7], RZ ;  /* 0x000000ff07007388 */ /* 0x0005e20000000800 */
[----:B------:R-:W-:Y:S05]  /*1db0*/  BRA `(.L_x_3484) ;  /* 0x0000000400447947 */ /* 0x000fea0003800000 */
.L_x_3499:
[----:B------:R-:W-:Y:S01]  /*1dc0*/  ISETP.GE.U32.AND P0, PT, R2, 0x700, PT ;  /* 0x000007000200780c */ /* 0x000fe20003f06070 */
[----:B------:R-:W-:Y:S01]  /*1dd0*/  BSSY.RECONVERGENT B1, `(.L_x_3503) ;  /* 0x0000013000017945 */ /* 0x000fe20003800200 */
[----:B------:R-:W-:Y:S01]  /*1de0*/  ISETP.NE.AND P1, PT, R9, RZ, PT ;  /* 0x000000ff0900720c */ /* 0x000fe20003f25270 */
[----:B------:R-:W-:-:S10]  /*1df0*/  IMAD.MOV.U32 R7, RZ, RZ, R0 ;  /* 0x000000ffff077224 */ /* 0x000fd400078e0000 */
[----:B------:R-:W-:Y:S05]  /*1e00*/  @!P0 BRA `(.L_x_3504) ;  /* 0x00000000003c8947 */ /* 0x000fea0003800000 */
[----:B------:R-:W-:Y:S02]  /*1e10*/  IMAD.MOV.U32 R9, RZ, RZ, RZ ;  /* 0x000000ffff097224 */ /* 0x000fe400078e00ff */
[----:B------:R-:W-:-:S07]  /*1e20*/  IMAD.MOV.U32 R7, RZ, RZ, R0 ;  /* 0x000000ffff077224 */ /* 0x000fce00078e0000 */
.L_x_3505:
        /* <DEDUP_REMOVED lines=13> */
.L_x_3504:
[----:B------:R-:W-:Y:S05]  /*1f00*/  BSYNC.RECONVERGENT B1 ;  /* 0x0000000000017941 */ /* 0x000fea0003800200 */
.L_x_3503:
        /* <DEDUP_REMOVED lines=12> */
[C---:B-1----:R-:W-:Y:S01]  /*1fd0*/  @P0 LEA R9, R7.reuse, UR6, 0x2 ;  /* 0x0000000607090c11 */ /* 0x042fe2000f8e10ff */
[----:B------:R-:W-:-:S04]  /*1fe0*/  @P0 VIADD R7, R7, 0x200 ;  /* 0x0000020007070836 */ /* 0x000fc80000000000 */
[----:B------:R2:W-:Y:S04]  /*1ff0*/  @P0 STS [R9], RZ ;  /* 0x000000ff09000388 */ /* 0x0005e80000000800 */
[----:B------:R2:W-:Y:S01]  /*2000*/  @P0 STS [R9+0x400], RZ ;  /* 0x000400ff09000388 */ /* 0x0005e20000000800 */
[----:B------:R-:W-:Y:S05]  /*2010*/  @P1 BRA `(.L_x_3484) ;  /* 0x0000000000ac1947 */ /* 0x000fea0003800000 */
[----:B------:R-:W-:-:S05]  /*2020*/  LEA R7, R7, UR6, 0x2 ;  /* 0x0000000607077c11 */ /* 0x000fca000f8e10ff */
[----:B------:R3:W-:Y:S01]  /*2030*/  STS [R7], RZ ;  /* 0x000000ff07007388 */ /* 0x0007e20000000800 */
[----:B------:R-:W-:Y:S05]  /*2040*/  BRA `(.L_x_3484) ;  /* 0x0000000000a07947 */ /* 0x000fea0003800000 */
.L_x_3498:
[----:B------:R-:W-:Y:S01]  /*2050*/  ISETP.GE.U32.AND P0, PT, R2, 0x700, PT ;  /* 0x000007000200780c */ /* 0x000fe20003f06070 */
[----:B------:R-:W-:Y:S01]  /*2060*/  BSSY.RECONVERGENT B1, `(.L_x_3506) ;  /* 0x0000014000017945 */ /* 0x000fe20003800200 */
[----:B------:R-:W-:Y:S01]  /*2070*/  ISETP.NE.AND P1, PT, R9, RZ, PT ;  /* 0x000000ff0900720c */ /* 0x000fe20003f25270 */
[----:B------:R-:W-:-:S10]  /*2080*/  IMAD.MOV.U32 R7, RZ, RZ, R0 ;  /* 0x000000ffff077224 */ /* 0x000fd400078e0000 */
[----:B------:R-:W-:Y:S05]  /*2090*/  @!P0 BRA `(.L_x_3507) ;  /* 0x0000000000408947 */ /* 0x000fea0003800000 */
[----:B------:R-:W-:Y:S02]  /*20a0*/  IMAD.MOV R10, RZ, RZ, -R6 ;  /* 0x000000ffff0a7224 */ /* 0x000fe400078e0a06 */
[----:B------:R-:W-:Y:S02]  /*20b0*/  IMAD.MOV.U32 R9, RZ, RZ, R3 ;  /* 0x000000ffff097224 */ /* 0x000fe400078e0003 */
[----:B------:R-:W-:-:S07]  /*20c0*/  IMAD.MOV.U32 R7, RZ, RZ, R0 ;  /* 0x000000ffff077224 */ /* 0x000fce00078e0000 */
.L_x_3508:
[----:B------:R-:W-:Y:S01]  /*20d0*/  VIADD R10, R10, 0x8 ;  /* 0x000000080a0a7836 */ /* 0x000fe20000000000 */
[----:B------:R-:W-:Y:S01]  /*20e0*/  STS [R9+-0x1000], RZ ;  /* 0xfff000ff09007388 */ /* 0x000fe20000000800 */
[----:B------:R-:W-:-:S03]  /*20f0*/  VIADD R7, R7, 0x800 ;  /* 0x0000080007077836 */ /* 0x000fc60000000000 */
[----:B------:R-:W-:Y:S01]  /*2100*/  ISETP.NE.AND P0, PT, R10, RZ, PT ;  /* 0x000000ff0a00720c */ /* 0x000fe20003f05270 */
[----:B------:R-:W-:Y:S04]  /*2110*/  STS [R9+-0xc00], RZ ;  /* 0xfff400ff09007388 */ /* 0x000fe80000000800 */
[----:B------:R-:W-:Y:S04]  /*2120*/  STS [R9+-0x800], RZ ;  /* 0xfff800ff09007388 */ /* 0x000fe80000000800 */
[----:B------:R-:W-:Y:S04]  /*2130*/  STS [R9+-0x400], RZ ;  /* 0xfffc00ff09007388 */ /* 0x000fe80000000800 */
[----:B------:R-:W-:Y:S04]  /*2140*/  STS [R9], RZ ;  /* 0x000000ff09007388 */ /* 0x000fe80000000800 */
[----:B------:R-:W-:Y:S04]  /*2150*/  STS [R9+0x400], RZ ;  /* 0x000400ff09007388 */ /* 0x000fe80000000800 */
[----:B------:R-:W-:Y:S04]  /*2160*/  STS [R9+0x800], RZ ;  /* 0x000800ff09007388 */ /* 0x000fe80000000800 */
[----:B------:R0:W-:Y:S02]  /*2170*/  STS [R9+0xc00], RZ ;  /* 0x000c00ff09007388 */ /* 0x0001e40000000800 */
[----:B0-----:R-:W-:Y:S01]  /*2180*/  VIADD R9, R9, 0x2000 ;  /* 0x0000200009097836 */ /* 0x001fe20000000000 */
[----:B------:R-:W-:Y:S06]  /*2190*/  @P0 BRA `(.L_x_3508) ;  /* 0xfffffffc00cc0947 */ /* 0x000fec000383ffff */
.L_x_3507:
[----:B------:R-:W-:Y:S05]  /*21a0*/  BSYNC.RECONVERGENT B1 ;  /* 0x0000000000017941 */ /* 0x000fea0003800200 */
.L_x_3506:
        /* <DEDUP_REMOVED lines=12> */
[C---:B0-----:R-:W-:Y:S01]  /*2270*/  @P0 LEA R9, R7.reuse, UR6, 0x2 ;  /* 0x0000000607090c11 */ /* 0x041fe2000f8e10ff */
[----:B------:R-:W-:-:S04]  /*2280*/  @P0 VIADD R7, R7, 0x200 ;  /* 0x0000020007070836 */ /* 0x000fc80000000000 */
[----:B------:R0:W-:Y:S01]  /*2290*/  @P0 STS [R9], RZ ;  /* 0x000000ff09000388 */ /* 0x0001e20000000800 */
[----:B------:R-:W-:-:S03]  /*22a0*/  @!P1 LEA R7, R7, UR6, 0x2 ;  /* 0x0000000607079c11 */ /* 0x000fc6000f8e10ff */
[----:B------:R0:W-:Y:S04]  /*22b0*/  @P0 STS [R9+0x400], RZ ;  /* 0x000400ff09000388 */ /* 0x0001e80000000800 */
[----:B------:R0:W-:Y:S02]  /*22c0*/  @!P1 STS [R7], RZ ;  /* 0x000000ff07009388 */ /* 0x0001e40000000800 */
.L_x_3484:
[----:B------:R-:W-:Y:S05]  /*22d0*/  BSYNC.RECONVERGENT B0 ;  /* 0x0000000000007941 */ /* 0x000fea0003800200 */
.L_x_3483:
[----:B------:R-:W5:Y:S01]  /*22e0*/  LDCU UR10, c[0x0][0x3b8] ;  /* 0x00007700ff0a77ac */ /* 0x000f620008000800 */
[----:B------:R-:W-:Y:S01]  /*22f0*/  BSSY.RECONVERGENT B0, `(.L_x_3509) ;  /* 0x00000e8000007945 */ /* 0x000fe20003800200 */
[----:B------:R-:W0:Y:S01]  /*2300*/  LDCU.64 UR16, c[0x0][0x390] ;  /* 0x00007200ff1077ac */ /* 0x000e220008000a00 */
[----:B------:R-:W0:Y:S01]  /*2310*/  LDCU.64 UR32, c[0x0][0x3b0] ;  /* 0x00007600ff2077ac */ /* 0x000e220008000a00 */
[----:B------:R-:W-:Y:S01]  /*2320*/  BAR.SYNC.DEFER_BLOCKING 0x0 ;  /* 0x0000000000007b1d */ /* 0x000fe20000010000 */
[----:B-----5:R-:W-:-:S13]  /*2330*/  ISETP.GE.AND P0, PT, R0, UR10, PT ;  /* 0x0000000a00007c0c */ /* 0x020fda000bf06270 */
[----:B0-----:R-:W-:Y:S05]  /*2340*/  @P0 BRA `(.L_x_3510) ;  /* 0x0000000c00880947 */ /* 0x001fea0003800000 */
[----:B------:R-:W-:-:S13]  /*2350*/  ISETP.GE.AND P0, PT, R8, 0x1, PT ;  /* 0x000000010800780c */ /* 0x000fda0003f06270 */
[----:B------:R-:W-:Y:S05]  /*2360*/  @!P0 BRA `(.L_x_3511) ;  /* 0x0000000800d48947 */ /* 0x000fea0003800000 */
[----:B------:R-:W-:Y:S01]  /*2370*/  UIADD3 UR29, UPT, UPT, UR25, -0x1, URZ ;  /* 0xffffffff191d7890 */ /* 0x000fe2000fffe0ff */
[----:B------:R-:W-:Y:S01]  /*2380*/  BSSY.RECONVERGENT B1, `(.L_x_3512) ;  /* 0x00000b2000017945 */ /* 0x000fe20003800200 */
[----:B------:R-:W-:-:S04]  /*2390*/  UIADD3 UR9, UPT, UPT, UR26, -0x1, URZ ;  /* 0xffffffff1a097890 */ /* 0x000fc8000fffe0ff */
[----:B--23--:R-:W-:Y:S02]  /*23a0*/  IMAD.U32 R7, RZ, RZ, UR29 ;  /* 0x0000001dff077e24 */ /* 0x00cfe4000f8e00ff */
[----:B------:R-:W-:-:S03]  /*23b0*/  IMAD.U32 R8, RZ, RZ, UR9 ;  /* 0x00000009ff087e24 */ /* 0x000fc6000f8e00ff */
[----:B------:R-:W-:Y:S01]  /*23c0*/  ISETP.GE.U32.AND P0, PT, R7, 0x7, PT ;  /* 0x000000070700780c */ /* 0x000fe20003f06070 */
[----:B------:R-:W-:Y:S01]  /*23d0*/  IMAD.MOV.U32 R7, RZ, RZ, R0 ;  /* 0x000000ffff077224 */ /* 0x000fe200078e0000 */
[----:B------:R-:W-:-:S13]  /*23e0*/  ISETP.GE.U32.AND P1, PT, R8, 0x3, PT ;  /* 0x000000030800780c */ /* 0x000fda0003f26070 */
.L_x_3518:
[----:B0-----:R-:W0:Y:S01]  /*23f0*/  LDCU UR9, c[0x0][0x3bc] ;  /* 0x00007780ff0977ac */ /* 0x001e220008000800 */
[----:B------:R-:W-:Y:S02]  /*2400*/  IMAD.MOV.U32 R17, RZ, RZ, RZ ;  /* 0x000000ffff117224 */ /* 0x000fe400078e00ff */
[----:B------:R-:W-:Y:S01]  /*2410*/  IMAD.MOV.U32 R11, RZ, RZ, RZ ;  /* 0x000000ffff0b7224 */ /* 0x000fe200078e00ff */
[----:B------:R-:W-:Y:S01]  /*2420*/  UISETP.GE.U32.AND UP0, UPT, UR23, 0xf, UPT ;  /* 0x0000000f1700788c */ /* 0x000fe2000bf06070 */
[----:B0-----:R-:W-:-:S08]  /*2430*/  IMAD R10, R7, UR9, RZ ;  /* 0x00000009070a7c24 */ /* 0x001fd0000f8e02ff */
[----:B------:R-:W-:Y:S05]  /*2440*/  BRA.U !UP0, `(.L_x_3513) ;  /* 0x0000000108f07547 */ /* 0x000fea000b800000 */
[----:B------:R-:W-:Y:S02]  /*2450*/  IMAD.MOV.U32 R17, RZ, RZ, RZ ;  /* 0x000000ffff117224 */ /* 0x000fe400078e00ff */
[----:B------:R-:W-:-:S07]  /*2460*/  IMAD.MOV.U32 R11, RZ, RZ, RZ ;  /* 0x000000ffff0b7224 */ /* 0x000fce00078e00ff */
.L_x_3514:
[----:B------:R-:W-:-:S05]  /*2470*/  IMAD.IADD R8, R10, 0x1, R11 ;  /* 0x000000010a087824 */ /* 0x000fca00078e020b */
[----:B-1--4-:R-:W-:-:S05]  /*2480*/  IADD3 R9, P3, PT, R8, UR4, RZ ;  /* 0x0000000408097c10 */ /* 0x012fca000ff7e0ff */
[----:B------:R-:W-:Y:S01]  /*2490*/  IMAD.X R12, RZ, RZ, UR8, P3 ;  /* 0x00000008ff0c7e24 */ /* 0x000fe200098e06ff */
[----:B------:R-:W-:-:S04]  /*24a0*/  LEA R8, P3, R9, UR16, 0x2 ;  /* 0x0000001009087c11 */ /* 0x000fc8000f8610ff */
[----:B------:R-:W-:-:S05]  /*24b0*/  LEA.HI.X R9, R9, UR17, R12, 0x2, P3 ;  /* 0x0000001109097c11 */ /* 0x000fca00098f140c */
[----:B------:R-:W2:Y:S04]  /*24c0*/  LDG.E.CONSTANT R24, desc[UR12][R8.64] ;  /* 0x0000000c08187981 */ /* 0x000ea8000c1e9900 */
[----:B------:R-:W3:Y:S04]  /*24d0*/  LDG.E.CONSTANT R26, desc[UR12][R8.64+0x4] ;  /* 0x0000040c081a7981 */ /* 0x000ee8000c1e9900 */
[----:B------:R-:W4:Y:S04]  /*24e0*/  LDG.E.CONSTANT R21, desc[UR12][R8.64+0x8] ;  /* 0x0000080c08157981 */ /* 0x000f28000c1e9900 */
[----:B------:R-:W5:Y:S04]  /*24f0*/  LDG.E.CONSTANT R23, desc[UR12][R8.64+0xc] ;  /* 0x00000c0c08177981 */ /* 0x000f68000c1e9900 */
[----:B------:R-:W5:Y:S04]  /*2500*/  LDG.E.CONSTANT R16, desc[UR12][R8.64+0x10] ;  /* 0x0000100c08107981 */ /* 0x000f68000c1e9900 */
[----:B------:R-:W5:Y:S01]  /*2510*/  LDG.E.CONSTANT R12, desc[UR12][R8.64+0x14] ;  /* 0x0000140c080c7981 */ /* 0x000f62000c1e9900 */
[----:B------:R-:W-:-:S03]  /*2520*/  LEA R13, R11, UR6, 0x2 ;  /* 0x000000060b0d7c11 */ /* 0x000fc6000f8e10ff */
[----:B------:R-:W5:Y:S04]  /*2530*/  LDG.E.CONSTANT R14, desc[UR12][R8.64+0x18] ;  /* 0x0000180c080e7981 */ /* 0x000f68000c1e9900 */
[----:B------:R-:W2:Y:S04]  /*2540*/  LDS R20, [R13] ;  /* 0x000000000d147984 */ /* 0x000ea80000000800 */
[----:B------:R-:W3:Y:S04]  /*2550*/  LDS R25, [R13+0x4] ;  /* 0x000004000d197984 */ /* 0x000ee80000000800 */
[----:B------:R-:W4:Y:S04]  /*2560*/  LDS R22, [R13+0x8] ;  /* 0x000008000d167984 */ /* 0x000f280000000800 */
[----:B------:R-:W5:Y:S04]  /*2570*/  LDG.E.CONSTANT R15, desc[UR12][R8.64+0x1c] ;  /* 0x00001c0c080f7981 */ /* 0x000f68000c1e9900 */
[----:B------:R-:W-:Y:S01]  /*2580*/  LDS R29, [R13+0x1c] ;  /* 0x00001c000d1d7984 */ /* 0x000fe20000000800 */
[----:B--2---:R-:W-:-:S03]  /*2590*/  FFMA R20, R20, R24, R17 ;  /* 0x0000001814147223 */ /* 0x004fc60000000011 */
[----:B------:R-:W5:Y:S04]  /*25a0*/  LDS R24, [R13+0xc] ;  /* 0x00000c000d187984 */ /* 0x000f680000000800 */
[----:B------:R-:W2:Y:S01]  /*25b0*/  LDG.E.CONSTANT R17, desc[UR12][R8.64+0x20] ;  /* 0x0000200c08117981 */ /* 0x000ea2000c1e9900 */
[----:B---3--:R-:W-:-:S03]  /*25c0*/  FFMA R27, R25, R26, R20 ;  /* 0x0000001a191b7223 */ /* 0x008fc60000000014 */
[----:B------:R-:W0:Y:S04]  /*25d0*/  LDS R25, [R13+0x10] ;  /* 0x000010000d197984 */ /* 0x000e280000000800 */
[----:B------:R-:W3:Y:S01]  /*25e0*/  LDG.E.CONSTANT R20, desc[UR12][R8.64+0x24] ;  /* 0x0000240c08147981 */ /* 0x000ee2000c1e9900 */
[----:B----4-:R-:W-:-:S03]  /*25f0*/  FFMA R27, R22, R21, R27 ;  /* 0x00000015161b7223 */ /* 0x010fc6000000001b */
[----:B------:R-:W4:Y:S04]  /*2600*/  LDG.E.CONSTANT R21, desc[UR12][R8.64+0x28] ;  /* 0x0000280c08157981 */ /* 0x000f28000c1e9900 */
[----:B------:R-:W4:Y:S01]  /*2610*/  LDG.E.CONSTANT R22, desc[UR12][R8.64+0x2c] ;  /* 0x00002c0c08167981 */ /* 0x000f22000c1e9900 */
[----:B-----5:R-:W-:-:S03]  /*2620*/  FFMA R26, R24, R23, R27 ;  /* 0x00000017181a7223 */ /* 0x020fc6000000001b */
[----:B------:R-:W5:Y:S04]  /*2630*/  LDG.E.CONSTANT R24, desc[UR12][R8.64+0x30] ;  /* 0x0000300c08187981 */ /* 0x000f68000c1e9900 */
[----:B------:R-:W5:Y:S01]  /*2640*/  LDG.E.CONSTANT R23, desc[UR12][R8.64+0x34] ;  /* 0x0000340c08177981 */ /* 0x000f62000c1e9900 */
[----:B0-----:R-:W-:-:S03]  /*2650*/  FFMA R27, R25, R16, R26 ;  /* 0x00000010191b7223 */ /* 0x001fc6000000001a */
[----:B------:R-:W5:Y:S04]  /*2660*/  LDG.E.CONSTANT R16, desc[UR12][R8.64+0x38] ;  /* 0x0000380c08107981 */ /* 0x000f68000c1e9900 */
[----:B------:R0:W5:Y:S04]  /*2670*/  LDG.E.CONSTANT R25, desc[UR12][R8.64+0x3c] ;  /* 0x00003c0c08197981 */ /* 0x000168000c1e9900 */
[----:B------:R-:W1:Y:S04]  /*2680*/  LDS R26, [R13+0x14] ;  /* 0x000014000d1a7984 */ /* 0x000e680000000800 */
[----:B0-----:R-:W-:Y:S04]  /*2690*/  LDS R9, [R13+0x30] ;  /* 0x000030000d097984 */ /* 0x001fe80000000800 */
[----:B------:R-:W-:Y:S01]  /*26a0*/  LDS R8, [R13+0x34] ;  /* 0x000034000d087984 */ /* 0x000fe20000000800 */
[----:B-1----:R-:W-:-:S03]  /*26b0*/  FFMA R27, R26, R12, R27 ;  /* 0x0000000c1a1b7223 */ /* 0x002fc6000000001b */
[----:B------:R-:W0:Y:S04]  /*26c0*/  LDS R12, [R13+0x18] ;  /* 0x000018000d0c7984 */ /* 0x000e280000000800 */
[----:B------:R-:W2:Y:S01]  /*26d0*/  LDS R26, [R13+0x20] ;  /* 0x000020000d1a7984 */ /* 0x000ea20000000800 */
[----:B0-----:R-:W-:-:S03]  /*26e0*/  FFMA R12, R12, R14, R27 ;  /* 0x0000000e0c0c7223 */ /* 0x001fc6000000001b */
[----:B------:R-:W3:Y:S01]  /*26f0*/  LDS R27, [R13+0x24] ;  /* 0x000024000d1b7984 */ /* 0x000ee20000000800 */
[----:B------:R-:W-:-:S03]  /*2700*/  FFMA R14, R29, R15, R12 ;  /* 0x0000000f1d0e7223 */ /* 0x000fc6000000000c */
[----:B------:R-:W4:Y:S04]  /*2710*/  LDS R12, [R13+0x28] ;  /* 0x000028000d0c7984 */ /* 0x000f280000000800 */
[----:B------:R-:W0:Y:S01]  /*2720*/  LDS R15, [R13+0x2c] ;  /* 0x00002c000d0f7984 */ /* 0x000e220000000800 */
[----:B------:R-:W-:-:S05]  /*2730*/  VIADD R11, R11, 0x10 ;  /* 0x000000100b0b7836 */ /* 0x000fca0000000000 */
[----:B------:R-:W-:Y:S01]  /*2740*/  ISETP.NE.AND P3, PT, R11, UR27, PT ;  /* 0x0000001b0b007c0c */ /* 0x000fe2000bf65270 */
[----:B--2---:R-:W-:Y:S02]  /*2750*/  FFMA R14, R26, R17, R14 ;  /* 0x000000111a0e7223 */ /* 0x004fe4000000000e */
[----:B------:R-:W-:Y:S02]  /*2760*/  LDS R17, [R13+0x3c] ;  /* 0x00003c000d117984 */ /* 0x000fe40000000800 */
[----:B---3--:R-:W-:Y:S02]  /*2770*/  FFMA R27, R27, R20, R14 ;  /* 0x000000141b1b7223 */ /* 0x008fe4000000000e */
[----:B------:R-:W1:Y:S02]  /*2780*/  LDS R14, [R13+0x38] ;  /* 0x000038000d0e7984 */ /* 0x000e640000000800 */
[----:B----4-:R-:W-:-:S04]  /*2790*/  FFMA R12, R12, R21, R27 ;  /* 0x000000150c0c7223 */ /* 0x010fc8000000001b */
[----:B0-----:R-:W-:-:S04]  /*27a0*/  FFMA R12, R15, R22, R12 ;  /* 0x000000160f0c7223 */ /* 0x001fc8000000000c */
[----:B-----5:R-:W-:-:S04]  /*27b0*/  FFMA R9, R9, R24, R12 ;  /* 0x0000001809097223 */ /* 0x020fc8000000000c */
[----:B------:R-:W-:-:S04]  /*27c0*/  FFMA R9, R8, R23, R9 ;  /* 0x0000001708097223 */ /* 0x000fc80000000009 */
[----:B-1----:R-:W-:-:S04]  /*27d0*/  FFMA R14, R14, R16, R9 ;  /* 0x000000100e0e7223 */ /* 0x002fc80000000009 */
[----:B------:R-:W-:Y:S01]  /*27e0*/  FFMA R17, R17, R25, R14 ;  /* 0x0000001911117223 */ /* 0x000fe2000000000e */
[----:B------:R-:W-:Y:S06]  /*27f0*/  @P3 BRA `(.L_x_3514) ;  /* 0xfffffffc001c3947 */ /* 0x000fec000383ffff */
[----:B------:R-:W-:-:S07]  /*2800*/  IMAD.U32 R11, RZ, RZ, UR27 ;  /* 0x0000001bff0b7e24 */ /* 0x000fce000f8e00ff */
.L_x_3513:
[----:B------:R-:W-:-:S09]  /*2810*/  UISETP.NE.AND UP0, UPT, UR25, URZ, UPT ;  /* 0x000000ff1900728c */ /* 0x000fd2000bf05270 */
[----:B------:R-:W-:Y:S05]  /*2820*/  BRA.U !UP0, `(.L_x_3515) ;  /* 0x00000005086c7547 */ /* 0x000fea000b800000 */
[----:B------:R-:W-:Y:S01]  /*2830*/  UISETP.NE.AND UP0, UPT, UR26, URZ, UPT ;  /* 0x000000ff1a00728c */ /* 0x000fe2000bf05270 */
[----:B------:R-:W-:Y:S10]  /*2840*/  @!P0 BRA `(.L_x_3516) ;  /* 0x0000000000908947 */ /* 0x000ff40003800000 */
[----:B------:R-:W0:Y:S01]  /*2850*/  LDCU.64 UR30, c[0x0][0x390] ;  /* 0x00007200ff1e77ac */ /* 0x000e220008000a00 */
[----:B------:R-:W-:Y:S01]  /*2860*/  IMAD.IADD R8, R10, 0x1, R11 ;  /* 0x000000010a087824 */ /* 0x000fe200078e020b */
[----:B-1--4-:R-:W-:-:S04]  /*2870*/  IADD3 R9, P4, P5, R11, UR4, R10 ;  /* 0x000000040b097c10 */ /* 0x012fc8000fd9e00a */
[----:B------:R-:W-:Y:S02]  /*2880*/  IADD3 R8, P3, PT, R8, UR4, RZ ;  /* 0x0000000408087c10 */ /* 0x000fe4000ff7e0ff */
[----:B------:R-:W-:-:S03]  /*2890*/  IADD3.X R12, PT, PT, RZ, UR8, RZ, P4, P5 ;  /* 0x00000008ff0c7c10 */ /* 0x000fc6000a7ea4ff */
[----:B------:R-:W-:Y:S01]  /*28a0*/  IMAD.X R13, RZ, RZ, UR8, P3 ;  /* 0x00000008ff0d7e24 */ /* 0x000fe200098e06ff */
[----:B0-----:R-:W-:-:S04]  /*28b0*/  LEA R24, P3, R8, UR30, 0x2 ;  /* 0x0000001e08187c11 */ /* 0x001fc8000f8610ff */
[----:B------:R-:W-:Y:S02]  /*28c0*/  LEA.HI.X R25, R8, UR31, R13, 0x2, P3 ;  /* 0x0000001f08197c11 */ /* 0x000fe400098f140d */
[----:B------:R-:W-:-:S03]  /*28d0*/  LEA R8, P3, R9, UR30, 0x2 ;  /* 0x0000001e09087c11 */ /* 0x000fc6000f8610ff */
[----:B------:R0:W2:Y:S01]  /*28e0*/  LDG.E.CONSTANT R24, desc[UR12][R24.64] ;  /* 0x0000000c18187981 */ /* 0x0000a2000c1e9900 */
[----:B------:R-:W-:-:S05]  /*28f0*/  LEA.HI.X R9, R9, UR31, R12, 0x2, P3 ;  /* 0x0000001f09097c11 */ /* 0x000fca00098f140c */
[----:B------:R-:W3:Y:S04]  /*2900*/  LDG.E.CONSTANT R15, desc[UR12][R8.64+0x4] ;  /* 0x0000040c080f7981 */ /* 0x000ee8000c1e9900 */
[----:B------:R-:W4:Y:S04]  /*2910*/  LDG.E.CONSTANT R12, desc[UR12][R8.64+0x8] ;  /* 0x0000080c080c7981 */ /* 0x000f28000c1e9900 */
[----:B------:R-:W5:Y:S04]  /*2920*/  LDG.E.CONSTANT R20, desc[UR12][R8.64+0xc] ;  /* 0x00000c0c08147981 */ /* 0x000f68000c1e9900 */
[----:B------:R-:W5:Y:S04]  /*2930*/  LDG.E.CONSTANT R16, desc[UR12][R8.64+0x10] ;  /* 0x0000100c08107981 */ /* 0x000f68000c1e9900 */
[----:B------:R-:W5:Y:S04]  /*2940*/  LDG.E.CONSTANT R14, desc[UR12][R8.64+0x14] ;  /* 0x0000140c080e7981 */ /* 0x000f68000c1e9900 */
[----:B------:R-:W5:Y:S04]  /*2950*/  LDG.E.CONSTANT R13, desc[UR12][R8.64+0x18] ;  /* 0x0000180c080d7981 */ /* 0x000f68000c1e9900 */
[----:B------:R1:W5:Y:S01]  /*2960*/  LDG.E.CONSTANT R21, desc[UR12][R8.64+0x1c] ;  /* 0x00001c0c08157981 */ /* 0x000362000c1e9900 */
[C---:B------:R-:W-:Y:S01]  /*2970*/  LEA R22, R11.reuse, UR6, 0x2 ;  /* 0x000000060b167c11 */ /* 0x040fe2000f8e10ff */
[----:B------:R-:W-:-:S04]  /*2980*/  VIADD R11, R11, 0x8 ;  /* 0x000000080b0b7836 */ /* 0x000fc80000000000 */
[----:B------:R-:W2:Y:S04]  /*2990*/  LDS R26, [R22] ;  /* 0x00000000161a7984 */ /* 0x000ea80000000800 */
[----:B------:R-:W3:Y:S04]  /*29a0*/  LDS R29, [R22+0x4] ;  /* 0x00000400161d7984 */ /* 0x000ee80000000800 */
[----:B0-----:R-:W4:Y:S04]  /*29b0*/  LDS R25, [R22+0x8] ;  /* 0x0000080016197984 */ /* 0x001f280000000800 */
[----:B------:R-:W5:Y:S04]  /*29c0*/  LDS R23, [R22+0xc] ;  /* 0x00000c0016177984 */ /* 0x000f680000000800 */
[----:B------:R-:W0:Y:S04]  /*29d0*/  LDS R27, [R22+0x10] ;  /* 0x00001000161b7984 */ /* 0x000e280000000800 */
[----:B-1----:R-:W-:Y:S01]  /*29e0*/  LDS R9, [R22+0x1c] ;  /* 0x00001c0016097984 */ /* 0x002fe20000000800 */
[----:B--2---:R-:W-:-:S03]  /*29f0*/  FFMA R24, R26, R24, R17 ;  /* 0x000000181a187223 */ /* 0x004fc60000000011 */
[----:B------:R-:W1:Y:S01]  /*2a00*/  LDS R17, [R22+0x14] ;  /* 0x0000140016117984 */ /* 0x000e620000000800 */
[----:B---3--:R-:W-:-:S03]  /*2a10*/  FFMA R24, R29, R15, R24 ;  /* 0x0000000f1d187223 */ /* 0x008fc60000000018 */
[----:B------:R-:W2:Y:S01]  /*2a20*/  LDS R15, [R22+0x18] ;  /* 0x00001800160f7984 */ /* 0x000ea20000000800 */
[----:B----4-:R-:W-:-:S04]  /*2a30*/  FFMA R12, R25, R12, R24 ;  /* 0x0000000c190c7223 */ /* 0x010fc80000000018 */
[----:B-----5:R-:W-:-:S04]  /*2a40*/  FFMA R12, R23, R20, R12 ;  /* 0x00000014170c7223 */ /* 0x020fc8000000000c */
[----:B0-----:R-:W-:-:S04]  /*2a50*/  FFMA R12, R27, R16, R12 ;  /* 0x000000101b0c7223 */ /* 0x001fc8000000000c */
[----:B-1----:R-:W-:-:S04]  /*2a60*/  FFMA R12, R17, R14, R12 ;  /* 0x0000000e110c7223 */ /* 0x002fc8000000000c */
[----:B--2---:R-:W-:-:S04]  /*2a70*/  FFMA R12, R15, R13, R12 ;  /* 0x0000000d0f0c7223 */ /* 0x004fc8000000000c */
[----:B------:R-:W-:-:S07]  /*2a80*/  FFMA R17, R9, R21, R12 ;  /* 0x0000001509117223 */ /* 0x000fce000000000c */
.L_x_3516:
[----:B------:R-:W-:Y:S05]  /*2a90*/  BRA.U !UP0, `(.L_x_3515) ;  /* 0x0000000108d07547 */ /* 0x000fea000b800000 */
[----:B------:R-:W-:Y:S01]  /*2aa0*/  UISETP.NE.AND UP0, UPT, UR7, URZ, UPT ;  /* 0x000000ff0700728c */ /* 0x000fe2000bf05270 */
[----:B------:R-:W-:Y:S10]  /*2ab0*/  @!P1 BRA `(.L_x_3517) ;  /* 0x0000000000609947 */ /* 0x000ff40003800000 */
[----:B------:R-:W0:Y:S01]  /*2ac0*/  LDCU.64 UR30, c[0x0][0x390] ;  /* 0x00007200ff1e77ac */ /* 0x000e220008000a00 */
[----:B------:R-:W-:Y:S01]  /*2ad0*/  IMAD.IADD R8, R10, 0x1, R11 ;  /* 0x000000010a087824 */ /* 0x000fe200078e020b */
[----:B------:R-:W-:-:S04]  /*2ae0*/  IADD3 R13, P3, P4, R11, UR4, R10 ;  /* 0x000000040b0d7c10 */ /* 0x000fc8000fc7e00a */
[----:B-1--4-:R-:W-:Y:S02]  /*2af0*/  IADD3 R9, P5, PT, R8, UR4, RZ ;  /* 0x0000000408097c10 */ /* 0x012fe4000ffbe0ff */
[----:B------:R-:W-:-:S03]  /*2b00*/  IADD3.X R16, PT, PT, RZ, UR8, RZ, P3, P4 ;  /* 0x00000008ff107c10 */ /* 0x000fc60009fe84ff */
[----:B------:R-:W-:Y:S01]  /*2b10*/  IMAD.X R14, RZ, RZ, UR8, P5 ;  /* 0x00000008ff0e7e24 */ /* 0x000fe2000a8e06ff */
[----:B0-----:R-:W-:Y:S02]  /*2b20*/  LEA R8, P5, R9, UR30, 0x2 ;  /* 0x0000001e09087c11 */ /* 0x001fe4000f8a10ff */
[----:B------:R-:W-:Y:S02]  /*2b30*/  LEA R12, P3, R13, UR30, 0x2 ;  /* 0x0000001e0d0c7c11 */ /* 0x000fe4000f8610ff */
[----:B------:R-:W-:Y:S02]  /*2b40*/  LEA.HI.X R9, R9, UR31, R14, 0x2, P5 ;  /* 0x0000001f09097c11 */ /* 0x000fe4000a8f140e */
[----:B------:R-:W-:-:S03]  /*2b50*/  LEA.HI.X R13, R13, UR31, R16, 0x2, P3 ;  /* 0x0000001f0d0d7c11 */ /* 0x000fc600098f1410 */
[----:B------:R-:W2:Y:S04]  /*2b60*/  LDG.E.CONSTANT R8, desc[UR12][R8.64] ;  /* 0x0000000c08087981 */ /* 0x000ea8000c1e9900 */
[----:B------:R-:W3:Y:S04]  /*2b70*/  LDG.E.CONSTANT R20, desc[UR12][R12.64+0x4] ;  /* 0x0000040c0c147981 */ /* 0x000ee8000c1e9900 */
[----:B------:R-:W4:Y:S04]  /*2b80*/  LDG.E.CONSTANT R21, desc[UR12][R12.64+0x8] ;  /* 0x0000080c0c157981 */ /* 0x000f28000c1e9900 */
[----:B------:R-:W5:Y:S01]  /*2b90*/  LDG.E.CONSTANT R23, desc[UR12][R12.64+0xc] ;  /* 0x00000c0c0c177981 */ /* 0x000f62000c1e9900 */
[C---:B------:R-:W-:Y:S01]  /*2ba0*/  LEA R14, R11.reuse, UR6, 0x2 ;  /* 0x000000060b0e7c11 */ /* 0x040fe2000f8e10ff */
[----:B------:R-:W-:-:S04]  /*2bb0*/  VIADD R11, R11, 0x4 ;  /* 0x000000040b0b7836 */ /* 0x000fc80000000000 */
[----:B------:R-:W2:Y:S04]  /*2bc0*/  LDS R16, [R14] ;  /* 0x000000000e107984 */ /* 0x000ea80000000800 */
[----:B------:R-:W3:Y:S04]  /*2bd0*/  LDS R15, [R14+0x4] ;  /* 0x000004000e0f7984 */ /* 0x000ee80000000800 */
[----:B------:R-:W4:Y:S04]  /*2be0*/  LDS R22, [R14+0x8] ;  /* 0x000008000e167984 */ /* 0x000f280000000800 */
[----:B------:R-:W5:Y:S01]  /*2bf0*/  LDS R24, [R14+0xc] ;  /* 0x00000c000e187984 */ /* 0x000f620000000800 */
[----:B--2---:R-:W-:-:S04]  /*2c00*/  FFMA R16, R16, R8, R17 ;  /* 0x0000000810107223 */ /* 0x004fc80000000011 */
[----:B---3--:R-:W-:-:S04]  /*2c10*/  FFMA R15, R15, R20, R16 ;  /* 0x000000140f0f7223 */ /* 0x008fc80000000010 */
[----:B----4-:R-:W-:-:S04]  /*2c20*/  FFMA R15, R22, R21, R15 ;  /* 0x00000015160f7223 */ /* 0x010fc8000000000f */
[----:B-----5:R-:W-:-:S07]  /*2c30*/  FFMA R17, R24, R23, R15 ;  /* 0x0000001718117223 */ /* 0x020fce000000000f */
.L_x_3517:
[----:B------:R-:W-:Y:S05]  /*2c40*/  BRA.U !UP0, `(.L_x_3515) ;  /* 0x0000000108647547 */ /* 0x000fea000b800000 */
[----:B------:R-:W0:Y:S01]  /*2c50*/  LDCU.64 UR30, c[0x0][0x390] ;  /* 0x00007200ff1e77ac */ /* 0x000e220008000a00 */
[----:B------:R-:W-:-:S05]  /*2c60*/  IMAD.IADD R8, R10, 0x1, R11 ;  /* 0x000000010a087824 */ /* 0x000fca00078e020b */
[----:B-1--4-:R-:W-:-:S05]  /*2c70*/  IADD3 R9, P3, PT, R8, UR4, RZ ;  /* 0x0000000408097c10 */ /* 0x012fca000ff7e0ff */
[----:B------:R-:W-:Y:S01]  /*2c80*/  IMAD.X R12, RZ, RZ, UR8, P3 ;  /* 0x00000008ff0c7e24 */ /* 0x000fe200098e06ff */
[----:B0-----:R-:W-:-:S04]  /*2c90*/  LEA R8, P3, R9, UR30, 0x2 ;  /* 0x0000001e09087c11 */ /* 0x001fc8000f8610ff */
[----:B------:R-:W-:-:S05]  /*2ca0*/  LEA.HI.X R9, R9, UR31, R12, 0x2, P3 ;  /* 0x0000001f09097c11 */ /* 0x000fca00098f140c */
[----:B------:R-:W2:Y:S01]  /*2cb0*/  LDG.E.CONSTANT R8, desc[UR12][R8.64] ;  /* 0x0000000c08087981 */ /* 0x000ea2000c1e9900 */
[----:B------:R-:W-:Y:S01]  /*2cc0*/  R2UR UR9, R11 ;  /* 0x000000000b0972ca */ /* 0x000fe200000e0000 */
[----:B------:R-:W-:-:S12]  /*2cd0*/  UISETP.NE.AND UP0, UPT, UR7, 0x1, UPT ;  /* 0x000000010700788c */ /* 0x000fd8000bf05270 */
[----:B------:R-:W-:-:S09]  /*2ce0*/  ULEA UR9, UR9, UR6, 0x2 ;  /* 0x0000000609097291 */ /* 0x000fd2000f8e10ff */
[----:B------:R-:W2:Y:S02]  /*2cf0*/  LDS R12, [UR9] ;  /* 0x00000009ff0c7984 */ /* 0x000ea40008000800 */
[----:B--2---:R-:W-:Y:S01]  /*2d00*/  FFMA R17, R12, R8, R17 ;  /* 0x000000080c117223 */ /* 0x004fe20000000011 */
[----:B------:R-:W-:Y:S06]  /*2d10*/  BRA.U !UP0, `(.L_x_3515) ;  /* 0x0000000108307547 */ /* 0x000fec000b800000 */
[----:B------:R-:W-:Y:S01]  /*2d20*/  UISETP.NE.AND UP0, UPT, UR7, 0x2, UPT ;  /* 0x000000020700788c */ /* 0x000fe2000bf05270 */
[----:B------:R-:W-:-:S04]  /*2d30*/  IADD3 R10, P3, P4, R11, UR4, R10 ;  /* 0x000000040b0a7c10 */ /* 0x000fc8000fc7e00a */
[----:B------:R-:W-:Y:S02]  /*2d40*/  IADD3.X R9, PT, PT, RZ, UR8, RZ, P3, P4 ;  /* 0x00000008ff097c10 */ /* 0x000fe40009fe84ff */
[C---:B------:R-:W-:Y:S02]  /*2d50*/  LEA R8, P3, R10.reuse, UR30, 0x2 ;  /* 0x0000001e0a087c11 */ /* 0x040fe4000f8610ff */
[----:B------:R-:W-:Y:S02]  /*2d60*/  PLOP3.LUT P4, PT, PT, PT, UP0, 0x80, 0x8 ;  /* 0x000000000008781c */ /* 0x000fe40003f8f008 */
[----:B------:R-:W-:Y:S02]  /*2d70*/  LEA.HI.X R9, R10, UR31, R9, 0x2, P3 ;  /* 0x0000001f0a097c11 */ /* 0x000fe400098f1409 */
[----:B------:R-:W0:Y:S04]  /*2d80*/  LDS R10, [UR9+0x4] ;  /* 0x00000409ff0a7984 */ /* 0x000e280008000800 */
[----:B------:R-:W0:Y:S05]  /*2d90*/  LDG.E.CONSTANT R11, desc[UR12][R8.64+0x4] ;  /* 0x0000040c080b7981 */ /* 0x000e2a000c1e9900 */
[----:B------:R-:W2:Y:S04]  /*2da0*/  @P4 LDG.E.CONSTANT R13, desc[UR12][R8.64+0x8] ;  /* 0x0000080c080d4981 */ /* 0x000ea8000c1e9900 */
[----:B------:R-:W2:Y:S01]  /*2db0*/  @P4 LDS R12, [UR9+0x8] ;  /* 0x00000809ff0c4984 */ /* 0x000ea20008000800 */
[----:B0-----:R-:W-:-:S04]  /*2dc0*/  FFMA R17, R10, R11, R17 ;  /* 0x0000000b0a117223 */ /* 0x001fc80000000011 */
[----:B--2---:R-:W-:-:S07]  /*2dd0*/  @P4 FFMA R17, R12, R13, R17 ;  /* 0x0000000d0c114223 */ /* 0x004fce0000000011 */
.L_x_3515:
[----:B------:R-:W0:Y:S01]  /*2de0*/  LDCU.64 UR30, c[0x0][0x3b0] ;  /* 0x00007600ff1e77ac */ /* 0x000e220008000a00 */
[----:B-1--4-:R-:W-:Y:S01]  /*2df0*/  IADD3 R9, P3, PT, R7, UR18, RZ ;  /* 0x0000001207097c10 */ /* 0x012fe2000ff7e0ff */
[----:B------:R-:W1:Y:S04]  /*2e00*/  LDCU UR9, c[0x0][0x3b8] ;  /* 0x00007700ff0977ac */ /* 0x000e680008000800 */
[----:B------:R-:W-:Y:S01]  /*2e10*/  IMAD.X R10, RZ, RZ, UR22, P3 ;  /* 0x00000016ff0a7e24 */ /* 0x000fe200098e06ff */
[----:B0-----:R-:W-:-:S04]  /*2e20*/  LEA R8, P3, R9, UR30, 0x2 ;  /* 0x0000001e09087c11 */ /* 0x001fc8000f8610ff */
[----:B------:R-:W-:-:S05]  /*2e30*/  LEA.HI.X R9, R9, UR31, R10, 0x2, P3 ;  /* 0x0000001f09097c11 */ /* 0x000fca00098f140a */
[----:B------:R-:W2:Y:S01]  /*2e40*/  LDG.E R10, desc[UR12][R8.64] ;  /* 0x0000000c080a7981 */ /* 0x000ea2000c1e1900 */
[----:B------:R-:W-:-:S05]  /*2e50*/  VIADD R7, R7, 0x100 ;  /* 0x0000010007077836 */ /* 0x000fca0000000000 */
[----:B-1----:R-:W-:Y:S01]  /*2e60*/  ISETP.GE.AND P3, PT, R7, UR9, PT ;  /* 0x0000000907007c0c */ /* 0x002fe2000bf66270 */
[----:B--2---:R-:W-:-:S05]  /*2e70*/  FFMA R17, R17, UR28, R10 ;  /* 0x0000001c11117c23 */ /* 0x004fca000800000a */
[----:B------:R0:W-:Y:S07]  /*2e80*/  STG.E desc[UR12][R8.64], R17 ;  /* 0x0000001108007986 */ /* 0x0001ee000c10190c */
[----:B------:R-:W-:Y:S05]  /*2e90*/  @!P3 BRA `(.L_x_3518) ;  /* 0xfffffff40054b947 */ /* 0x000fea000383ffff */
[----:B------:R-:W-:Y:S05]  /*2ea0*/  BSYNC.RECONVERGENT B1 ;  /* 0x0000000000017941 */ /* 0x000fea0003800200 */
.L_x_3512:
[----:B------:R-:W-:Y:S05]  /*2eb0*/  BRA `(.L_x_3510) ;  /* 0x0000000000ac7947 */ /* 0x000fea0003800000 */
.L_x_3511:
[----:B------:R-:W-:Y:S01]  /*2ec0*/  LOP3.LUT R8, R5, 0x300, RZ, 0xc0, !PT ;  /* 0x0000030005087812 */ /* 0x000fe200078ec0ff */
[----:B------:R-:W-:Y:S01]  /*2ed0*/  BSSY.RECONVERGENT B1, `(.L_x_3519) ;  /* 0x0000014000017945 */ /* 0x000fe20003800200 */
[----:B------:R-:W-:Y:S02]  /*2ee0*/  IMAD.MOV.U32 R10, RZ, RZ, R0 ;  /* 0x000000ffff0a7224 */ /* 0x000fe400078e0000 */
[----:B------:R-:W-:-:S13]  /*2ef0*/  ISETP.NE.AND P0, PT, R8, 0x300, PT ;  /* 0x000003000800780c */ /* 0x000fda0003f05270 */
[----:B------:R-:W-:Y:S05]  /*2f00*/  @!P0 BRA `(.L_x_3520) ;  /* 0x0000000000408947 */ /* 0x000fea0003800000 */
[----:B--23--:R-:W2:Y:S01]  /*2f10*/  LDG.E R7, desc[UR12][R18.64] ;  /* 0x0000000c12077981 */ /* 0x00cea2000c1e1900 */
[----:B------:R-:W-:Y:S01]  /*2f20*/  ISETP.NE.AND P0, PT, R8, RZ, PT ;  /* 0x000000ff0800720c */ /* 0x000fe20003f05270 */
[----:B------:R-:W-:Y:S02]  /*2f30*/  VIADD R10, R0, 0x100 ;  /* 0x00000100000a7836 */ /* 0x000fe40000000000 */
[----:B--2---:R-:W-:-:S05]  /*2f40*/  FFMA R7, RZ, UR28, R7 ;  /* 0x0000001cff077c23 */ /* 0x004fca0008000007 */
[----:B------:R0:W-:Y:S05]  /*2f50*/  STG.E desc[UR12][R18.64], R7 ;  /* 0x0000000712007986 */ /* 0x0001ea000c10190c */
[----:B------:R-:W-:Y:S05]  /*2f60*/  @!P0 BRA `(.L_x_3520) ;  /* 0x0000000000288947 */ /* 0x000fea0003800000 */
[----:B0-----:R-:W2:Y:S01]  /*2f70*/  LDG.E R7, desc[UR12][R18.64+0x400] ;  /* 0x0004000c12077981 */ /* 0x001ea2000c1e1900 */
[----:B------:R-:W-:Y:S01]  /*2f80*/  ISETP.NE.AND P0, PT, R8, 0x100, PT ;  /* 0x000001000800780c */ /* 0x000fe20003f05270 */
[----:B------:R-:W-:Y:S02]  /*2f90*/  VIADD R10, R0, 0x200 ;  /* 0x00000200000a7836 */ /* 0x000fe40000000000 */
[----:B--2---:R-:W-:-:S05]  /*2fa0*/  FFMA R7, RZ, UR28, R7 ;  /* 0x0000001cff077c23 */ /* 0x004fca0008000007 */
[----:B------:R0:W-:Y:S05]  /*2fb0*/  STG.E desc[UR12][R18.64+0x400], R7 ;  /* 0x0004000712007986 */ /* 0x0001ea000c10190c */
[----:B------:R-:W-:Y:S05]  /*2fc0*/  @!P0 BRA `(.L_x_3520) ;  /* 0x0000000000108947 */ /* 0x000fea0003800000 */
[----:B0-----:R-:W2:Y:S01]  /*2fd0*/  LDG.E R7, desc[UR12][R18.64+0x800] ;  /* 0x0008000c12077981 */ /* 0x001ea2000c1e1900 */
[----:B------:R-:W-:Y:S02]  /*2fe0*/  VIADD R10, R0, 0x300 ;  /* 0x00000300000a7836 */ /* 0x000fe40000000000 */
[----:B--2---:R-:W-:-:S05]  /*2ff0*/  FFMA R7, RZ, UR28, R7 ;  /* 0x0000001cff077c23 */ /* 0x004fca0008000007 */
[----:B------:R0:W-:Y:S02]  /*3000*/  STG.E desc[UR12][R18.64+0x800], R7 ;  /* 0x0008000712007986 */ /* 0x0001e4000c10190c */
.L_x_3520:
[----:B------:R-:W-:Y:S05]  /*3010*/  BSYNC.RECONVERGENT B1 ;  /* 0x0000000000017941 */ /* 0x000fea0003800200 */
.L_x_3519:
[----:B------:R-:W-:-:S13]  /*3020*/  ISETP.GE.U32.AND P0, PT, R5, 0x300, PT ;  /* 0x000003000500780c */ /* 0x000fda0003f06070 */
[----:B------:R-:W-:Y:S05]  /*3030*/  @!P0 BRA `(.L_x_3510) ;  /* 0x00000000004c8947 */ /* 0x000fea0003800000 */
.L_x_3521:
[----:B0-23--:R-:W-:-:S05]  /*3040*/  IADD3 R7, P0, PT, R10, UR18, RZ ;  /* 0x000000120a077c10 */ /* 0x00dfca000ff1e0ff */
[----:B------:R-:W-:Y:S01]  /*3050*/  IMAD.X R12, RZ, RZ, UR22, P0 ;  /* 0x00000016ff0c7e24 */ /* 0x000fe200080e06ff */
[----:B------:R-:W-:-:S04]  /*3060*/  LEA R8, P0, R7, UR32, 0x2 ;  /* 0x0000002007087c11 */ /* 0x000fc8000f8010ff */
[----:B-1--4-:R-:W-:-:S05]  /*3070*/  LEA.HI.X R9, R7, UR33, R12, 0x2, P0 ;  /* 0x0000002107097c11 */ /* 0x012fca00080f140c */
[----:B------:R-:W2:Y:S04]  /*3080*/  LDG.E R7, desc[UR12][R8.64] ;  /* 0x0000000c08077981 */ /* 0x000ea8000c1e1900 */
[----:B------:R-:W3:Y:S04]  /*3090*/  LDG.E R11, desc[UR12][R8.64+0x400] ;  /* 0x0004000c080b7981 */ /* 0x000ee8000c1e1900 */
[----:B------:R-:W4:Y:S04]  /*30a0*/  LDG.E R12, desc[UR12][R8.64+0x800] ;  /* 0x0008000c080c7981 */ /* 0x000f28000c1e1900 */
[----:B------:R-:W5:Y:S01]  /*30b0*/  LDG.E R14, desc[UR12][R8.64+0xc00] ;  /* 0x000c000c080e7981 */ /* 0x000f62000c1e1900 */
[----:B------:R-:W-:-:S05]  /*30c0*/  VIADD R10, R10, 0x400 ;  /* 0x000004000a0a7836 */ /* 0x000fca0000000000 */
[----:B------:R-:W-:Y:S01]  /*30d0*/  ISETP.GE.AND P0, PT, R10, UR10, PT ;  /* 0x0000000a0a007c0c */ /* 0x000fe2000bf06270 */
[----:B--2---:R-:W-:Y:S01]  /*30e0*/  FFMA R7, RZ, UR28, R7 ;  /* 0x0000001cff077c23 */ /* 0x004fe20008000007 */
[----:B---3--:R-:W-:-:S04]  /*30f0*/  FFMA R11, RZ, UR28, R11 ;  /* 0x0000001cff0b7c23 */ /* 0x008fc8000800000b */
[----:B------:R0:W-:Y:S01]  /*3100*/  STG.E desc[UR12][R8.64], R7 ;  /* 0x0000000708007986 */ /* 0x0001e2000c10190c */
[----:B----4-:R-:W-:-:S03]  /*3110*/  FFMA R13, RZ, UR28, R12 ;  /* 0x0000001cff0d7c23 */ /* 0x010fc6000800000c */
[----:B------:R0:W-:Y:S01]  /*3120*/  STG.E desc[UR12][R8.64+0x400], R11 ;  /* 0x0004000b08007986 */ /* 0x0001e2000c10190c */
[----:B-----5:R-:W-:-:S03]  /*3130*/  FFMA R15, RZ, UR28, R14 ;  /* 0x0000001cff0f7c23 */ /* 0x020fc6000800000e */
[----:B------:R0:W-:Y:S04]  /*3140*/  STG.E desc[UR12][R8.64+0x800], R13 ;  /* 0x0008000d08007986 */ /* 0x0001e8000c10190c */
[----:B------:R0:W-:Y:S01]  /*3150*/  STG.E desc[UR12][R8.64+0xc00], R15 ;  /* 0x000c000f08007986 */ /* 0x0001e2000c10190c */
[----:B------:R-:W-:Y:S05]  /*3160*/  @!P0 BRA `(.L_x_3521) ;  /* 0xfffffffc00b48947 */ /* 0x000fea000383ffff */
.L_x_3510:
[----:B------:R-:W-:Y:S05]  /*3170*/  BSYNC.RECONVERGENT B0 ;  /* 0x0000000000007941 */ /* 0x000fea0003800200 */
.L_x_3509:
[----:B------:R-:W-:Y:S06]  /*3180*/  BAR.SYNC.DEFER_BLOCKING 0x0 ;  /* 0x0000000000007b1d */ /* 0x000fec0000010000 */
[----:B------:R-:W-:Y:S05]  /*3190*/  @P2 BRA `(.L_x_3522) ;  /* 0xffffffd800642947 */ /* 0x000fea000383ffff */
[----:B------:R-:W-:Y:S05]  /*31a0*/  EXIT ;  /* 0x000000000000794d */ /* 0x000fea0003800000 */
        .weak           $__internal_20_$__cuda_sm3x_div_rn_noftz_f32_slowpath
        .type           $__internal_20_$__cuda_sm3x_div_rn_noftz_f32_slowpath,@function
        .size           $__internal_20_$__cuda_sm3x_div_rn_noftz_f32_slowpath,(.L_x_3871 - $__internal_20_$__cuda_sm3x_div_rn_noftz_f32_slowpath)
$__internal_20_$__cuda_sm3x_div_rn_noftz_f32_slowpath:
        /* <DEDUP_REMOVED lines=11> */
[----:B------:R-:W-:Y:S01]  /*3260*/  FSETP.GTU.FTZ.AND P0, PT, |R9|, +INF , PT ;  /* 0x7f8000000900780b */ /* 0x000fe20003f1c200 */
[----:B------:R-:W-:Y:S01]  /*3270*/  IMAD.MOV.U32 R8, RZ, RZ, R14 ;  /* 0x000000ffff087224 */ /* 0x000fe200078e000e */
        /* <DEDUP_REMOVED lines=22> */
.L_x_3524:
        /* <DEDUP_REMOVED lines=30> */
[----:B------:R-:W-:Y:S02]  /*35c0*/  VIADD R14, R15, 0x20 ;  /* 0x000000200f0e7836 */ /* 0x000fe40000000000 */
[-CC-:B------:R-:W-:Y:S01]  /*35d0*/  FFMA.RM R12, R9, R17.reuse, R16.reuse ;  /* 0x00000011090c7223 */ /* 0x180fe20000004010 */
[----:B------:R-:W-:Y:S02]  /*35e0*/  ISETP.NE.AND P3, PT, R15, RZ, PT ;  /* 0x000000ff0f00720c */ /* 0x000fe40003f65270 */
[----:B------:R-:W-:Y:S01]  /*35f0*/  LOP3.LUT R13, R11, 0x7fffff, RZ, 0xc0, !PT ;  /* 0x007fffff0b0d7812 */ /* 0x000fe200078ec0ff */
[----:B------:R-:W-:Y:S01]  /*3600*/  FFMA.RP R11, R9, R17, R16 ;  /* 0x00000011090b7223 */ /* 0x000fe20000008010 */
[----:B------:R-:W-:Y:S01]  /*3610*/  IMAD.MOV R9, RZ, RZ, -R15 ;  /* 0x000000ffff097224 */ /* 0x000fe200078e0a0f */
[----:B------:R-:W-:Y:S02]  /*3620*/  ISETP.NE.AND P1, PT, R15, RZ, PT ;  /* 0x000000ff0f00720c */ /* 0x000fe40003f25270 */
        /* <DEDUP_REMOVED lines=14> */
.L_x_3531:
[----:B------:R-:W-:-:S04]  /*3710*/  LOP3.LUT R8, R8, 0x80000000, RZ, 0xc0, !PT ;  /* 0x8000000008087812 */ /* 0x000fc800078ec0ff */
[----:B------:R-:W-:Y:S01]  /*3720*/  LOP3.LUT R8, R8, 0x7f800000, RZ, 0xfc, !PT ;  /* 0x7f80000008087812 */ /* 0x000fe200078efcff */
[----:B------:R-:W-:Y:S06]  /*3730*/  BRA `(.L_x_3532) ;  /* 0x0000000000047947 */ /* 0x000fec0003800000 */
.L_x_3530:
[----:B------:R-:W-:-:S07]  /*3740*/  IMAD R8, R11, 0x800000, R8 ;  /* 0x008000000b087824 */ /* 0x000fce00078e0208 */
.L_x_3532:
[----:B------:R-:W-:Y:S05]  /*3750*/  BSYNC.RECONVERGENT B4 ;  /* 0x0000000000047941 */ /* 0x000fea0003800200 */
.L_x_3529:
[----:B------:R-:W-:Y:S05]  /*3760*/  BRA `(.L_x_3533) ;  /* 0x0000000000207947 */ /* 0x000fea0003800000 */
.L_x_3528:
[----:B------:R-:W-:-:S04]  /*3770*/  LOP3.LUT R8, R14, 0x80000000, R9, 0x48, !PT ;  /* 0x800000000e087812 */ /* 0x000fc800078e4809 */
[----:B------:R-:W-:Y:S01]  /*3780*/  LOP3.LUT R8, R8, 0x7f800000, RZ, 0xfc, !PT ;  /* 0x7f80000008087812 */ /* 0x000fe200078efcff */
[----:B------:R-:W-:Y:S06]  /*3790*/  BRA `(.L_x_3533) ;  /* 0x0000000000147947 */ /* 0x000fec0003800000 */
.L_x_3527:
[----:B------:R-:W-:Y:S01]  /*37a0*/  LOP3.LUT R8, R14, 0x80000000, R9, 0x48, !PT ;  /* 0x800000000e087812 */ /* 0x000fe200078e4809 */
[----:B------:R-:W-:Y:S06]  /*37b0*/  BRA `(.L_x_3533) ;  /* 0x00000000000c7947 */ /* 0x000fec0003800000 */
.L_x_3526:
[----:B------:R-:W0:Y:S01]  /*37c0*/  MUFU.RSQ R8, -QNAN ;  /* 0xffc0000000087908 */ /* 0x000e220000001400 */
[----:B------:R-:W-:Y:S05]  /*37d0*/  BRA `(.L_x_3533) ;  /* 0x0000000000047947 */ /* 0x000fea0003800000 */
.L_x_3525:
[----:B------:R-:W-:-:S07]  /*37e0*/  FADD.FTZ R8, R9, R8 ;  /* 0x0000000809087221 */ /* 0x000fce0000010000 */
.L_x_3533:
[----:B------:R-:W-:Y:S05]  /*37f0*/  BSYNC.RECONVERGENT B3 ;  /* 0x0000000000037941 */ /* 0x000fea0003800200 */
.L_x_3523:
[----:B------:R-:W-:-:S04]  /*3800*/  IMAD.MOV.U32 R11, RZ, RZ, 0x0 ;  /* 0x00000000ff0b7424 */ /* 0x000fc800078e00ff */
[----:B0-----:R-:W-:Y:S05]  /*3810*/  RET.REL.NODEC R10 `(_Z16moe_token_kernelIfLb0EEvPKT_S2_S2_S2_PKfPKjPS0_iiii) ;  /* 0xffffffc40af87950 */ /* 0x001fea0003c3ffff */
.L_x_3534:
        /* <DEDUP_REMOVED lines=14> */
.L_x_3871:


//--------------------- .text._Z16moe_token_kernelIfLb1EEvPKT_S2_S2_S2_PKfPKjPS0_iiii --------------------------
	.section	.text._Z16moe_token_kernelIfLb1EEvPKT_S2_S2_S2_PKfPKjPS0_iiii,"ax",@progbits
	.align	128
        .global         _Z16moe_token_kernelIfLb1EEvPKT_S2_S2_S2_PKfPKjPS0_iiii
        .type           _Z16moe_token_kernelIfLb1EEvPKT_S2_S2_S2_PKfPKjPS0_iiii,@function
        .size           _Z16moe_token_kernelIfLb1EEvPKT_S2_S2_S2_PKfPKjPS0_iiii,(.L_x_3872 - _Z16moe_token_kernelIfLb1EEvPKT_S2_S2_S2_PKfPKjPS0_iiii)
        .other          _Z16moe_token_kernelIfLb1EEvPKT_S2_S2_S2_PKfPKjPS0_iiii,@"STO_CUDA_ENTRY STV_DEFAULT"
_Z16moe_token_kernelIfLb1EEvPKT_S2_S2_S2_PKfPKjPS0_iiii:
.text._Z16moe_token_kernelIfLb1EEvPKT_S2_S2_S2_PKfPKjPS0_iiii:
        /* <DEDUP_REMOVED lines=24> */
.L_x_3539:
        /* <DEDUP_REMOVED lines=10> */
.L_x_3538:
[----:B------:R-:W-:Y:S05]  /*0220*/  BSYNC.RECONVERGENT B1 ;  /* 0x0000000000017941 */ /* 0x000fea0003800200 */
.L_x_3537:
        /* <DEDUP_REMOVED lines=12> */
.L_x_3542:
        /* <DEDUP_REMOVED lines=48> */
.L_x_3541:
[----:B------:R-:W-:Y:S05]  /*05f0*/  BSYNC.RECONVERGENT B1 ;  /* 0x0000000000017941 */ /* 0x000fea0003800200 */
.L_x_3540:
        /* <DEDUP_REMOVED lines=30> */
.L_x_3544:
[----:B------:R-:W-:Y:S05]  /*07e0*/  BSYNC.RECONVERGENT B1 ;  /* 0x0000000000017941 */ /* 0x000fea0003800200 */
.L_x_3543:
        /* <DEDUP_REMOVED lines=15> */
.L_x_3536:
[----:B------:R-:W-:Y:S05]  /*08e0*/  BSYNC.RECONVERGENT B0 ;  /* 0x0000000000007941 */ /* 0x000fea0003800200 */
.L_x_3535:
[----:B------:R-:W4:Y:S08]  /*08f0*/  LDC R2, c[0x0][0x3c0] ;  /* 0x0000f000ff027b82 */ /* 0x000f300000000800 */
[----:B------:R-:W-:Y:S01]  /*0900*/  BAR.SYNC.DEFER_BLOCKING 0x0 ;  /* 0x0000000000007b1d */ /* 0x000fe20000010000 */
[----:B----4-:R-:W-:-:S13]  /*0910*/  ISETP.GE.AND P0, PT, R2, 0x1, PT ;  /* 0x000000010200780c */ /* 0x010fda0003f06270 */
[----:B------:R-:W-:Y:S05]  /*0920*/  @!P0 EXIT ;  /* 0x000000000000894d */ /* 0x000fea0003800000 */
[----:B------:R-:W4:Y:S01]  /*0930*/  LDCU UR4, c[0x0][0x3bc] ;  /* 0x00007780ff0477ac */ /* 0x000f220008000800 */
[----:B------:R-:W5:Y:S01]  /*0940*/  S2UR UR7, SR_CgaCtaId ;  /* 0x00000000000779c3 */ /* 0x000f620000008800 */
[----:B------:R-:W-:Y:S01]  /*0950*/  UMOV UR6, 0x400 ;  /* 0x0000040000067882 */ /* 0x000fe20000000000 */
[----:B------:R-:W-:Y:S02]  /*0960*/  USHF.L.U32 UR5, UR12, 0x2, URZ ;  /* 0x000000020c057899 */ /* 0x000fe400080006ff */
[----:B------:R-:W-:Y:S02]  /*0970*/  UIADD3 UR17, UPT, UPT, UR12, -0x1, URZ ;  /* 0xffffffff0c117890 */ /* 0x000fe4000fffe0ff */
[----:B------:R-:W-:Y:S02]  /*0980*/  ULOP3.LUT UR18, UR12, 0x7, URZ, 0xc0, !UPT ;  /* 0x000000070c127892 */ /* 0x000fe4000f8ec0ff */
[----:B------:R-:W-:Y:S02]  /*0990*/  ULOP3.LUT UR19, UR12, 0x3, URZ, 0xc0, !UPT ;  /* 0x000000030c137892 */ /* 0x000fe4000f8ec0ff */
[----:B------:R-:W-:-:S02]  /*09a0*/  ULOP3.LUT UR20, UR12, 0x7ffffff8, URZ, 0xc0, !UPT ;  /* 0x7ffffff80c147892 */ /* 0x000fc4000f8ec0ff */
[----:B----4-:R-:W-:Y:S02]  /*09b0*/  UIADD3 UR21, UPT, UPT, UR4, -0x1, URZ ;  /* 0xffffffff04157890 */ /* 0x010fe4000fffe0ff */
[----:B------:R-:W-:Y:S02]  /*09c0*/  UIMAD.WIDE UR10, UR4, UR12, URZ ;  /* 0x0000000c040a72a5 */ /* 0x000fe4000f8e02ff */
[----:B------:R-:W-:Y:S02]  /*09d0*/  ULOP3.LUT UR23, UR4, 0x7, URZ, 0xc0, !UPT ;  /* 0x0000000704177892 */ /* 0x000fe4000f8ec0ff */
[----:B------:R-:W-:Y:S01]  /*09e0*/  IADD3 R0, PT, PT, -R0, UR21, RZ ;  /* 0x0000001500007c10 */ /* 0x000fe2000fffe1ff */
[----:B-----5:R-:W-:Y:S02]  /*09f0*/  ULEA UR6, UR7, UR6, 0x18 ;  /* 0x0000000607067291 */ /* 0x020fe4000f8ec0ff */
[----:B------:R-:W-:Y:S01]  /*0a00*/  ULOP3.LUT UR22, UR4, 0x3, URZ, 0xc0, !UPT ;  /* 0x0000000304167892 */ /* 0x000fe2000f8ec0ff */
[----:B------:R-:W-:Y:S01]  /*0a10*/  LEA.HI R2, R0, 0x1, RZ, 0x18 ;  /* 0x0000000100027811 */ /* 0x000fe200078fc0ff */
[----:B------:R-:W-:Y:S01]  /*0a20*/  IMAD.MOV.U32 R0, RZ, RZ, RZ ;  /* 0x000000ffff007224 */ /* 0x000fe200078e00ff */
[----:B------:R-:W-:-:S02]  /*0a30*/  ULOP3.LUT UR4, UR4, 0x7ffffff8, URZ, 0xc0, !UPT ;  /* 0x7ffffff804047892 */ /* 0x000fc4000f8ec0ff */
[----:B------:R-:W-:Y:S01]  /*0a40*/  LOP3.LUT R2, R2, 0x1fffff8, RZ, 0xc0, !PT ;  /* 0x01fffff802027812 */ /* 0x000fe200078ec0ff */
[----:B------:R-:W-:-:S12]  /*0a50*/  UIADD3 UR5, UPT, UPT, UR6, UR5, URZ ;  /* 0x0000000506057290 */ /* 0x000fd8000fffe0ff */
.L_x_3583:
[----:B01----:R-:W0:Y:S08]  /*0a60*/  LDC R11, c[0x0][0x3c0] ;  /* 0x0000f000ff0b7b82 */ /* 0x003e300000000800 */
[----:B--23--:R-:W1:Y:S08]  /*0a70*/  LDC.64 R6, c[0x0][0x3a8] ;  /* 0x0000ea00ff067b82 */ /* 0x00ce700000000a00 */
[----:B--2---:R-:W2:Y:S01]  /*0a80*/  LDC.64 R8, c[0x0][0x3a0] ;  /* 0x0000e800ff087b82 */ /* 0x004ea20000000a00 */
[----:B------:R-:W3:Y:S01]  /*0a90*/  S2R R10, SR_TID.X ;  /* 0x00000000000a7919 */ /* 0x000ee20000002100 */
[----:B----4-:R-:W4:Y:S01]  /*0aa0*/  LDCU UR6, c[0x0][0x3bc] ;  /* 0x00007780ff0677ac */ /* 0x010f220008000800 */
[----:B------:R-:W0:Y:S02]  /*0ab0*/  LDCU UR25, c[0x0][0x3bc] ;  /* 0x00007780ff1977ac */ /* 0x000e240008000800 */
[----:B0-----:R-:W-:Y:S01]  /*0ac0*/  IMAD R3, R11, UR16, R0 ;  /* 0x000000100b037c24 */ /* 0x001fe2000f8e0200 */
[----:B------:R-:W0:Y:S01]  /*0ad0*/  LDCU.64 UR12, c[0x0][0x388] ;  /* 0x00007100ff0c77ac */ /* 0x000e220008000a00 */
[----:B------:R-:W0:Y:S02]  /*0ae0*/  LDCU.64 UR14, c[0x0][0x390] ;  /* 0x00007200ff0e77ac */ /* 0x000e240008000a00 */
[----:B-1----:R-:W-:-:S06]  /*0af0*/  IMAD.WIDE.U32 R6, R3, 0x4, R6 ;  /* 0x0000000403067825 */ /* 0x002fcc00078e0006 */
[----:B------:R-:W5:Y:S01]  /*0b00*/  LDG.E.CONSTANT R6, desc[UR8][R6.64] ;  /* 0x0000000806067981 */ /* 0x000f62000c1e9900 */
[----:B--2---:R-:W-:-:S06]  /*0b10*/  IMAD.WIDE.U32 R8, R3, 0x4, R8 ;  /* 0x0000000403087825 */ /* 0x004fcc00078e0008 */
[----:B------:R-:W2:Y:S01]  /*0b20*/  LDG.E.CONSTANT R8, desc[UR8][R8.64] ;  /* 0x0000000808087981 */ /* 0x000ea2000c1e9900 */
[----:B----4-:R-:W-:-:S05]  /*0b30*/  IMAD.U32 R5, RZ, RZ, UR6 ;  /* 0x00000006ff057e24 */ /* 0x010fca000f8e00ff */
[----:B---3--:R-:W-:Y:S01]  /*0b40*/  ISETP.GE.AND P0, PT, R10, R5, PT ;  /* 0x000000050a00720c */ /* 0x008fe20003f06270 */
[----:B------:R-:W-:Y:S01]  /*0b50*/  VIADD R0, R0, 0x1 ;  /* 0x0000000100007836 */ /* 0x000fe20000000000 */
[----:B------:R-:W-:Y:S04]  /*0b60*/  BSSY.RECONVERGENT B0, `(.L_x_3545) ;  /* 0x00001cf000007945 */ /* 0x000fe80003800200 */
[----:B------:R-:W-:Y:S02]  /*0b70*/  ISETP.NE.AND P2, PT, R0, R11, PT ;  /* 0x0000000b0000720c */ /* 0x000fe40003f45270 */
[----:B-----5:R-:W-:Y:S01]  /*0b80*/  SHF.R.S32.HI R3, RZ, 0x1f, R6 ;  /* 0x0000001fff037819 */ /* 0x020fe20000011406 */
[C---:B------:R-:W-:Y:S02]  /*0b90*/  IMAD R4, R6.reuse, UR11, RZ ;  /* 0x0000000b06047c24 */ /* 0x040fe4000f8e02ff */
[----:B------:R-:W-:-:S04]  /*0ba0*/  IMAD.WIDE.U32 R16, R6, UR10, RZ ;  /* 0x0000000a06107c25 */ /* 0x000fc8000f8e00ff */
[----:B------:R-:W-:Y:S01]  /*0bb0*/  IMAD R3, R3, UR10, R4 ;  /* 0x0000000a03037c24 */ /* 0x000fe2000f8e0204 */
[----:B--2---:R-:W-:-:S03]  /*0bc0*/  R2UR UR24, R8 ;  /* 0x00000000081872ca */ /* 0x004fc600000e0000 */
[----:B------:R-:W-:Y:S01]  /*0bd0*/  IMAD.IADD R3, R17, 0x1, R3 ;  /* 0x0000000111037824 */ /* 0x000fe200078e0203 */
[----:B0-----:R-:W-:Y:S11]  /*0be0*/  @P0 BRA `(.L_x_3546) ;  /* 0x0000001c00180947 */ /* 0x001ff60003800000 */
[----:B------:R-:W0:Y:S02]  /*0bf0*/  LDCU UR6, c[0x0][0x3b8] ;  /* 0x00007700ff0677ac */ /* 0x000e240008000800 */
[----:B0-----:R-:W-:-:S09]  /*0c00*/  UISETP.GE.AND UP0, UPT, UR6, 0x1, UPT ;  /* 0x000000010600788c */ /* 0x001fd2000bf06270 */
[----:B------:R-:W-:Y:S05]  /*0c10*/  BRA.U !UP0, `(.L_x_3547) ;  /* 0x0000001108e87547 */ /* 0x000fea000b800000 */
[----:B------:R-:W-:Y:S01]  /*0c20*/  BSSY.RECONVERGENT B1, `(.L_x_3548) ;  /* 0x0000138000017945 */ /* 0x000fe20003800200 */
[----:B------:R-:W-:-:S07]  /*0c30*/  IMAD.MOV.U32 R4, RZ, RZ, R10 ;  /* 0x000000ffff047224 */ /* 0x000fce00078e000a */
.L_x_3558:
[----:B------:R-:W-:Y:S01]  /*0c40*/  UISETP.GE.U32.AND UP0, UPT, UR17, 0x7, UPT ;  /* 0x000000071100788c */ /* 0x000fe2000bf06070 */
[----:B------:R-:W-:Y:S02]  /*0c50*/  IMAD.MOV.U32 R15, RZ, RZ, RZ ;  /* 0x000000ffff0f7224 */ /* 0x000fe400078e00ff */
[----:B------:R-:W-:Y:S02]  /*0c60*/  IMAD.MOV.U32 R5, RZ, RZ, RZ ;  /* 0x000000ffff057224 */ /* 0x000fe400078e00ff */
[----:B------:R-:W-:-:S04]  /*0c70*/  IMAD.MOV.U32 R7, RZ, RZ, RZ ;  /* 0x000000ffff077224 */ /* 0x000fc800078e00ff */
[----:B------:R-:W-:Y:S05]  /*0c80*/  BRA.U !UP0, `(.L_x_3549) ;  /* 0x0000000508d07547 */ /* 0x000fea000b800000 */
[----:B------:R-:W0:Y:S01]  /*0c90*/  S2R R8, SR_CgaCtaId ;  /* 0x0000000000087919 */ /* 0x000e220000008800 */
[----:B------:R-:W-:Y:S01]  /*0ca0*/  MOV R5, 0x400 ;  /* 0x0000040000057802 */ /* 0x000fe20000000f00 */
[----:B------:R-:W-:Y:S02]  /*0cb0*/  IMAD.MOV.U32 R15, RZ, RZ, RZ ;  /* 0x000000ffff0f7224 */ /* 0x000fe400078e00ff */
[----:B------:R-:W-:Y:S01]  /*0cc0*/  IMAD.MOV.U32 R6, RZ, RZ, RZ ;  /* 0x000000ffff067224 */ /* 0x000fe200078e00ff */
[----:B0-----:R-:W-:-:S07]  /*0cd0*/  LEA R5, R8, R5, 0x18 ;  /* 0x0000000508057211 */ /* 0x001fce00078ec0ff */
.L_x_3550:
[----:B------:R-:W-:-:S04]  /*0ce0*/  IMAD R8, R6, UR25, R4 ;  /* 0x0000001906087c24 */ /* 0x000fc8000f8e0204 */
[C---:B------:R-:W-:Y:S01]  /*0cf0*/  VIADD R18, R8.reuse, UR25 ;  /* 0x0000001908127c36 */ /* 0x040fe20008000000 */
[----:B------:R-:W-:-:S04]  /*0d00*/  IADD3 R9, P0, PT, R8, R16, RZ ;  /* 0x0000001008097210 */ /* 0x000fc80007f1e0ff */
[----:B------:R-:W-:Y:S01]  /*0d10*/  LEA.HI.X.SX32 R12, R8, R3, 0x1, P0 ;  /* 0x00000003080c7211 */ /* 0x000fe200000f0eff */
[----:B------:R-:W-:-:S03]  /*0d20*/  IMAD.SHL.U32 R10, R9, 0x4, RZ ;  /* 0x00000004090a7824 */ /* 0x000fc600078e00ff */
[----:B------:R-:W-:Y:S02]  /*0d30*/  SHF.L.U64.HI R9, R9, 0x2, R12 ;  /* 0x0000000209097819 */ /* 0x000fe4000001020c */
[C---:B------:R-:W-:Y:S02]  /*0d40*/  IADD3 R28, P0, PT, R10.reuse, UR12, RZ ;  /* 0x0000000c0a1c7c10 */ /* 0x040fe4000ff1e0ff */
[----:B------:R-:W-:Y:S02]  /*0d50*/  IADD3 R10, P1, PT, R10, UR14, RZ ;  /* 0x0000000e0a0a7c10 */ /* 0x000fe4000ff3e0ff */
[C---:B------:R-:W-:Y:S02]  /*0d60*/  IADD3.X R29, PT, PT, R9.reuse, UR13, RZ, P0, !PT ;  /* 0x0000000d091d7c10 */ /* 0x040fe400087fe4ff */
[----:B------:R-:W-:Y:S02]  /*0d70*/  IADD3.X R11, PT, PT, R9, UR15, RZ, P1, !PT ;  /* 0x0000000f090b7c10 */ /* 0x000fe40008ffe4ff */
[C---:B------:R-:W-:Y:S01]  /*0d80*/  IADD3 R13, P0, PT, R18.reuse, R16, RZ ;  /* 0x00000010120d7210 */ /* 0x040fe20007f1e0ff */
[----:B------:R-:W2:Y:S03]  /*0d90*/  LDG.E.CONSTANT R28, desc[UR8][R28.64] ;  /* 0x000000081c1c7981 */ /* 0x000ea6000c1e9900 */
[----:B------:R-:W-:Y:S01]  /*0da0*/  LEA.HI.X.SX32 R8, R18, R3, 0x1, P0 ;  /* 0x0000000312087211 */ /* 0x000fe200000f0eff */
[----:B------:R0:W3:Y:S01]  /*0db0*/  LDG.E.CONSTANT R14, desc[UR8][R10.64] ;  /* 0x000000080a0e7981 */ /* 0x0000e2000c1e9900 */
[----:B------:R-:W-:-:S02]  /*0dc0*/  IMAD.SHL.U32 R12, R13, 0x4, RZ ;  /* 0x000000040d0c7824 */ /* 0x000fc400078e00ff */
[----:B------:R-:W-:-:S03]  /*0dd0*/  SHF.L.U64.HI R13, R13, 0x2, R8 ;  /* 0x000000020d0d7819 */ /* 0x000fc60000010208 */
[C---:B------:R-:W-:Y:S02]  /*0de0*/  IADD3 R8, P0, PT, R12.reuse, UR12, RZ ;  /* 0x0000000c0c087c10 */ /* 0x040fe4000ff1e0ff */
[----:B------:R-:W-:Y:S02]  /*0df0*/  IADD3 R12, P1, PT, R12, UR14, RZ ;  /* 0x0000000e0c0c7c10 */ /* 0x000fe4000ff3e0ff */
[C---:B------:R-:W-:Y:S02]  /*0e00*/  IADD3.X R9, PT, PT, R13.reuse, UR13, RZ, P0, !PT ;  /* 0x0000000d0d097c10 */ /* 0x040fe400087fe4ff */
[----:B------:R-:W-:-:S03]  /*0e10*/  IADD3.X R13, PT, PT, R13, UR15, RZ, P1, !PT ;  /* 0x0000000f0d0d7c10 */ /* 0x000fc60008ffe4ff */
[----:B------:R1:W4:Y:S04]  /*0e20*/  LDG.E.CONSTANT R22, desc[UR8][R8.64] ;  /* 0x0000000808167981 */ /* 0x000328000c1e9900 */
[----:B------:R5:W4:Y:S01]  /*0e30*/  LDG.E.CONSTANT R20, desc[UR8][R12.64] ;  /* 0x000000080c147981 */ /* 0x000b22000c1e9900 */
[----:B------:R-:W-:-:S05]  /*0e40*/  VIADD R18, R18, UR25 ;  /* 0x0000001912127c36 */ /* 0x000fca0008000000 */
[----:B------:R-:W-:-:S04]  /*0e50*/  IADD3 R23, P0, PT, R18, R16, RZ ;  /* 0x0000001012177210 */ /* 0x000fc80007f1e0ff */
[----:B0-----:R-:W-:Y:S01]  /*0e60*/  LEA.HI.X.SX32 R10, R18, R3, 0x1, P0 ;  /* 0x00000003120a7211 */ /* 0x001fe200000f0eff */
[----:B------:R-:W-:-:S03]  /*0e70*/  IMAD.SHL.U32 R24, R23, 0x4, RZ ;  /* 0x0000000417187824 */ /* 0x000fc600078e00ff */
[----:B------:R-:W-:Y:S02]  /*0e80*/  SHF.L.U64.HI R23, R23, 0x2, R10 ;  /* 0x0000000217177819 */ /* 0x000fe4000001020a */
[----:B------:R-:W-:-:S04]  /*0e90*/  IADD3 R26, P0, PT, R24, UR12, RZ ;  /* 0x0000000c181a7c10 */ /* 0x000fc8000ff1e0ff */
[----:B------:R-:W-:-:S05]  /*0ea0*/  IADD3.X R27, PT, PT, R23, UR13, RZ, P0, !PT ;  /* 0x0000000d171b7c10 */ /* 0x000fca00087fe4ff */
[----:B------:R-:W4:Y:S01]  /*0eb0*/  LDG.E.CONSTANT R21, desc[UR8][R26.64] ;  /* 0x000000081a157981 */ /* 0x000f22000c1e9900 */
[----:B------:R-:W-:Y:S02]  /*0ec0*/  IMAD R19, R6, 0x4, R5 ;  /* 0x0000000406137824 */ /* 0x000fe400078e0205 */
[----:B------:R-:W-:-:S03]  /*0ed0*/  VIADD R18, R18, UR25 ;  /* 0x0000001912127c36 */ /* 0x000fc60008000000 */
[----:B-1----:R-:W2:Y:S02]  /*0ee0*/  LDS.128 R8, [R19] ;  /* 0x0000000013087984 */ /* 0x002ea40000000c00 */
[----:B-----5:R-:W-:-:S04]  /*0ef0*/  IADD3 R12, P0, PT, R18, R16, RZ ;  /* 0x00000010120c7210 */ /* 0x020fc80007f1e0ff */
[C---:B------:R-:W-:Y:S01]  /*0f00*/  LEA.HI.X.SX32 R13, R18.reuse, R3, 0x1, P0 ;  /* 0x00000003120d7211 */ /* 0x040fe200000f0eff */
[----:B------:R-:W-:Y:S01]  /*0f10*/  VIADD R18, R18, UR25 ;  /* 0x0000001912127c36 */ /* 0x000fe20008000000 */
[----:B------:R-:W-:Y:S02]  /*0f20*/  IADD3 R24, P0, PT, R24, UR14, RZ ;  /* 0x0000000e18187c10 */ /* 0x000fe4000ff1e0ff */
[C---:B------:R-:W-:Y:S01]  /*0f30*/  SHF.L.U64.HI R13, R12.reuse, 0x2, R13 ;  /* 0x000000020c0d7819 */ /* 0x040fe2000001020d */
[----:B------:R-:W-:Y:S01]  /*0f40*/  IMAD.SHL.U32 R12, R12, 0x4, RZ ;  /* 0x000000040c0c7824 */ /* 0x000fe200078e00ff */
[----:B------:R-:W-:-:S05]  /*0f50*/  IADD3.X R25, PT, PT, R23, UR15, RZ, P0, !PT ;  /* 0x0000000f17197c10 */ /* 0x000fca00087fe4ff */
[----:B------:R-:W5:Y:S01]  /*0f60*/  LDG.E.CONSTANT R27, desc[UR8][R24.64] ;  /* 0x00000008181b7981 */ /* 0x000f62000c1e9900 */
[C---:B--2---:R-:W-:Y:S01]  /*0f70*/  FFMA R28, R8.reuse, R28, R7 ;  /* 0x0000001c081c7223 */ /* 0x044fe20000000007 */
[----:B---3--:R-:W-:Y:S01]  /*0f80*/  FFMA R29, R8, R14, R15 ;  /* 0x0000000e081d7223 */ /* 0x008fe2000000000f */
[C---:B------:R-:W-:Y:S02]  /*0f90*/  IADD3 R14, P0, PT, R12.reuse, UR12, RZ ;  /* 0x0000000c0c0e7c10 */ /* 0x040fe4000ff1e0ff */
[----:B------:R-:W-:Y:S02]  /*0fa0*/  IADD3 R12, P1, PT, R12, UR14, RZ ;  /* 0x0000000e0c0c7c10 */ /* 0x000fe4000ff3e0ff */
[----:B------:R-:W-:Y:S02]  /*0fb0*/  IADD3.X R15, PT, PT, R13, UR13, RZ, P0, !PT ;  /* 0x0000000d0d0f7c10 */ /* 0x000fe400087fe4ff */
[----:B------:R-:W-:-:S03]  /*0fc0*/  IADD3 R23, P0, PT, R18, R16, RZ ;  /* 0x0000001012177210 */ /* 0x000fc60007f1e0ff */
[----:B------:R0:W2:Y:S01]  /*0fd0*/  LDG.E.CONSTANT R26, desc[UR8][R14.64] ;  /* 0x000000080e1a7981 */ /* 0x0000a2000c1e9900 */
[C---:B------:R-:W-:Y:S01]  /*0fe0*/  LEA.HI.X.SX32 R7, R18.reuse, R3, 0x1, P0 ;  /* 0x0000000312077211 */ /* 0x040fe200000f0eff */
[----:B------:R-:W-:-:S03]  /*0ff0*/  VIADD R18, R18, UR25 ;  /* 0x0000001912127c36 */ /* 0x000fc60008000000 */
[C---:B------:R-:W-:Y:S01]  /*1000*/  SHF.L.U64.HI R7, R23.reuse, 0x2, R7 ;  /* 0x0000000217077819 */ /* 0x040fe20000010207 */
[----:B0-----:R-:W-:Y:S02]  /*1010*/  IMAD.SHL.U32 R14, R23, 0x4, RZ ;  /* 0x00000004170e7824 */ /* 0x001fe400078e00ff */
[----:B----4-:R-:W-:Y:S01]  /*1020*/  FFMA R23, R9, R22, R28 ;  /* 0x0000001609177223 */ /* 0x010fe2000000001c */
[----:B------:R-:W-:Y:S02]  /*1030*/  IADD3 R22, P3, PT, R18, R16, RZ ;  /* 0x0000001012167210 */ /* 0x000fe40007f7e0ff */
[----:B------:R-:W-:Y:S02]  /*1040*/  IADD3.X R13, PT, PT, R13, UR15, RZ, P1, !PT ;  /* 0x0000000f0d0d7c10 */ /* 0x000fe40008ffe4ff */
[----:B------:R-:W-:Y:S02]  /*1050*/  IADD3 R24, P0, PT, R14, UR12, RZ ;  /* 0x0000000c0e187c10 */ /* 0x000fe4000ff1e0ff */
[----:B------:R-:W-:Y:S01]  /*1060*/  LEA.HI.X.SX32 R15, R18, R3, 0x1, P3 ;  /* 0x00000003120f7211 */ /* 0x000fe200018f0eff */
[----:B------:R-:W-:Y:S01]  /*1070*/  FFMA R29, R9, R20, R29 ;  /* 0x00000014091d7223 */ /* 0x000fe2000000001d */
[----:B------:R-:W-:Y:S01]  /*1080*/  IADD3 R14, P1, PT, R14, UR14, RZ ;  /* 0x0000000e0e0e7c10 */ /* 0x000fe2000ff3e0ff */
[C---:B------:R-:W-:Y:S01]  /*1090*/  IMAD.SHL.U32 R9, R22.reuse, 0x4, RZ ;  /* 0x0000000416097824 */ /* 0x040fe200078e00ff */
[----:B------:R-:W-:Y:S01]  /*10a0*/  IADD3.X R25, PT, PT, R7, UR13, RZ, P0, !PT ;  /* 0x0000000d07197c10 */ /* 0x000fe200087fe4ff */
[----:B------:R0:W3:Y:S01]  /*10b0*/  LDG.E.CONSTANT R8, desc[UR8][R12.64] ;  /* 0x000000080c087981 */ /* 0x0000e2000c1e9900 */
[----:B------:R-:W-:-:S02]  /*10c0*/  SHF.L.U64.HI R20, R22, 0x2, R15 ;  /* 0x0000000216147819 */ /* 0x000fc4000001020f */
[----:B------:R-:W-:Y:S02]  /*10d0*/  IADD3.X R15, PT, PT, R7, UR15, RZ, P1, !PT ;  /* 0x0000000f070f7c10 */ /* 0x000fe40008ffe4ff */
[----:B------:R1:W4:Y:S01]  /*10e0*/  LDG.E.CONSTANT R7, desc[UR8][R24.64] ;  /* 0x0000000818077981 */ /* 0x000322000c1e9900 */
[C---:B0-----:R-:W-:Y:S02]  /*10f0*/  IADD3 R12, P0, PT, R9.reuse, UR12, RZ ;  /* 0x0000000c090c7c10 */ /* 0x041fe4000ff1e0ff */
[----:B-1----:R-:W-:Y:S02]  /*1100*/  IADD3 R24, P1, PT, R9, UR14, RZ ;  /* 0x0000000e09187c10 */ /* 0x002fe4000ff3e0ff */
[----:B------:R0:W4:Y:S01]  /*1110*/  LDG.E.CONSTANT R9, desc[UR8][R14.64] ;  /* 0x000000080e097981 */ /* 0x000122000c1e9900 */
[C---:B------:R-:W-:Y:S02]  /*1120*/  IADD3.X R13, PT, PT, R20.reuse, UR13, RZ, P0, !PT ;  /* 0x0000000d140d7c10 */ /* 0x040fe400087fe4ff */
[----:B------:R-:W-:-:S05]  /*1130*/  IADD3.X R25, PT, PT, R20, UR15, RZ, P1, !PT ;  /* 0x0000000f14197c10 */ /* 0x000fca0008ffe4ff */
[----:B------:R-:W4:Y:S01]  /*1140*/  LDG.E.CONSTANT R24, desc[UR8][R24.64] ;  /* 0x0000000818187981 */ /* 0x000f22000c1e9900 */
[----:B0-----:R-:W-:-:S03]  /*1150*/  VIADD R15, R18, UR25 ;  /* 0x00000019120f7c36 */ /* 0x001fc60008000000 */
[----:B------:R0:W4:Y:S02]  /*1160*/  LDG.E.CONSTANT R18, desc[UR8][R12.64] ;  /* 0x000000080c127981 */ /* 0x000124000c1e9900 */
[----:B------:R-:W-:-:S04]  /*1170*/  IADD3 R20, P0, PT, R15, R16, RZ ;  /* 0x000000100f147210 */ /* 0x000fc80007f1e0ff */
[----:B------:R-:W-:Y:S01]  /*1180*/  LEA.HI.X.SX32 R28, R15, R3, 0x1, P0 ;  /* 0x000000030f1c7211 */ /* 0x000fe200000f0eff */
[----:B------:R-:W-:-:S03]  /*1190*/  IMAD.SHL.U32 R22, R20, 0x4, RZ ;  /* 0x0000000414167824 */ /* 0x000fc600078e00ff */
[----:B------:R-:W-:Y:S02]  /*11a0*/  SHF.L.U64.HI R20, R20, 0x2, R28 ;  /* 0x0000000214147819 */ /* 0x000fe4000001021c */
[----:B0-----:R-:W-:-:S04]  /*11b0*/  IADD3 R12, P0, PT, R22, UR12, RZ ;  /* 0x0000000c160c7c10 */ /* 0x001fc8000ff1e0ff */
[----:B------:R-:W-:Y:S02]  /*11c0*/  IADD3.X R13, PT, PT, R20, UR13, RZ, P0, !PT ;  /* 0x0000000d140d7c10 */ /* 0x000fe400087fe4ff */
[----:B------:R-:W-:Y:S01]  /*11d0*/  IADD3 R14, P0, PT, R22, UR14, RZ ;  /* 0x0000000e160e7c10 */ /* 0x000fe2000ff1e0ff */
[----:B------:R-:W-:Y:S02]  /*11e0*/  VIADD R22, R15, UR25 ;  /* 0x000000190f167c36 */ /* 0x000fe40008000000 */
[----:B------:R0:W4:Y:S01]  /*11f0*/  LDG.E.CONSTANT R25, desc[UR8][R12.64] ;  /* 0x000000080c197981 */ /* 0x000122000c1e9900 */
[----:B------:R-:W-:Y:S02]  /*1200*/  IADD3.X R15, PT, PT, R20, UR15, RZ, P0, !PT ;  /* 0x0000000f140f7c10 */ /* 0x000fe400087fe4ff */
[----:B------:R-:W-:-:S03]  /*1210*/  IADD3 R20, P0, PT, R22, R16, RZ ;  /* 0x0000001016147210 */ /* 0x000fc60007f1e0ff */
[----:B------:R1:W4:Y:S01]  /*1220*/  LDG.E.CONSTANT R28, desc[UR8][R14.64] ;  /* 0x000000080e1c7981 */ /* 0x000322000c1e9900 */
[----:B------:R-:W-:-:S04]  /*1230*/  LEA.HI.X.SX32 R22, R22, R3, 0x1, P0 ;  /* 0x0000000316167211 */ /* 0x000fc800000f0eff */
[C---:B0-----:R-:W-:Y:S01]  /*1240*/  SHF.L.U64.HI R13, R20.reuse, 0x2, R22 ;  /* 0x00000002140d7819 */ /* 0x041fe20000010216 */
[----:B------:R-:W-:Y:S02]  /*1250*/  IMAD.SHL.U32 R22, R20, 0x4, RZ ;  /* 0x0000000414167824 */ /* 0x000fe400078e00ff */
[----:B------:R-:W-:-:S03]  /*1260*/  FFMA R12, R10, R21, R23 ;  /* 0x000000150a0c7223 */ /* 0x000fc60000000017 */
[C---:B------:R-:W-:Y:S02]  /*1270*/  IADD3 R20, P0, PT, R22.reuse, UR12, RZ ;  /* 0x0000000c16147c10 */ /* 0x040fe4000ff1e0ff */
[----:B------:R-:W-:Y:S02]  /*1280*/  IADD3 R22, P1, PT, R22, UR14, RZ ;  /* 0x0000000e16167c10 */ /* 0x000fe4000ff3e0ff */
[C---:B------:R-:W-:Y:S02]  /*1290*/  IADD3.X R21, PT, PT, R13.reuse, UR13, RZ, P0, !PT ;  /* 0x0000000d0d157c10 */ /* 0x040fe400087fe4ff */
[----:B------:R-:W-:-:S03]  /*12a0*/  IADD3.X R23, PT, PT, R13, UR15, RZ, P1, !PT ;  /* 0x0000000f0d177c10 */ /* 0x000fc60008ffe4ff */
[----:B------:R-:W4:Y:S04]  /*12b0*/  LDG.E.CONSTANT R20, desc[UR8][R20.64] ;  /* 0x0000000814147981 */ /* 0x000f28000c1e9900 */
[----:B------:R-:W4:Y:S01]  /*12c0*/  LDG.E.CONSTANT R22, desc[UR8][R22.64] ;  /* 0x0000000816167981 */ /* 0x000f22000c1e9900 */
[----:B-----5:R-:W-:Y:S01]  /*12d0*/  FFMA R27, R10, R27, R29 ;  /* 0x0000001b0a1b7223 */ /* 0x020fe2000000001d */
[----:B------:R-:W-:-:S05]  /*12e0*/  VIADD R6, R6, 0x8 ;  /* 0x0000000806067836 */ /* 0x000fca0000000000 */
[----:B------:R-:W-:Y:S01]  /*12f0*/  ISETP.NE.AND P0, PT, R6, UR20, PT ;  /* 0x0000001406007c0c */ /* 0x000fe2000bf05270 */
[C---:B--2---:R-:W-:Y:S02]  /*1300*/  FFMA R29, R11.reuse, R26, R12 ;  /* 0x0000001a0b1d7223 */ /* 0x044fe4000000000c */
[----:B-1----:R-:W4:Y:S01]  /*1310*/  LDS.128 R12, [R19+0x10] ;  /* 0x00001000130c7984 */ /* 0x002f220000000c00 */
[----:B---3--:R-:W-:Y:S01]  /*1320*/  FFMA R8, R11, R8, R27 ;  /* 0x000000080b087223 */ /* 0x008fe2000000001b */
[----:B----4-:R-:W-:-:S03]  /*1330*/  FFMA R10, R12, R7, R29 ;  /* 0x000000070c0a7223 */ /* 0x010fc6000000001d */
[----:B------:R-:W-:-:S04]  /*1340*/  FFMA R9, R12, R9, R8 ;  /* 0x000000090c097223 */ /* 0x000fc80000000008 */
[C---:B------:R-:W-:Y:S01]  /*1350*/  FFMA R9, R13.reuse, R24, R9 ;  /* 0x000000180d097223 */ /* 0x040fe20000000009 */
[----:B------:R-:W-:-:S04]  /*1360*/  FFMA R7, R13, R18, R10 ;  /* 0x000000120d077223 */ /* 0x000fc8000000000a */
[C---:B------:R-:W-:Y:S01]  /*1370*/  FFMA R8, R14.reuse, R25, R7 ;  /* 0x000000190e087223 */ /* 0x040fe20000000007 */
[----:B------:R-:W-:-:S03]  /*1380*/  FFMA R9, R14, R28, R9 ;  /* 0x0000001c0e097223 */ /* 0x000fc60000000009 */
[C---:B------:R-:W-:Y:S01]  /*1390*/  FFMA R7, R15.reuse, R20, R8 ;  /* 0x000000140f077223 */ /* 0x040fe20000000008 */
[----:B------:R-:W-:Y:S01]  /*13a0*/  FFMA R15, R15, R22, R9 ;  /* 0x000000160f0f7223 */ /* 0x000fe20000000009 */
[----:B------:R-:W-:Y:S06]  /*13b0*/  @P0 BRA `(.L_x_3550) ;  /* 0xfffffff800480947 */ /* 0x000fec000383ffff */
[----:B------:R-:W-:-:S07]  /*13c0*/  IMAD.U32 R5, RZ, RZ, UR20 ;  /* 0x00000014ff057e24 */ /* 0x000fce000f8e00ff */
.L_x_3549:
[----:B------:R-:W-:-:S09]  /*13d0*/  UISETP.NE.AND UP0, UPT, UR18, URZ, UPT ;  /* 0x000000ff1200728c */ /* 0x000fd2000bf05270 */
[----:B------:R-:W-:Y:S05]  /*13e0*/  BRA.U !UP0, `(.L_x_3551) ;  /* 0x0000000908007547 */ /* 0x000fea000b800000 */
[----:B------:R-:W-:Y:S02]  /*13f0*/  UIADD3 UR6, UPT, UPT, UR18, -0x1, URZ ;  /* 0xffffffff12067890 */ /* 0x000fe4000fffe0ff */
[----:B------:R-:W-:Y:S02]  /*1400*/  UISETP.NE.AND UP1, UPT, UR19, URZ, UPT ;  /* 0x000000ff1300728c */ /* 0x000fe4000bf25270 */
[----:B------:R-:W-:-:S09]  /*1410*/  UISETP.GE.U32.AND UP0, UPT, UR6, 0x3, UPT ;  /* 0x000000030600788c */ /* 0x000fd2000bf06070 */
[----:B------:R-:W-:Y:S05]  /*1420*/  BRA.U !UP0, `(.L_x_3552) ;  /* 0x0000000108f87547 */ /* 0x000fea000b800000 */
[----:B------:R-:W0:Y:S01]  /*1430*/  LDCU UR6, c[0x0][0x3bc] ;  /* 0x00007780ff0677ac */ /* 0x000e220008000800 */
[----:B------:R-:W1:Y:S01]  /*1440*/  LDCU.64 UR26, c[0x0][0x388] ;  /* 0x00007100ff1a77ac */ /* 0x000e620008000a00 */
[----:B------:R-:W2:Y:S01]  /*1450*/  LDCU.64 UR28, c[0x0][0x390] ;  /* 0x00007200ff1c77ac */ /* 0x000ea20008000a00 */
[----:B0-----:R-:W-:-:S04]  /*1460*/  IMAD R6, R5, UR6, R4 ;  /* 0x0000000605067c24 */ /* 0x001fc8000f8e0204 */
[C---:B------:R-:W-:Y:S01]  /*1470*/  VIADD R8, R6.reuse, UR6 ;  /* 0x0000000606087c36 */ /* 0x040fe20008000000 */
[----:B------:R-:W-:-:S04]  /*1480*/  IADD3 R9, P0, PT, R6, R16, RZ ;  /* 0x0000001006097210 */ /* 0x000fc80007f1e0ff */
[-C--:B------:R-:W-:Y:S01]  /*1490*/  LEA.HI.X.SX32 R6, R6, R3.reuse, 0x1, P0 ;  /* 0x0000000306067211 */ /* 0x080fe200000f0eff */
[C---:B------:R-:W-:Y:S01]  /*14a0*/  IMAD.SHL.U32 R10, R9.reuse, 0x4, RZ ;  /* 0x00000004090a7824 */ /* 0x040fe200078e00ff */
[C---:B------:R-:W-:Y:S02]  /*14b0*/  IADD3 R18, P1, PT, R8.reuse, R16, RZ ;  /* 0x0000001008127210 */ /* 0x040fe40007f3e0ff */
[----:B------:R-:W-:Y:S01]  /*14c0*/  SHF.L.U64.HI R6, R9, 0x2, R6 ;  /* 0x0000000209067819 */ /* 0x000fe20000010206 */
[----:B------:R-:W-:Y:S01]  /*14d0*/  VIADD R9, R8, UR6 ;  /* 0x0000000608097c36 */ /* 0x000fe20008000000 */
[----:B-1----:R-:W-:Y:S02]  /*14e0*/  IADD3 R20, P0, PT, R10, UR26, RZ ;  /* 0x0000001a0a147c10 */ /* 0x002fe4000ff1e0ff */
[----:B------:R-:W-:Y:S02]  /*14f0*/  LEA.HI.X.SX32 R11, R8, R3, 0x1, P1 ;  /* 0x00000003080b7211 */ /* 0x000fe400008f0eff */
[----:B--2---:R-:W-:-:S02]  /*1500*/  IADD3 R10, P1, PT, R10, UR28, RZ ;  /* 0x0000001c0a0a7c10 */ /* 0x004fc4000ff3e0ff */
[C---:B------:R-:W-:Y:S01]  /*1510*/  SHF.L.U64.HI R8, R18.reuse, 0x2, R11 ;  /* 0x0000000212087819 */ /* 0x040fe2000001020b */
[----:B------:R-:W-:Y:S01]  /*1520*/  IMAD.SHL.U32 R18, R18, 0x4, RZ ;  /* 0x0000000412127824 */ /* 0x000fe200078e00ff */
[C---:B------:R-:W-:Y:S02]  /*1530*/  IADD3.X R11, PT, PT, R6.reuse, UR29, RZ, P1, !PT ;  /* 0x0000001d060b7c10 */ /* 0x040fe40008ffe4ff */
[C---:B------:R-:W-:Y:S01]  /*1540*/  IADD3 R22, P1, PT, R9.reuse, R16, RZ ;  /* 0x0000001009167210 */ /* 0x040fe20007f3e0ff */
[C---:B------:R-:W-:Y:S01]  /*1550*/  VIADD R12, R9.reuse, UR6 ;  /* 0x00000006090c7c36 */ /* 0x040fe20008000000 */
[----:B------:R-:W-:Y:S01]  /*1560*/  IADD3.X R21, PT, PT, R6, UR27, RZ, P0, !PT ;  /* 0x0000001b06157c10 */ /* 0x000fe200087fe4ff */
[----:B------:R-:W2:Y:S01]  /*1570*/  LDG.E.CONSTANT R14, desc[UR8][R10.64] ;  /* 0x000000080a0e7981 */ /* 0x000ea2000c1e9900 */
[----:B------:R-:W-:Y:S02]  /*1580*/  IADD3 R24, P0, PT, R18, UR26, RZ ;  /* 0x0000001a12187c10 */ /* 0x000fe4000ff1e0ff */
[----:B------:R-:W-:Y:S01]  /*1590*/  LEA.HI.X.SX32 R13, R9, R3, 0x1, P1 ;  /* 0x00000003090d7211 */ /* 0x000fe200008f0eff */
[----:B------:R0:W3:Y:S01]  /*15a0*/  LDG.E.CONSTANT R6, desc[UR8][R20.64] ;  /* 0x0000000814067981 */ /* 0x0000e2000c1e9900 */
[----:B------:R-:W-:-:S02]  /*15b0*/  IADD3.X R25, PT, PT, R8, UR27, RZ, P0, !PT ;  /* 0x0000001b08197c10 */ /* 0x000fc400087fe4ff */
[C---:B------:R-:W-:Y:S01]  /*15c0*/  SHF.L.U64.HI R13, R22.reuse, 0x2, R13 ;  /* 0x00000002160d7819 */ /* 0x040fe2000001020d */
[----:B------:R-:W-:Y:S01]  /*15d0*/  IMAD.SHL.U32 R22, R22, 0x4, RZ ;  /* 0x0000000416167824 */ /* 0x000fe200078e00ff */
[----:B------:R-:W-:Y:S01]  /*15e0*/  IADD3 R9, P1, PT, R12, R16, RZ ;  /* 0x000000100c097210 */ /* 0x000fe20007f3e0ff */
[----:B------:R1:W4:Y:S01]  /*15f0*/  LDG.E.CONSTANT R24, desc[UR8][R24.64] ;  /* 0x0000000818187981 */ /* 0x000322000c1e9900 */
[----:B------:R-:W-:Y:S02]  /*1600*/  IADD3 R18, P0, PT, R18, UR28, RZ ;  /* 0x0000001c12127c10 */ /* 0x000fe4000ff1e0ff */
[----:B------:R-:W-:Y:S01]  /*1610*/  LEA.HI.X.SX32 R12, R12, R3, 0x1, P1 ;  /* 0x000000030c0c7211 */ /* 0x000fe200008f0eff */
[----:B0-----:R-:W-:Y:S01]  /*1620*/  IMAD.SHL.U32 R20, R9, 0x4, RZ ;  /* 0x0000000409147824 */ /* 0x001fe200078e00ff */
[----:B------:R-:W-:Y:S02]  /*1630*/  IADD3.X R19, PT, PT, R8, UR29, RZ, P0, !PT ;  /* 0x0000001d08137c10 */ /* 0x000fe400087fe4ff */
[----:B------:R-:W-:-:S02]  /*1640*/  IADD3 R8, P0, PT, R22, UR26, RZ ;  /* 0x0000001a16087c10 */ /* 0x000fc4000ff1e0ff */
[----:B------:R-:W-:Y:S01]  /*1650*/  IADD3 R10, P1, PT, R22, UR28, RZ ;  /* 0x0000001c160a7c10 */ /* 0x000fe2000ff3e0ff */
[----:B------:R0:W5:Y:S01]  /*1660*/  LDG.E.CONSTANT R26, desc[UR8][R18.64] ;  /* 0x00000008121a7981 */ /* 0x000162000c1e9900 */
[----:B------:R-:W-:Y:S02]  /*1670*/  SHF.L.U64.HI R21, R9, 0x2, R12 ;  /* 0x0000000209157819 */ /* 0x000fe4000001020c */
[C---:B------:R-:W-:Y:S02]  /*1680*/  IADD3.X R9, PT, PT, R13.reuse, UR27, RZ, P0, !PT ;  /* 0x0000001b0d097c10 */ /* 0x040fe400087fe4ff */
[C---:B------:R-:W-:Y:S02]  /*1690*/  IADD3 R12, P0, PT, R20.reuse, UR26, RZ ;  /* 0x0000001a140c7c10 */ /* 0x040fe4000ff1e0ff */
[----:B------:R-:W-:Y:S02]  /*16a0*/  IADD3.X R11, PT, PT, R13, UR29, RZ, P1, !PT ;  /* 0x0000001d0d0b7c10 */ /* 0x000fe40008ffe4ff */
[----:B------:R-:W-:Y:S01]  /*16b0*/  IADD3 R20, P1, PT, R20, UR28, RZ ;  /* 0x0000001c14147c10 */ /* 0x000fe2000ff3e0ff */
[----:B------:R-:W5:Y:S01]  /*16c0*/  LDG.E.CONSTANT R9, desc[UR8][R8.64] ;  /* 0x0000000808097981 */ /* 0x000f62000c1e9900 */
[----:B------:R-:W-:-:S02]  /*16d0*/  IADD3.X R13, PT, PT, R21, UR27, RZ, P0, !PT ;  /* 0x0000001b150d7c10 */ /* 0x000fc400087fe4ff */
[----:B------:R-:W-:Y:S01]  /*16e0*/  IADD3.X R21, PT, PT, R21, UR29, RZ, P1, !PT ;  /* 0x0000001d15157c10 */ /* 0x000fe20008ffe4ff */
[----:B------:R-:W5:Y:S04]  /*16f0*/  LDG.E.CONSTANT R11, desc[UR8][R10.64] ;  /* 0x000000080a0b7981 */ /* 0x000f68000c1e9900 */
[----:B------:R-:W5:Y:S04]  /*1700*/  LDG.E.CONSTANT R12, desc[UR8][R12.64] ;  /* 0x000000080c0c7981 */ /* 0x000f68000c1e9900 */
[----:B------:R-:W5:Y:S01]  /*1710*/  LDG.E.CONSTANT R21, desc[UR8][R20.64] ;  /* 0x0000000814157981 */ /* 0x000f62000c1e9900 */
[----:B------:R-:W1:Y:S01]  /*1720*/  S2UR UR7, SR_CgaCtaId ;  /* 0x00000000000779c3 */ /* 0x000e620000008800 */
[----:B------:R-:W-:-:S02]  /*1730*/  UMOV UR6, 0x400 ;  /* 0x0000040000067882 */ /* 0x000fc40000000000 */
[----:B-1----:R-:W-:-:S06]  /*1740*/  ULEA UR6, UR7, UR6, 0x18 ;  /* 0x0000000607067291 */ /* 0x002fcc000f8ec0ff */
[----:B------:R-:W-:-:S05]  /*1750*/  LEA R25, R5, UR6, 0x2 ;  /* 0x0000000605197c11 */ /* 0x000fca000f8e10ff */
[----:B0-----:R-:W2:Y:S04]  /*1760*/  LDS.64 R18, [R25] ;  /* 0x0000000019127984 */ /* 0x001ea80000000a00 */
[----:B------:R-:W0:Y:S01]  /*1770*/  LDS.64 R22, [R25+0x8] ;  /* 0x0000080019167984 */ /* 0x000e220000000a00 */
[----:B------:R-:W-:Y:S02]  /*1780*/  VIADD R5, R5, 0x4 ;  /* 0x0000000405057836 */ /* 0x000fe40000000000 */
[C---:B--2---:R-:W-:Y:S01]  /*1790*/  FFMA R15, R18.reuse, R14, R15 ;  /* 0x0000000e120f7223 */ /* 0x044fe2000000000f */
[----:B---3--:R-:W-:-:S04]  /*17a0*/  FFMA R7, R18, R6, R7 ;  /* 0x0000000612077223 */ /* 0x008fc80000000007 */
[-C--:B----4-:R-:W-:Y:S01]  /*17b0*/  FFMA R7, R24, R19.reuse, R7 ;  /* 0x0000001318077223 */ /* 0x090fe20000000007 */
[----:B-----5:R-:W-:-:S03]  /*17c0*/  FFMA R26, R26, R19, R15 ;  /* 0x000000131a1a7223 */ /* 0x020fc6000000000f */
[C---:B0-----:R-:W-:Y:S01]  /*17d0*/  FFMA R7, R22.reuse, R9, R7 ;  /* 0x0000000916077223 */ /* 0x041fe20000000007 */
[----:B------:R-:W-:-:S03]  /*17e0*/  FFMA R26, R22, R11, R26 ;  /* 0x0000000b161a7223 */ /* 0x000fc6000000001a */
[-C--:B------:R-:W-:Y:S01]  /*17f0*/  FFMA R7, R12, R23.reuse, R7 ;  /* 0x000000170c077223 */ /* 0x080fe20000000007 */
[----:B------:R-:W-:-:S07]  /*1800*/  FFMA R15, R21, R23, R26 ;  /* 0x00000017150f7223 */ /* 0x000fce000000001a */
.L_x_3552:
[----:B------:R-:W-:Y:S05]  /*1810*/  BRA.U !UP1, `(.L_x_3551) ;  /* 0x0000000109f47547 */ /* 0x000fea000b800000 */
[----:B------:R-:W0:Y:S01]  /*1820*/  LDCU UR6, c[0x0][0x3b8] ;  /* 0x00007700ff0677ac */ /* 0x000e220008000800 */
[----:B------:R-:W-:Y:S02]  /*1830*/  UISETP.NE.AND UP0, UPT, UR19, 0x1, UPT ;  /* 0x000000011300788c */ /* 0x000fe4000bf05270 */
[----:B0-----:R-:W-:-:S07]  /*1840*/  ULOP3.LUT UP1, URZ, UR6, 0x1, URZ, 0xc0, !UPT ;  /* 0x0000000106ff7892 */ /* 0x001fce000f82c0ff */
[----:B------:R-:W-:Y:S05]  /*1850*/  BRA.U !UP0, `(.L_x_3553) ;  /* 0x00000001088c7547 */ /* 0x000fea000b800000 */
[----:B------:R-:W0:Y:S01]  /*1860*/  LDCU UR6, c[0x0][0x3bc] ;  /* 0x00007780ff0677ac */ /* 0x000e220008000800 */
[----:B------:R-:W1:Y:S01]  /*1870*/  LDCU.64 UR26, c[0x0][0x388] ;  /* 0x00007100ff1a77ac */ /* 0x000e620008000a00 */
[----:B------:R-:W2:Y:S01]  /*1880*/  LDCU.64 UR28, c[0x0][0x390] ;  /* 0x00007200ff1c77ac */ /* 0x000ea20008000a00 */
[----:B0-----:R-:W-:-:S04]  /*1890*/  IMAD R6, R5, UR6, R4 ;  /* 0x0000000605067c24 */ /* 0x001fc8000f8e0204 */
[C---:B------:R-:W-:Y:S01]  /*18a0*/  VIADD R10, R6.reuse, UR6 ;  /* 0x00000006060a7c36 */ /* 0x040fe20008000000 */
[----:B------:R-:W-:-:S04]  /*18b0*/  IADD3 R8, P0, PT, R6, R16, RZ ;  /* 0x0000001006087210 */ /* 0x000fc80007f1e0ff */
[----:B------:R-:W-:Y:S01]  /*18c0*/  IADD3 R11, P1, PT, R10, R16, RZ ;  /* 0x000000100a0b7210 */ /* 0x000fe20007f3e0ff */
[----:B------:R-:W-:Y:S01]  /*18d0*/  IMAD.SHL.U32 R12, R8, 0x4, RZ ;  /* 0x00000004080c7824 */ /* 0x000fe200078e00ff */
[-C--:B------:R-:W-:Y:S02]  /*18e0*/  LEA.HI.X.SX32 R9, R6, R3.reuse, 0x1, P0 ;  /* 0x0000000306097211 */ /* 0x080fe400000f0eff */
[----:B------:R-:W-:Y:S01]  /*18f0*/  LEA.HI.X.SX32 R6, R10, R3, 0x1, P1 ;  /* 0x000000030a067211 */ /* 0x000fe200008f0eff */
[----:B------:R-:W-:Y:S01]  /*1900*/  IMAD.SHL.U32 R18, R11, 0x4, RZ ;  /* 0x000000040b127824 */ /* 0x000fe200078e00ff */
[----:B------:R-:W-:Y:S02]  /*1910*/  SHF.L.U64.HI R9, R8, 0x2, R9 ;  /* 0x0000000208097819 */ /* 0x000fe40000010209 */
[C---:B-1----:R-:W-:Y:S02]  /*1920*/  IADD3 R10, P0, PT, R12.reuse, UR26, RZ ;  /* 0x0000001a0c0a7c10 */ /* 0x042fe4000ff1e0ff */
[----:B--2---:R-:W-:-:S02]  /*1930*/  IADD3 R12, P1, PT, R12, UR28, RZ ;  /* 0x0000001c0c0c7c10 */ /* 0x004fc4000ff3e0ff */
[----:B------:R-:W-:Y:S02]  /*1940*/  SHF.L.U64.HI R6, R11, 0x2, R6 ;  /* 0x000000020b067819 */ /* 0x000fe40000010206 */
[C---:B------:R-:W-:Y:S02]  /*1950*/  IADD3.X R11, PT, PT, R9.reuse, UR27, RZ, P0, !PT ;  /* 0x0000001b090b7c10 */ /* 0x040fe400087fe4ff */
[C---:B------:R-:W-:Y:S02]  /*1960*/  IADD3 R8, P0, PT, R18.reuse, UR26, RZ ;  /* 0x0000001a12087c10 */ /* 0x040fe4000ff1e0ff */
[----:B------:R-:W-:Y:S01]  /*1970*/  IADD3.X R13, PT, PT, R9, UR29, RZ, P1, !PT ;  /* 0x0000001d090d7c10 */ /* 0x000fe20008ffe4ff */
[----:B------:R-:W2:Y:S01]  /*1980*/  LDG.E.CONSTANT R10, desc[UR8][R10.64] ;  /* 0x000000080a0a7981 */ /* 0x000ea2000c1e9900 */
[----:B------:R-:W-:Y:S02]  /*1990*/  IADD3 R18, P1, PT, R18, UR28, RZ ;  /* 0x0000001c12127c10 */ /* 0x000fe4000ff3e0ff */
[C---:B------:R-:W-:Y:S01]  /*19a0*/  IADD3.X R9, PT, PT, R6.reuse, UR27, RZ, P0, !PT ;  /* 0x0000001b06097c10 */ /* 0x040fe200087fe4ff */
[----:B------:R-:W3:Y:S01]  /*19b0*/  LDG.E.CONSTANT R12, desc[UR8][R12.64] ;  /* 0x000000080c0c7981 */ /* 0x000ee2000c1e9900 */
[----:B------:R-:W-:-:S04]  /*19c0*/  IADD3.X R19, PT, PT, R6, UR29, RZ, P1, !PT ;  /* 0x0000001d06137c10 */ /* 0x000fc80008ffe4ff */
[----:B------:R-:W4:Y:S04]  /*19d0*/  LDG.E.CONSTANT R9, desc[UR8][R8.64] ;  /* 0x0000000808097981 */ /* 0x000f28000c1e9900 */
[----:B------:R-:W5:Y:S01]  /*19e0*/  LDG.E.CONSTANT R19, desc[UR8][R18.64] ;  /* 0x0000000812137981 */ /* 0x000f62000c1e9900 */
[----:B------:R-:W0:Y:S01]  /*19f0*/  S2UR UR7, SR_CgaCtaId ;  /* 0x00000000000779c3 */ /* 0x000e220000008800 */
[----:B------:R-:W-:Y:S02]  /*1a00*/  UMOV UR6, 0x400 ;  /* 0x0000040000067882 */ /* 0x000fe40000000000 */
[----:B0-----:R-:W-:-:S06]  /*1a10*/  ULEA UR6, UR7, UR6, 0x18 ;  /* 0x0000000607067291 */ /* 0x001fcc000f8ec0ff */
[----:B------:R-:W-:-:S06]  /*1a20*/  LEA R20, R5, UR6, 0x2 ;  /* 0x0000000605147c11 */ /* 0x000fcc000f8e10ff */
[----:B------:R-:W2:Y:S01]  /*1a30*/  LDS.64 R20, [R20] ;  /* 0x0000000014147984 */ /* 0x000ea20000000a00 */
[----:B------:R-:W-:Y:S02]  /*1a40*/  VIADD R5, R5, 0x2 ;  /* 0x0000000205057836 */ /* 0x000fe40000000000 */
[C---:B--2---:R-:W-:Y:S01]  /*1a50*/  FFMA R6, R20.reuse, R10, R7 ;  /* 0x0000000a14067223 */ /* 0x044fe20000000007 */
[----:B---3--:R-:W-:-:S03]  /*1a60*/  FFMA R10, R20, R12, R15 ;  /* 0x0000000c140a7223 */ /* 0x008fc6000000000f */
[-C--:B----4-:R-:W-:Y:S01]  /*1a70*/  FFMA R7, R9, R21.reuse, R6 ;  /* 0x0000001509077223 */ /* 0x090fe20000000006 */
[----:B-----5:R-:W-:-:S07]  /*1a80*/  FFMA R15, R19, R21, R10 ;  /* 0x00000015130f7223 */ /* 0x020fce000000000a */
.L_x_3553:
[----:B------:R-:W-:Y:S05]  /*1a90*/  BRA.U !UP1, `(.L_x_3551) ;  /* 0x0000000109547547 */ /* 0x000fea000b800000 */
[----:B------:R-:W0:Y:S01]  /*1aa0*/  LDCU UR6, c[0x0][0x3bc] ;  /* 0x00007780ff0677ac */ /* 0x000e220008000800 */
[----:B------:R-:W1:Y:S01]  /*1ab0*/  LDCU.64 UR26, c[0x0][0x388] ;  /* 0x00007100ff1a77ac */ /* 0x000e620008000a00 */
[----:B------:R-:W2:Y:S01]  /*1ac0*/  LDCU.64 UR28, c[0x0][0x390] ;  /* 0x00007200ff1c77ac */ /* 0x000ea20008000a00 */
[----:B0-----:R-:W-:-:S05]  /*1ad0*/  IMAD R6, R5, UR6, R4 ;  /* 0x0000000605067c24 */ /* 0x001fca000f8e0204 */
[----:B------:R-:W-:-:S04]  /*1ae0*/  IADD3 R8, P0, PT, R6, R16, RZ ;  /* 0x0000001006087210 */ /* 0x000fc80007f1e0ff */
[----:B------:R-:W-:Y:S01]  /*1af0*/  LEA.HI.X.SX32 R9, R6, R3, 0x1, P0 ;  /* 0x0000000306097211 */ /* 0x000fe200000f0eff */
[----:B------:R-:W-:-:S03]  /*1b00*/  IMAD.SHL.U32 R10, R8, 0x4, RZ ;  /* 0x00000004080a7824 */ /* 0x000fc600078e00ff */
[----:B------:R-:W-:Y:S02]  /*1b10*/  SHF.L.U64.HI R6, R8, 0x2, R9 ;  /* 0x0000000208067819 */ /* 0x000fe40000010209 */
[C---:B-1----:R-:W-:Y:S02]  /*1b20*/  IADD3 R8, P0, PT, R10.reuse, UR26, RZ ;  /* 0x0000001a0a087c10 */ /* 0x042fe4000ff1e0ff */
[----:B--2---:R-:W-:Y:S02]  /*1b30*/  IADD3 R10, P1, PT, R10, UR28, RZ ;  /* 0x0000001c0a0a7c10 */ /* 0x004fe4000ff3e0ff */
[C---:B------:R-:W-:Y:S02]  /*1b40*/  IADD3.X R9, PT, PT, R6.reuse, UR27, RZ, P0, !PT ;  /* 0x0000001b06097c10 */ /* 0x040fe400087fe4ff */
[----:B------:R-:W-:-:S03]  /*1b50*/  IADD3.X R11, PT, PT, R6, UR29, RZ, P1, !PT ;  /* 0x0000001d060b7c10 */ /* 0x000fc60008ffe4ff */
[----:B------:R-:W2:Y:S04]  /*1b60*/  LDG.E.CONSTANT R8, desc[UR8][R8.64] ;  /* 0x0000000808087981 */ /* 0x000ea8000c1e9900 */
[----:B------:R-:W3:Y:S01]  /*1b70*/  LDG.E.CONSTANT R10, desc[UR8][R10.64] ;  /* 0x000000080a0a7981 */ /* 0x000ee2000c1e9900 */
[----:B------:R-:W0:Y:S01]  /*1b80*/  S2UR UR7, SR_CgaCtaId ;  /* 0x00000000000779c3 */ /* 0x000e220000008800 */
[----:B------:R-:W-:Y:S02]  /*1b90*/  UMOV UR6, 0x400 ;  /* 0x0000040000067882 */ /* 0x000fe40000000000 */
[----:B0-----:R-:W-:-:S06]  /*1ba0*/  ULEA UR6, UR7, UR6, 0x18 ;  /* 0x0000000607067291 */ /* 0x001fcc000f8ec0ff */
[----:B------:R-:W-:-:S05]  /*1bb0*/  LEA R5, R5, UR6, 0x2 ;  /* 0x0000000605057c11 */ /* 0x000fca000f8e10ff */
[----:B------:R-:W2:Y:S02]  /*1bc0*/  LDS R6, [R5] ;  /* 0x0000000005067984 */ /* 0x000ea40000000800 */
[C---:B--2---:R-:W-:Y:S01]  /*1bd0*/  FFMA R7, R6.reuse, R8, R7 ;  /* 0x0000000806077223 */ /* 0x044fe20000000007 */
[----:B---3--:R-:W-:-:S07]  /*1be0*/  FFMA R15, R6, R10, R15 ;  /* 0x0000000a060f7223 */ /* 0x008fce000000000f */
.L_x_3551:
        /* <DEDUP_REMOVED lines=9> */
[----:B------:R-:W-:-:S04]  /*1c80*/  FFMA R6, R6, R7, R7 ;  /* 0x0000000706067223 */ /* 0x000fc80000000007 */
        /* <DEDUP_REMOVED lines=15> */
[----:B------:R-:W-:Y:S01]  /*1d80*/  @!P1 FFMA R9, R6, R5, R6 ;  /* 0x0000000506099223 */ /* 0x000fe20000000006 */
[----:B------:R-:W-:-:S03]  /*1d90*/  FMUL R5, R7, 0.5 ;  /* 0x3f00000007057820 */ /* 0x000fc60000400000 */
[----:B------:R-:W-:-:S04]  /*1da0*/  FADD R6, R9, 1 ;  /* 0x3f80000009067421 */ /* 0x000fc80000000000 */
[----:B------:R-:W-:Y:S01]  /*1db0*/  FMUL R5, R5, R6 ;  /* 0x0000000605057220 */ /* 0x000fe20000400000 */
[----:B------:R-:W-:Y:S06]  /*1dc0*/  BRA `(.L_x_3556) ;  /* 0x0000000000547947 */ /* 0x000fec0003800000 */
.L_x_3555:
[----:B------:R-:W-:Y:S01]  /*1dd0*/  FMNMX R5, RZ, R7, !PT ;  /* 0x00000007ff057209 */ /* 0x000fe20007800000 */
[----:B------:R-:W-:Y:S06]  /*1de0*/  BRA `(.L_x_3556) ;  /* 0x00000000004c7947 */ /* 0x000fec0003800000 */
.L_x_3554:
        /* <DEDUP_REMOVED lines=17> */
[----:B------:R-:W-:Y:S05]  /*1f00*/  CALL.REL.NOINC `($__internal_21_$__cuda_sm3x_div_rn_noftz_f32_slowpath) ;  /* 0x0000001800047944 */ /* 0x000fea0003c00000 */
.L_x_3557:
[----:B------:R-:W-:Y:S05]  /*1f10*/  BSYNC.RECONVERGENT B2 ;  /* 0x0000000000027941 */ /* 0x000fea0003800200 */
.L_x_3556:
[----:B------:R-:W0:Y:S01]  /*1f20*/  LDCU UR6, c[0x0][0x3bc] ;  /* 0x00007780ff0677ac */ /* 0x000e220008000800 */
[----:B------:R-:W-:Y:S01]  /*1f30*/  FMUL R15, R5, R15 ;  /* 0x0000000f050f7220 */ /* 0x000fe20000400000 */
[C---:B------:R-:W-:Y:S01]  /*1f40*/  LEA R6, R4.reuse, UR5, 0x2 ;  /* 0x0000000504067c11 */ /* 0x040fe2000f8e10ff */
[----:B------:R-:W-:-:S04]  /*1f50*/  VIADD R4, R4, 0x100 ;  /* 0x0000010004047836 */ /* 0x000fc80000000000 */
[----:B------:R1:W-:Y:S01]  /*1f60*/  STS [R6], R15 ;  /* 0x0000000f06007388 */ /* 0x0003e20000000800 */
[----:B0-----:R-:W-:-:S05]  /*1f70*/  IMAD.U32 R5, RZ, RZ, UR6 ;  /* 0x00000006ff057e24 */ /* 0x001fca000f8e00ff */
[----:B------:R-:W-:-:S13]  /*1f80*/  ISETP.GE.AND P0, PT, R4, R5, PT ;  /* 0x000000050400720c */ /* 0x000fda0003f06270 */
[----:B-1----:R-:W-:Y:S05]  /*1f90*/  @!P0 BRA `(.L_x_3558) ;  /* 0xffffffec00288947 */ /* 0x002fea000383ffff */
[----:B------:R-:W-:Y:S05]  /*1fa0*/  BSYNC.RECONVERGENT B1 ;  /* 0x0000000000017941 */ /* 0x000fea0003800200 */
.L_x_3548:
[----:B------:R-:W-:Y:S05]  /*1fb0*/  BRA `(.L_x_3546) ;  /* 0x0000000800247947 */ /* 0x000fea0003800000 */
.L_x_3547:
[----:B------:R-:W0:Y:S01]  /*1fc0*/  S2R R4, SR_TID.X ;  /* 0x0000000000047919 */ /* 0x000e220000002100 */
[----:B------:R-:W1:Y:S02]  /*1fd0*/  LDCU UR6, c[0x0][0x3c4] ;  /* 0x00007880ff0677ac */ /* 0x000e640008000800 */
[----:B-1----:R-:W-:Y:S01]  /*1fe0*/  UISETP.NE.AND UP0, UPT, UR6, 0x1, UPT ;  /* 0x000000010600788c */ /* 0x002fe2000bf05270 */
[----:B0-----:R-:W-:-:S04]  /*1ff0*/  IADD3 R6, PT, PT, -R4, UR21, RZ ;  /* 0x0000001504067c10 */ /* 0x001fc8000fffe1ff */
[C---:B------:R-:W-:Y:S02]  /*2000*/  LEA.HI R7, R6.reuse, 0x1, RZ, 0x18 ;  /* 0x0000000106077811 */ /* 0x040fe400078fc0ff */
[----:B------:R-:W-:Y:S02]  /*2010*/  LOP3.LUT R9, R6, 0x100, RZ, 0xc0, !PT ;  /* 0x0000010006097812 */ /* 0x000fe400078ec0ff */
[C---:B------:R-:W-:Y:S02]  /*2020*/  LOP3.LUT R10, R7.reuse, 0x3, RZ, 0xc0, !PT ;  /* 0x00000003070a7812 */ /* 0x040fe400078ec0ff */
[----:B------:R-:W-:-:S03]  /*2030*/  LOP3.LUT R7, R7, 0x7, RZ, 0xc0, !PT ;  /* 0x0000000707077812 */ /* 0x000fc600078ec0ff */
[----:B------:R-:W-:Y:S02]  /*2040*/  VIADD R11, R10, 0xffffffff ;  /* 0xffffffff0a0b7836 */ /* 0x000fe40000000000 */
[----:B------:R-:W-:Y:S01]  /*2050*/  VIADD R12, R7, 0xffffffff ;  /* 0xffffffff070c7836 */ /* 0x000fe20000000000 */
[----:B------:R-:W-:Y:S06]  /*2060*/  BRA.U !UP0, `(.L_x_3559) ;  /* 0x0000000508407547 */ /* 0x000fec000b800000 */
[----:B------:R-:W-:-:S09]  /*2070*/  UISETP.NE.AND UP0, UPT, UR6, URZ, UPT ;  /* 0x000000ff0600728c */ /* 0x000fd2000bf05270 */
[----:B------:R-:W-:Y:S05]  /*2080*/  BRA.U UP0, `(.L_x_3560) ;  /* 0x00000001009c7547 */ /* 0x000fea000b800000 */
[----:B------:R-:W-:Y:S01]  /*2090*/  ISETP.GE.U32.AND P0, PT, R6, 0x700, PT ;  /* 0x000007000600780c */ /* 0x000fe20003f06070 */
[----:B------:R-:W-:Y:S01]  /*20a0*/  BSSY.RECONVERGENT B1, `(.L_x_3561) ;  /* 0x0000011000017945 */ /* 0x000fe20003800200 */
[----:B------:R-:W-:-:S11]  /*20b0*/  ISETP.NE.AND P1, PT, R7, RZ, PT ;  /* 0x000000ff0700720c */ /* 0x000fd60003f25270 */
[----:B------:R-:W-:Y:S05]  /*20c0*/  @!P0 BRA `(.L_x_3562) ;  /* 0x0000000000388947 */ /* 0x000fea0003800000 */
[----:B------:R-:W-:-:S07]  /*20d0*/  IMAD.MOV.U32 R7, RZ, RZ, RZ ;  /* 0x000000ffff077224 */ /* 0x000fce00078e00ff */
.L_x_3563:
[C---:B0-----:R-:W-:Y:S01]  /*20e0*/  LEA R6, R4.reuse, UR5, 0x2 ;  /* 0x0000000504067c11 */ /* 0x041fe2000f8e10ff */
        /* <DEDUP_REMOVED lines=12> */
.L_x_3562:
[----:B------:R-:W-:Y:S05]  /*21b0*/  BSYNC.RECONVERGENT B1 ;  /* 0x0000000000017941 */ /* 0x000fea0003800200 */
.L_x_3561:
[----:B------:R-:W-:Y:S05]  /*21c0*/  @!P1 BRA `(.L_x_3546) ;  /* 0x0000000400a09947 */ /* 0x000fea0003800000 */
[----:B------:R-:W-:Y:S02]  /*21d0*/  ISETP.GE.U32.AND P0, PT, R12, 0x3, PT ;  /* 0x000000030c00780c */ /* 0x000fe40003f06070 */
[----:B------:R-:W-:-:S11]  /*21e0*/  ISETP.NE.AND P1, PT, R10, RZ, PT ;  /* 0x000000ff0a00720c */ /* 0x000fd60003f25270 */
[C---:B0-----:R-:W-:Y:S01]  /*21f0*/  @P0 LEA R6, R4.reuse, UR5, 0x2 ;  /* 0x0000000504060c11 */ /* 0x041fe2000f8e10ff */
        /* <DEDUP_REMOVED lines=10> */
[----:B------:R0:W-:Y:S04]  /*22a0*/  @P0 STS [R6], RZ ;  /* 0x000000ff06000388 */ /* 0x0001e80000000800 */
[----:B------:R0:W-:Y:S01]  /*22b0*/  @P0 STS [R6+0x400], RZ ;  /* 0x000400ff06000388 */ /* 0x0001e20000000800 */
[----:B------:R-:W-:Y:S05]  /*22c0*/  @P1 BRA `(.L_x_3546) ;  /* 0x0000000400601947 */ /* 0x000fea0003800000 */
[----:B------:R-:W-:-:S05]  /*22d0*/  LEA R4, R4, UR5, 0x2 ;  /* 0x0000000504047c11 */ /* 0x000fca000f8e10ff */
[----:B------:R1:W-:Y:S01]  /*22e0*/  STS [R4], RZ ;  /* 0x000000ff04007388 */ /* 0x0003e20000000800 */
[----:B------:R-:W-:Y:S05]  /*22f0*/  BRA `(.L_x_3546) ;  /* 0x0000000400547947 */ /* 0x000fea0003800000 */
.L_x_3560:
[----:B------:R-:W-:Y:S01]  /*2300*/  ISETP.GE.U32.AND P0, PT, R6, 0x700, PT ;  /* 0x000007000600780c */ /* 0x000fe20003f06070 */
[----:B------:R-:W-:Y:S01]  /*2310*/  BSSY.RECONVERGENT B1, `(.L_x_3564) ;  /* 0x0000011000017945 */ /* 0x000fe20003800200 */
[----:B------:R-:W-:-:S11]  /*2320*/  ISETP.NE.AND P1, PT, R7, RZ, PT ;  /* 0x000000ff0700720c */ /* 0x000fd60003f25270 */
[----:B------:R-:W-:Y:S05]  /*2330*/  @!P0 BRA `(.L_x_3565) ;  /* 0x0000000000388947 */ /* 0x000fea0003800000 */
[----:B------:R-:W-:-:S07]  /*2340*/  IMAD.MOV.U32 R7, RZ, RZ, RZ ;  /* 0x000000ffff077224 */ /* 0x000fce00078e00ff */
.L_x_3566:
        /* <DEDUP_REMOVED lines=13> */
.L_x_3565:
[----:B------:R-:W-:Y:S05]  /*2420*/  BSYNC.RECONVERGENT B1 ;  /* 0x0000000000017941 */ /* 0x000fea0003800200 */
.L_x_3564:
        /* <DEDUP_REMOVED lines=12> */
[C---:B--2---:R-:W-:Y:S01]  /*24f0*/  @P0 LEA R6, R4.reuse, UR5, 0x2 ;  /* 0x0000000504060c11 */ /* 0x044fe2000f8e10ff */
[----:B------:R-:W-:-:S04]  /*2500*/  @P0 VIADD R4, R4, 0x200 ;  /* 0x0000020004040836 */ /* 0x000fc80000000000 */
[----:B------:R3:W-:Y:S04]  /*2510*/  @P0 STS [R6], RZ ;  /* 0x000000ff06000388 */ /* 0x0007e80000000800 */
[----:B------:R3:W-:Y:S01]  /*2520*/  @P0 STS [R6+0x400], RZ ;  /* 0x000400ff06000388 */ /* 0x0007e20000000800 */
[----:B------:R-:W-:Y:S05]  /*2530*/  @P1 BRA `(.L_x_3546) ;  /* 0x0000000000c41947 */ /* 0x000fea0003800000 */
[----:B------:R-:W-:-:S05]  /*2540*/  LEA R4, R4, UR5, 0x2 ;  /* 0x0000000504047c11 */ /* 0x000fca000f8e10ff */
[----:B------:R4:W-:Y:S01]  /*2550*/  STS [R4], RZ ;  /* 0x000000ff04007388 */ /* 0x0009e20000000800 */
[----:B------:R-:W-:Y:S05]  /*2560*/  BRA `(.L_x_3546) ;  /* 0x0000000000b87947 */ /* 0x000fea0003800000 */
.L_x_3559:
[----:B------:R-:W-:Y:S01]  /*2570*/  ISETP.GE.U32.AND P0, PT, R6, 0x700, PT ;  /* 0x000007000600780c */ /* 0x000fe20003f06070 */
[----:B------:R-:W-:Y:S01]  /*2580*/  BSSY.RECONVERGENT B1, `(.L_x_3567) ;  /* 0x000001a000017945 */ /* 0x000fe20003800200 */
[----:B------:R-:W-:-:S11]  /*2590*/  ISETP.NE.AND P1, PT, R7, RZ, PT ;  /* 0x000000ff0700720c */ /* 0x000fd60003f25270 */
[----:B------:R-:W-:Y:S05]  /*25a0*/  @!P0 BRA `(.L_x_3568) ;  /* 0x00000000005c8947 */ /* 0x000fea0003800000 */
[----:B------:R-:W0:Y:S01]  /*25b0*/  S2R R8, SR_CgaCtaId ;  /* 0x0000000000087919 */ /* 0x000e220000008800 */
[----:B------:R-:W1:Y:S01]  /*25c0*/  LDCU UR6, c[0x0][0x3b8] ;  /* 0x00007700ff0677ac */ /* 0x000e620008000800 */
[----:B------:R-:W-:Y:S02]  /*25d0*/  MOV R7, 0x400 ;  /* 0x0000040000077802 */ /* 0x000fe40000000f00 */
[----:B------:R-:W-:-:S04]  /*25e0*/  LEA.HI R2, R6, 0x1, RZ, 0x18 ;  /* 0x0000000106027811 */ /* 0x000fc800078fc0ff */
[----:B------:R-:W-:-:S05]  /*25f0*/  LOP3.LUT R2, R2, 0x1fffff8, RZ, 0xc0, !PT ;  /* 0x01fffff802027812 */ /* 0x000fca00078ec0ff */
[----:B------:R-:W-:Y:S01]  /*2600*/  IMAD.MOV R6, RZ, RZ, -R2 ;  /* 0x000000ffff067224 */ /* 0x000fe200078e0a02 */
[----:B-1----:R-:W-:Y:S01]  /*2610*/  USHF.L.U32 UR6, UR6, 0x2, URZ ;  /* 0x0000000206067899 */ /* 0x002fe200080006ff */
[----:B0-----:R-:W-:-:S05]  /*2620*/  LEA R7, R8, R7, 0x18 ;  /* 0x0000000708077211 */ /* 0x001fca00078ec0ff */
[----:B------:R-:W-:-:S04]  /*2630*/  LEA R8, R4, UR6, 0x2 ;  /* 0x0000000604087c11 */ /* 0x000fc8000f8e10ff */
[----:B------:R-:W-:-:S07]  /*2640*/  IADD3 R7, PT, PT, R8, 0x1000, R7 ;  /* 0x0000100008077810 */ /* 0x000fce0007ffe007 */
.L_x_3569:
        /* <DEDUP_REMOVED lines=13> */
.L_x_3568:
[----:B------:R-:W-:Y:S05]  /*2720*/  BSYNC.RECONVERGENT B1 ;  /* 0x0000000000017941 */ /* 0x000fea0003800200 */
.L_x_3567:
        /* <DEDUP_REMOVED lines=18> */
.L_x_3546:
[----:B------:R-:W-:Y:S05]  /*2850*/  BSYNC.RECONVERGENT B0 ;  /* 0x0000000000007941 */ /* 0x000fea0003800200 */
.L_x_3545:
[----:B------:R-:W5:Y:S01]  /*2860*/  S2R R15, SR_TID.X ;  /* 0x00000000000f7919 */ /* 0x000f620000002100 */
[----:B------:R-:W5:Y:S01]  /*2870*/  LDCU UR7, c[0x0][0x3b8] ;  /* 0x00007700ff0777ac */ /* 0x000f620008000800 */
[----:B------:R-:W-:Y:S01]  /*2880*/  BSSY.RECONVERGENT B0, `(.L_x_3570) ;  /* 0x00000e6000007945 */ /* 0x000fe20003800200 */
[----:B------:R-:W0:Y:S01]  /*2890*/  LDCU UR14, c[0x0][0x3b8] ;  /* 0x00007700ff0e77ac */ /* 0x000e220008000800 */
[----:B------:R-:W0:Y:S01]  /*28a0*/  LDCU.64 UR12, c[0x0][0x398] ;  /* 0x00007300ff0c77ac */ /* 0x000e220008000a00 */
[----:B------:R-:W0:Y:S01]  /*28b0*/  LDCU.64 UR28, c[0x0][0x3b0] ;  /* 0x00007600ff1c77ac */ /* 0x000e220008000a00 */
[----:B------:R-:W-:Y:S01]  /*28c0*/  BAR.SYNC.DEFER_BLOCKING 0x0 ;  /* 0x0000000000007b1d */ /* 0x000fe20000010000 */
[----:B-----5:R-:W-:-:S13]  /*28d0*/  ISETP.GE.AND P0, PT, R15, UR7, PT ;  /* 0x000000070f007c0c */ /* 0x020fda000bf06270 */
[----:B0-----:R-:W-:Y:S05]  /*28e0*/  @P0 BRA `(.L_x_3571) ;  /* 0x0000000c007c0947 */ /* 0x001fea0003800000 */
[----:B------:R-:W0:Y:S01]  /*28f0*/  LDC R14, c[0x0][0x3b8] ;  /* 0x0000ee00ff0e7b82 */ /* 0x000e220000000800 */
[----:B------:R-:W-:Y:S01]  /*2900*/  ISETP.GE.AND P0, PT, R5, 0x1, PT ;  /* 0x000000010500780c */ /* 0x000fe20003f06270 */
[----:B0-----:R-:W-:-:S05]  /*2910*/  IMAD R14, R14, UR16, RZ ;  /* 0x000000100e0e7c24 */ /* 0x001fca000f8e02ff */
[----:B------:R-:W-:-:S07]  /*2920*/  SHF.R.S32.HI R23, RZ, 0x1f, R14 ;  /* 0x0000001fff177819 */ /* 0x000fce000001140e */
[----:B------:R-:W-:Y:S05]  /*2930*/  @!P0 BRA `(.L_x_3572) ;  /* 0x0000000800a48947 */ /* 0x000fea0003800000 */
[----:B------:R-:W-:Y:S01]  /*2940*/  BSSY.RECONVERGENT B1, `(.L_x_3573) ;  /* 0x00000a7000017945 */ /* 0x000fe20003800200 */
.L_x_3579:
[----:B------:R-:W-:Y:S01]  /*2950*/  UISETP.GE.U32.AND UP0, UPT, UR21, 0x7, UPT ;  /* 0x000000071500788c */ /* 0x000fe2000bf06070 */
[----:B------:R-:W-:Y:S02]  /*2960*/  IMAD.MOV.U32 R20, RZ, RZ, RZ ;  /* 0x000000ffff147224 */ /* 0x000fe400078e00ff */
[----:B01--4-:R-:W-:-:S06]  /*2970*/  IMAD.MOV.U32 R4, RZ, RZ, RZ ;  /* 0x000000ffff047224 */ /* 0x013fcc00078e00ff */
[----:B------:R-:W-:Y:S05]  /*2980*/  BRA.U !UP0, `(.L_x_3574) ;  /* 0x00000005081c7547 */ /* 0x000fea000b800000 */
[----:B------:R-:W-:Y:S02]  /*2990*/  IMAD.MOV.U32 R20, RZ, RZ, RZ ;  /* 0x000000ffff147224 */ /* 0x000fe400078e00ff */
[----:B------:R-:W-:-:S07]  /*29a0*/  IMAD.MOV.U32 R18, RZ, RZ, RZ ;  /* 0x000000ffff127224 */ /* 0x000fce00078e00ff */
.L_x_3575:
[----:B------:R-:W-:-:S04]  /*29b0*/  IMAD R4, R18, UR14, R15 ;  /* 0x0000000e12047c24 */ /* 0x000fc8000f8e020f */
[C---:B--23--:R-:W-:Y:S01]  /*29c0*/  VIADD R6, R4.reuse, UR14 ;  /* 0x0000000e04067c36 */ /* 0x04cfe20008000000 */
[----:B------:R-:W-:-:S03]  /*29d0*/  IADD3 R5, P0, PT, R4, R16, RZ ;  /* 0x0000001004057210 */ /* 0x000fc60007f1e0ff */
[----:B------:R-:W-:Y:S01]  /*29e0*/  VIADD R7, R6, UR14 ;  /* 0x0000000e06077c36 */ /* 0x000fe20008000000 */
[----:B------:R-:W-:Y:S02]  /*29f0*/  LEA.HI.X.SX32 R8, R4, R3, 0x1, P0 ;  /* 0x0000000304087211 */ /* 0x000fe400000f0eff */
[----:B------:R-:W-:-:S04]  /*2a00*/  LEA R4, P0, R5, UR12, 0x2 ;  /* 0x0000000c05047c11 */ /* 0x000fc8000f8010ff */
[----:B------:R-:W-:Y:S02]  /*2a10*/  LEA.HI.X R5, R5, UR13, R8, 0x2, P0 ;  /* 0x0000000d05057c11 */ /* 0x000fe400080f1408 */
[CC--:B------:R-:W-:Y:S02]  /*2a20*/  IADD3 R11, P0, PT, R6.reuse, R16.reuse, RZ ;  /* 0x00000010060b7210 */ /* 0x0c0fe40007f1e0ff */
[C---:B------:R-:W-:Y:S01]  /*2a30*/  IADD3 R8, P1, PT, R7.reuse, R16, RZ ;  /* 0x0000001007087210 */ /* 0x040fe20007f3e0ff */
[----:B------:R0:W2:Y:S01]  /*2a40*/  LDG.E.CONSTANT R19, desc[UR8][R4.64] ;  /* 0x0000000804137981 */ /* 0x0000a2000c1e9900 */
[-C--:B------:R-:W-:Y:S01]  /*2a50*/  LEA.HI.X.SX32 R22, R6, R3.reuse, 0x1, P0 ;  /* 0x0000000306167211 */ /* 0x080fe200000f0eff */
[----:B------:R-:W-:Y:S01]  /*2a60*/  VIADD R6, R7, UR14 ;  /* 0x0000000e07067c36 */ /* 0x000fe20008000000 */
[----:B------:R-:W-:Y:S02]  /*2a70*/  LEA R12, P0, R11, UR12, 0x2 ;  /* 0x0000000c0b0c7c11 */ /* 0x000fe4000f8010ff */
[----:B------:R-:W-:-:S02]  /*2a80*/  LEA.HI.X.SX32 R7, R7, R3, 0x1, P1 ;  /* 0x0000000307077211 */ /* 0x000fc400008f0eff */
[----:B------:R-:W-:Y:S02]  /*2a90*/  LEA R10, P1, R8, UR12, 0x2 ;  /* 0x0000000c080a7c11 */ /* 0x000fe4000f8210ff */
[----:B------:R-:W-:Y:S02]  /*2aa0*/  LEA.HI.X R13, R11, UR13, R22, 0x2, P0 ;  /* 0x0000000d0b0d7c11 */ /* 0x000fe400080f1416 */
[----:B------:R-:W-:Y:S02]  /*2ab0*/  IADD3 R9, P3, PT, R6, R16, RZ ;  /* 0x0000001006097210 */ /* 0x000fe40007f7e0ff */
[----:B------:R-:W-:Y:S01]  /*2ac0*/  LEA.HI.X R11, R8, UR13, R7, 0x2, P1 ;  /* 0x0000000d080b7c11 */ /* 0x000fe200088f1407 */
[C---:B------:R-:W-:Y:S01]  /*2ad0*/  VIADD R7, R6.reuse, UR14 ;  /* 0x0000000e06077c36 */ /* 0x040fe20008000000 */
[----:B------:R-:W-:Y:S01]  /*2ae0*/  LEA.HI.X.SX32 R6, R6, R3, 0x1, P3 ;  /* 0x0000000306067211 */ /* 0x000fe200018f0eff */
[----:B------:R1:W3:Y:S01]  /*2af0*/  LDG.E.CONSTANT R21, desc[UR8][R12.64] ;  /* 0x000000080c157981 */ /* 0x0002e2000c1e9900 */
[----:B------:R-:W-:-:S02]  /*2b00*/  LEA R8, P0, R9, UR12, 0x2 ;  /* 0x0000000c09087c11 */ /* 0x000fc4000f8010ff */
[-C--:B0-----:R-:W-:Y:S01]  /*2b10*/  IADD3 R5, P1, PT, R7, R16.reuse, RZ ;  /* 0x0000001007057210 */ /* 0x081fe20007f3e0ff */
[----:B------:R0:W4:Y:S01]  /*2b20*/  LDG.E.CONSTANT R22, desc[UR8][R10.64] ;  /* 0x000000080a167981 */ /* 0x000122000c1e9900 */
[----:B------:R-:W-:Y:S01]  /*2b30*/  LEA.HI.X R9, R9, UR13, R6, 0x2, P0 ;  /* 0x0000000d09097c11 */ /* 0x000fe200080f1406 */
[C---:B------:R-:W-:Y:S01]  /*2b40*/  VIADD R6, R7.reuse, UR14 ;  /* 0x0000000e07067c36 */ /* 0x040fe20008000000 */
[-C--:B------:R-:W-:Y:S02]  /*2b50*/  LEA.HI.X.SX32 R24, R7, R3.reuse, 0x1, P1 ;  /* 0x0000000307187211 */ /* 0x080fe400008f0eff */
[C---:B------:R-:W-:Y:S01]  /*2b60*/  LEA R4, P0, R5.reuse, UR12, 0x2 ;  /* 0x0000000c05047c11 */ /* 0x040fe2000f8010ff */
[----:B------:R5:W4:Y:S01]  /*2b70*/  LDG.E.CONSTANT R8, desc[UR8][R8.64] ;  /* 0x0000000808087981 */ /* 0x000b22000c1e9900 */
[C---:B------:R-:W-:Y:S02]  /*2b80*/  IADD3 R7, P1, PT, R6.reuse, R16, RZ ;  /* 0x0000001006077210 */ /* 0x040fe40007f3e0ff */
[----:B------:R-:W-:Y:S01]  /*2b90*/  LEA.HI.X R5, R5, UR13, R24, 0x2, P0 ;  /* 0x0000000d05057c11 */ /* 0x000fe200080f1418 */
[C---:B------:R-:W-:Y:S01]  /*2ba0*/  VIADD R24, R6.reuse, UR14 ;  /* 0x0000000e06187c36 */ /* 0x040fe20008000000 */
[----:B------:R-:W-:-:S02]  /*2bb0*/  LEA.HI.X.SX32 R26, R6, R3, 0x1, P1 ;  /* 0x00000003061a7211 */ /* 0x000fc400008f0eff */
[C---:B------:R-:W-:Y:S01]  /*2bc0*/  LEA R6, P0, R7.reuse, UR12, 0x2 ;  /* 0x0000000c07067c11 */ /* 0x040fe2000f8010ff */
[C---:B-1----:R-:W-:Y:S01]  /*2bd0*/  VIADD R13, R24.reuse, UR14 ;  /* 0x0000000e180d7c36 */ /* 0x042fe20008000000 */
[CC--:B------:R-:W-:Y:S01]  /*2be0*/  IADD3 R12, P1, PT, R24.reuse, R16.reuse, RZ ;  /* 0x00000010180c7210 */ /* 0x0c0fe20007f3e0ff */
[----:B------:R1:W4:Y:S01]  /*2bf0*/  LDG.E.CONSTANT R4, desc[UR8][R4.64] ;  /* 0x0000000804047981 */ /* 0x000322000c1e9900 */
[----:B------:R-:W-:Y:S02]  /*2c00*/  LEA.HI.X R7, R7, UR13, R26, 0x2, P0 ;  /* 0x0000000d07077c11 */ /* 0x000fe400080f141a */
[----:B------:R-:W-:Y:S02]  /*2c10*/  LEA.HI.X.SX32 R25, R24, R3, 0x1, P1 ;  /* 0x0000000318197211 */ /* 0x000fe400008f0eff */
[----:B0-----:R-:W-:Y:S01]  /*2c20*/  LEA R10, P0, R12, UR12, 0x2 ;  /* 0x0000000c0c0a7c11 */ /* 0x001fe2000f8010ff */
[----:B------:R0:W4:Y:S01]  /*2c30*/  LDG.E.CONSTANT R6, desc[UR8][R6.64] ;  /* 0x0000000806067981 */ /* 0x000122000c1e9900 */
[----:B------:R-:W-:-:S02]  /*2c40*/  IADD3 R24, P1, PT, R13, R16, RZ ;  /* 0x000000100d187210 */ /* 0x000fc40007f3e0ff */
[----:B------:R-:W-:Y:S02]  /*2c50*/  LEA.HI.X R11, R12, UR13, R25, 0x2, P0 ;  /* 0x0000000d0c0b7c11 */ /* 0x000fe400080f1419 */
[----:B------:R-:W-:Y:S02]  /*2c60*/  LEA.HI.X.SX32 R13, R13, R3, 0x1, P1 ;  /* 0x000000030d0d7211 */ /* 0x000fe400008f0eff */
[C---:B------:R-:W-:Y:S01]  /*2c70*/  LEA R12, P0, R24.reuse, UR12, 0x2 ;  /* 0x0000000c180c7c11 */ /* 0x040fe2000f8010ff */
[----:B------:R0:W4:Y:S03]  /*2c80*/  LDG.E.CONSTANT R10, desc[UR8][R10.64] ;  /* 0x000000080a0a7981 */ /* 0x000126000c1e9900 */
[----:B------:R-:W-:-:S05]  /*2c90*/  LEA.HI.X R13, R24, UR13, R13, 0x2, P0 ;  /* 0x0000000d180d7c11 */ /* 0x000fca00080f140d */
[----:B------:R-:W4:Y:S01]  /*2ca0*/  LDG.E.CONSTANT R12, desc[UR8][R12.64] ;  /* 0x000000080c0c7981 */ /* 0x000f22000c1e9900 */
[----:B------:R-:W-:-:S05]  /*2cb0*/  LEA R24, R18, UR5, 0x2 ;  /* 0x0000000512187c11 */ /* 0x000fca000f8e10ff */
[----:B------:R-:W2:Y:S04]  /*2cc0*/  LDS R25, [R24] ;  /* 0x0000000018197984 */ /* 0x000ea80000000800 */
[----:B------:R-:W3:Y:S04]  /*2cd0*/  LDS R27, [R24+0x4] ;  /* 0x00000400181b7984 */ /* 0x000ee80000000800 */
[----:B------:R-:W4:Y:S04]  /*2ce0*/  LDS R26, [R24+0x8] ;  /* 0x00000800181a7984 */ /* 0x000f280000000800 */
[----:B-----5:R-:W5:Y:S04]  /*2cf0*/  LDS R9, [R24+0xc] ;  /* 0x00000c0018097984 */ /* 0x020f680000000800 */
[----:B-1----:R-:W1:Y:S04]  /*2d00*/  LDS R5, [R24+0x10] ;  /* 0x0000100018057984 */ /* 0x002e680000000800 */
[----:B------:R-:W1:Y:S04]  /*2d10*/  LDS R28, [R24+0x14] ;  /* 0x00001400181c7984 */ /* 0x000e680000000800 */
[----:B0-----:R-:W0:Y:S04]  /*2d20*/  LDS R7, [R24+0x18] ;  /* 0x0000180018077984 */ /* 0x001e280000000800 */
[----:B------:R-:W0:Y:S01]  /*2d30*/  LDS R11, [R24+0x1c] ;  /* 0x00001c00180b7984 */ /* 0x000e220000000800 */
[----:B------:R-:W-:-:S05]  /*2d40*/  VIADD R18, R18, 0x8 ;  /* 0x0000000812127836 */ /* 0x000fca0000000000 */
[----:B------:R-:W-:Y:S01]  /*2d50*/  ISETP.NE.AND P0, PT, R18, UR4, PT ;  /* 0x0000000412007c0c */ /* 0x000fe2000bf05270 */
[----:B--2---:R-:W-:-:S04]  /*2d60*/  FFMA R20, R25, R19, R20 ;  /* 0x0000001319147223 */ /* 0x004fc80000000014 */
[----:B---3--:R-:W-:-:S04]  /*2d70*/  FFMA R21, R27, R21, R20 ;  /* 0x000000151b157223 */ /* 0x008fc80000000014 */
[----:B----4-:R-:W-:-:S04]  /*2d80*/  FFMA R22, R26, R22, R21 ;  /* 0x000000161a167223 */ /* 0x010fc80000000015 */
[----:B-----5:R-:W-:-:S04]  /*2d90*/  FFMA R8, R9, R8, R22 ;  /* 0x0000000809087223 */ /* 0x020fc80000000016 */
[----:B-1----:R-:W-:-:S04]  /*2da0*/  FFMA R5, R5, R4, R8 ;  /* 0x0000000405057223 */ /* 0x002fc80000000008 */
[----:B------:R-:W-:-:S04]  /*2db0*/  FFMA R6, R28, R6, R5 ;  /* 0x000000061c067223 */ /* 0x000fc80000000005 */
[----:B0-----:R-:W-:-:S04]  /*2dc0*/  FFMA R6, R7, R10, R6 ;  /* 0x0000000a07067223 */ /* 0x001fc80000000006 */
[----:B------:R-:W-:Y:S01]  /*2dd0*/  FFMA R20, R11, R12, R6 ;  /* 0x0000000c0b147223 */ /* 0x000fe20000000006 */
[----:B------:R-:W-:Y:S06]  /*2de0*/  @P0 BRA `(.L_x_3575) ;  /* 0xfffffff800f00947 */ /* 0x000fec000383ffff */
[----:B------:R-:W-:-:S07]  /*2df0*/  IMAD.U32 R4, RZ, RZ, UR4 ;  /* 0x00000004ff047e24 */ /* 0x000fce000f8e00ff */
.L_x_3574:
        /* <DEDUP_REMOVED lines=8> */
[----:B0-----:R-:W-:-:S04]  /*2e80*/  IMAD R5, R4, UR6, R15 ;  /* 0x0000000604057c24 */ /* 0x001fc8000f8e020f */
[C---:B--23--:R-:W-:Y:S01]  /*2e90*/  VIADD R6, R5.reuse, UR6 ;  /* 0x0000000605067c36 */ /* 0x04cfe20008000000 */
[----:B------:R-:W-:-:S04]  /*2ea0*/  IADD3 R10, P0, PT, R5, R16, RZ ;  /* 0x00000010050a7210 */ /* 0x000fc80007f1e0ff */
[CC--:B------:R-:W-:Y:S02]  /*2eb0*/  IADD3 R9, P1, PT, R6.reuse, R16.reuse, RZ ;  /* 0x0000001006097210 */ /* 0x0c0fe40007f3e0ff */
[-C--:B------:R-:W-:Y:S01]  /*2ec0*/  LEA.HI.X.SX32 R11, R5, R3.reuse, 0x1, P0 ;  /* 0x00000003050b7211 */ /* 0x080fe200000f0eff */
[----:B------:R-:W-:Y:S01]  /*2ed0*/  VIADD R5, R6, UR6 ;  /* 0x0000000606057c36 */ /* 0x000fe20008000000 */
[----:B-1----:R-:W-:Y:S02]  /*2ee0*/  LEA R12, P0, R10, UR26, 0x2 ;  /* 0x0000001a0a0c7c11 */ /* 0x002fe4000f8010ff */
[----:B------:R-:W-:Y:S02]  /*2ef0*/  LEA.HI.X.SX32 R6, R6, R3, 0x1, P1 ;  /* 0x0000000306067211 */ /* 0x000fe400008f0eff */
[----:B------:R-:W-:Y:S02]  /*2f00*/  LEA R8, P1, R9, UR26, 0x2 ;  /* 0x0000001a09087c11 */ /* 0x000fe4000f8210ff */
[----:B------:R-:W-:Y:S01]  /*2f10*/  LEA.HI.X R13, R10, UR27, R11, 0x2, P0 ;  /* 0x0000001b0a0d7c11 */ /* 0x000fe200080f140b */
[C---:B------:R-:W-:Y:S01]  /*2f20*/  VIADD R10, R5.reuse, UR6 ;  /* 0x00000006050a7c36 */ /* 0x040fe20008000000 */
[----:B------:R-:W-:-:S02]  /*2f30*/  IADD3 R7, P3, PT, R5, R16, RZ ;  /* 0x0000001005077210 */ /* 0x000fc40007f7e0ff */
[----:B------:R-:W-:Y:S02]  /*2f40*/  LEA.HI.X R9, R9, UR27, R6, 0x2, P1 ;  /* 0x0000001b09097c11 */ /* 0x000fe400088f1406 */
[-C--:B------:R-:W-:Y:S01]  /*2f50*/  LEA.HI.X.SX32 R18, R5, R3.reuse, 0x1, P3 ;  /* 0x0000000305127211 */ /* 0x080fe200018f0eff */
[----:B------:R0:W2:Y:S01]  /*2f60*/  LDG.E.CONSTANT R13, desc[UR8][R12.64] ;  /* 0x000000080c0d7981 */ /* 0x0000a2000c1e9900 */
[C---:B------:R-:W-:Y:S02]  /*2f70*/  LEA R6, P0, R7.reuse, UR26, 0x2 ;  /* 0x0000001a07067c11 */ /* 0x040fe4000f8010ff */
[C---:B------:R-:W-:Y:S01]  /*2f80*/  IADD3 R5, P1, PT, R10.reuse, R16, RZ ;  /* 0x000000100a057210 */ /* 0x040fe20007f3e0ff */
[----:B------:R-:W3:Y:S01]  /*2f90*/  LDG.E.CONSTANT R8, desc[UR8][R8.64] ;  /* 0x0000000808087981 */ /* 0x000ee2000c1e9900 */
[----:B------:R-:W-:Y:S02]  /*2fa0*/  LEA.HI.X R7, R7, UR27, R18, 0x2, P0 ;  /* 0x0000001b07077c11 */ /* 0x000fe400080f1412 */
[----:B------:R-:W-:-:S02]  /*2fb0*/  LEA.HI.X.SX32 R18, R10, R3, 0x1, P1 ;  /* 0x000000030a127211 */ /* 0x000fc400008f0eff */
[C---:B------:R-:W-:Y:S01]  /*2fc0*/  LEA R10, P0, R5.reuse, UR26, 0x2 ;  /* 0x0000001a050a7c11 */ /* 0x040fe2000f8010ff */
[----:B------:R-:W4:Y:S03]  /*2fd0*/  LDG.E.CONSTANT R6, desc[UR8][R6.64] ;  /* 0x0000000806067981 */ /* 0x000f26000c1e9900 */
[----:B------:R-:W-:-:S05]  /*2fe0*/  LEA.HI.X R11, R5, UR27, R18, 0x2, P0 ;  /* 0x0000001b050b7c11 */ /* 0x000fca00080f1412 */
[----:B------:R-:W5:Y:S01]  /*2ff0*/  LDG.E.CONSTANT R10, desc[UR8][R10.64] ;  /* 0x000000080a0a7981 */ /* 0x000f62000c1e9900 */
[----:B------:R-:W-:-:S05]  /*3000*/  LEA R5, R4, UR5, 0x2 ;  /* 0x0000000504057c11 */ /* 0x000fca000f8e10ff */
[----:B------:R-:W2:Y:S04]  /*3010*/  LDS R19, [R5] ;  /* 0x0000000005137984 */ /* 0x000ea80000000800 */
[----:B------:R-:W3:Y:S04]  /*3020*/  LDS R18, [R5+0x4] ;  /* 0x0000040005127984 */ /* 0x000ee80000000800 */
[----:B0-----:R-:W4:Y:S04]  /*3030*/  LDS R12, [R5+0x8] ;  /* 0x00000800050c7984 */ /* 0x001f280000000800 */
[----:B------:R-:W5:Y:S01]  /*3040*/  LDS R21, [R5+0xc] ;  /* 0x00000c0005157984 */ /* 0x000f620000000800 */
[----:B------:R-:W-:-:S02]  /*3050*/  VIADD R4, R4, 0x4 ;  /* 0x0000000404047836 */ /* 0x000fc40000000000 */
[----:B--2---:R-:W-:-:S04]  /*3060*/  FFMA R13, R19, R13, R20 ;  /* 0x0000000d130d7223 */ /* 0x004fc80000000014 */
[----:B---3--:R-:W-:-:S04]  /*3070*/  FFMA R13, R18, R8, R13 ;  /* 0x00000008120d7223 */ /* 0x008fc8000000000d */
[----:B----4-:R-:W-:-:S04]  /*3080*/  FFMA R12, R12, R6, R13 ;  /* 0x000000060c0c7223 */ /* 0x010fc8000000000d */
[----:B-----5:R-:W-:-:S07]  /*3090*/  FFMA R20, R21, R10, R12 ;  /* 0x0000000a15147223 */ /* 0x020fce000000000c */
.L_x_3577:
[----:B------:R-:W-:Y:S05]  /*30a0*/  BRA.U !UP1, `(.L_x_3576) ;  /* 0x0000000109907547 */ /* 0x000fea000b800000 */
[----:B------:R-:W0:Y:S01]  /*30b0*/  LDCU UR6, c[0x0][0x3bc] ;  /* 0x00007780ff0677ac */ /* 0x000e220008000800 */
[----:B------:R-:W-:Y:S02]  /*30c0*/  UISETP.NE.AND UP0, UPT, UR22, 0x1, UPT ;  /* 0x000000011600788c */ /* 0x000fe4000bf05270 */
[----:B0-----:R-:W-:-:S07]  /*30d0*/  ULOP3.LUT UP1, URZ, UR6, 0x1, URZ, 0xc0, !UPT ;  /* 0x0000000106ff7892 */ /* 0x001fce000f82c0ff */
[----:B------:R-:W-:Y:S05]  /*30e0*/  BRA.U !UP0, `(.L_x_3578) ;  /* 0x0000000108507547 */ /* 0x000fea000b800000 */
[----:B------:R-:W0:Y:S01]  /*30f0*/  LDCU UR6, c[0x0][0x3b8] ;  /* 0x00007700ff0677ac */ /* 0x000e220008000800 */
[----:B------:R-:W2:Y:S01]  /*3100*/  LDCU.64 UR26, c[0x0][0x398] ;  /* 0x00007300ff1a77ac */ /* 0x000ea20008000a00 */
[----:B0-----:R-:W-:-:S04]  /*3110*/  IMAD R5, R4, UR6, R15 ;  /* 0x0000000604057c24 */ /* 0x001fc8000f8e020f */
[C---:B------:R-:W-:Y:S01]  /*3120*/  VIADD R9, R5.reuse, UR6 ;  /* 0x0000000605097c36 */ /* 0x040fe20008000000 */
[----:B------:R-:W-:-:S04]  /*3130*/  IADD3 R7, P0, PT, R5, R16, RZ ;  /* 0x0000001005077210 */ /* 0x000fc80007f1e0ff */
[-C--:B------:R-:W-:Y:S02]  /*3140*/  LEA.HI.X.SX32 R8, R5, R3.reuse, 0x1, P0 ;  /* 0x0000000305087211 */ /* 0x080fe400000f0eff */
[----:B--23--:R-:W-:Y:S02]  /*3150*/  LEA R6, P0, R7, UR26, 0x2 ;  /* 0x0000001a07067c11 */ /* 0x00cfe4000f8010ff */
[----:B------:R-:W-:Y:S02]  /*3160*/  IADD3 R5, P1, PT, R9, R16, RZ ;  /* 0x0000001009057210 */ /* 0x000fe40007f3e0ff */
[----:B------:R-:W-:Y:S02]  /*3170*/  LEA.HI.X R7, R7, UR27, R8, 0x2, P0 ;  /* 0x0000001b07077c11 */ /* 0x000fe400080f1408 */
[----:B------:R-:W-:Y:S02]  /*3180*/  LEA.HI.X.SX32 R10, R9, R3, 0x1, P1 ;  /* 0x00000003090a7211 */ /* 0x000fe400008f0eff */
[C---:B------:R-:W-:Y:S01]  /*3190*/  LEA R8, P0, R5.reuse, UR26, 0x2 ;  /* 0x0000001a05087c11 */ /* 0x040fe2000f8010ff */
[----:B------:R-:W2:Y:S03]  /*31a0*/  LDG.E.CONSTANT R6, desc[UR8][R6.64] ;  /* 0x0000000806067981 */ /* 0x000ea6000c1e9900 */
[----:B------:R-:W-:-:S05]  /*31b0*/  LEA.HI.X R9, R5, UR27, R10, 0x2, P0 ;  /* 0x0000001b05097c11 */ /* 0x000fca00080f140a */
[----:B------:R-:W3:Y:S01]  /*31c0*/  LDG.E.CONSTANT R8, desc[UR8][R8.64] ;  /* 0x0000000808087981 */ /* 0x000ee2000c1e9900 */
[----:B------:R-:W-:-:S05]  /*31d0*/  LEA R5, R4, UR5, 0x2 ;  /* 0x0000000504057c11 */ /* 0x000fca000f8e10ff */
[----:B------:R-:W2:Y:S04]  /*31e0*/  LDS R11, [R5] ;  /* 0x00000000050b7984 */ /* 0x000ea80000000800 */
[----:B------:R-:W3:Y:S01]  /*31f0*/  LDS R10, [R5+0x4] ;  /* 0x00000400050a7984 */ /* 0x000ee20000000800 */
[----:B------:R-:W-:Y:S02]  /*3200*/  VIADD R4, R4, 0x2 ;  /* 0x0000000204047836 */ /* 0x000fe40000000000 */
[----:B--2---:R-:W-:-:S04]  /*3210*/  FFMA R11, R11, R6, R20 ;  /* 0x000000060b0b7223 */ /* 0x004fc80000000014 */
[----:B---3--:R-:W-:-:S07]  /*3220*/  FFMA R20, R10, R8, R11 ;  /* 0x000000080a147223 */ /* 0x008fce000000000b */
.L_x_3578:
[----:B------:R-:W-:Y:S05]  /*3230*/  BRA.U !UP1, `(.L_x_3576) ;  /* 0x00000001092c7547 */ /* 0x000fea000b800000 */
[----:B------:R-:W0:Y:S01]  /*3240*/  LDCU UR6, c[0x0][0x3b8] ;  /* 0x00007700ff0677ac */ /* 0x000e220008000800 */
[----:B------:R-:W2:Y:S01]  /*3250*/  LDCU.64 UR26, c[0x0][0x398] ;  /* 0x00007300ff1a77ac */ /* 0x000ea20008000a00 */
[----:B0-----:R-:W-:-:S05]  /*3260*/  IMAD R5, R4, UR6, R15 ;  /* 0x0000000604057c24 */ /* 0x001fca000f8e020f */
[----:B------:R-:W-:-:S04]  /*3270*/  IADD3 R7, P0, PT, R5, R16, RZ ;  /* 0x0000001005077210 */ /* 0x000fc80007f1e0ff */
[----:B------:R-:W-:Y:S02]  /*3280*/  LEA.HI.X.SX32 R8, R5, R3, 0x1, P0 ;  /* 0x0000000305087211 */ /* 0x000fe400000f0eff */
[----:B--23--:R-:W-:-:S04]  /*3290*/  LEA R6, P0, R7, UR26, 0x2 ;  /* 0x0000001a07067c11 */ /* 0x00cfc8000f8010ff */
[----:B------:R-:W-:-:S05]  /*32a0*/  LEA.HI.X R7, R7, UR27, R8, 0x2, P0 ;  /* 0x0000001b07077c11 */ /* 0x000fca00080f1408 */
[----:B------:R-:W2:Y:S01]  /*32b0*/  LDG.E.CONSTANT R6, desc[UR8][R6.64] ;  /* 0x0000000806067981 */ /* 0x000ea2000c1e9900 */
[----:B------:R-:W-:-:S05]  /*32c0*/  LEA R4, R4, UR5, 0x2 ;  /* 0x0000000504047c11 */ /* 0x000fca000f8e10ff */
[----:B------:R-:W2:Y:S02]  /*32d0*/  LDS R5, [R4] ;  /* 0x0000000004057984 */ /* 0x000ea40000000800 */
[----:B--2---:R-:W-:-:S07]  /*32e0*/  FFMA R20, R5, R6, R20 ;  /* 0x0000000605147223 */ /* 0x004fce0000000014 */
.L_x_3576:
[----:B------:R-:W0:Y:S01]  /*32f0*/  LDCU.64 UR26, c[0x0][0x3b0] ;  /* 0x00007600ff1a77ac */ /* 0x000e220008000a00 */
[----:B------:R-:W-:Y:S01]  /*3300*/  IADD3 R5, P0, PT, R14, R15, RZ ;  /* 0x0000000f0e057210 */ /* 0x000fe20007f1e0ff */
[----:B------:R-:W1:Y:S04]  /*3310*/  LDCU UR6, c[0x0][0x3b8] ;  /* 0x00007700ff0677ac */ /* 0x000e680008000800 */
[----:B--23--:R-:W-:Y:S01]  /*3320*/  IMAD.X R6, RZ, RZ, R23, P0 ;  /* 0x000000ffff067224 */ /* 0x00cfe200000e0617 */
        /* <DEDUP_REMOVED lines=9> */
.L_x_3573:
[----:B------:R-:W-:Y:S05]  /*33c0*/  BRA `(.L_x_3571) ;  /* 0x0000000000c47947 */ /* 0x000fea0003800000 */
.L_x_3572:
[----:B------:R-:W-:Y:S01]  /*33d0*/  IADD3 R8, PT, PT, -R15, UR17, RZ ;  /* 0x000000110f087c10 */ /* 0x000fe2000fffe1ff */
[----:B------:R-:W-:Y:S01]  /*33e0*/  BSSY.RECONVERGENT B1, `(.L_x_3580) ;  /* 0x000001a000017945 */ /* 0x000fe20003800200 */
[----:B------:R-:W-:Y:S02]  /*33f0*/  IMAD.MOV.U32 R7, RZ, RZ, R15 ;  /* 0x000000ffff077224 */ /* 0x000fe400078e000f */
[----:B------:R-:W-:-:S04]  /*3400*/  LOP3.LUT R9, R8, 0x300, RZ, 0xc0, !PT ;  /* 0x0000030008097812 */ /* 0x000fc800078ec0ff */
[----:B------:R-:W-:-:S13]  /*3410*/  ISETP.NE.AND P0, PT, R9, 0x300, PT ;  /* 0x000003000900780c */ /* 0x000fda0003f05270 */
[----:B------:R-:W-:Y:S05]  /*3420*/  @!P0 BRA `(.L_x_3581) ;  /* 0x0000000000548947 */ /* 0x000fea0003800000 */
[----:B------:R-:W4:Y:S01]  /*3430*/  LDCU.64 UR26, c[0x0][0x3b0] ;  /* 0x00007600ff1a77ac */ /* 0x000f220008000a00 */
[----:B------:R-:W-:-:S05]  /*3440*/  IADD3 R3, P0, PT, R14, R15, RZ ;  /* 0x0000000f0e037210 */ /* 0x000fca0007f1e0ff */
[----:B-123--:R-:W-:Y:S01]  /*3450*/  IMAD.X R6, RZ, RZ, R23, P0 ;  /* 0x000000ffff067224 */ /* 0x00efe200000e0617 */
[----:B----4-:R-:W-:-:S04]  /*3460*/  LEA R4, P0, R3, UR26, 0x2 ;  /* 0x0000001a03047c11 */ /* 0x010fc8000f8010ff */
[----:B------:R-:W-:-:S05]  /*3470*/  LEA.HI.X R5, R3, UR27, R6, 0x2, P0 ;  /* 0x0000001b03057c11 */ /* 0x000fca00080f1406 */
[----:B------:R-:W2:Y:S01]  /*3480*/  LDG.E R3, desc[UR8][R4.64] ;  /* 0x0000000804037981 */ /* 0x000ea2000c1e1900 */
        /* <DEDUP_REMOVED lines=15> */
.L_x_3581:
[----:B------:R-:W-:Y:S05]  /*3580*/  BSYNC.RECONVERGENT B1 ;  /* 0x0000000000017941 */ /* 0x000fea0003800200 */
.L_x_3580:
[----:B------:R-:W-:-:S13]  /*3590*/  ISETP.GE.U32.AND P0, PT, R8, 0x300, PT ;  /* 0x000003000800780c */ /* 0x000fda0003f06070 */
[----:B------:R-:W-:Y:S05]  /*35a0*/  @!P0 BRA `(.L_x_3571) ;  /* 0x00000000004c8947 */ /* 0x000fea0003800000 */
.L_x_3582:
[----:B0-----:R-:W-:-:S05]  /*35b0*/  IADD3 R3, P0, PT, R14, R7, RZ ;  /* 0x000000070e037210 */ /* 0x001fca0007f1e0ff */
[----:B-123--:R-:W-:Y:S01]  /*35c0*/  IMAD.X R6, RZ, RZ, R23, P0 ;  /* 0x000000ffff067224 */ /* 0x00efe200000e0617 */
[----:B----4-:R-:W-:-:S04]  /*35d0*/  LEA R4, P0, R3, UR28, 0x2 ;  /* 0x0000001c03047c11 */ /* 0x010fc8000f8010ff */
[----:B------:R-:W-:-:S05]  /*35e0*/  LEA.HI.X R5, R3, UR29, R6, 0x2, P0 ;  /* 0x0000001d03057c11 */ /* 0x000fca00080f1406 */
        /* <DEDUP_REMOVED lines=15> */
.L_x_3571:
[----:B------:R-:W-:Y:S05]  /*36e0*/  BSYNC.RECONVERGENT B0 ;  /* 0x0000000000007941 */ /* 0x000fea0003800200 */
.L_x_3570:
[----:B------:R-:W-:Y:S06]  /*36f0*/  BAR.SYNC.DEFER_BLOCKING 0x0 ;  /* 0x0000000000007b1d */ /* 0x000fec0000010000 */
[----:B------:R-:W-:Y:S05]  /*3700*/  @P2 BRA `(.L_x_3583) ;  /* 0xffffffd000d42947 */ /* 0x000fea000383ffff */
[----:B------:R-:W-:Y:S05]  /*3710*/  EXIT ;  /* 0x000000000000794d */ /* 0x000fea0003800000 */
        .weak           $__internal_21_$__cuda_sm3x_div_rn_noftz_f32_slowpath
        .type           $__internal_21_$__cuda_sm3x_div_rn_noftz_f32_slowpath,@function
        .size           $__internal_21_$__cuda_sm3x_div_rn_noftz_f32_slowpath,(.L_x_3872 - $__internal_21_$__cuda_sm3x_div_rn_noftz_f32_slowpath)
$__internal_21_$__cuda_sm3x_div_rn_noftz_f32_slowpath:
        /* <DEDUP_REMOVED lines=35> */
.L_x_3585:
[----:B------:R-:W-:Y:S01]  /*3950*/  LEA R10, R9, 0xc0800000, 0x17 ;  /* 0xc0800000090a7811 */ /* 0x000fe200078eb8ff */
[----:B------:R-:W-:Y:S04]  /*3960*/  BSSY.RECONVERGENT B4, `(.L_x_3590) ;  /* 0x0000036000047945 */ /* 0x000fe80003800200 */
[----:B------:R-:W-:Y:S02]  /*3970*/  IMAD.IADD R11, R11, 0x1, -R10 ;  /* 0x000000010b0b7824 */ /* 0x000fe400078e0a0a */
[----:B------:R-:W-:Y:S02]  /*3980*/  VIADD R10, R13, 0xffffff81 ;  /* 0xffffff810d0a7836 */ /* 0x000fe40000000000 */
[----:B------:R-:W0:Y:S01]  /*3990*/  MUFU.RCP R12, R11 ;  /* 0x0000000b000c7308 */ /* 0x000e220000001000 */
[----:B------:R-:W-:Y:S01]  /*39a0*/  FADD.FTZ R14, -R11, -RZ ;  /* 0x800000ff0b0e7221 */ /* 0x000fe20000010100 */
[C---:B------:R-:W-:Y:S01]  /*39b0*/  IMAD R5, R10.reuse, -0x800000, R6 ;  /* 0xff8000000a057824 */ /* 0x040fe200078e0206 */
[----:B------:R-:W-:-:S05]  /*39c0*/  IADD3 R10, PT, PT, R10, 0x7f, -R9 ;  /* 0x0000007f0a0a7810 */ /* 0x000fca0007ffe809 */
[----:B------:R-:W-:Y:S02]  /*39d0*/  IMAD.IADD R10, R10, 0x1, R7 ;  /* 0x000000010a0a7824 */ /* 0x000fe400078e0207 */
        /* <DEDUP_REMOVED lines=42> */
.L_x_3592:
[----:B------:R-:W-:-:S04]  /*3c80*/  LOP3.LUT R5, R5, 0x80000000, RZ, 0xc0, !PT ;  /* 0x8000000005057812 */ /* 0x000fc800078ec0ff */
[----:B------:R-:W-:Y:S01]  /*3c90*/  LOP3.LUT R5, R5, 0x7f800000, RZ, 0xfc, !PT ;  /* 0x7f80000005057812 */ /* 0x000fe200078efcff */
[----:B------:R-:W-:Y:S06]  /*3ca0*/  BRA `(.L_x_3593) ;  /* 0x0000000000047947 */ /* 0x000fec0003800000 */
.L_x_3591:
[----:B------:R-:W-:-:S07]  /*3cb0*/  IMAD R5, R10, 0x800000, R5 ;  /* 0x008000000a057824 */ /* 0x000fce00078e0205 */
.L_x_3593:
[----:B------:R-:W-:Y:S05]  /*3cc0*/  BSYNC.RECONVERGENT B4 ;  /* 0x0000000000047941 */ /* 0x000fea0003800200 */
.L_x_3590:
[----:B------:R-:W-:Y:S05]  /*3cd0*/  BRA `(.L_x_3594) ;  /* 0x0000000000207947 */ /* 0x000fea0003800000 */
.L_x_3589:
[----:B------:R-:W-:-:S04]  /*3ce0*/  LOP3.LUT R5, R11, 0x80000000, R6, 0x48, !PT ;  /* 0x800000000b057812 */ /* 0x000fc800078e4806 */
[----:B------:R-:W-:Y:S01]  /*3cf0*/  LOP3.LUT R5, R5, 0x7f800000, RZ, 0xfc, !PT ;  /* 0x7f80000005057812 */ /* 0x000fe200078efcff */
[----:B------:R-:W-:Y:S06]  /*3d00*/  BRA `(.L_x_3594) ;  /* 0x0000000000147947 */ /* 0x000fec0003800000 */
.L_x_3588:
[----:B------:R-:W-:Y:S01]  /*3d10*/  LOP3.LUT R5, R11, 0x80000000, R6, 0x48, !PT ;  /* 0x800000000b057812 */ /* 0x000fe200078e4806 */
[----:B------:R-:W-:Y:S06]  /*3d20*/  BRA `(.L_x_3594) ;  /* 0x00000000000c7947 */ /* 0x000fec0003800000 */
.L_x_3587:
[----:B------:R-:W0:Y:S01]  /*3d30*/  MUFU.RSQ R5, -QNAN ;  /* 0xffc0000000057908 */ /* 0x000e220000001400 */
[----:B------:R-:W-:Y:S05]  /*3d40*/  BRA `(.L_x_3594) ;  /* 0x0000000000047947 */ /* 0x000fea0003800000 */
.L_x_3586:
[----:B------:R-:W-:-:S07]  /*3d50*/  FADD.FTZ R5, R6, R5 ;  /* 0x0000000506057221 */ /* 0x000fce0000010000 */
.L_x_3594:
[----:B------:R-:W-:Y:S05]  /*3d60*/  BSYNC.RECONVERGENT B3 ;  /* 0x0000000000037941 */ /* 0x000fea0003800200 */
.L_x_3584:
[----:B------:R-:W-:-:S04]  /*3d70*/  IMAD.MOV.U32 R9, RZ, RZ, 0x0 ;  /* 0x00000000ff097424 */ /* 0x000fc800078e00ff */
[----:B0-----:R-:W-:Y:S05]  /*3d80*/  RET.REL.NODEC R8 `(_Z16moe_token_kernelIfLb1EEvPKT_S2_S2_S2_PKfPKjPS0_iiii) ;  /* 0xffffffc0089c7950 */ /* 0x001fea0003c3ffff */
.L_x_3595:
        /* <DEDUP_REMOVED lines=15> */
.L_x_3872:


//--------------------- .text._Z16moe_token_kernelI13__nv_bfloat16Lb0EEvPKT_S3_S3_S3_PKfPKjPS1_iiii --------------------------
	.section	.text._Z16moe_token_kernelI13__nv_bfloat16Lb0EEvPKT_S3_S3_S3_PKfPKjPS1_iiii,"ax",@progbits
	.align	128
        .global         _Z16moe_token_kernelI13__nv_bfloat16Lb0EEvPKT_S3_S3_S3_PKfPKjPS1_iiii
        .type           _Z16moe_token_kernelI13__nv_bfloat16Lb0EEvPKT_S3_S3_S3_PKfPKjPS1_iiii,@function
        .size           _Z16moe_token_kernelI13__nv_bfloat16Lb0EEvPKT_S3_S3_S3_PKfPKjPS1_iiii,(.L_x_3873 - _Z16moe_token_kernelI13__nv_bfloat16Lb0EEvPKT_S3_S3_S3_PKfPKjPS1_iiii)
        .other          _Z16moe_token_kernelI13__nv_bfloat16Lb0EEvPKT_S3_S3_S3_PKfPKjPS1_iiii,@"STO_CUDA_ENTRY STV_DEFAULT"
_Z16moe_token_kernelI13__nv_bfloat16Lb0EEvPKT_S3_S3_S3_PKfPKjPS1_iiii:
.text._Z16moe_token_kernelI13__nv_bfloat16Lb0EEvPKT_S3_S3_S3_PKfPKjPS1_iiii:
        /* <DEDUP_REMOVED lines=9> */
[----:B------:R-:W-:Y:S01]  /*0090*/  BSSY.RECONVERGENT B1, `(.L_x_3598) ;  /* 0x000001a000017945 */ /* 0x000fe20003800200 */
[----:B------:R-:W-:-:S03]  /*00a0*/  IMAD.MOV.U32 R8, RZ, RZ, R0 ;  /* 0x000000ffff087224 */ /* 0x000fc600078e0000 */
[----:B------:R-:W-:-:S05]  /*00b0*/  VIADD R4, R2, UR8 ;  /* 0x0000000802047c36 */ /* 0x000fca0008000000 */
[C---:B------:R-:W-:Y:S02]  /*00c0*/  LOP3.LUT R2, R4.reuse, 0x300, RZ, 0xc0, !PT ;  /* 0x0000030004027812 */ /* 0x040fe400078ec0ff */
[----:B------:R-:W-:Y:S02]  /*00d0*/  ISETP.GE.U32.AND P1, PT, R4, 0x300, PT ;  /* 0x000003000400780c */ /* 0x000fe40003f26070 */
[----:B------:R-:W-:-:S13]  /*00e0*/  ISETP.NE.AND P0, PT, R2, 0x300, PT ;  /* 0x000003000200780c */ /* 0x000fda0003f05270 */
[----:B------:R-:W-:Y:S05]  /*00f0*/  @!P0 BRA `(.L_x_3599) ;  /* 0x00000000004c8947 */ /* 0x000fea0003800000 */
[----:B------:R-:W0:Y:S01]  /*0100*/  S2R R6, SR_CgaCtaId ;  /* 0x0000000000067919 */ /* 0x000e220000008800 */
[----:B------:R-:W1:Y:S01]  /*0110*/  LDC.64 R2, c[0x0][0x380] ;  /* 0x0000e000ff027b82 */ /* 0x000e620000000a00 */
[----:B------:R-:W-:Y:S01]  /*0120*/  MOV R5, 0x400 ;  /* 0x0000040000057802 */ /* 0x000fe20000000f00 */
[----:B------:R-:W-:Y:S01]  /*0130*/  IMAD.MOV.U32 R7, RZ, RZ, RZ ;  /* 0x000000ffff077224 */ /* 0x000fe200078e00ff */
[----:B------:R-:W-:Y:S01]  /*0140*/  LEA.HI R4, R4, 0x1, RZ, 0x18 ;  /* 0x0000000104047811 */ /* 0x000fe200078fc0ff */
[----:B------:R-:W-:Y:S01]  /*0150*/  IMAD.MOV.U32 R8, RZ, RZ, R0 ;  /* 0x000000ffff087224 */ /* 0x000fe200078e0000 */
[----:B0-----:R-:W-:Y:S02]  /*0160*/  LEA R11, R6, R5, 0x18 ;  /* 0x00000005060b7211 */ /* 0x001fe400078ec0ff */
[----:B------:R-:W-:-:S07]  /*0170*/  LOP3.LUT R6, R4, 0x3, RZ, 0xc0, !PT ;  /* 0x0000000304067812 */ /* 0x000fce00078ec0ff */
.L_x_3600:
[----:B------:R-:W-:-:S04]  /*0180*/  IMAD.U32 R5, RZ, RZ, UR8 ;  /* 0x00000008ff057e24 */ /* 0x000fc8000f8e00ff */
[----:B------:R-:W-:-:S04]  /*0190*/  IMAD R5, R5, UR11, R8 ;  /* 0x0000000b05057c24 */ /* 0x000fc8000f8e0208 */
[----:B-1----:R-:W-:-:S06]  /*01a0*/  IMAD.WIDE R4, R5, 0x2, R2 ;  /* 0x0000000205047825 */ /* 0x002fcc00078e0202 */
[----:B------:R-:W2:Y:S01]  /*01b0*/  LDG.E.U16.CONSTANT R4, desc[UR12][R4.64] ;  /* 0x0000000c04047981 */ /* 0x000ea2000c1e9500 */
[C---:B0-----:R-:W-:Y:S01]  /*01c0*/  LEA R10, R8.reuse, R11, 0x2 ;  /* 0x0000000b080a7211 */ /* 0x041fe200078e10ff */
[----:B------:R-:W-:Y:S02]  /*01d0*/  VIADD R7, R7, 0x1 ;  /* 0x0000000107077836 */ /* 0x000fe40000000000 */
[----:B------:R-:W-:-:S03]  /*01e0*/  VIADD R8, R8, 0x100 ;  /* 0x0000010008087836 */ /* 0x000fc60000000000 */
[----:B------:R-:W-:Y:S01]  /*01f0*/  ISETP.NE.AND P0, PT, R7, R6, PT ;  /* 0x000000060700720c */ /* 0x000fe20003f05270 */
[----:B--2---:R-:W-:-:S05]  /*0200*/  IMAD.U32 R9, R4, 0x10000, RZ ;  /* 0x0001000004097824 */ /* 0x004fca00078e00ff */
[----:B------:R0:W-:Y:S07]  /*0210*/  STS [R10], R9 ;  /* 0x000000090a007388 */ /* 0x0001ee0000000800 */
[----:B------:R-:W-:Y:S05]  /*0220*/  @P0 BRA `(.L_x_3600) ;  /* 0xfffffffc00d40947 */ /* 0x000fea000383ffff */
.L_x_3599:
[----:B------:R-:W-:Y:S05]  /*0230*/  BSYNC.RECONVERGENT B1 ;  /* 0x0000000000017941 */ /* 0x000fea0003800200 */
.L_x_3598:
[----:B------:R-:W-:Y:S05]  /*0240*/  @!P1 BRA `(.L_x_3597) ;  /* 0x0000000800189947 */ /* 0x000fea0003800000 */
[----:B------:R-:W1:Y:S01]  /*0250*/  S2R R2, SR_CgaCtaId ;  /* 0x0000000000027919 */ /* 0x000e620000008800 */
[----:B------:R-:W-:Y:S01]  /*0260*/  IADD3 R3, PT, PT, -R8, UR8, RZ ;  /* 0x0000000808037c10 */ /* 0x000fe2000fffe1ff */
[----:B------:R-:W-:Y:S01]  /*0270*/  BSSY.RECONVERGENT B1, `(.L_x_3601) ;  /* 0x0000049000017945 */ /* 0x000fe20003800200 */
[----:B------:R-:W-:Y:S02]  /*0280*/  MOV R11, 0x400 ;  /* 0x00000400000b7802 */ /* 0x000fe40000000f00 */
[----:B------:R-:W-:Y:S02]  /*0290*/  ISETP.GT.AND P1, PT, R3, 0xc00, PT ;  /* 0x00000c000300780c */ /* 0x000fe40003f24270 */
[----:B------:R-:W-:Y:S02]  /*02a0*/  PLOP3.LUT P0, PT, PT, PT, PT, 0x80, 0x8 ;  /* 0x000000000008781c */ /* 0x000fe40003f0f070 */
[----:B-1----:R-:W-:-:S09]  /*02b0*/  LEA R11, R2, R11, 0x18 ;  /* 0x0000000b020b7211 */ /* 0x002fd200078ec0ff */
[----:B------:R-:W-:Y:S05]  /*02c0*/  @!P1 BRA `(.L_x_3602) ;  /* 0x00000004000c9947 */ /* 0x000fea0003800000 */
[----:B------:R-:W-:Y:S01]  /*02d0*/  IMAD.U32 R13, RZ, RZ, UR8 ;  /* 0x00000008ff0d7e24 */ /* 0x000fe2000f8e00ff */
[----:B------:R-:W-:-:S03]  /*02e0*/  PLOP3.LUT P0, PT, PT, PT, PT, 0x8, 0x80 ;  /* 0x000000000080781c */ /* 0x000fc60003f0e170 */
[----:B0-----:R-:W-:-:S10]  /*02f0*/  VIADD R9, R13, 0xfffff400 ;  /* 0xfffff4000d097836 */ /* 0x001fd40000000000 */
.L_x_3603:
[----:B-1----:R-:W0:Y:S01]  /*0300*/  LDC.64 R4, c[0x0][0x380] ;  /* 0x0000e000ff047b82 */ /* 0x002e220000000a00 */
[C---:B------:R-:W-:Y:S01]  /*0310*/  IADD3 R2, PT, PT, R8.reuse, 0x400, RZ ;  /* 0x0000040008027810 */ /* 0x040fe20007ffe0ff */
[C---:B------:R-:W-:Y:S02]  /*0320*/  IMAD R25, R13.reuse, UR11, R8 ;  /* 0x0000000b0d197c24 */ /* 0x040fe4000f8e0208 */
[C---:B------:R-:W-:Y:S02]  /*0330*/  VIADD R20, R8.reuse, 0xc00 ;  /* 0x00000c0008147836 */ /* 0x040fe40000000000 */
[C---:B------:R-:W-:Y:S02]  /*0340*/  IMAD R7, R13.reuse, UR11, R2 ;  /* 0x0000000b0d077c24 */ /* 0x040fe4000f8e0202 */
[----:B------:R-:W-:Y:S02]  /*0350*/  VIADD R2, R8, 0x800 ;  /* 0x0000080008027836 */ /* 0x000fe40000000000 */
[----:B------:R-:W-:-:S02]  /*0360*/  IMAD R23, R13, UR11, R20 ;  /* 0x0000000b0d177c24 */ /* 0x000fc4000f8e0214 */
[----:B------:R-:W-:Y:S02]  /*0370*/  IMAD R3, R13, UR11, R2 ;  /* 0x0000000b0d037c24 */ /* 0x000fe4000f8e0202 */
[----:B0-----:R-:W-:-:S04]  /*0380*/  IMAD.WIDE R24, R25, 0x2, R4 ;  /* 0x0000000219187825 */ /* 0x001fc800078e0204 */
[--C-:B------:R-:W-:Y:S01]  /*0390*/  IMAD.WIDE R6, R7, 0x2, R4.reuse ;  /* 0x0000000207067825 */ /* 0x100fe200078e0204 */
[----:B------:R-:W2:Y:S03]  /*03a0*/  LDG.E.U16.CONSTANT R18, desc[UR12][R24.64+0x200] ;  /* 0x0002000c18127981 */ /* 0x000ea6000c1e9500 */
[--C-:B------:R-:W-:Y:S01]  /*03b0*/  IMAD.WIDE R2, R3, 0x2, R4.reuse ;  /* 0x0000000203027825 */ /* 0x100fe200078e0204 */
[----:B------:R-:W3:Y:S03]  /*03c0*/  LDG.E.U16.CONSTANT R16, desc[UR12][R6.64] ;  /* 0x0000000c06107981 */ /* 0x000ee6000c1e9500 */
[----:B------:R-:W-:Y:S01]  /*03d0*/  IMAD.WIDE R4, R23, 0x2, R4 ;  /* 0x0000000217047825 */ /* 0x000fe200078e0204 */
[----:B------:R-:W4:Y:S04]  /*03e0*/  LDG.E.U16.CONSTANT R10, desc[UR12][R24.64] ;  /* 0x0000000c180a7981 */ /* 0x000f28000c1e9500 */
[----:B------:R-:W5:Y:S04]  /*03f0*/  LDG.E.U16.CONSTANT R14, desc[UR12][R24.64+0x400] ;  /* 0x0004000c180e7981 */ /* 0x000f68000c1e9500 */
[----:B------:R-:W5:Y:S04]  /*0400*/  LDG.E.U16.CONSTANT R17, desc[UR12][R24.64+0x600] ;  /* 0x0006000c18117981 */ /* 0x000f68000c1e9500 */
[----:B------:R-:W5:Y:S04]  /*0410*/  LDG.E.U16.CONSTANT R15, desc[UR12][R6.64+0x200] ;  /* 0x0002000c060f7981 */ /* 0x000f68000c1e9500 */
[----:B------:R-:W5:Y:S04]  /*0420*/  LDG.E.U16.CONSTANT R12, desc[UR12][R6.64+0x400] ;  /* 0x0004000c060c7981 */ /* 0x000f68000c1e9500 */
[----:B------:R0:W5:Y:S04]  /*0430*/  LDG.E.U16.CONSTANT R19, desc[UR12][R6.64+0x600] ;  /* 0x0006000c06137981 */ /* 0x000168000c1e9500 */
[----:B------:R-:W5:Y:S04]  /*0440*/  LDG.E.U16.CONSTANT R22, desc[UR12][R2.64] ;  /* 0x0000000c02167981 */ /* 0x000f68000c1e9500 */
[----:B------:R-:W5:Y:S04]  /*0450*/  LDG.E.U16.CONSTANT R21, desc[UR12][R2.64+0x200] ;  /* 0x0002000c02157981 */ /* 0x000f68000c1e9500 */
[----:B------:R-:W5:Y:S04]  /*0460*/  LDG.E.U16.CONSTANT R20, desc[UR12][R2.64+0x400] ;  /* 0x0004000c02147981 */ /* 0x000f68000c1e9500 */
[----:B------:R3:W5:Y:S04]  /*0470*/  LDG.E.U16.CONSTANT R26, desc[UR12][R2.64+0x600] ;  /* 0x0006000c021a7981 */ /* 0x000768000c1e9500 */
[----:B------:R-:W5:Y:S04]  /*0480*/  LDG.E.U16.CONSTANT R23, desc[UR12][R4.64] ;  /* 0x0000000c04177981 */ /* 0x000f68000c1e9500 */
[----:B------:R-:W5:Y:S04]  /*0490*/  LDG.E.U16.CONSTANT R25, desc[UR12][R4.64+0x200] ;  /* 0x0002000c04197981 */ /* 0x000f68000c1e9500 */
[----:B------:R-:W5:Y:S04]  /*04a0*/  LDG.E.U16.CONSTANT R24, desc[UR12][R4.64+0x400] ;  /* 0x0004000c04187981 */ /* 0x000f68000c1e9500 */
[----:B------:R1:W5:Y:S01]  /*04b0*/  LDG.E.U16.CONSTANT R27, desc[UR12][R4.64+0x600] ;  /* 0x0006000c041b7981 */ /* 0x000362000c1e9500 */
[----:B0-----:R-:W-:-:S02]  /*04c0*/  IMAD R6, R8, 0x4, R11 ;  /* 0x0000000408067824 */ /* 0x001fc400078e020b */
[----:B------:R-:W-:-:S05]  /*04d0*/  VIADD R8, R8, 0x1000 ;  /* 0x0000100008087836 */ /* 0x000fca0000000000 */
[----:B------:R-:W-:Y:S01]  /*04e0*/  ISETP.GE.AND P1, PT, R8, R9, PT ;  /* 0x000000090800720c */ /* 0x000fe20003f26270 */
[----:B--2---:R-:W-:Y:S02]  /*04f0*/  IMAD.U32 R7, R18, 0x10000, RZ ;  /* 0x0001000012077824 */ /* 0x004fe400078e00ff */
[----:B---3--:R-:W-:-:S03]  /*0500*/  IMAD.U32 R3, R16, 0x10000, RZ ;  /* 0x0001000010037824 */ /* 0x008fc600078e00ff */
[----:B------:R-:W-:Y:S01]  /*0510*/  STS [R6+0x400], R7 ;  /* 0x0004000706007388 */ /* 0x000fe20000000800 */
[----:B----4-:R-:W-:-:S03]  /*0520*/  IMAD.U32 R10, R10, 0x10000, RZ ;  /* 0x000100000a0a7824 */ /* 0x010fc600078e00ff */
[----:B------:R0:W-:Y:S01]  /*0530*/  STS [R6+0x1000], R3 ;  /* 0x0010000306007388 */ /* 0x0001e20000000800 */
[----:B-----5:R-:W-:Y:S01]  /*0540*/  SHF.L.U32 R29, R14, 0x10, RZ ;  /* 0x000000100e1d7819 */ /* 0x020fe200000006ff */
[----:B------:R-:W-:Y:S02]  /*0550*/  IMAD.U32 R17, R17, 0x10000, RZ ;  /* 0x0001000011117824 */ /* 0x000fe400078e00ff */
[----:B------:R-:W-:Y:S02]  /*0560*/  IMAD.U32 R15, R15, 0x10000, RZ ;  /* 0x000100000f0f7824 */ /* 0x000fe400078e00ff */
[----:B-1----:R-:W-:Y:S02]  /*0570*/  IMAD.U32 R5, R12, 0x10000, RZ ;  /* 0x000100000c057824 */ /* 0x002fe400078e00ff */
[----:B------:R-:W-:Y:S01]  /*0580*/  IMAD.U32 R19, R19, 0x10000, RZ ;  /* 0x0001000013137824 */ /* 0x000fe200078e00ff */
[----:B------:R-:W-:Y:S01]  /*0590*/  SHF.L.U32 R22, R22, 0x10, RZ ;  /* 0x0000001016167819 */ /* 0x000fe200000006ff */
[----:B------:R-:W-:-:S02]  /*05a0*/  IMAD.U32 R21, R21, 0x10000, RZ ;  /* 0x0001000015157824 */ /* 0x000fc400078e00ff */
[----:B------:R-:W-:Y:S02]  /*05b0*/  IMAD.U32 R20, R20, 0x10000, RZ ;  /* 0x0001000014147824 */ /* 0x000fe400078e00ff */
[----:B0-----:R-:W-:Y:S02]  /*05c0*/  IMAD.U32 R3, R26, 0x10000, RZ ;  /* 0x000100001a037824 */ /* 0x001fe400078e00ff */
[----:B------:R-:W-:Y:S02]  /*05d0*/  IMAD.U32 R23, R23, 0x10000, RZ ;  /* 0x0001000017177824 */ /* 0x000fe400078e00ff */
[----:B------:R-:W-:Y:S01]  /*05e0*/  IMAD.U32 R25, R25, 0x10000, RZ ;  /* 0x0001000019197824 */ /* 0x000fe200078e00ff */
[----:B------:R-:W-:Y:S01]  /*05f0*/  SHF.L.U32 R7, R24, 0x10, RZ ;  /* 0x0000001018077819 */ /* 0x000fe200000006ff */
[----:B------:R-:W-:Y:S01]  /*0600*/  IMAD.U32 R27, R27, 0x10000, RZ ;  /* 0x000100001b1b7824 */ /* 0x000fe200078e00ff */
[----:B------:R1:W-:Y:S04]  /*0610*/  STS [R6], R10 ;  /* 0x0000000a06007388 */ /* 0x0003e80000000800 */
        /* <DEDUP_REMOVED lines=14> */
.L_x_3602:
[----:B------:R-:W-:Y:S05]  /*0700*/  BSYNC.RECONVERGENT B1 ;  /* 0x0000000000017941 */ /* 0x000fea0003800200 */
.L_x_3601:
[----:B------:R-:W-:Y:S01]  /*0710*/  IADD3 R2, PT, PT, -R8, UR8, RZ ;  /* 0x0000000808027c10 */ /* 0x000fe2000fffe1ff */
[----:B------:R-:W-:Y:S03]  /*0720*/  BSSY.RECONVERGENT B1, `(.L_x_3604) ;  /* 0x0000025000017945 */ /* 0x000fe60003800200 */
[----:B------:R-:W-:-:S13]  /*0730*/  ISETP.GT.AND P1, PT, R2, 0x400, PT ;  /* 0x000004000200780c */ /* 0x000fda0003f24270 */
[----:B------:R-:W-:Y:S05]  /*0740*/  @!P1 BRA `(.L_x_3605) ;  /* 0x0000000000889947 */ /* 0x000fea0003800000 */
[----:B-1----:R-:W1:Y:S01]  /*0750*/  LDC.64 R2, c[0x0][0x380] ;  /* 0x0000e000ff027b82 */ /* 0x002e620000000a00 */
[----:B------:R-:W-:Y:S02]  /*0760*/  IMAD.U32 R7, RZ, RZ, UR8 ;  /* 0x00000008ff077e24 */ /* 0x000fe4000f8e00ff */
[----:B------:R-:W-:-:S04]  /*0770*/  VIADD R4, R8, 0x400 ;  /* 0x0000040008047836 */ /* 0x000fc80000000000 */
[C---:B------:R-:W-:Y:S02]  /*0780*/  IMAD R5, R7.reuse, UR11, R4 ;  /* 0x0000000b07057c24 */ /* 0x040fe4000f8e0204 */
[----:B------:R-:W-:Y:S02]  /*0790*/  IMAD R7, R7, UR11, R8 ;  /* 0x0000000b07077c24 */ /* 0x000fe4000f8e0208 */
[----:B-1----:R-:W-:-:S04]  /*07a0*/  IMAD.WIDE R4, R5, 0x2, R2 ;  /* 0x0000000205047825 */ /* 0x002fc800078e0202 */
[----:B------:R-:W-:Y:S01]  /*07b0*/  IMAD.WIDE R2, R7, 0x2, R2 ;  /* 0x0000000207027825 */ /* 0x000fe200078e0202 */
[----:B------:R-:W2:Y:S04]  /*07c0*/  LDG.E.U16.CONSTANT R13, desc[UR12][R4.64] ;  /* 0x0000000c040d7981 */ /* 0x000ea8000c1e9500 */
[----:B------:R-:W3:Y:S04]  /*07d0*/  LDG.E.U16.CONSTANT R15, desc[UR12][R4.64+0x200] ;  /* 0x0002000c040f7981 */ /* 0x000ee8000c1e9500 */
[----:B------:R-:W4:Y:S04]  /*07e0*/  LDG.E.U16.CONSTANT R17, desc[UR12][R4.64+0x400] ;  /* 0x0004000c04117981 */ /* 0x000f28000c1e9500 */
[----:B------:R-:W5:Y:S04]  /*07f0*/  LDG.E.U16.CONSTANT R19, desc[UR12][R4.64+0x600] ;  /* 0x0006000c04137981 */ /* 0x000f68000c1e9500 */
[----:B------:R-:W5:Y:S04]  /*0800*/  LDG.E.U16.CONSTANT R6, desc[UR12][R2.64] ;  /* 0x0000000c02067981 */ /* 0x000f68000c1e9500 */
[----:B0-----:R-:W5:Y:S04]  /*0810*/  LDG.E.U16.CONSTANT R9, desc[UR12][R2.64+0x200] ;  /* 0x0002000c02097981 */ /* 0x001f68000c1e9500 */
[----:B------:R-:W5:Y:S04]  /*0820*/  LDG.E.U16.CONSTANT R10, desc[UR12][R2.64+0x400] ;  /* 0x0004000c020a7981 */ /* 0x000f68000c1e9500 */
[----:B------:R-:W5:Y:S01]  /*0830*/  LDG.E.U16.CONSTANT R12, desc[UR12][R2.64+0x600] ;  /* 0x0006000c020c7981 */ /* 0x000f62000c1e9500 */
[C---:B------:R-:W-:Y:S01]  /*0840*/  IMAD R7, R8.reuse, 0x4, R11 ;  /* 0x0000000408077824 */ /* 0x040fe200078e020b */
[----:B------:R-:W-:Y:S01]  /*0850*/  PLOP3.LUT P0, PT, PT, PT, PT, 0x8, 0x80 ;  /* 0x000000000080781c */ /* 0x000fe20003f0e170 */
[----:B------:R-:W-:Y:S01]  /*0860*/  VIADD R8, R8, 0x800 ;  /* 0x0000080008087836 */ /* 0x000fe20000000000 */
[----:B--2---:R-:W-:Y:S01]  /*0870*/  SHF.L.U32 R14, R13, 0x10, RZ ;  /* 0x000000100d0e7819 */ /* 0x004fe200000006ff */
[----:B---3--:R-:W-:-:S04]  /*0880*/  IMAD.U32 R16, R15, 0x10000, RZ ;  /* 0x000100000f107824 */ /* 0x008fc800078e00ff */
[----:B------:R2:W-:Y:S01]  /*0890*/  STS [R7+0x1000], R14 ;  /* 0x0010000e07007388 */ /* 0x0005e20000000800 */
[----:B----4-:R-:W-:-:S03]  /*08a0*/  IMAD.U32 R18, R17, 0x10000, RZ ;  /* 0x0001000011127824 */ /* 0x010fc600078e00ff */
[----:B------:R2:W-:Y:S01]  /*08b0*/  STS [R7+0x1400], R16 ;  /* 0x0014001007007388 */ /* 0x0005e20000000800 */
[----:B-----5:R-:W-:-:S03]  /*08c0*/  IMAD.U32 R20, R19, 0x10000, RZ ;  /* 0x0001000013147824 */ /* 0x020fc600078e00ff */
[----:B------:R2:W-:Y:S01]  /*08d0*/  STS [R7+0x1800], R18 ;  /* 0x0018001207007388 */ /* 0x0005e20000000800 */
[----:B------:R-:W-:-:S03]  /*08e0*/  IMAD.U32 R6, R6, 0x10000, RZ ;  /* 0x0001000006067824 */ /* 0x000fc600078e00ff */
[----:B------:R2:W-:Y:S01]  /*08f0*/  STS [R7+0x1c00], R20 ;  /* 0x001c001407007388 */ /* 0x0005e20000000800 */
[----:B------:R-:W-:-:S03]  /*0900*/  IMAD.U32 R4, R9, 0x10000, RZ ;  /* 0x0001000009047824 */ /* 0x000fc600078e00ff */
[----:B------:R2:W-:Y:S01]  /*0910*/  STS [R7], R6 ;  /* 0x0000000607007388 */ /* 0x0005e20000000800 */
[----:B------:R-:W-:-:S03]  /*0920*/  SHF.L.U32 R10, R10, 0x10, RZ ;  /* 0x000000100a0a7819 */ /* 0x000fc600000006ff */
[----:B------:R2:W-:Y:S01]  /*0930*/  STS [R7+0x400], R4 ;  /* 0x0004000407007388 */ /* 0x0005e20000000800 */
[----:B------:R-:W-:-:S03]  /*0940*/  IMAD.U32 R12, R12, 0x10000, RZ ;  /* 0x000100000c0c7824 */ /* 0x000fc600078e00ff */
[----:B------:R2:W-:Y:S04]  /*0950*/  STS [R7+0x800], R10 ;  /* 0x0008000a07007388 */ /* 0x0005e80000000800 */
[----:B------:R2:W-:Y:S02]  /*0960*/  STS [R7+0xc00], R12 ;  /* 0x000c000c07007388 */ /* 0x0005e40000000800 */
.L_x_3605:
[----:B------:R-:W-:Y:S05]  /*0970*/  BSYNC.RECONVERGENT B1 ;  /* 0x0000000000017941 */ /* 0x000fea0003800200 */
.L_x_3604:
[----:B------:R-:W-:-:S13]  /*0980*/  ISETP.LT.OR P0, PT, R8, UR8, P0 ;  /* 0x0000000808007c0c */ /* 0x000fda0008701670 */
[----:B------:R-:W-:Y:S05]  /*0990*/  @!P0 BRA `(.L_x_3597) ;  /* 0x0000000000448947 */ /* 0x000fea0003800000 */
[----:B-1----:R-:W1:Y:S01]  /*09a0*/  LDC.64 R2, c[0x0][0x380] ;  /* 0x0000e000ff027b82 */ /* 0x002e620000000a00 */
[----:B------:R-:W-:-:S04]  /*09b0*/  IMAD.U32 R5, RZ, RZ, UR8 ;  /* 0x00000008ff057e24 */ /* 0x000fc8000f8e00ff */
[----:B------:R-:W-:-:S04]  /*09c0*/  IMAD R5, R5, UR11, R8 ;  /* 0x0000000b05057c24 */ /* 0x000fc8000f8e0208 */
[----:B-1----:R-:W-:-:S05]  /*09d0*/  IMAD.WIDE R2, R5, 0x2, R2 ;  /* 0x0000000205027825 */ /* 0x002fca00078e0202 */
[----:B--2---:R-:W2:Y:S04]  /*09e0*/  LDG.E.U16.CONSTANT R4, desc[UR12][R2.64] ;  /* 0x0000000c02047981 */ /* 0x004ea8000c1e9500 */
[----:B------:R-:W3:Y:S04]  /*09f0*/  LDG.E.U16.CONSTANT R5, desc[UR12][R2.64+0x200] ;  /* 0x0002000c02057981 */ /* 0x000ee8000c1e9500 */
[----:B------:R-:W4:Y:S04]  /*0a00*/  LDG.E.U16.CONSTANT R7, desc[UR12][R2.64+0x400] ;  /* 0x0004000c02077981 */ /* 0x000f28000c1e9500 */
[----:B0-----:R-:W5:Y:S01]  /*0a10*/  LDG.E.U16.CONSTANT R9, desc[UR12][R2.64+0x600] ;  /* 0x0006000c02097981 */ /* 0x001f62000c1e9500 */
[----:B------:R-:W-:-:S02]  /*0a20*/  IMAD R11, R8, 0x4, R11 ;  /* 0x00000004080b7824 */ /* 0x000fc400078e020b */
[----:B--2---:R-:W-:Y:S01]  /*0a30*/  IMAD.U32 R4, R4, 0x10000, RZ ;  /* 0x0001000004047824 */ /* 0x004fe200078e00ff */
[----:B---3--:R-:W-:-:S04]  /*0a40*/  SHF.L.U32 R6, R5, 0x10, RZ ;  /* 0x0000001005067819 */ /* 0x008fc800000006ff */
[----:B------:R3:W-:Y:S01]  /*0a50*/  STS [R11], R4 ;  /* 0x000000040b007388 */ /* 0x0007e20000000800 */
[----:B----4-:R-:W-:-:S03]  /*0a60*/  IMAD.U32 R8, R7, 0x10000, RZ ;  /* 0x0001000007087824 */ /* 0x010fc600078e00ff */
[----:B------:R3:W-:Y:S01]  /*0a70*/  STS [R11+0x400], R6 ;  /* 0x000400060b007388 */ /* 0x0007e20000000800 */
[----:B-----5:R-:W-:-:S03]  /*0a80*/  IMAD.U32 R10, R9, 0x10000, RZ ;  /* 0x00010000090a7824 */ /* 0x020fc600078e00ff */
[----:B------:R3:W-:Y:S04]  /*0a90*/  STS [R11+0x800], R8 ;  /* 0x000800080b007388 */ /* 0x0007e80000000800 */
[----:B------:R3:W-:Y:S02]  /*0aa0*/  STS [R11+0xc00], R10 ;  /* 0x000c000a0b007388 */ /* 0x0007e40000000800 */
.L_x_3597:
[----:B------:R-:W-:Y:S05]  /*0ab0*/  BSYNC.RECONVERGENT B0 ;  /* 0x0000000000007941 */ /* 0x000fea0003800200 */
.L_x_3596:
[----:B------:R-:W4:Y:S08]  /*0ac0*/  LDC R2, c[0x0][0x3c0] ;  /* 0x0000f000ff027b82 */ /* 0x000f300000000800 */
[----:B------:R-:W-:Y:S01]  /*0ad0*/  BAR.SYNC.DEFER_BLOCKING 0x0 ;  /* 0x0000000000007b1d */ /* 0x000fe20000010000 */
[----:B----4-:R-:W-:-:S13]  /*0ae0*/  ISETP.GE.AND P0, PT, R2, 0x1, PT ;  /* 0x000000010200780c */ /* 0x010fda0003f06270 */
[----:B------:R-:W-:Y:S05]  /*0af0*/  @!P0 EXIT ;  /* 0x000000000000894d */ /* 0x000fea0003800000 */
[----:B------:R-:W4:Y:S01]  /*0b00*/  S2UR UR6, SR_CgaCtaId ;  /* 0x00000000000679c3 */ /* 0x000f220000008800 */
[----:B------:R-:W5:Y:S01]  /*0b10*/  LDCU UR7, c[0x0][0x3bc] ;  /* 0x00007780ff0777ac */ /* 0x000f620008000800 */
[----:B-1----:R-:W-:Y:S01]  /*0b20*/  LOP3.LUT R5, RZ, R0, RZ, 0x33, !PT ;  /* 0x00000000ff057212 */ /* 0x002fe200078e33ff */
[----:B------:R-:W2:Y:S03]  /*0b30*/  LDCU.64 UR16, c[0x0][0x3b0] ;  /* 0x00007600ff1077ac */ /* 0x000ea60008000a00 */
[----:B------:R-:W-:Y:S01]  /*0b40*/  IADD3 R5, PT, PT, R5, UR8, RZ ;  /* 0x0000000805057c10 */ /* 0x000fe2000fffe0ff */
[----:B------:R-:W-:Y:S01]  /*0b50*/  UIMAD UR18, UR11, UR8, URZ ;  /* 0x000000080b1272a4 */ /* 0x000fe2000f8e02ff */
[----:B------:R-:W-:Y:S01]  /*0b60*/  UMOV UR5, 0x400 ;  /* 0x0000040000057882 */ /* 0x000fe20000000000 */
[----:B------:R-:W-:Y:S02]  /*0b70*/  USHF.L.U32 UR4, UR8, 0x2, URZ ;  /* 0x0000000208047899 */ /* 0x000fe400080006ff */
[----:B------:R-:W-:-:S02]  /*0b80*/  USHF.R.S32.HI UR22, URZ, 0x1f, UR18 ;  /* 0x0000001fff167899 */ /* 0x000fc40008011412 */
[----:B------:R-:W-:Y:S01]  /*0b90*/  IADD3 R2, P0, PT, R0, UR18, RZ ;  /* 0x0000001200027c10 */ /* 0x000fe2000ff1e0ff */
[----:B------:R-:W-:Y:S02]  /*0ba0*/  ULOP3.LUT UR19, UR8, 0x7, URZ, 0xc0, !UPT ;  /* 0x0000000708137892 */ /* 0x000fe4000f8ec0ff */
[----:B------:R-:W-:Y:S02]  /*0bb0*/  ULOP3.LUT UR20, UR8, 0x3, URZ, 0xc0, !UPT ;  /* 0x0000000308147892 */ /* 0x000fe4000f8ec0ff */
[----:B-----5:R-:W-:Y:S01]  /*0bc0*/  UIADD3 UR23, UPT, UPT, UR7, -0x1, URZ ;  /* 0xffffffff07177890 */ /* 0x020fe2000fffe0ff */
[----:B------:R-:W-:Y:S01]  /*0bd0*/  IMAD.X R3, RZ, RZ, UR22, P0 ;  /* 0x00000016ff037e24 */ /* 0x000fe200080e06ff */
[----:B------:R-:W-:Y:S01]  /*0be0*/  UIMAD.WIDE UR14, UR7, UR8, URZ ;  /* 0x00000008070e72a5 */ /* 0x000fe2000f8e02ff */
[C---:B--2---:R-:W-:Y:S01]  /*0bf0*/  LEA R18, P0, R2.reuse, UR16, 0x1 ;  /* 0x0000001002127c11 */ /* 0x044fe2000f8008ff */
[----:B----4-:R-:W-:Y:S02]  /*0c00*/  ULEA UR6, UR6, UR5, 0x18 ;  /* 0x0000000506067291 */ /* 0x010fe4000f8ec0ff */
[----:B------:R-:W-:Y:S01]  /*0c10*/  ULOP3.LUT UR25, UR7, 0xf, URZ, 0xc0, !UPT ;  /* 0x0000000f07197892 */ /* 0x000fe2000f8ec0ff */
[----:B------:R-:W-:Y:S01]  /*0c20*/  LEA.HI.X R19, R2, UR17, R3, 0x1, P0 ;  /* 0x0000001102137c11 */ /* 0x000fe200080f0c03 */
[----:B------:R-:W-:Y:S01]  /*0c30*/  ULOP3.LUT UR26, UR7, 0x7, URZ, 0xc0, !UPT ;  /* 0x00000007071a7892 */ /* 0x000fe2000f8ec0ff */
[C---:B------:R-:W-:Y:S01]  /*0c40*/  IADD3 R2, PT, PT, -R0.reuse, UR23, RZ ;  /* 0x0000001700027c10 */ /* 0x040fe2000fffe1ff */
[----:B---3--:R-:W-:Y:S01]  /*0c50*/  IMAD.U32 R4, RZ, RZ, UR6 ;  /* 0x00000006ff047e24 */ /* 0x008fe2000f8e00ff */
[----:B------:R-:W-:Y:S01]  /*0c60*/  LEA R3, R0, UR4, 0x2 ;  /* 0x0000000400037c11 */ /* 0x000fe2000f8e10ff */
[----:B------:R-:W-:Y:S01]  /*0c70*/  ULOP3.LUT UR27, UR7, 0x7ffffff0, URZ, 0xc0, !UPT ;  /* 0x7ffffff0071b7892 */ /* 0x000fe2000f8ec0ff */
[----:B------:R-:W-:Y:S01]  /*0c80*/  LEA.HI R6, R2, 0x1, RZ, 0x18 ;  /* 0x0000000102067811 */ /* 0x000fe200078fc0ff */
[----:B------:R-:W-:Y:S01]  /*0c90*/  ULOP3.LUT UR21, UR8, 0x7ffffff8, URZ, 0xc0, !UPT ;  /* 0x7ffffff808157892 */ /* 0x000fe2000f8ec0ff */
[----:B------:R-:W-:Y:S01]  /*0ca0*/  IADD3 R3, PT, PT, R3, 0x1000, R4 ;  /* 0x0000100003037810 */ /* 0x000fe20007ffe004 */
[----:B------:R-:W-:Y:S01]  /*0cb0*/  IMAD.MOV.U32 R4, RZ, RZ, RZ ;  /* 0x000000ffff047224 */ /* 0x000fe200078e00ff */
[----:B------:R-:W-:Y:S01]  /*0cc0*/  LOP3.LUT R6, R6, 0x1fffff8, RZ, 0xc0, !PT ;  /* 0x01fffff806067812 */ /* 0x000fe200078ec0ff */
[----:B------:R-:W-:-:S02]  /*0cd0*/  UIADD3 UR24, UPT, UPT, UR19, -0x1, URZ ;  /* 0xffffffff13187890 */ /* 0x000fc4000fffe0ff */
[----:B------:R-:W-:Y:S02]  /*0ce0*/  ULOP3.LUT UR7, UR7, 0x3, URZ, 0xc0, !UPT ;  /* 0x0000000307077892 */ /* 0x000fe4000f8ec0ff */
[----:B------:R-:W-:-:S12]  /*0cf0*/  UIADD3 UR6, UPT, UPT, UR6, UR4, URZ ;  /* 0x0000000406067290 */ /* 0x000fd8000fffe0ff */
.L_x_3645:
[----:B01----:R-:W1:Y:S01]  /*0d00*/  LDC R13, c[0x0][0x3c0] ;  /* 0x0000f000ff0d7b82 */ /* 0x003e620000000800 */
[----:B--2---:R-:W2:Y:S01]  /*0d10*/  LDCU UR10, c[0x0][0x3bc] ;  /* 0x00007780ff0a77ac */ /* 0x004ea20008000800 */
[----:B---3--:R-:W3:Y:S06]  /*0d20*/  LDCU UR29, c[0x0][0x3bc] ;  /* 0x00007780ff1d77ac */ /* 0x008eec0008000800 */
[----:B0---4-:R-:W0:Y:S01]  /*0d30*/  LDC.64 R8, c[0x0][0x3a8] ;  /* 0x0000ea00ff087b82 */ /* 0x011e220000000a00 */
[----:B------:R-:W4:Y:S07]  /*0d40*/  LDCU.64 UR16, c[0x0][0x388] ;  /* 0x00007100ff1077ac */ /* 0x000f2e0008000a00 */
[----:B------:R-:W5:Y:S01]  /*0d50*/  LDC.64 R10, c[0x0][0x3a0] ;  /* 0x0000e800ff0a7b82 */ /* 0x000f620000000a00 */
[----:B-1----:R-:W-:-:S04]  /*0d60*/  IMAD R7, R13, UR11, R4 ;  /* 0x0000000b0d077c24 */ /* 0x002fc8000f8e0204 */
[----:B0-----:R-:W-:-:S06]  /*0d70*/  IMAD.WIDE.U32 R8, R7, 0x4, R8 ;  /* 0x0000000407087825 */ /* 0x001fcc00078e0008 */
[----:B------:R-:W2:Y:S01]  /*0d80*/  LDG.E.CONSTANT R8, desc[UR12][R8.64] ;  /* 0x0000000c08087981 */ /* 0x000ea2000c1e9900 */
[----:B-----5:R-:W-:-:S06]  /*0d90*/  IMAD.WIDE.U32 R10, R7, 0x4, R10 ;  /* 0x00000004070a7825 */ /* 0x020fcc00078e000a */
[----:B------:R-:W5:Y:S01]  /*0da0*/  LDG.E.CONSTANT R10, desc[UR12][R10.64] ;  /* 0x0000000c0a0a7981 */ /* 0x000f62000c1e9900 */
[----:B------:R-:W-:Y:S01]  /*0db0*/  VIADD R4, R4, 0x1 ;  /* 0x0000000104047836 */ /* 0x000fe20000000000 */
[----:B------:R-:W-:Y:S04]  /*0dc0*/  BSSY.RECONVERGENT B0, `(.L_x_3606) ;  /* 0x000017d000007945 */ /* 0x000fe80003800200 */
[----:B------:R-:W-:Y:S02]  /*0dd0*/  ISETP.NE.AND P2, PT, R4, R13, PT ;  /* 0x0000000d0400720c */ /* 0x000fe40003f45270 */
[----:B--2---:R-:W-:Y:S01]  /*0de0*/  R2UR UR4, R8 ;  /* 0x00000000080472ca */ /* 0x004fe200000e0000 */
[----:B------:R-:W-:-:S05]  /*0df0*/  IMAD.U32 R8, RZ, RZ, UR10 ;  /* 0x0000000aff087e24 */ /* 0x000fca000f8e00ff */
[----:B------:R-:W-:Y:S02]  /*0e00*/  ISETP.GE.AND P0, PT, R0, R8, PT ;  /* 0x000000080000720c */ /* 0x000fe40003f06270 */
[----:B-----5:R-:W-:-:S05]  /*0e10*/  R2UR UR28, R10 ;  /* 0x000000000a1c72ca */ /* 0x020fca00000e0000 */
[----:B------:R-:W-:Y:S02]  /*0e20*/  USHF.R.S32.HI UR8, URZ, 0x1f, UR4 ;  /* 0x0000001fff087899 */ /* 0x000fe40008011404 */
[----:B------:R-:W-:Y:S02]  /*0e30*/  UIMAD UR9, UR15, UR4, URZ ;  /* 0x000000040f0972a4 */ /* 0x000fe4000f8e02ff */
[----:B------:R-:W-:Y:S02]  /*0e40*/  UIMAD.WIDE.U32 UR4, UR14, UR4, URZ ;  /* 0x000000040e0472a5 */ /* 0x000fe4000f8e00ff */
[----:B------:R-:W-:-:S04]  /*0e50*/  UIMAD UR8, UR14, UR8, UR9 ;  /* 0x000000080e0872a4 */ /* 0x000fc8000f8e0209 */
[----:B------:R-:W-:Y:S01]  /*0e60*/  UIADD3 UR8, UPT, UPT, UR5, UR8, URZ ;  /* 0x0000000805087290 */ /* 0x000fe2000fffe0ff */
[----:B---34-:R-:W-:Y:S11]  /*0e70*/  @P0 BRA `(.L_x_3607) ;  /* 0x0000001400c40947 */ /* 0x018ff60003800000 */
[----:B------:R-:W0:Y:S02]  /*0e80*/  LDCU UR9, c[0x0][0x3b8] ;  /* 0x00007700ff0977ac */ /* 0x000e240008000800 */
[----:B0-----:R-:W-:-:S09]  /*0e90*/  UISETP.GE.AND UP0, UPT, UR9, 0x1, UPT ;  /* 0x000000010900788c */ /* 0x001fd2000bf06270 */
[----:B------:R-:W-:Y:S05]  /*0ea0*/  BRA.U !UP0, `(.L_x_3608) ;  /* 0x0000000d08a47547 */ /* 0x000fea000b800000 */
[----:B------:R-:W-:Y:S01]  /*0eb0*/  BSSY.RECONVERGENT B1, `(.L_x_3609) ;  /* 0x00000e7000017945 */ /* 0x000fe20003800200 */
[----:B------:R-:W-:-:S07]  /*0ec0*/  IMAD.MOV.U32 R7, RZ, RZ, R0 ;  /* 0x000000ffff077224 */ /* 0x000fce00078e0000 */
.L_x_3620:
        /* <DEDUP_REMOVED lines=9> */
.L_x_3611:
[----:B------:R-:W-:-:S05]  /*0f60*/  IMAD R12, R20, UR29, R7 ;  /* 0x0000001d140c7c24 */ /* 0x000fca000f8e0207 */
[----:B------:R-:W-:-:S04]  /*0f70*/  IADD3 R8, P0, PT, R12, UR4, RZ ;  /* 0x000000040c087c10 */ /* 0x000fc8000ff1e0ff */
[----:B------:R-:W-:Y:S02]  /*0f80*/  LEA.HI.X.SX32 R9, R12, UR8, 0x1, P0 ;  /* 0x000000080c097c11 */ /* 0x000fe400080f0eff */
[----:B------:R-:W-:-:S04]  /*0f90*/  LEA R22, P0, R8, UR16, 0x1 ;  /* 0x0000001008167c11 */ /* 0x000fc8000f8008ff */
[----:B------:R-:W-:-:S05]  /*0fa0*/  LEA.HI.X R23, R8, UR17, R9, 0x1, P0 ;  /* 0x0000001108177c11 */ /* 0x000fca00080f0c09 */
[----:B------:R0:W2:Y:S01]  /*0fb0*/  LDG.E.U16.CONSTANT R24, desc[UR12][R22.64] ;  /* 0x0000000c16187981 */ /* 0x0000a2000c1e9500 */
[----:B------:R-:W-:Y:S01]  /*0fc0*/  LEA R14, R20, R17, 0x2 ;  /* 0x00000011140e7211 */ /* 0x000fe200078e10ff */
[----:B------:R-:W-:-:S04]  /*0fd0*/  VIADD R13, R12, UR29 ;  /* 0x0000001d0c0d7c36 */ /* 0x000fc80008000000 */
[----:B------:R-:W1:Y:S01]  /*0fe0*/  LDS.128 R8, [R14] ;  /* 0x000000000e087984 */ /* 0x000e620000000c00 */
[C---:B------:R-:W-:Y:S01]  /*0ff0*/  IADD3 R15, P0, PT, R13.reuse, UR4, RZ ;  /* 0x000000040d0f7c10 */ /* 0x040fe2000ff1e0ff */
[----:B------:R-:W-:-:S03]  /*1000*/  VIADD R26, R13, UR29 ;  /* 0x0000001d0d1a7c36 */ /* 0x000fc60008000000 */
[----:B------:R-:W-:Y:S01]  /*1010*/  LEA.HI.X.SX32 R28, R13, UR8, 0x1, P0 ;  /* 0x000000080d1c7c11 */ /* 0x000fe200080f0eff */
[----:B------:R-:W-:Y:S01]  /*1020*/  VIADD R25, R26, UR29 ;  /* 0x0000001d1a197c36 */ /* 0x000fe20008000000 */
[----:B------:R-:W-:-:S04]  /*1030*/  LEA R12, P0, R15, UR16, 0x1 ;  /* 0x000000100f0c7c11 */ /* 0x000fc8000f8008ff */
[----:B------:R-:W-:Y:S02]  /*1040*/  LEA.HI.X R13, R15, UR17, R28, 0x1, P0 ;  /* 0x000000110f0d7c11 */ /* 0x000fe400080f0c1c */
[C---:B------:R-:W-:Y:S02]  /*1050*/  IADD3 R27, P0, PT, R26.reuse, UR4, RZ ;  /* 0x000000041a1b7c10 */ /* 0x040fe4000ff1e0ff */
[----:B0-----:R-:W-:Y:S01]  /*1060*/  IADD3 R23, P1, PT, R25, UR4, RZ ;  /* 0x0000000419177c10 */ /* 0x001fe2000ff3e0ff */
[----:B------:R0:W3:Y:S01]  /*1070*/  LDG.E.U16.CONSTANT R15, desc[UR12][R12.64] ;  /* 0x0000000c0c0f7981 */ /* 0x0000e2000c1e9500 */
[----:B------:R-:W-:Y:S02]  /*1080*/  LEA.HI.X.SX32 R22, R26, UR8, 0x1, P0 ;  /* 0x000000081a167c11 */ /* 0x000fe400080f0eff */
[----:B------:R-:W-:Y:S02]  /*1090*/  LEA R26, P0, R27, UR16, 0x1 ;  /* 0x000000101b1a7c11 */ /* 0x000fe4000f8008ff */
[----:B------:R-:W-:-:S02]  /*10a0*/  LEA.HI.X.SX32 R28, R25, UR8, 0x1, P1 ;  /* 0x00000008191c7c11 */ /* 0x000fc400088f0eff */
[----:B------:R-:W-:Y:S02]  /*10b0*/  LEA.HI.X R27, R27, UR17, R22, 0x1, P0 ;  /* 0x000000111b1b7c11 */ /* 0x000fe400080f0c16 */
[----:B------:R-:W-:-:S04]  /*10c0*/  LEA R22, P0, R23, UR16, 0x1 ;  /* 0x0000001017167c11 */ /* 0x000fc8000f8008ff */
[----:B------:R-:W-:Y:S01]  /*10d0*/  LEA.HI.X R23, R23, UR17, R28, 0x1, P0 ;  /* 0x0000001117177c11 */ /* 0x000fe200080f0c1c */
[----:B------:R-:W4:Y:S01]  /*10e0*/  LDG.E.U16.CONSTANT R27, desc[UR12][R26.64] ;  /* 0x0000000c1a1b7981 */ /* 0x000f22000c1e9500 */
[----:B--2---:R-:W-:Y:S02]  /*10f0*/  IMAD.U32 R28, R24, 0x10000, RZ ;  /* 0x00010000181c7824 */ /* 0x004fe400078e00ff */
[----:B------:R-:W-:Y:S02]  /*1100*/  VIADD R24, R25, UR29 ;  /* 0x0000001d19187c36 */ /* 0x000fe40008000000 */
[----:B-1----:R-:W-:Y:S02]  /*1110*/  FFMA R28, R8, R28, R21 ;  /* 0x0000001c081c7223 */ /* 0x002fe40000000015 */
[----:B------:R1:W2:Y:S01]  /*1120*/  LDG.E.U16.CONSTANT R8, desc[UR12][R22.64] ;  /* 0x0000000c16087981 */ /* 0x0002a2000c1e9500 */
[C---:B0-----:R-:W-:Y:S02]  /*1130*/  IADD3 R12, P0, PT, R24.reuse, UR4, RZ ;  /* 0x00000004180c7c10 */ /* 0x041fe4000ff1e0ff */
[----:B------:R-:W-:-:S02]  /*1140*/  IADD3 R29, PT, PT, R24, UR29, RZ ;  /* 0x0000001d181d7c10 */ /* 0x000fc4000fffe0ff */
[----:B------:R-:W-:Y:S02]  /*1150*/  LEA.HI.X.SX32 R21, R24, UR8, 0x1, P0 ;  /* 0x0000000818157c11 */ /* 0x000fe400080f0eff */
[C---:B------:R-:W-:Y:S02]  /*1160*/  LEA R24, P0, R12.reuse, UR16, 0x1 ;  /* 0x000000100c187c11 */ /* 0x040fe4000f8008ff */
[C---:B------:R-:W-:Y:S02]  /*1170*/  IADD3 R13, P1, PT, R29.reuse, UR4, RZ ;  /* 0x000000041d0d7c10 */ /* 0x040fe4000ff3e0ff */
[----:B------:R-:W-:Y:S02]  /*1180*/  LEA.HI.X R25, R12, UR17, R21, 0x1, P0 ;  /* 0x000000110c197c11 */ /* 0x000fe400080f0c15 */
[C---:B------:R-:W-:Y:S01]  /*1190*/  LEA.HI.X.SX32 R21, R29.reuse, UR8, 0x1, P1 ;  /* 0x000000081d157c11 */ /* 0x040fe200088f0eff */
[----:B------:R-:W-:Y:S01]  /*11a0*/  VIADD R29, R29, UR29 ;  /* 0x0000001d1d1d7c36 */ /* 0x000fe20008000000 */
[----:B------:R-:W-:-:S04]  /*11b0*/  LEA R12, P0, R13, UR16, 0x1 ;  /* 0x000000100d0c7c11 */ /* 0x000fc8000f8008ff */
[----:B------:R-:W-:Y:S02]  /*11c0*/  LEA.HI.X R13, R13, UR17, R21, 0x1, P0 ;  /* 0x000000110d0d7c11 */ /* 0x000fe400080f0c15 */
[C---:B-1----:R-:W-:Y:S01]  /*11d0*/  IADD3 R23, P0, PT, R29.reuse, UR4, RZ ;  /* 0x000000041d177c10 */ /* 0x042fe2000ff1e0ff */
[----:B------:R-:W5:Y:S04]  /*11e0*/  LDG.E.U16.CONSTANT R21, desc[UR12][R24.64] ;  /* 0x0000000c18157981 */ /* 0x000f68000c1e9500 */
[----:B------:R0:W5:Y:S02]  /*11f0*/  LDG.E.U16.CONSTANT R26, desc[UR12][R12.64] ;  /* 0x0000000c0c1a7981 */ /* 0x000164000c1e9500 */
[C---:B0-----:R-:W-:Y:S01]  /*1200*/  LEA.HI.X.SX32 R12, R29.reuse, UR8, 0x1, P0 ;  /* 0x000000081d0c7c11 */ /* 0x041fe200080f0eff */
[----:B------:R-:W-:Y:S01]  /*1210*/  VIADD R29, R29, UR29 ;  /* 0x0000001d1d1d7c36 */ /* 0x000fe20008000000 */
[----:B------:R-:W-:-:S04]  /*1220*/  LEA R22, P0, R23, UR16, 0x1 ;  /* 0x0000001017167c11 */ /* 0x000fc8000f8008ff */
[----:B------:R-:W-:Y:S02]  /*1230*/  LEA.HI.X R23, R23, UR17, R12, 0x1, P0 ;  /* 0x0000001117177c11 */ /* 0x000fe400080f0c0c */
[----:B------:R-:W-:-:S03]  /*1240*/  IADD3 R12, P0, PT, R29, UR4, RZ ;  /* 0x000000041d0c7c10 */ /* 0x000fc6000ff1e0ff */
[----:B------:R-:W5:Y:S01]  /*1250*/  LDG.E.U16.CONSTANT R22, desc[UR12][R22.64] ;  /* 0x0000000c16167981 */ /* 0x000f62000c1e9500 */
[----:B------:R-:W-:Y:S02]  /*1260*/  LEA.HI.X.SX32 R29, R29, UR8, 0x1, P0 ;  /* 0x000000081d1d7c11 */ /* 0x000fe400080f0eff */
[----:B------:R-:W-:-:S04]  /*1270*/  LEA R24, P0, R12, UR16, 0x1 ;  /* 0x000000100c187c11 */ /* 0x000fc8000f8008ff */
[----:B------:R-:W-:-:S05]  /*1280*/  LEA.HI.X R25, R12, UR17, R29, 0x1, P0 ;  /* 0x000000110c197c11 */ /* 0x000fca00080f0c1d */
[----:B------:R-:W5:Y:S01]  /*1290*/  LDG.E.U16.CONSTANT R24, desc[UR12][R24.64] ;  /* 0x0000000c18187981 */ /* 0x000f62000c1e9500 */
[----:B---3--:R-:W-:-:S04]  /*12a0*/  IMAD.U32 R15, R15, 0x10000, RZ ;  /* 0x000100000f0f7824 */ /* 0x008fc800078e00ff */
[----:B------:R-:W-:Y:S02]  /*12b0*/  FFMA R9, R9, R15, R28 ;  /* 0x0000000f09097223 */ /* 0x000fe4000000001c */
[----:B------:R-:W0:Y:S01]  /*12c0*/  LDS.128 R12, [R14+0x10] ;  /* 0x000010000e0c7984 */ /* 0x000e220000000c00 */
[----:B----4-:R-:W-:Y:S02]  /*12d0*/  IMAD.U32 R27, R27, 0x10000, RZ ;  /* 0x000100001b1b7824 */ /* 0x010fe400078e00ff */
[----:B------:R-:W-:Y:S02]  /*12e0*/  VIADD R20, R20, 0x8 ;  /* 0x0000000814147836 */ /* 0x000fe40000000000 */
[----:B------:R-:W-:-:S03]  /*12f0*/  FFMA R10, R10, R27, R9 ;  /* 0x0000001b0a0a7223 */ /* 0x000fc60000000009 */
[----:B------:R-:W-:Y:S01]  /*1300*/  ISETP.NE.AND P0, PT, R20, UR21, PT ;  /* 0x0000001514007c0c */ /* 0x000fe2000bf05270 */
[----:B--2---:R-:W-:-:S04]  /*1310*/  IMAD.U32 R8, R8, 0x10000, RZ ;  /* 0x0001000008087824 */ /* 0x004fc800078e00ff */
[----:B------:R-:W-:Y:S01]  /*1320*/  FFMA R11, R11, R8, R10 ;  /* 0x000000080b0b7223 */ /* 0x000fe2000000000a */
[----:B-----5:R-:W-:Y:S01]  /*1330*/  SHF.L.U32 R21, R21, 0x10, RZ ;  /* 0x0000001015157819 */ /* 0x020fe200000006ff */
[----:B------:R-:W-:-:S04]  /*1340*/  IMAD.U32 R26, R26, 0x10000, RZ ;  /* 0x000100001a1a7824 */ /* 0x000fc800078e00ff */
[----:B0-----:R-:W-:-:S04]  /*1350*/  FFMA R12, R12, R21, R11 ;  /* 0x000000150c0c7223 */ /* 0x001fc8000000000b */
[----:B------:R-:W-:Y:S01]  /*1360*/  FFMA R13, R13, R26, R12 ;  /* 0x0000001a0d0d7223 */ /* 0x000fe2000000000c */
[----:B------:R-:W-:-:S04]  /*1370*/  IMAD.U32 R22, R22, 0x10000, RZ ;  /* 0x0001000016167824 */ /* 0x000fc800078e00ff */
[----:B------:R-:W-:Y:S01]  /*1380*/  FFMA R14, R14, R22, R13 ;  /* 0x000000160e0e7223 */ /* 0x000fe2000000000d */
[----:B------:R-:W-:-:S04]  /*1390*/  IMAD.U32 R24, R24, 0x10000, RZ ;  /* 0x0001000018187824 */ /* 0x000fc800078e00ff */
[----:B------:R-:W-:Y:S01]  /*13a0*/  FFMA R21, R15, R24, R14 ;  /* 0x000000180f157223 */ /* 0x000fe2000000000e */
[----:B------:R-:W-:Y:S06]  /*13b0*/  @P0 BRA `(.L_x_3611) ;  /* 0xfffffff800e80947 */ /* 0x000fec000383ffff */
[----:B------:R-:W-:-:S07]  /*13c0*/  IMAD.U32 R14, RZ, RZ, UR21 ;  /* 0x00000015ff0e7e24 */ /* 0x000fce000f8e00ff */
.L_x_3610:
[----:B------:R-:W-:-:S09]  /*13d0*/  UISETP.NE.AND UP0, UPT, UR19, URZ, UPT ;  /* 0x000000ff1300728c */ /* 0x000fd2000bf05270 */
[----:B------:R-:W-:Y:S05]  /*13e0*/  BRA.U !UP0, `(.L_x_3612) ;  /* 0x0000000508607547 */ /* 0x000fea000b800000 */
[----:B------:R-:W-:Y:S02]  /*13f0*/  UISETP.GE.U32.AND UP0, UPT, UR24, 0x3, UPT ;  /* 0x000000031800788c */ /* 0x000fe4000bf06070 */
[----:B------:R-:W-:-:S07]  /*1400*/  UISETP.NE.AND UP1, UPT, UR20, URZ, UPT ;  /* 0x000000ff1400728c */ /* 0x000fce000bf25270 */
[----:B------:R-:W-:Y:S05]  /*1410*/  BRA.U !UP0, `(.L_x_3613) ;  /* 0x0000000108a47547 */ /* 0x000fea000b800000 */
[----:B------:R-:W0:Y:S01]  /*1420*/  LDCU UR9, c[0x0][0x3bc] ;  /* 0x00007780ff0977ac */ /* 0x000e220008000800 */
[----:B------:R-:W1:Y:S01]  /*1430*/  LDCU.64 UR30, c[0x0][0x388] ;  /* 0x00007100ff1e77ac */ /* 0x000e620008000a00 */
[----:B0-----:R-:W-:-:S05]  /*1440*/  IMAD R8, R14, UR9, R7 ;  /* 0x000000090e087c24 */ /* 0x001fca000f8e0207 */
[C---:B------:R-:W-:Y:S02]  /*1450*/  IADD3 R9, PT, PT, R8.reuse, UR9, RZ ;  /* 0x0000000908097c10 */ /* 0x040fe4000fffe0ff */
[C---:B------:R-:W-:Y:S02]  /*1460*/  IADD3 R12, P0, PT, R8.reuse, UR4, RZ ;  /* 0x00000004080c7c10 */ /* 0x040fe4000ff1e0ff */
[C---:B------:R-:W-:Y:S01]  /*1470*/  IADD3 R13, P1, PT, R9.reuse, UR4, RZ ;  /* 0x00000004090d7c10 */ /* 0x040fe2000ff3e0ff */
[C---:B------:R-:W-:Y:S01]  /*1480*/  VIADD R10, R9.reuse, UR9 ;  /* 0x00000009090a7c36 */ /* 0x040fe20008000000 */
[----:B------:R-:W-:Y:S02]  /*1490*/  LEA.HI.X.SX32 R15, R8, UR8, 0x1, P0 ;  /* 0x00000008080f7c11 */ /* 0x000fe400080f0eff */
[----:B-1----:R-:W-:Y:S02]  /*14a0*/  LEA R22, P0, R12, UR30, 0x1 ;  /* 0x0000001e0c167c11 */ /* 0x002fe4000f8008ff */
[----:B------:R-:W-:-:S02]  /*14b0*/  LEA.HI.X.SX32 R20, R9, UR8, 0x1, P1 ;  /* 0x0000000809147c11 */ /* 0x000fc400088f0eff */
[C---:B------:R-:W-:Y:S02]  /*14c0*/  LEA R8, P1, R13.reuse, UR30, 0x1 ;  /* 0x0000001e0d087c11 */ /* 0x040fe4000f8208ff */
[----:B------:R-:W-:Y:S02]  /*14d0*/  IADD3 R11, P3, PT, R10, UR4, RZ ;  /* 0x000000040a0b7c10 */ /* 0x000fe4000ff7e0ff */
[----:B------:R-:W-:Y:S01]  /*14e0*/  LEA.HI.X R23, R12, UR31, R15, 0x1, P0 ;  /* 0x0000001f0c177c11 */ /* 0x000fe200080f0c0f */
[C---:B------:R-:W-:Y:S01]  /*14f0*/  VIADD R12, R10.reuse, UR9 ;  /* 0x000000090a0c7c36 */ /* 0x040fe20008000000 */
[----:B------:R-:W-:Y:S02]  /*1500*/  LEA.HI.X R9, R13, UR31, R20, 0x1, P1 ;  /* 0x0000001f0d097c11 */ /* 0x000fe400088f0c14 */
[----:B------:R-:W-:Y:S01]  /*1510*/  LEA.HI.X.SX32 R20, R10, UR8, 0x1, P3 ;  /* 0x000000080a147c11 */ /* 0x000fe200098f0eff */
[----:B------:R0:W2:Y:S01]  /*1520*/  LDG.E.U16.CONSTANT R15, desc[UR12][R22.64] ;  /* 0x0000000c160f7981 */ /* 0x0000a2000c1e9500 */
[----:B------:R-:W-:-:S02]  /*1530*/  LEA R10, P0, R11, UR30, 0x1 ;  /* 0x0000001e0b0a7c11 */ /* 0x000fc4000f8008ff */
[C---:B------:R-:W-:Y:S01]  /*1540*/  IADD3 R13, P1, PT, R12.reuse, UR4, RZ ;  /* 0x000000040c0d7c10 */ /* 0x040fe2000ff3e0ff */
[----:B------:R-:W3:Y:S01]  /*1550*/  LDG.E.U16.CONSTANT R8, desc[UR12][R8.64] ;  /* 0x0000000c08087981 */ /* 0x000ee2000c1e9500 */
[----:B------:R-:W-:Y:S02]  /*1560*/  LEA.HI.X R11, R11, UR31, R20, 0x1, P0 ;  /* 0x0000001f0b0b7c11 */ /* 0x000fe400080f0c14 */
[----:B------:R-:W-:Y:S02]  /*1570*/  LEA.HI.X.SX32 R20, R12, UR8, 0x1, P1 ;  /* 0x000000080c147c11 */ /* 0x000fe400088f0eff */
[C---:B------:R-:W-:Y:S01]  /*1580*/  LEA R12, P0, R13.reuse, UR30, 0x1 ;  /* 0x0000001e0d0c7c11 */ /* 0x040fe2000f8008ff */
[----:B------:R-:W4:Y:S03]  /*1590*/  LDG.E.U16.CONSTANT R10, desc[UR12][R10.64] ;  /* 0x0000000c0a0a7981 */ /* 0x000f26000c1e9500 */
[----:B------:R-:W-:-:S05]  /*15a0*/  LEA.HI.X R13, R13, UR31, R20, 0x1, P0 ;  /* 0x0000001f0d0d7c11 */ /* 0x000fca00080f0c14 */
[----:B------:R-:W5:Y:S01]  /*15b0*/  LDG.E.U16.CONSTANT R12, desc[UR12][R12.64] ;  /* 0x0000000c0c0c7981 */ /* 0x000f62000c1e9500 */
[----:B------:R-:W1:Y:S01]  /*15c0*/  S2UR UR10, SR_CgaCtaId ;  /* 0x00000000000a79c3 */ /* 0x000e620000008800 */
[----:B------:R-:W-:Y:S02]  /*15d0*/  UMOV UR9, 0x400 ;  /* 0x0000040000097882 */ /* 0x000fe40000000000 */
[----:B-1----:R-:W-:-:S06]  /*15e0*/  ULEA UR9, UR10, UR9, 0x18 ;  /* 0x000000090a097291 */ /* 0x002fcc000f8ec0ff */
[----:B------:R-:W-:-:S05]  /*15f0*/  LEA R17, R14, UR9, 0x2 ;  /* 0x000000090e117c11 */ /* 0x000fca000f8e10ff */
[----:B0-----:R-:W0:Y:S04]  /*1600*/  LDS.64 R22, [R17] ;  /* 0x0000000011167984 */ /* 0x001e280000000a00 */
[----:B------:R-:W1:Y:S01]  /*1610*/  LDS.64 R24, [R17+0x8] ;  /* 0x0000080011187984 */ /* 0x000e620000000a00 */
[----:B------:R-:W-:Y:S02]  /*1620*/  VIADD R14, R14, 0x4 ;  /* 0x000000040e0e7836 */ /* 0x000fe40000000000 */
[----:B--2---:R-:W-:Y:S02]  /*1630*/  IMAD.U32 R15, R15, 0x10000, RZ ;  /* 0x000100000f0f7824 */ /* 0x004fe400078e00ff */
[----:B---3--:R-:W-:Y:S02]  /*1640*/  IMAD.U32 R9, R8, 0x10000, RZ ;  /* 0x0001000008097824 */ /* 0x008fe400078e00ff */
[----:B0-----:R-:W-:-:S04]  /*1650*/  FFMA R22, R22, R15, R21 ;  /* 0x0000000f16167223 */ /* 0x001fc80000000015 */
[----:B------:R-:W-:Y:S01]  /*1660*/  FFMA R9, R9, R23, R22 ;  /* 0x0000001709097223 */ /* 0x000fe20000000016 */
[----:B----4-:R-:W-:-:S04]  /*1670*/  IMAD.U32 R10, R10, 0x10000, RZ ;  /* 0x000100000a0a7824 */ /* 0x010fc800078e00ff */
[----:B-1----:R-:W-:Y:S01]  /*1680*/  FFMA R10, R24, R10, R9 ;  /* 0x0000000a180a7223 */ /* 0x002fe20000000009 */
[----:B-----5:R-:W-:-:S05]  /*1690*/  SHF.L.U32 R21, R12, 0x10, RZ ;  /* 0x000000100c157819 */ /* 0x020fca00000006ff */
[----:B------:R-:W-:-:S07]  /*16a0*/  FFMA R21, R21, R25, R10 ;  /* 0x0000001915157223 */ /* 0x000fce000000000a */
.L_x_3613:
        /* <DEDUP_REMOVED lines=15> */
[----:B------:R-:W2:Y:S03]  /*17a0*/  LDG.E.U16.CONSTANT R8, desc[UR12][R8.64] ;  /* 0x0000000c08087981 */ /* 0x000ea6000c1e9500 */
[----:B------:R-:W-:-:S05]  /*17b0*/  LEA.HI.X R11, R12, UR31, R11, 0x1, P1 ;  /* 0x0000001f0c0b7c11 */ /* 0x000fca00088f0c0b */
[----:B------:R-:W3:Y:S01]  /*17c0*/  LDG.E.U16.CONSTANT R10, desc[UR12][R10.64] ;  /* 0x0000000c0a0a7981 */ /* 0x000ee2000c1e9500 */
[----:B------:R-:W0:Y:S01]  /*17d0*/  S2UR UR10, SR_CgaCtaId ;  /* 0x00000000000a79c3 */ /* 0x000e220000008800 */
[----:B------:R-:W-:Y:S02]  /*17e0*/  UMOV UR9, 0x400 ;  /* 0x0000040000097882 */ /* 0x000fe40000000000 */
[----:B0-----:R-:W-:-:S06]  /*17f0*/  ULEA UR9, UR10, UR9, 0x18 ;  /* 0x000000090a097291 */ /* 0x001fcc000f8ec0ff */
[----:B------:R-:W-:-:S06]  /*1800*/  LEA R12, R14, UR9, 0x2 ;  /* 0x000000090e0c7c11 */ /* 0x000fcc000f8e10ff */
[----:B------:R-:W0:Y:S01]  /*1810*/  LDS.64 R12, [R12] ;  /* 0x000000000c0c7984 */ /* 0x000e220000000a00 */
[----:B------:R-:W-:Y:S02]  /*1820*/  VIADD R14, R14, 0x2 ;  /* 0x000000020e0e7836 */ /* 0x000fe40000000000 */
[----:B--2---:R-:W-:-:S04]  /*1830*/  IMAD.U32 R15, R8, 0x10000, RZ ;  /* 0x00010000080f7824 */ /* 0x004fc800078e00ff */
[----:B0-----:R-:W-:Y:S01]  /*1840*/  FFMA R16, R12, R15, R21 ;  /* 0x0000000f0c107223 */ /* 0x001fe20000000015 */
[----:B---3--:R-:W-:-:S04]  /*1850*/  IMAD.U32 R17, R10, 0x10000, RZ ;  /* 0x000100000a117824 */ /* 0x008fc800078e00ff */
[----:B------:R-:W-:-:S07]  /*1860*/  FFMA R21, R17, R13, R16 ;  /* 0x0000000d11157223 */ /* 0x000fce0000000010 */
.L_x_3614:
        /* <DEDUP_REMOVED lines=8> */
[----:B------:R-:W2:Y:S01]  /*18f0*/  LDG.E.U16.CONSTANT R8, desc[UR12][R8.64] ;  /* 0x0000000c08087981 */ /* 0x000ea2000c1e9500 */
[----:B------:R-:W0:Y:S01]  /*1900*/  S2UR UR10, SR_CgaCtaId ;  /* 0x00000000000a79c3 */ /* 0x000e220000008800 */
[----:B------:R-:W-:Y:S02]  /*1910*/  UMOV UR9, 0x400 ;  /* 0x0000040000097882 */ /* 0x000fe40000000000 */
[----:B0-----:R-:W-:-:S06]  /*1920*/  ULEA UR9, UR10, UR9, 0x18 ;  /* 0x000000090a097291 */ /* 0x001fcc000f8ec0ff */
[----:B------:R-:W-:-:S06]  /*1930*/  LEA R14, R14, UR9, 0x2 ;  /* 0x000000090e0e7c11 */ /* 0x000fcc000f8e10ff */
[----:B------:R-:W0:Y:S01]  /*1940*/  LDS R14, [R14] ;  /* 0x000000000e0e7984 */ /* 0x000e220000000800 */
[----:B--2---:R-:W-:-:S05]  /*1950*/  SHF.L.U32 R10, R8, 0x10, RZ ;  /* 0x00000010080a7819 */ /* 0x004fca00000006ff */
[----:B0-----:R-:W-:-:S07]  /*1960*/  FFMA R21, R14, R10, R21 ;  /* 0x0000000a0e157223 */ /* 0x001fce0000000015 */
.L_x_3612:
        /* <DEDUP_REMOVED lines=30> */
.L_x_3616:
[----:B------:R-:W-:Y:S01]  /*1b50*/  FMNMX R21, RZ, R21, !PT ;  /* 0x00000015ff157209 */ /* 0x000fe20007800000 */
[----:B------:R-:W-:Y:S06]  /*1b60*/  BRA `(.L_x_3617) ;  /* 0x0000000000507947 */ /* 0x000fec0003800000 */
.L_x_3615:
        /* <DEDUP_REMOVED lines=17> */
[----:B------:R-:W-:Y:S05]  /*1c80*/  CALL.REL.NOINC `($__internal_22_$__cuda_sm3x_div_rn_noftz_f32_slowpath) ;  /* 0x0000001800b47944 */ /* 0x000fea0003c00000 */
.L_x_3619:
[----:B------:R-:W-:Y:S05]  /*1c90*/  BSYNC.RECONVERGENT B2 ;  /* 0x0000000000027941 */ /* 0x000fea0003800200 */
.L_x_3618:
[----:B------:R-:W-:-:S07]  /*1ca0*/  IMAD.MOV.U32 R21, RZ, RZ, R8 ;  /* 0x000000ffff157224 */ /* 0x000fce00078e0008 */
.L_x_3617:
[----:B------:R-:W0:Y:S01]  /*1cb0*/  LDCU UR9, c[0x0][0x3bc] ;  /* 0x00007780ff0977ac */ /* 0x000e220008000800 */
[C---:B------:R-:W-:Y:S01]  /*1cc0*/  LEA R10, R7.reuse, UR6, 0x2 ;  /* 0x00000006070a7c11 */ /* 0x040fe2000f8e10ff */
[----:B------:R-:W-:-:S04]  /*1cd0*/  VIADD R7, R7, 0x100 ;  /* 0x0000010007077836 */ /* 0x000fc80000000000 */
[----:B------:R1:W-:Y:S01]  /*1ce0*/  STS [R10], R21 ;  /* 0x000000150a007388 */ /* 0x0003e20000000800 */
[----:B0-----:R-:W-:-:S04]  /*1cf0*/  MOV R8, UR9 ;  /* 0x0000000900087c02 */ /* 0x001fc80008000f00 */
[----:B------:R-:W-:-:S13]  /*1d00*/  ISETP.GE.AND P0, PT, R7, R8, PT ;  /* 0x000000080700720c */ /* 0x000fda0003f06270 */
[----:B-1----:R-:W-:Y:S05]  /*1d10*/  @!P0 BRA `(.L_x_3620) ;  /* 0xfffffff0006c8947 */ /* 0x002fea000383ffff */
[----:B------:R-:W-:Y:S05]  /*1d20*/  BSYNC.RECONVERGENT B1 ;  /* 0x0000000000017941 */ /* 0x000fea0003800200 */
.L_x_3609:
[----:B------:R-:W-:Y:S05]  /*1d30*/  BRA `(.L_x_3607) ;  /* 0x0000000800147947 */ /* 0x000fea0003800000 */
.L_x_3608:
        /* <DEDUP_REMOVED lines=18> */
.L_x_3625:
[C---:B0-----:R-:W-:Y:S01]  /*1e60*/  LEA R10, R7.reuse, UR6, 0x2 ;  /* 0x00000006070a7c11 */ /* 0x041fe2000f8e10ff */
[----:B------:R-:W-:Y:S01]  /*1e70*/  VIADD R7, R7, 0x800 ;  /* 0x0000080007077836 */ /* 0x000fe20000000000 */
[----:B------:R-:W-:-:S03]  /*1e80*/  IADD3 R9, PT, PT, R9, 0x8, RZ ;  /* 0x0000000809097810 */ /* 0x000fc60007ffe0ff */
        /* <DEDUP_REMOVED lines=10> */
.L_x_3624:
[----:B------:R-:W-:Y:S05]  /*1f30*/  BSYNC.RECONVERGENT B1 ;  /* 0x0000000000017941 */ /* 0x000fea0003800200 */
.L_x_3623:
        /* <DEDUP_REMOVED lines=20> */
.L_x_3622:
[----:B------:R-:W-:Y:S01]  /*2080*/  ISETP.GE.U32.AND P0, PT, R2, 0x700, PT ;  /* 0x000007000200780c */ /* 0x000fe20003f06070 */
[----:B------:R-:W-:Y:S01]  /*2090*/  BSSY.RECONVERGENT B1, `(.L_x_3626) ;  /* 0x0000013000017945 */ /* 0x000fe20003800200 */
[----:B------:R-:W-:Y:S01]  /*20a0*/  ISETP.NE.AND P1, PT, R9, RZ, PT ;  /* 0x000000ff0900720c */ /* 0x000fe20003f25270 */
[----:B------:R-:W-:-:S10]  /*20b0*/  IMAD.MOV.U32 R7, RZ, RZ, R0 ;  /* 0x000000ffff077224 */ /* 0x000fd400078e0000 */
[----:B------:R-:W-:Y:S05]  /*20c0*/  @!P0 BRA `(.L_x_3627) ;  /* 0x00000000003c8947 */ /* 0x000fea0003800000 */
[----:B------:R-:W-:Y:S01]  /*20d0*/  IMAD.MOV.U32 R9, RZ, RZ, RZ ;  /* 0x000000ffff097224 */ /* 0x000fe200078e00ff */
[----:B------:R-:W-:-:S07]  /*20e0*/  MOV R7, R0 ;  /* 0x0000000000077202 */ /* 0x000fce0000000f00 */
.L_x_3628:
        /* <DEDUP_REMOVED lines=13> */
.L_x_3627:
[----:B------:R-:W-:Y:S05]  /*21c0*/  BSYNC.RECONVERGENT B1 ;  /* 0x0000000000017941 */ /* 0x000fea0003800200 */
.L_x_3626:
        /* <DEDUP_REMOVED lines=20> */
.L_x_3621:
[----:B------:R-:W-:Y:S01]  /*2310*/  ISETP.GE.U32.AND P0, PT, R2, 0x700, PT ;  /* 0x000007000200780c */ /* 0x000fe20003f06070 */
[----:B------:R-:W-:Y:S01]  /*2320*/  BSSY.RECONVERGENT B1, `(.L_x_3629) ;  /* 0x0000014000017945 */ /* 0x000fe20003800200 */
[----:B------:R-:W-:Y:S01]  /*2330*/  ISETP.NE.AND P1, PT, R9, RZ, PT ;  /* 0x000000ff0900720c */ /* 0x000fe20003f25270 */
[----:B------:R-:W-:-:S10]  /*2340*/  IMAD.MOV.U32 R7, RZ, RZ, R0 ;  /* 0x000000ffff077224 */ /* 0x000fd400078e0000 */
[----:B------:R-:W-:Y:S05]  /*2350*/  @!P0 BRA `(.L_x_3630) ;  /* 0x0000000000408947 */ /* 0x000fea0003800000 */
[----:B------:R-:W-:Y:S01]  /*2360*/  IADD3 R10, PT, PT, -R6, RZ, RZ ;  /* 0x000000ff060a7210 */ /* 0x000fe20007ffe1ff */
[----:B------:R-:W-:Y:S02]  /*2370*/  IMAD.MOV.U32 R9, RZ, RZ, R3 ;  /* 0x000000ffff097224 */ /* 0x000fe400078e0003 */
[----:B------:R-:W-:-:S07]  /*2380*/  IMAD.MOV.U32 R7, RZ, RZ, R0 ;  /* 0x000000ffff077224 */ /* 0x000fce00078e0000 */
.L_x_3631:
        /* <DEDUP_REMOVED lines=13> */
.L_x_3630:
[----:B------:R-:W-:Y:S05]  /*2460*/  BSYNC.RECONVERGENT B1 ;  /* 0x0000000000017941 */ /* 0x000fea0003800200 */
.L_x_3629:
[----:B------:R-:W-:Y:S05]  /*2470*/  @!P1 BRA `(.L_x_3607) ;  /* 0x0000000000449947 */ /* 0x000fea0003800000 */
[----:B------:R-:W-:Y:S02]  /*2480*/  ISETP.GE.U32.AND P0, PT, R12, 0x3, PT ;  /* 0x000000030c00780c */ /* 0x000fe40003f06070 */
[----:B------:R-:W-:-:S11]  /*2490*/  ISETP.NE.AND P1, PT, R11, RZ, PT ;  /* 0x000000ff0b00720c */ /* 0x000fd60003f25270 */
[C---:B------:R-:W-:Y:S02]  /*24a0*/  @P0 LEA R9, R7.reuse, UR6, 0x2 ;  /* 0x0000000607090c11 */ /* 0x040fe4000f8e10ff */
[----:B------:R-:W-:-:S03]  /*24b0*/  @P0 IADD3 R7, PT, PT, R7, 0x400, RZ ;  /* 0x0000040007070810 */ /* 0x000fc60007ffe0ff */
        /* <DEDUP_REMOVED lines=13> */
.L_x_3607:
[----:B------:R-:W-:Y:S05]  /*2590*/  BSYNC.RECONVERGENT B0 ;  /* 0x0000000000007941 */ /* 0x000fea0003800200 */
.L_x_3606:
        /* <DEDUP_REMOVED lines=17> */
.L_x_3641:
[----:B0-----:R-:W0:Y:S01]  /*26b0*/  LDCU UR9, c[0x0][0x3bc] ;  /* 0x00007780ff0977ac */ /* 0x001e220008000800 */
[----:B------:R-:W-:Y:S02]  /*26c0*/  HFMA2 R11, -RZ, RZ, 0, 0 ;  /* 0x00000000ff0b7431 */ /* 0x000fe400000001ff */
[----:B------:R-:W-:Y:S01]  /*26d0*/  IMAD.MOV.U32 R15, RZ, RZ, RZ ;  /* 0x000000ffff0f7224 */ /* 0x000fe200078e00ff */
[----:B------:R-:W-:Y:S01]  /*26e0*/  UISETP.GE.U32.AND UP0, UPT, UR23, 0xf, UPT ;  /* 0x0000000f1700788c */ /* 0x000fe2000bf06070 */
[----:B0-----:R-:W-:-:S08]  /*26f0*/  IMAD R10, R7, UR9, RZ ;  /* 0x00000009070a7c24 */ /* 0x001fd0000f8e02ff */
[----:B------:R-:W-:Y:S05]  /*2700*/  BRA.U !UP0, `(.L_x_3636) ;  /* 0x0000000508307547 */ /* 0x000fea000b800000 */
[----:B------:R-:W-:Y:S02]  /*2710*/  IMAD.MOV.U32 R15, RZ, RZ, RZ ;  /* 0x000000ffff0f7224 */ /* 0x000fe400078e00ff */
[----:B------:R-:W-:-:S07]  /*2720*/  IMAD.MOV.U32 R13, RZ, RZ, RZ ;  /* 0x000000ffff0d7224 */ /* 0x000fce00078e00ff */
.L_x_3637:
[----:B------:R-:W-:-:S05]  /*2730*/  IMAD.IADD R8, R10, 0x1, R13 ;  /* 0x000000010a087824 */ /* 0x000fca00078e020d */
[----:B-1--4-:R-:W-:-:S05]  /*2740*/  IADD3 R9, P3, PT, R8, UR4, RZ ;  /* 0x0000000408097c10 */ /* 0x012fca000ff7e0ff */
[----:B------:R-:W-:Y:S01]  /*2750*/  IMAD.X R12, RZ, RZ, UR8, P3 ;  /* 0x00000008ff0c7e24 */ /* 0x000fe200098e06ff */
[----:B------:R-:W-:-:S04]  /*2760*/  LEA R8, P3, R9, UR16, 0x1 ;  /* 0x0000001009087c11 */ /* 0x000fc8000f8608ff */
[----:B------:R-:W-:-:S05]  /*2770*/  LEA.HI.X R9, R9, UR17, R12, 0x1, P3 ;  /* 0x0000001109097c11 */ /* 0x000fca00098f0c0c */
[----:B------:R-:W2:Y:S04]  /*2780*/  LDG.E.U16.CONSTANT R17, desc[UR12][R8.64] ;  /* 0x0000000c08117981 */ /* 0x000ea8000c1e9500 */
[----:B------:R-:W3:Y:S04]  /*2790*/  LDG.E.U16.CONSTANT R25, desc[UR12][R8.64+0x2] ;  /* 0x0000020c08197981 */ /* 0x000ee8000c1e9500 */
[----:B------:R-:W4:Y:S04]  /*27a0*/  LDG.E.U16.CONSTANT R21, desc[UR12][R8.64+0x4] ;  /* 0x0000040c08157981 */ /* 0x000f28000c1e9500 */
[----:B------:R-:W5:Y:S04]  /*27b0*/  LDG.E.U16.CONSTANT R20, desc[UR12][R8.64+0x6] ;  /* 0x0000060c08147981 */ /* 0x000f68000c1e9500 */
[----:B------:R-:W5:Y:S04]  /*27c0*/  LDG.E.U16.CONSTANT R22, desc[UR12][R8.64+0x8] ;  /* 0x0000080c08167981 */ /* 0x000f68000c1e9500 */
[----:B------:R-:W5:Y:S01]  /*27d0*/  LDG.E.U16.CONSTANT R12, desc[UR12][R8.64+0xa] ;  /* 0x00000a0c080c7981 */ /* 0x000f62000c1e9500 */
[----:B------:R-:W-:-:S03]  /*27e0*/  LEA R11, R13, UR6, 0x2 ;  /* 0x000000060d0b7c11 */ /* 0x000fc6000f8e10ff */
[----:B------:R-:W5:Y:S04]  /*27f0*/  LDG.E.U16.CONSTANT R14, desc[UR12][R8.64+0xc] ;  /* 0x00000c0c080e7981 */ /* 0x000f68000c1e9500 */
[----:B------:R-:W0:Y:S04]  /*2800*/  LDS R24, [R11] ;  /* 0x000000000b187984 */ /* 0x000e280000000800 */
[----:B------:R-:W1:Y:S04]  /*2810*/  LDS R16, [R11+0x4] ;  /* 0x000004000b107984 */ /* 0x000e680000000800 */
[----:B------:R-:W4:Y:S04]  /*2820*/  LDS R23, [R11+0x8] ;  /* 0x000008000b177984 */ /* 0x000f280000000800 */
[----:B------:R-:W-:Y:S01]  /*2830*/  LDS R27, [R11+0x14] ;  /* 0x000014000b1b7984 */ /* 0x000fe20000000800 */
[----:B--2---:R-:W-:Y:S01]  /*2840*/  SHF.L.U32 R17, R17, 0x10, RZ ;  /* 0x0000001011117819 */ /* 0x004fe200000006ff */
[----:B---3--:R-:W-:-:S04]  /*2850*/  IMAD.U32 R25, R25, 0x10000, RZ ;  /* 0x0001000019197824 */ /* 0x008fc800078e00ff */
[----:B0-----:R-:W-:Y:S02]  /*2860*/  FFMA R17, R24, R17, R15 ;  /* 0x0000001118117223 */ /* 0x001fe4000000000f */
[----:B------:R-:W2:Y:S04]  /*2870*/  LDG.E.U16.CONSTANT R15, desc[UR12][R8.64+0xe] ;  /* 0x00000e0c080f7981 */ /* 0x000ea8000c1e9500 */
[----:B------:R-:W0:Y:S01]  /*2880*/  LDS R24, [R11+0xc] ;  /* 0x00000c000b187984 */ /* 0x000e220000000800 */
[----:B-1----:R-:W-:-:S03]  /*2890*/  FFMA R26, R16, R25, R17 ;  /* 0x00000019101a7223 */ /* 0x002fc60000000011 */
[----:B------:R-:W3:Y:S04]  /*28a0*/  LDG.E.U16.CONSTANT R16, desc[UR12][R8.64+0x10] ;  /* 0x0000100c08107981 */ /* 0x000ee8000c1e9500 */
[----:B------:R-:W1:Y:S04]  /*28b0*/  LDS R25, [R11+0x10] ;  /* 0x000010000b197984 */ /* 0x000e680000000800 */
[----:B------:R-:W3:Y:S01]  /*28c0*/  LDG.E.U16.CONSTANT R17, desc[UR12][R8.64+0x12] ;  /* 0x0000120c08117981 */ /* 0x000ee2000c1e9500 */
[----:B----4-:R-:W-:-:S04]  /*28d0*/  IMAD.U32 R21, R21, 0x10000, RZ ;  /* 0x0001000015157824 */ /* 0x010fc800078e00ff */
[----:B------:R-:W-:Y:S01]  /*28e0*/  FFMA R21, R23, R21, R26 ;  /* 0x0000001517157223 */ /* 0x000fe2000000001a */
[----:B-----5:R-:W-:Y:S02]  /*28f0*/  IMAD.U32 R23, R20, 0x10000, RZ ;  /* 0x0001000014177824 */ /* 0x020fe400078e00ff */
[----:B------:R-:W4:Y:S02]  /*2900*/  LDG.E.U16.CONSTANT R20, desc[UR12][R8.64+0x14] ;  /* 0x0000140c08147981 */ /* 0x000f24000c1e9500 */
[----:B0-----:R-:W-:Y:S02]  /*2910*/  FFMA R24, R24, R23, R21 ;  /* 0x0000001718187223 */ /* 0x001fe40000000015 */
[----:B------:R-:W5:Y:S01]  /*2920*/  LDG.E.U16.CONSTANT R21, desc[UR12][R8.64+0x16] ;  /* 0x0000160c08157981 */ /* 0x000f62000c1e9500 */
[----:B------:R-:W-:-:S03]  /*2930*/  IMAD.U32 R23, R22, 0x10000, RZ ;  /* 0x0001000016177824 */ /* 0x000fc600078e00ff */
[----:B------:R-:W5:Y:S01]  /*2940*/  LDG.E.U16.CONSTANT R22, desc[UR12][R8.64+0x18] ;  /* 0x0000180c08167981 */ /* 0x000f62000c1e9500 */
[----:B-1----:R-:W-:-:S03]  /*2950*/  FFMA R26, R25, R23, R24 ;  /* 0x00000017191a7223 */ /* 0x002fc60000000018 */
[----:B------:R-:W5:Y:S04]  /*2960*/  LDG.E.U16.CONSTANT R24, desc[UR12][R8.64+0x1a] ;  /* 0x00001a0c08187981 */ /* 0x000f68000c1e9500 */
[----:B------:R-:W5:Y:S04]  /*2970*/  LDG.E.U16.CONSTANT R23, desc[UR12][R8.64+0x1c] ;  /* 0x00001c0c08177981 */ /* 0x000f68000c1e9500 */
[----:B------:R0:W5:Y:S01]  /*2980*/  LDG.E.U16.CONSTANT R25, desc[UR12][R8.64+0x1e] ;  /* 0x00001e0c08197981 */ /* 0x000162000c1e9500 */
[----:B------:R-:W-:-:S05]  /*2990*/  SHF.L.U32 R12, R12, 0x10, RZ ;  /* 0x000000100c0c7819 */ /* 0x000fca00000006ff */
[----:B------:R-:W-:Y:S02]  /*29a0*/  FFMA R12, R27, R12, R26 ;  /* 0x0000000c1b0c7223 */ /* 0x000fe4000000001a */
[----:B------:R-:W1:Y:S01]  /*29b0*/  LDS R27, [R11+0x18] ;  /* 0x000018000b1b7984 */ /* 0x000e620000000800 */
[----:B------:R-:W-:-:S03]  /*29c0*/  IMAD.U32 R14, R14, 0x10000, RZ ;  /* 0x000100000e0e7824 */ /* 0x000fc600078e00ff */
[----:B------:R-:W2:Y:S04]  /*29d0*/  LDS R26, [R11+0x1c] ;  /* 0x00001c000b1a7984 */ /* 0x000ea80000000800 */
[----:B0-----:R-:W-:Y:S04]  /*29e0*/  LDS R8, [R11+0x28] ;  /* 0x000028000b087984 */ /* 0x001fe80000000800 */
[----:B------:R-:W-:Y:S01]  /*29f0*/  LDS R9, [R11+0x2c] ;  /* 0x00002c000b097984 */ /* 0x000fe20000000800 */
[----:B-1----:R-:W-:-:S03]  /*2a00*/  FFMA R27, R27, R14, R12 ;  /* 0x0000000e1b1b7223 */ /* 0x002fc6000000000c */
[----:B------:R-:W0:Y:S04]  /*2a10*/  LDS R14, [R11+0x20] ;  /* 0x000020000b0e7984 */ /* 0x000e280000000800 */
[----:B------:R-:W1:Y:S01]  /*2a20*/  LDS R12, [R11+0x24] ;  /* 0x000024000b0c7984 */ /* 0x000e620000000800 */
[----:B------:R-:W-:-:S05]  /*2a30*/  VIADD R13, R13, 0x10 ;  /* 0x000000100d0d7836 */ /* 0x000fca0000000000 */
[----:B------:R-:W-:Y:S01]  /*2a40*/  ISETP.NE.AND P3, PT, R13, UR27, PT ;  /* 0x0000001b0d007c0c */ /* 0x000fe2000bf65270 */
[----:B--2---:R-:W-:-:S04]  /*2a50*/  IMAD.U32 R15, R15, 0x10000, RZ ;  /* 0x000100000f0f7824 */ /* 0x004fc800078e00ff */
[----:B------:R-:W-:Y:S01]  /*2a60*/  FFMA R15, R26, R15, R27 ;  /* 0x0000000f1a0f7223 */ /* 0x000fe2000000001b */
[----:B---3--:R-:W-:-:S04]  /*2a70*/  IMAD.U32 R16, R16, 0x10000, RZ ;  /* 0x0001000010107824 */ /* 0x008fc800078e00ff */
[----:B0-----:R-:W-:Y:S02]  /*2a80*/  FFMA R27, R14, R16, R15 ;  /* 0x000000100e1b7223 */ /* 0x001fe4000000000f */
[----:B------:R-:W0:Y:S01]  /*2a90*/  LDS R14, [R11+0x30] ;  /* 0x000030000b0e7984 */ /* 0x000e220000000800 */
[----:B------:R-:W-:-:S03]  /*2aa0*/  IMAD.U32 R17, R17, 0x10000, RZ ;  /* 0x0001000011117824 */ /* 0x000fc600078e00ff */
[----:B------:R-:W2:Y:S01]  /*2ab0*/  LDS R15, [R11+0x34] ;  /* 0x000034000b0f7984 */ /* 0x000ea20000000800 */
[----:B-1----:R-:W-:-:S03]  /*2ac0*/  FFMA R17, R12, R17, R27 ;  /* 0x000000110c117223 */ /* 0x002fc6000000001b */
[----:B------:R-:W1:Y:S04]  /*2ad0*/  LDS R12, [R11+0x38] ;  /* 0x000038000b0c7984 */ /* 0x000e680000000800 */
[----:B------:R-:W3:Y:S01]  /*2ae0*/  LDS R16, [R11+0x3c] ;  /* 0x00003c000b107984 */ /* 0x000ee20000000800 */
[----:B----4-:R-:W-:-:S05]  /*2af0*/  SHF.L.U32 R20, R20, 0x10, RZ ;  /* 0x0000001014147819 */ /* 0x010fca00000006ff */
[----:B------:R-:W-:Y:S01]  /*2b00*/  FFMA R8, R8, R20, R17 ;  /* 0x0000001408087223 */ /* 0x000fe20000000011 */
[----:B-----5:R-:W-:Y:S02]  /*2b10*/  IMAD.U32 R21, R21, 0x10000, RZ ;  /* 0x0001000015157824 */ /* 0x020fe400078e00ff */
[----:B------:R-:W-:Y:S02]  /*2b20*/  IMAD.U32 R22, R22, 0x10000, RZ ;  /* 0x0001000016167824 */ /* 0x000fe400078e00ff */
[----:B------:R-:W-:Y:S01]  /*2b30*/  FFMA R9, R9, R21, R8 ;  /* 0x0000001509097223 */ /* 0x000fe20000000008 */
[----:B------:R-:W-:-:S03]  /*2b40*/  IMAD.U32 R24, R24, 0x10000, RZ ;  /* 0x0001000018187824 */ /* 0x000fc600078e00ff */
[----:B0-----:R-:W-:Y:S01]  /*2b50*/  FFMA R14, R14, R22, R9 ;  /* 0x000000160e0e7223 */ /* 0x001fe20000000009 */
[----:B------:R-:W-:-:S03]  /*2b60*/  SHF.L.U32 R23, R23, 0x10, RZ ;  /* 0x0000001017177819 */ /* 0x000fc600000006ff */
[----:B--2---:R-:W-:Y:S01]  /*2b70*/  FFMA R15, R15, R24, R14 ;  /* 0x000000180f0f7223 */ /* 0x004fe2000000000e */
[----:B------:R-:W-:-:S03]  /*2b80*/  IMAD.U32 R25, R25, 0x10000, RZ ;  /* 0x0001000019197824 */ /* 0x000fc600078e00ff */
[----:B-1----:R-:W-:-:S04]  /*2b90*/  FFMA R15, R12, R23, R15 ;  /* 0x000000170c0f7223 */ /* 0x002fc8000000000f */
[----:B---3--:R-:W-:Y:S01]  /*2ba0*/  FFMA R15, R16, R25, R15 ;  /* 0x00000019100f7223 */ /* 0x008fe2000000000f */
[----:B------:R-:W-:Y:S06]  /*2bb0*/  @P3 BRA `(.L_x_3637) ;  /* 0xfffffff800dc3947 */ /* 0x000fec000383ffff */
[----:B------:R-:W-:-:S07]  /*2bc0*/  IMAD.U32 R11, RZ, RZ, UR27 ;  /* 0x0000001bff0b7e24 */ /* 0x000fce000f8e00ff */
.L_x_3636:
        /* <DEDUP_REMOVED lines=13> */
[----:B------:R0:W2:Y:S01]  /*2ca0*/  LDG.E.U16.CONSTANT R24, desc[UR12][R24.64] ;  /* 0x0000000c18187981 */ /* 0x0000a2000c1e9500 */
[----:B------:R-:W-:-:S05]  /*2cb0*/  LEA.HI.X R9, R9, UR31, R12, 0x1, P3 ;  /* 0x0000001f09097c11 */ /* 0x000fca00098f0c0c */
[----:B------:R-:W3:Y:S04]  /*2cc0*/  LDG.E.U16.CONSTANT R23, desc[UR12][R8.64+0x2] ;  /* 0x0000020c08177981 */ /* 0x000ee8000c1e9500 */
[----:B------:R-:W4:Y:S04]  /*2cd0*/  LDG.E.U16.CONSTANT R12, desc[UR12][R8.64+0x4] ;  /* 0x0000040c080c7981 */ /* 0x000f28000c1e9500 */
[----:B------:R-:W5:Y:S04]  /*2ce0*/  LDG.E.U16.CONSTANT R17, desc[UR12][R8.64+0x6] ;  /* 0x0000060c08117981 */ /* 0x000f68000c1e9500 */
[----:B------:R-:W5:Y:S04]  /*2cf0*/  LDG.E.U16.CONSTANT R16, desc[UR12][R8.64+0x8] ;  /* 0x0000080c08107981 */ /* 0x000f68000c1e9500 */
[----:B------:R-:W5:Y:S04]  /*2d00*/  LDG.E.U16.CONSTANT R14, desc[UR12][R8.64+0xa] ;  /* 0x00000a0c080e7981 */ /* 0x000f68000c1e9500 */
[----:B------:R-:W5:Y:S04]  /*2d10*/  LDG.E.U16.CONSTANT R13, desc[UR12][R8.64+0xc] ;  /* 0x00000c0c080d7981 */ /* 0x000f68000c1e9500 */
[----:B------:R1:W5:Y:S01]  /*2d20*/  LDG.E.U16.CONSTANT R20, desc[UR12][R8.64+0xe] ;  /* 0x00000e0c08147981 */ /* 0x000362000c1e9500 */
[C---:B------:R-:W-:Y:S01]  /*2d30*/  LEA R22, R11.reuse, UR6, 0x2 ;  /* 0x000000060b167c11 */ /* 0x040fe2000f8e10ff */
[----:B------:R-:W-:-:S04]  /*2d40*/  VIADD R11, R11, 0x8 ;  /* 0x000000080b0b7836 */ /* 0x000fc80000000000 */
[----:B------:R-:W2:Y:S04]  /*2d50*/  LDS R26, [R22] ;  /* 0x00000000161a7984 */ /* 0x000ea80000000800 */
[----:B0-----:R-:W0:Y:S04]  /*2d60*/  LDS R25, [R22+0x4] ;  /* 0x0000040016197984 */ /* 0x001e280000000800 */
[----:B------:R-:W5:Y:S04]  /*2d70*/  LDS R21, [R22+0x8] ;  /* 0x0000080016157984 */ /* 0x000f680000000800 */
[----:B-1----:R-:W-:Y:S04]  /*2d80*/  LDS R8, [R22+0x18] ;  /* 0x0000180016087984 */ /* 0x002fe80000000800 */
[----:B------:R-:W-:Y:S01]  /*2d90*/  LDS R9, [R22+0x1c] ;  /* 0x00001c0016097984 */ /* 0x000fe20000000800 */
[----:B--2---:R-:W-:-:S03]  /*2da0*/  SHF.L.U32 R27, R24, 0x10, RZ ;  /* 0x00000010181b7819 */ /* 0x004fc600000006ff */
[----:B------:R-:W1:Y:S02]  /*2db0*/  LDS R24, [R22+0xc] ;  /* 0x00000c0016187984 */ /* 0x000e640000000800 */
[----:B------:R-:W-:Y:S01]  /*2dc0*/  FFMA R26, R26, R27, R15 ;  /* 0x0000001b1a1a7223 */ /* 0x000fe2000000000f */
[----:B---3--:R-:W-:Y:S01]  /*2dd0*/  IMAD.U32 R27, R23, 0x10000, RZ ;  /* 0x00010000171b7824 */ /* 0x008fe200078e00ff */
[----:B------:R-:W2:Y:S03]  /*2de0*/  LDS R15, [R22+0x10] ;  /* 0x00001000160f7984 */ /* 0x000ea60000000800 */
[----:B0-----:R-:W-:Y:S01]  /*2df0*/  FFMA R26, R25, R27, R26 ;  /* 0x0000001b191a7223 */ /* 0x001fe2000000001a */
[----:B------:R-:W0:Y:S01]  /*2e00*/  LDS R23, [R22+0x14] ;  /* 0x0000140016177984 */ /* 0x000e220000000800 */
[----:B----4-:R-:W-:Y:S02]  /*2e10*/  IMAD.U32 R12, R12, 0x10000, RZ ;  /* 0x000100000c0c7824 */ /* 0x010fe400078e00ff */
[----:B-----5:R-:W-:-:S02]  /*2e20*/  IMAD.U32 R17, R17, 0x10000, RZ ;  /* 0x0001000011117824 */ /* 0x020fc400078e00ff */
[----:B------:R-:W-:Y:S01]  /*2e30*/  FFMA R21, R21, R12, R26 ;  /* 0x0000000c15157223 */ /* 0x000fe2000000001a */
[----:B------:R-:W-:Y:S01]  /*2e40*/  IMAD.U32 R16, R16, 0x10000, RZ ;  /* 0x0001000010107824 */ /* 0x000fe200078e00ff */
[----:B------:R-:W-:Y:S01]  /*2e50*/  SHF.L.U32 R14, R14, 0x10, RZ ;  /* 0x000000100e0e7819 */ /* 0x000fe200000006ff */
[----:B------:R-:W-:Y:S02]  /*2e60*/  IMAD.U32 R13, R13, 0x10000, RZ ;  /* 0x000100000d0d7824 */ /* 0x000fe400078e00ff */
[----:B------:R-:W-:Y:S02]  /*2e70*/  IMAD.U32 R20, R20, 0x10000, RZ ;  /* 0x0001000014147824 */ /* 0x000fe400078e00ff */
[----:B-1----:R-:W-:-:S04]  /*2e80*/  FFMA R24, R24, R17, R21 ;  /* 0x0000001118187223 */ /* 0x002fc80000000015 */
[----:B--2---:R-:W-:-:S04]  /*2e90*/  FFMA R16, R15, R16, R24 ;  /* 0x000000100f107223 */ /* 0x004fc80000000018 */
[----:B0-----:R-:W-:-:S04]  /*2ea0*/  FFMA R23, R23, R14, R16 ;  /* 0x0000000e17177223 */ /* 0x001fc80000000010 */
[----:B------:R-:W-:-:S04]  /*2eb0*/  FFMA R8, R8, R13, R23 ;  /* 0x0000000d08087223 */ /* 0x000fc80000000017 */
[----:B------:R-:W-:-:S07]  /*2ec0*/  FFMA R15, R9, R20, R8 ;  /* 0x00000014090f7223 */ /* 0x000fce0000000008 */
.L_x_3639:
[----:B------:R-:W-:Y:S05]  /*2ed0*/  BRA.U !UP0, `(.L_x_3638) ;  /* 0x0000000108ec7547 */ /* 0x000fea000b800000 */
[----:B------:R-:W-:Y:S01]  /*2ee0*/  UISETP.NE.AND UP0, UPT, UR7, URZ, UPT ;  /* 0x000000ff0700728c */ /* 0x000fe2000bf05270 */
[----:B------:R-:W-:Y:S10]  /*2ef0*/  @!P1 BRA `(.L_x_3640) ;  /* 0x0000000000709947 */ /* 0x000ff40003800000 */
[----:B------:R-:W0:Y:S01]  /*2f00*/  LDCU.64 UR30, c[0x0][0x390] ;  /* 0x00007200ff1e77ac */ /* 0x000e220008000a00 */
[----:B------:R-:W-:Y:S01]  /*2f10*/  IMAD.IADD R8, R10, 0x1, R11 ;  /* 0x000000010a087824 */ /* 0x000fe200078e020b */
[----:B------:R-:W-:-:S04]  /*2f20*/  IADD3 R13, P3, P4, R11, UR4, R10 ;  /* 0x000000040b0d7c10 */ /* 0x000fc8000fc7e00a */
[----:B-1--4-:R-:W-:Y:S02]  /*2f30*/  IADD3 R9, P5, PT, R8, UR4, RZ ;  /* 0x0000000408097c10 */ /* 0x012fe4000ffbe0ff */
[----:B------:R-:W-:Y:S02]  /*2f40*/  IADD3.X R16, PT, PT, RZ, UR8, RZ, P3, P4 ;  /* 0x00000008ff107c10 */ /* 0x000fe40009fe84ff */
[----:B------:R-:W-:Y:S02]  /*2f50*/  IADD3.X R14, PT, PT, RZ, UR8, RZ, P5, !PT ;  /* 0x00000008ff0e7c10 */ /* 0x000fe4000affe4ff */
[----:B0-----:R-:W-:Y:S02]  /*2f60*/  LEA R8, P5, R9, UR30, 0x1 ;  /* 0x0000001e09087c11 */ /* 0x001fe4000f8a08ff */
[----:B------:R-:W-:Y:S02]  /*2f70*/  LEA R12, P3, R13, UR30, 0x1 ;  /* 0x0000001e0d0c7c11 */ /* 0x000fe4000f8608ff */
[----:B------:R-:W-:-:S02]  /*2f80*/  LEA.HI.X R9, R9, UR31, R14, 0x1, P5 ;  /* 0x0000001f09097c11 */ /* 0x000fc4000a8f0c0e */
[----:B------:R-:W-:-:S03]  /*2f90*/  LEA.HI.X R13, R13, UR31, R16, 0x1, P3 ;  /* 0x0000001f0d0d7c11 */ /* 0x000fc600098f0c10 */
[----:B------:R-:W2:Y:S04]  /*2fa0*/  LDG.E.U16.CONSTANT R8, desc[UR12][R8.64] ;  /* 0x0000000c08087981 */ /* 0x000ea8000c1e9500 */
[----:B------:R-:W3:Y:S04]  /*2fb0*/  LDG.E.U16.CONSTANT R20, desc[UR12][R12.64+0x2] ;  /* 0x0000020c0c147981 */ /* 0x000ee8000c1e9500 */
[----:B------:R-:W4:Y:S04]  /*2fc0*/  LDG.E.U16.CONSTANT R22, desc[UR12][R12.64+0x4] ;  /* 0x0000040c0c167981 */ /* 0x000f28000c1e9500 */
[----:B------:R-:W5:Y:S01]  /*2fd0*/  LDG.E.U16.CONSTANT R24, desc[UR12][R12.64+0x6] ;  /* 0x0000060c0c187981 */ /* 0x000f62000c1e9500 */
[----:B------:R-:W-:-:S02]  /*2fe0*/  LEA R14, R11, UR6, 0x2 ;  /* 0x000000060b0e7c11 */ /* 0x000fc4000f8e10ff */
[----:B------:R-:W-:-:S03]  /*2ff0*/  IADD3 R11, PT, PT, R11, 0x4, RZ ;  /* 0x000000040b0b7810 */ /* 0x000fc60007ffe0ff */
[----:B------:R-:W0:Y:S04]  /*3000*/  LDS R16, [R14] ;  /* 0x000000000e107984 */ /* 0x000e280000000800 */
[----:B------:R-:W1:Y:S04]  /*3010*/  LDS R21, [R14+0x4] ;  /* 0x000004000e157984 */ /* 0x000e680000000800 */
[----:B------:R-:W5:Y:S04]  /*3020*/  LDS R23, [R14+0x8] ;  /* 0x000008000e177984 */ /* 0x000f680000000800 */
[----:B------:R-:W5:Y:S01]  /*3030*/  LDS R25, [R14+0xc] ;  /* 0x00000c000e197984 */ /* 0x000f620000000800 */
[----:B--2---:R-:W-:-:S02]  /*3040*/  IMAD.U32 R17, R8, 0x10000, RZ ;  /* 0x0001000008117824 */ /* 0x004fc400078e00ff */
[----:B---3--:R-:W-:Y:S02]  /*3050*/  IMAD.U32 R20, R20, 0x10000, RZ ;  /* 0x0001000014147824 */ /* 0x008fe400078e00ff */
[----:B0-----:R-:W-:Y:S01]  /*3060*/  FFMA R16, R16, R17, R15 ;  /* 0x0000001110107223 */ /* 0x001fe2000000000f */
[----:B----4-:R-:W-:-:S03]  /*3070*/  IMAD.U32 R22, R22, 0x10000, RZ ;  /* 0x0001000016167824 */ /* 0x010fc600078e00ff */
[----:B-1----:R-:W-:Y:S01]  /*3080*/  FFMA R16, R21, R20, R16 ;  /* 0x0000001415107223 */ /* 0x002fe20000000010 */
[----:B-----5:R-:W-:-:S03]  /*3090*/  IMAD.U32 R24, R24, 0x10000, RZ ;  /* 0x0001000018187824 */ /* 0x020fc600078e00ff */
[----:B------:R-:W-:-:S04]  /*30a0*/  FFMA R16, R23, R22, R16 ;  /* 0x0000001617107223 */ /* 0x000fc80000000010 */
[----:B------:R-:W-:-:S07]  /*30b0*/  FFMA R15, R25, R24, R16 ;  /* 0x00000018190f7223 */ /* 0x000fce0000000010 */
.L_x_3640:
[----:B------:R-:W-:Y:S05]  /*30c0*/  BRA.U !UP0, `(.L_x_3638) ;  /* 0x0000000108707547 */ /* 0x000fea000b800000 */
[----:B------:R-:W0:Y:S01]  /*30d0*/  LDCU.64 UR30, c[0x0][0x390] ;  /* 0x00007200ff1e77ac */ /* 0x000e220008000a00 */
[----:B------:R-:W-:-:S05]  /*30e0*/  IMAD.IADD R8, R10, 0x1, R11 ;  /* 0x000000010a087824 */ /* 0x000fca00078e020b */
[----:B-1--4-:R-:W-:-:S05]  /*30f0*/  IADD3 R9, P3, PT, R8, UR4, RZ ;  /* 0x0000000408097c10 */ /* 0x012fca000ff7e0ff */
[----:B------:R-:W-:Y:S01]  /*3100*/  IMAD.X R12, RZ, RZ, UR8, P3 ;  /* 0x00000008ff0c7e24 */ /* 0x000fe200098e06ff */
[----:B0-----:R-:W-:-:S04]  /*3110*/  LEA R8, P3, R9, UR30, 0x1 ;  /* 0x0000001e09087c11 */ /* 0x001fc8000f8608ff */
[----:B------:R-:W-:-:S05]  /*3120*/  LEA.HI.X R9, R9, UR31, R12, 0x1, P3 ;  /* 0x0000001f09097c11 */ /* 0x000fca00098f0c0c */
[----:B------:R-:W2:Y:S01]  /*3130*/  LDG.E.U16.CONSTANT R8, desc[UR12][R8.64] ;  /* 0x0000000c08087981 */ /* 0x000ea2000c1e9500 */
[----:B------:R-:W-:Y:S01]  /*3140*/  R2UR UR9, R11 ;  /* 0x000000000b0972ca */ /* 0x000fe200000e0000 */
[----:B------:R-:W-:-:S12]  /*3150*/  UISETP.NE.AND UP0, UPT, UR7, 0x1, UPT ;  /* 0x000000010700788c */ /* 0x000fd8000bf05270 */
[----:B------:R-:W-:-:S09]  /*3160*/  ULEA UR9, UR9, UR6, 0x2 ;  /* 0x0000000609097291 */ /* 0x000fd2000f8e10ff */
[----:B------:R-:W0:Y:S01]  /*3170*/  LDS R12, [UR9] ;  /* 0x00000009ff0c7984 */ /* 0x000e220008000800 */
[----:B--2---:R-:W-:-:S04]  /*3180*/  IMAD.U32 R13, R8, 0x10000, RZ ;  /* 0x00010000080d7824 */ /* 0x004fc800078e00ff */
[----:B0-----:R-:W-:Y:S01]  /*3190*/  FFMA R15, R12, R13, R15 ;  /* 0x0000000d0c0f7223 */ /* 0x001fe2000000000f */
[----:B------:R-:W-:Y:S06]  /*31a0*/  BRA.U !UP0, `(.L_x_3638) ;  /* 0x0000000108387547 */ /* 0x000fec000b800000 */
[----:B------:R-:W-:Y:S01]  /*31b0*/  UISETP.NE.AND UP0, UPT, UR7, 0x2, UPT ;  /* 0x000000020700788c */ /* 0x000fe2000bf05270 */
[----:B------:R-:W-:-:S04]  /*31c0*/  IADD3 R10, P3, P4, R11, UR4, R10 ;  /* 0x000000040b0a7c10 */ /* 0x000fc8000fc7e00a */
[----:B------:R-:W-:Y:S02]  /*31d0*/  IADD3.X R9, PT, PT, RZ, UR8, RZ, P3, P4 ;  /* 0x00000008ff097c10 */ /* 0x000fe40009fe84ff */
[----:B------:R-:W-:Y:S02]  /*31e0*/  PLOP3.LUT P4, PT, PT, PT, UP0, 0x80, 0x8 ;  /* 0x000000000008781c */ /* 0x000fe40003f8f008 */
[----:B------:R-:W-:-:S04]  /*31f0*/  LEA R8, P3, R10, UR30, 0x1 ;  /* 0x0000001e0a087c11 */ /* 0x000fc8000f8608ff */
[----:B------:R-:W-:Y:S02]  /*3200*/  LEA.HI.X R9, R10, UR31, R9, 0x1, P3 ;  /* 0x0000001f0a097c11 */ /* 0x000fe400098f0c09 */
[----:B------:R-:W0:Y:S04]  /*3210*/  LDS R10, [UR9+0x4] ;  /* 0x00000409ff0a7984 */ /* 0x000e280008000800 */
[----:B------:R-:W2:Y:S04]  /*3220*/  LDG.E.U16.CONSTANT R11, desc[UR12][R8.64+0x2] ;  /* 0x0000020c080b7981 */ /* 0x000ea8000c1e9500 */
[----:B------:R-:W3:Y:S04]  /*3230*/  @P4 LDG.E.U16.CONSTANT R13, desc[UR12][R8.64+0x4] ;  /* 0x0000040c080d4981 */ /* 0x000ee8000c1e9500 */
[----:B------:R-:W1:Y:S01]  /*3240*/  @P4 LDS R12, [UR9+0x8] ;  /* 0x00000809ff0c4984 */ /* 0x000e620008000800 */
[----:B--2---:R-:W-:Y:S01]  /*3250*/  IMAD.U32 R11, R11, 0x10000, RZ ;  /* 0x000100000b0b7824 */ /* 0x004fe200078e00ff */
[----:B---3--:R-:W-:-:S03]  /*3260*/  @P4 SHF.L.U32 R13, R13, 0x10, RZ ;  /* 0x000000100d0d4819 */ /* 0x008fc600000006ff */
[----:B0-----:R-:W-:-:S04]  /*3270*/  FFMA R15, R10, R11, R15 ;  /* 0x0000000b0a0f7223 */ /* 0x001fc8000000000f */
[----:B-1----:R-:W-:-:S07]  /*3280*/  @P4 FFMA R15, R12, R13, R15 ;  /* 0x0000000d0c0f4223 */ /* 0x002fce000000000f */
.L_x_3638:
[----:B------:R-:W0:Y:S01]  /*3290*/  LDCU.64 UR30, c[0x0][0x3b0] ;  /* 0x00007600ff1e77ac */ /* 0x000e220008000a00 */
[----:B-1--4-:R-:W-:Y:S01]  /*32a0*/  IADD3 R9, P3, PT, R7, UR18, RZ ;  /* 0x0000001207097c10 */ /* 0x012fe2000ff7e0ff */
[----:B------:R-:W1:Y:S04]  /*32b0*/  LDCU UR9, c[0x0][0x3b8] ;  /* 0x00007700ff0977ac */ /* 0x000e680008000800 */
[----:B------:R-:W-:Y:S01]  /*32c0*/  IMAD.X R10, RZ, RZ, UR22, P3 ;  /* 0x00000016ff0a7e24 */ /* 0x000fe200098e06ff */
[----:B0-----:R-:W-:-:S04]  /*32d0*/  LEA R8, P3, R9, UR30, 0x1 ;  /* 0x0000001e09087c11 */ /* 0x001fc8000f8608ff */
[----:B------:R-:W-:-:S05]  /*32e0*/  LEA.HI.X R9, R9, UR31, R10, 0x1, P3 ;  /* 0x0000001f09097c11 */ /* 0x000fca00098f0c0a */
[----:B------:R-:W2:Y:S01]  /*32f0*/  LDG.E.U16 R10, desc[UR12][R8.64] ;  /* 0x0000000c080a7981 */ /* 0x000ea2000c1e1500 */
[----:B------:R-:W-:-:S05]  /*3300*/  VIADD R7, R7, 0x100 ;  /* 0x0000010007077836 */ /* 0x000fca0000000000 */
[----:B-1----:R-:W-:Y:S01]  /*3310*/  ISETP.GE.AND P3, PT, R7, UR9, PT ;  /* 0x0000000907007c0c */ /* 0x002fe2000bf66270 */
[----:B--2---:R-:W-:-:S04]  /*3320*/  IMAD.U32 R10, R10, 0x10000, RZ ;  /* 0x000100000a0a7824 */ /* 0x004fc800078e00ff */
[----:B------:R-:W-:-:S05]  /*3330*/  FFMA R10, R15, UR28, R10 ;  /* 0x0000001c0f0a7c23 */ /* 0x000fca000800000a */
[----:B------:R-:W-:-:S05]  /*3340*/  F2FP.BF16.F32.PACK_AB R10, RZ, R10 ;  /* 0x0000000aff0a723e */ /* 0x000fca00000010ff */
[----:B------:R0:W-:Y:S01]  /*3350*/  STG.E.U16 desc[UR12][R8.64], R10 ;  /* 0x0000000a08007986 */ /* 0x0001e2000c10150c */
[----:B------:R-:W-:Y:S05]  /*3360*/  @!P3 BRA `(.L_x_3641) ;  /* 0xfffffff000d0b947 */ /* 0x000fea000383ffff */
[----:B------:R-:W-:Y:S05]  /*3370*/  BSYNC.RECONVERGENT B1 ;  /* 0x0000000000017941 */ /* 0x000fea0003800200 */
.L_x_3635:
[----:B------:R-:W-:Y:S05]  /*3380*/  BRA `(.L_x_3633) ;  /* 0x0000000000e47947 */ /* 0x000fea0003800000 */
.L_x_3634:
[----:B------:R-:W-:Y:S01]  /*3390*/  LOP3.LUT R8, R5, 0x300, RZ, 0xc0, !PT ;  /* 0x0000030005087812 */ /* 0x000fe200078ec0ff */
[----:B------:R-:W-:Y:S01]  /*33a0*/  BSSY.RECONVERGENT B1, `(.L_x_3642) ;  /* 0x000001a000017945 */ /* 0x000fe20003800200 */
[----:B------:R-:W-:Y:S02]  /*33b0*/  IMAD.MOV.U32 R10, RZ, RZ, R0 ;  /* 0x000000ffff0a7224 */ /* 0x000fe400078e0000 */
[----:B------:R-:W-:-:S13]  /*33c0*/  ISETP.NE.AND P0, PT, R8, 0x300, PT ;  /* 0x000003000800780c */ /* 0x000fda0003f05270 */
[----:B------:R-:W-:Y:S05]  /*33d0*/  @!P0 BRA `(.L_x_3643) ;  /* 0x0000000000588947 */ /* 0x000fea0003800000 */
[----:B--23--:R-:W2:Y:S01]  /*33e0*/  LDG.E.U16 R7, desc[UR12][R18.64] ;  /* 0x0000000c12077981 */ /* 0x00cea2000c1e1500 */
[----:B------:R-:W-:Y:S01]  /*33f0*/  ISETP.NE.AND P0, PT, R8, RZ, PT ;  /* 0x000000ff0800720c */ /* 0x000fe20003f05270 */
[----:B------:R-:W-:Y:S01]  /*3400*/  VIADD R10, R0, 0x100 ;  /* 0x00000100000a7836 */ /* 0x000fe20000000000 */
[----:B--2---:R-:W-:-:S05]  /*3410*/  SHF.L.U32 R7, R7, 0x10, RZ ;  /* 0x0000001007077819 */ /* 0x004fca00000006ff */
[----:B------:R-:W-:-:S05]  /*3420*/  FFMA R7, RZ, UR28, R7 ;  /* 0x0000001cff077c23 */ /* 0x000fca0008000007 */
[----:B------:R-:W-:-:S05]  /*3430*/  F2FP.BF16.F32.PACK_AB R7, RZ, R7 ;  /* 0x00000007ff07723e */ /* 0x000fca00000010ff */
[----:B------:R0:W-:Y:S01]  /*3440*/  STG.E.U16 desc[UR12][R18.64], R7 ;  /* 0x0000000712007986 */ /* 0x0001e2000c10150c */
[----:B------:R-:W-:Y:S05]  /*3450*/  @!P0 BRA `(.L_x_3643) ;  /* 0x0000000000388947 */ /* 0x000fea0003800000 */
[----:B0-----:R-:W2:Y:S01]  /*3460*/  LDG.E.U16 R7, desc[UR12][R18.64+0x200] ;  /* 0x0002000c12077981 */ /* 0x001ea2000c1e1500 */
[----:B------:R-:W-:Y:S01]  /*3470*/  ISETP.NE.AND P0, PT, R8, 0x100, PT ;  /* 0x000001000800780c */ /* 0x000fe20003f05270 */
[----:B------:R-:W-:Y:S02]  /*3480*/  VIADD R10, R0, 0x200 ;  /* 0x00000200000a7836 */ /* 0x000fe40000000000 */
[----:B--2---:R-:W-:-:S04]  /*3490*/  IMAD.U32 R7, R7, 0x10000, RZ ;  /* 0x0001000007077824 */ /* 0x004fc800078e00ff */
[----:B------:R-:W-:-:S05]  /*34a0*/  FFMA R7, RZ, UR28, R7 ;  /* 0x0000001cff077c23 */ /* 0x000fca0008000007 */
[----:B------:R-:W-:-:S05]  /*34b0*/  F2FP.BF16.F32.PACK_AB R7, RZ, R7 ;  /* 0x00000007ff07723e */ /* 0x000fca00000010ff */
[----:B------:R0:W-:Y:S01]  /*34c0*/  STG.E.U16 desc[UR12][R18.64+0x200], R7 ;  /* 0x0002000712007986 */ /* 0x0001e2000c10150c */
[----:B------:R-:W-:Y:S05]  /*34d0*/  @!P0 BRA `(.L_x_3643) ;  /* 0x0000000000188947 */ /* 0x000fea0003800000 */
[----:B0-----:R-:W2:Y:S01]  /*34e0*/  LDG.E.U16 R7, desc[UR12][R18.64+0x400] ;  /* 0x0004000c12077981 */ /* 0x001ea2000c1e1500 */
[----:B------:R-:W-:Y:S01]  /*34f0*/  IADD3 R10, PT, PT, R0, 0x300, RZ ;  /* 0x00000300000a7810 */ /* 0x000fe20007ffe0ff */
[----:B--2---:R-:W-:-:S04]  /*3500*/  IMAD.U32 R7, R7, 0x10000, RZ ;  /* 0x0001000007077824 */ /* 0x004fc800078e00ff */
[----:B------:R-:W-:-:S05]  /*3510*/  FFMA R7, RZ, UR28, R7 ;  /* 0x0000001cff077c23 */ /* 0x000fca0008000007 */
[----:B------:R-:W-:-:S05]  /*3520*/  F2FP.BF16.F32.PACK_AB R7, RZ, R7 ;  /* 0x00000007ff07723e */ /* 0x000fca00000010ff */
[----:B------:R0:W-:Y:S02]  /*3530*/  STG.E.U16 desc[UR12][R18.64+0x400], R7 ;  /* 0x0004000712007986 */ /* 0x0001e4000c10150c */
.L_x_3643:
[----:B------:R-:W-:Y:S05]  /*3540*/  BSYNC.RECONVERGENT B1 ;  /* 0x0000000000017941 */ /* 0x000fea0003800200 */
.L_x_3642:
[----:B------:R-:W-:-:S13]  /*3550*/  ISETP.GE.U32.AND P0, PT, R5, 0x300, PT ;  /* 0x000003000500780c */ /* 0x000fda0003f06070 */
[----:B------:R-:W-:Y:S05]  /*3560*/  @!P0 BRA `(.L_x_3633) ;  /* 0x00000000006c8947 */ /* 0x000fea0003800000 */
.L_x_3644:
[----:B0-23--:R-:W-:-:S05]  /*3570*/  IADD3 R7, P0, PT, R10, UR18, RZ ;  /* 0x000000120a077c10 */ /* 0x00dfca000ff1e0ff */
[----:B------:R-:W-:Y:S01]  /*3580*/  IMAD.X R12, RZ, RZ, UR22, P0 ;  /* 0x00000016ff0c7e24 */ /* 0x000fe200080e06ff */
[----:B------:R-:W-:-:S04]  /*3590*/  LEA R8, P0, R7, UR32, 0x1 ;  /* 0x0000002007087c11 */ /* 0x000fc8000f8008ff */
[----:B-1--4-:R-:W-:-:S05]  /*35a0*/  LEA.HI.X R9, R7, UR33, R12, 0x1, P0 ;  /* 0x0000002107097c11 */ /* 0x012fca00080f0c0c */
[----:B------:R-:W2:Y:S04]  /*35b0*/  LDG.E.U16 R13, desc[UR12][R8.64+0x600] ;  /* 0x0006000c080d7981 */ /* 0x000ea8000c1e1500 */
[----:B------:R-:W3:Y:S04]  /*35c0*/  LDG.E.U16 R7, desc[UR12][R8.64] ;  /* 0x0000000c08077981 */ /* 0x000ee8000c1e1500 */
[----:B------:R-:W4:Y:S04]  /*35d0*/  LDG.E.U16 R11, desc[UR12][R8.64+0x200] ;  /* 0x0002000c080b7981 */ /* 0x000f28000c1e1500 */
[----:B------:R-:W5:Y:S01]  /*35e0*/  LDG.E.U16 R12, desc[UR12][R8.64+0x400] ;  /* 0x0004000c080c7981 */ /* 0x000f62000c1e1500 */
[----:B------:R-:W-:-:S05]  /*35f0*/  VIADD R10, R10, 0x400 ;  /* 0x000004000a0a7836 */ /* 0x000fca0000000000 */
[----:B------:R-:W-:Y:S02]  /*3600*/  ISETP.GE.AND P0, PT, R10, UR10, PT ;  /* 0x0000000a0a007c0c */ /* 0x000fe4000bf06270 */
[----:B--2---:R-:W-:Y:S01]  /*3610*/  SHF.L.U32 R13, R13, 0x10, RZ ;  /* 0x000000100d0d7819 */ /* 0x004fe200000006ff */
[----:B---3--:R-:W-:Y:S02]  /*3620*/  IMAD.U32 R7, R7, 0x10000, RZ ;  /* 0x0001000007077824 */ /* 0x008fe400078e00ff */
[----:B----4-:R-:W-:Y:S02]  /*3630*/  IMAD.U32 R11, R11, 0x10000, RZ ;  /* 0x000100000b0b7824 */ /* 0x010fe400078e00ff */
[----:B-----5:R-:W-:Y:S02]  /*3640*/  IMAD.U32 R12, R12, 0x10000, RZ ;  /* 0x000100000c0c7824 */ /* 0x020fe400078e00ff */
[----:B------:R-:W-:Y:S01]  /*3650*/  FFMA R7, RZ, UR28, R7 ;  /* 0x0000001cff077c23 */ /* 0x000fe20008000007 */
[----:B------:R-:W-:Y:S01]  /*3660*/  FFMA R11, RZ, UR28, R11 ;  /* 0x0000001cff0b7c23 */ /* 0x000fe2000800000b */
[----:B------:R-:W-:Y:S01]  /*3670*/  FFMA R13, RZ, UR28, R13 ;  /* 0x0000001cff0d7c23 */ /* 0x000fe2000800000d */
[----:B------:R-:W-:-:S02]  /*3680*/  FFMA R12, RZ, UR28, R12 ;  /* 0x0000001cff0c7c23 */ /* 0x000fc4000800000c */
[----:B------:R-:W-:Y:S02]  /*3690*/  F2FP.BF16.F32.PACK_AB R7, RZ, R7 ;  /* 0x00000007ff07723e */ /* 0x000fe400000010ff */
[----:B------:R-:W-:Y:S02]  /*36a0*/  F2FP.BF16.F32.PACK_AB R11, RZ, R11 ;  /* 0x0000000bff0b723e */ /* 0x000fe400000010ff */
[----:B------:R-:W-:Y:S02]  /*36b0*/  F2FP.BF16.F32.PACK_AB R12, RZ, R12 ;  /* 0x0000000cff0c723e */ /* 0x000fe400000010ff */
[----:B------:R-:W-:Y:S01]  /*36c0*/  F2FP.BF16.F32.PACK_AB R13, RZ, R13 ;  /* 0x0000000dff0d723e */ /* 0x000fe200000010ff */
[----:B------:R0:W-:Y:S04]  /*36d0*/  STG.E.U16 desc[UR12][R8.64], R7 ;  /* 0x0000000708007986 */ /* 0x0001e8000c10150c */
[----:B------:R0:W-:Y:S04]  /*36e0*/  STG.E.U16 desc[UR12][R8.64+0x200], R11 ;  /* 0x0002000b08007986 */ /* 0x0001e8000c10150c */
[----:B------:R0:W-:Y:S04]  /*36f0*/  STG.E.U16 desc[UR12][R8.64+0x400], R12 ;  /* 0x0004000c08007986 */ /* 0x0001e8000c10150c */
[----:B------:R0:W-:Y:S01]  /*3700*/  STG.E.U16 desc[UR12][R8.64+0x600], R13 ;  /* 0x0006000d08007986 */ /* 0x0001e2000c10150c */
[----:B------:R-:W-:Y:S05]  /*3710*/  @!P0 BRA `(.L_x_3644) ;  /* 0xfffffffc00948947 */ /* 0x000fea000383ffff */
.L_x_3633:
[----:B------:R-:W-:Y:S05]  /*3720*/  BSYNC.RECONVERGENT B0 ;  /* 0x0000000000007941 */ /* 0x000fea0003800200 */
.L_x_3632:
[----:B------:R-:W-:Y:S06]  /*3730*/  BAR.SYNC.DEFER_BLOCKING 0x0 ;  /* 0x0000000000007b1d */ /* 0x000fec0000010000 */
[----:B------:R-:W-:Y:S05]  /*3740*/  @P2 BRA `(.L_x_3645) ;  /* 0xffffffd4006c2947 */ /* 0x000fea000383ffff */
[----:B------:R-:W-:Y:S05]  /*3750*/  EXIT ;  /* 0x000000000000794d */ /* 0x000fea0003800000 */
        .weak           $__internal_22_$__cuda_sm3x_div_rn_noftz_f32_slowpath
        .type           $__internal_22_$__cuda_sm3x_div_rn_noftz_f32_slowpath,@function
        .size           $__internal_22_$__cuda_sm3x_div_rn_noftz_f32_slowpath,(.L_x_3873 - $__internal_22_$__cuda_sm3x_div_rn_noftz_f32_slowpath)
$__internal_22_$__cuda_sm3x_div_rn_noftz_f32_slowpath:
        /* <DEDUP_REMOVED lines=12> */
[----:B------:R-:W-:Y:S02]  /*3820*/  FSETP.GTU.FTZ.AND P1, PT, |R14|, +INF , PT ;  /* 0x7f8000000e00780b */ /* 0x000fe40003f3c200 */
[----:B------:R-:W-:Y:S02]  /*3830*/  MOV R8, R14 ;  /* 0x0000000e00087202 */ /* 0x000fe40000000f00 */
        /* <DEDUP_REMOVED lines=21> */
.L_x_3647:
[----:B------:R-:W-:Y:S01]  /*3990*/  LEA R13, R12, 0xc0800000, 0x17 ;  /* 0xc08000000c0d7811 */ /* 0x000fe200078eb8ff */
[----:B------:R-:W-:Y:S04]  /*39a0*/  BSSY.RECONVERGENT B4, `(.L_x_3652) ;  /* 0x0000036000047945 */ /* 0x000fe80003800200 */
[----:B------:R-:W-:Y:S01]  /*39b0*/  IMAD.IADD R14, R14, 0x1, -R13 ;  /* 0x000000010e0e7824 */ /* 0x000fe200078e0a0d */
[----:B------:R-:W-:-:S03]  /*39c0*/  IADD3 R13, PT, PT, R16, -0x7f, RZ ;  /* 0xffffff81100d7810 */ /* 0x000fc60007ffe0ff */
        /* <DEDUP_REMOVED lines=43> */
[----:B------:R-:W-:-:S05]  /*3c80*/  LOP3.LUT R9, R9, R12, RZ, 0xc0, !PT ;  /* 0x0000000c09097212 */ /* 0x000fca00078ec0ff */
[----:B------:R-:W-:-:S05]  /*3c90*/  IMAD.IADD R9, R14, 0x1, R9 ;  /* 0x000000010e097824 */ /* 0x000fca00078e0209 */
[----:B------:R-:W-:Y:S01]  /*3ca0*/  LOP3.LUT R8, R9, R8, RZ, 0xfc, !PT ;  /* 0x0000000809087212 */ /* 0x000fe200078efcff */
[----:B------:R-:W-:Y:S06]  /*3cb0*/  BRA `(.L_x_3655) ;  /* 0x0000000000107947 */ /* 0x000fec0003800000 */
.L_x_3654:
[----:B------:R-:W-:-:S04]  /*3cc0*/  LOP3.LUT R8, R8, 0x80000000, RZ, 0xc0, !PT ;  /* 0x8000000008087812 */ /* 0x000fc800078ec0ff */
[----:B------:R-:W-:Y:S01]  /*3cd0*/  LOP3.LUT R8, R8, 0x7f800000, RZ, 0xfc, !PT ;  /* 0x7f80000008087812 */ /* 0x000fe200078efcff */
[----:B------:R-:W-:Y:S06]  /*3ce0*/  BRA `(.L_x_3655) ;  /* 0x0000000000047947 */ /* 0x000fec0003800000 */
.L_x_3653:
[----:B------:R-:W-:-:S07]  /*3cf0*/  IMAD R8, R11, 0x800000, R8 ;  /* 0x008000000b087824 */ /* 0x000fce00078e0208 */
.L_x_3655:
[----:B------:R-:W-:Y:S05]  /*3d00*/  BSYNC.RECONVERGENT B4 ;  /* 0x0000000000047941 */ /* 0x000fea0003800200 */
.L_x_3652:
[----:B------:R-:W-:Y:S05]  /*3d10*/  BRA `(.L_x_3656) ;  /* 0x0000000000207947 */ /* 0x000fea0003800000 */
.L_x_3651:
[----:B------:R-:W-:-:S04]  /*3d20*/  LOP3.LUT R8, R14, 0x80000000, R9, 0x48, !PT ;  /* 0x800000000e087812 */ /* 0x000fc800078e4809 */
[----:B------:R-:W-:Y:S01]  /*3d30*/  LOP3.LUT R8, R8, 0x7f800000, RZ, 0xfc, !PT ;  /* 0x7f80000008087812 */ /* 0x000fe200078efcff */
[----:B------:R-:W-:Y:S06]  /*3d40*/  BRA `(.L_x_3656) ;  /* 0x0000000000147947 */ /* 0x000fec0003800000 */
.L_x_3650:
[----:B------:R-:W-:Y:S01]  /*3d50*/  LOP3.LUT R8, R14, 0x80000000, R9, 0x48, !PT ;  /* 0x800000000e087812 */ /* 0x000fe200078e4809 */
[----:B------:R-:W-:Y:S06]  /*3d60*/  BRA `(.L_x_3656) ;  /* 0x00000000000c7947 */ /* 0x000fec0003800000 */
.L_x_3649:
[----:B------:R-:W0:Y:S01]  /*3d70*/  MUFU.RSQ R8, -QNAN ;  /* 0xffc0000000087908 */ /* 0x000e220000001400 */
[----:B------:R-:W-:Y:S05]  /*3d80*/  BRA `(.L_x_3656) ;  /* 0x0000000000047947 */ /* 0x000fea0003800000 */
.L_x_3648:
[----:B------:R-:W-:-:S07]  /*3d90*/  FADD.FTZ R8, R9, R8 ;  /* 0x0000000809087221 */ /* 0x000fce0000010000 */
.L_x_3656:
[----:B------:R-:W-:Y:S05]  /*3da0*/  BSYNC.RECONVERGENT B3 ;  /* 0x0000000000037941 */ /* 0x000fea0003800200 */
.L_x_3646:
[----:B------:R-:W-:-:S04]  /*3db0*/  IMAD.MOV.U32 R11, RZ, RZ, 0x0 ;  /* 0x00000000ff0b7424 */ /* 0x000fc800078e00ff */
[----:B0-----:R-:W-:Y:S05]  /*3dc0*/  RET.REL.NODEC R10 `(_Z16moe_token_kernelI13__nv_bfloat16Lb0EEvPKT_S3_S3_S3_PKfPKjPS1_iiii) ;  /* 0xffffffc00a8c7950 */ /* 0x001fea0003c3ffff */
.L_x_3657:
        /* <DEDUP_REMOVED lines=11> */
.L_x_3873:


//--------------------- .text._Z16moe_token_kernelI13__nv_bfloat16Lb1EEvPKT_S3_S3_S3_PKfPKjPS1_iiii --------------------------
	.section	.text._Z16moe_token_kernelI13__nv_bfloat16Lb1EEvPKT_S3_S3_S3_PKfPKjPS1_iiii,"ax",@progbits
	.align	128
        .global         _Z16moe_token_kernelI13__nv_bfloat16Lb1EEvPKT_S3_S3_S3_PKfPKjPS1_iiii
        .type           _Z16moe_token_kernelI13__nv_bfloat16Lb1EEvPKT_S3_S3_S3_PKfPKjPS1_iiii,@function
        .size           _Z16moe_token_kernelI13__nv_bfloat16Lb1EEvPKT_S3_S3_S3_PKfPKjPS1_iiii,(.L_x_3874 - _Z16moe_token_kernelI13__nv_bfloat16Lb1EEvPKT_S3_S3_S3_PKfPKjPS1_iiii)
        .other          _Z16moe_token_kernelI13__nv_bfloat16Lb1EEvPKT_S3_S3_S3_PKfPKjPS1_iiii,@"STO_CUDA_ENTRY STV_DEFAULT"
_Z16moe_token_kernelI13__nv_bfloat16Lb1EEvPKT_S3_S3_S3_PKfPKjPS1_iiii:
.text._Z16moe_token_kernelI13__nv_bfloat16Lb1EEvPKT_S3_S3_S3_PKfPKjPS1_iiii:
        /* <DEDUP_REMOVED lines=24> */
.L_x_3662:
[----:B------:R-:W-:-:S04]  /*0180*/  IMAD.U32 R5, RZ, RZ, UR10 ;  /* 0x0000000aff057e24 */ /* 0x000fc8000f8e00ff */
[----:B------:R-:W-:-:S04]  /*0190*/  IMAD R5, R5, UR14, R8 ;  /* 0x0000000e05057c24 */ /* 0x000fc8000f8e0208 */
[----:B-1----:R-:W-:-:S06]  /*01a0*/  IMAD.WIDE R4, R5, 0x2, R2 ;  /* 0x0000000205047825 */ /* 0x002fcc00078e0202 */
[----:B------:R-:W2:Y:S01]  /*01b0*/  LDG.E.U16.CONSTANT R4, desc[UR8][R4.64] ;  /* 0x0000000804047981 */ /* 0x000ea2000c1e9500 */
[C---:B0-----:R-:W-:Y:S02]  /*01c0*/  IMAD R10, R8.reuse, 0x4, R11 ;  /* 0x00000004080a7824 */ /* 0x041fe400078e020b */
[----:B------:R-:W-:Y:S02]  /*01d0*/  VIADD R7, R7, 0x1 ;  /* 0x0000000107077836 */ /* 0x000fe40000000000 */
[----:B------:R-:W-:-:S03]  /*01e0*/  VIADD R8, R8, 0x100 ;  /* 0x0000010008087836 */ /* 0x000fc60000000000 */
[----:B------:R-:W-:Y:S01]  /*01f0*/  ISETP.NE.AND P0, PT, R7, R6, PT ;  /* 0x000000060700720c */ /* 0x000fe20003f05270 */
[----:B--2---:R-:W-:-:S05]  /*0200*/  IMAD.U32 R9, R4, 0x10000, RZ ;  /* 0x0001000004097824 */ /* 0x004fca00078e00ff */
[----:B------:R0:W-:Y:S07]  /*0210*/  STS [R10], R9 ;  /* 0x000000090a007388 */ /* 0x0001ee0000000800 */
[----:B------:R-:W-:Y:S05]  /*0220*/  @P0 BRA `(.L_x_3662) ;  /* 0xfffffffc00d40947 */ /* 0x000fea000383ffff */
.L_x_3661:
[----:B------:R-:W-:Y:S05]  /*0230*/  BSYNC.RECONVERGENT B1 ;  /* 0x0000000000017941 */ /* 0x000fea0003800200 */
.L_x_3660:
        /* <DEDUP_REMOVED lines=12> */
.L_x_3665:
[----:B-1----:R-:W0:Y:S01]  /*0300*/  LDC.64 R4, c[0x0][0x380] ;  /* 0x0000e000ff047b82 */ /* 0x002e220000000a00 */
[C---:B------:R-:W-:Y:S02]  /*0310*/  VIADD R2, R8.reuse, 0x400 ;  /* 0x0000040008027836 */ /* 0x040fe40000000000 */
[C---:B------:R-:W-:Y:S02]  /*0320*/  IMAD R25, R13.reuse, UR14, R8 ;  /* 0x0000000e0d197c24 */ /* 0x040fe4000f8e0208 */
[C---:B------:R-:W-:Y:S02]  /*0330*/  IMAD R7, R13.reuse, UR14, R2 ;  /* 0x0000000e0d077c24 */ /* 0x040fe4000f8e0202 */
[C---:B------:R-:W-:Y:S02]  /*0340*/  VIADD R2, R8.reuse, 0x800 ;  /* 0x0000080008027836 */ /* 0x040fe40000000000 */
        /* <DEDUP_REMOVED lines=31> */
[----:B-----5:R-:W-:Y:S02]  /*0540*/  IMAD.U32 R29, R14, 0x10000, RZ ;  /* 0x000100000e1d7824 */ /* 0x020fe400078e00ff */
[----:B------:R-:W-:Y:S02]  /*0550*/  IMAD.U32 R17, R17, 0x10000, RZ ;  /* 0x0001000011117824 */ /* 0x000fe400078e00ff */
[----:B------:R-:W-:Y:S02]  /*0560*/  IMAD.U32 R15, R15, 0x10000, RZ ;  /* 0x000100000f0f7824 */ /* 0x000fe400078e00ff */
[----:B-1----:R-:W-:Y:S02]  /*0570*/  IMAD.U32 R5, R12, 0x10000, RZ ;  /* 0x000100000c057824 */ /* 0x002fe400078e00ff */
[----:B------:R-:W-:Y:S02]  /*0580*/  IMAD.U32 R19, R19, 0x10000, RZ ;  /* 0x0001000013137824 */ /* 0x000fe400078e00ff */
[----:B------:R-:W-:-:S02]  /*0590*/  IMAD.U32 R22, R22, 0x10000, RZ ;  /* 0x0001000016167824 */ /* 0x000fc400078e00ff */
[----:B------:R-:W-:Y:S02]  /*05a0*/  IMAD.U32 R21, R21, 0x10000, RZ ;  /* 0x0001000015157824 */ /* 0x000fe400078e00ff */
[----:B------:R-:W-:Y:S02]  /*05b0*/  IMAD.U32 R20, R20, 0x10000, RZ ;  /* 0x0001000014147824 */ /* 0x000fe400078e00ff */
[----:B0-----:R-:W-:Y:S02]  /*05c0*/  IMAD.U32 R3, R26, 0x10000, RZ ;  /* 0x000100001a037824 */ /* 0x001fe400078e00ff */
[----:B------:R-:W-:Y:S02]  /*05d0*/  IMAD.U32 R23, R23, 0x10000, RZ ;  /* 0x0001000017177824 */ /* 0x000fe400078e00ff */
[----:B------:R-:W-:Y:S02]  /*05e0*/  IMAD.U32 R25, R25, 0x10000, RZ ;  /* 0x0001000019197824 */ /* 0x000fe400078e00ff */
[----:B------:R-:W-:-:S02]  /*05f0*/  IMAD.U32 R7, R24, 0x10000, RZ ;  /* 0x0001000018077824 */ /* 0x000fc400078e00ff */
        /* <DEDUP_REMOVED lines=16> */
.L_x_3664:
[----:B------:R-:W-:Y:S05]  /*0700*/  BSYNC.RECONVERGENT B1 ;  /* 0x0000000000017941 */ /* 0x000fea0003800200 */
.L_x_3663:
        /* <DEDUP_REMOVED lines=21> */
[----:B------:R-:W-:-:S02]  /*0860*/  VIADD R8, R8, 0x800 ;  /* 0x0000080008087836 */ /* 0x000fc40000000000 */
[----:B--2---:R-:W-:Y:S02]  /*0870*/  IMAD.U32 R14, R13, 0x10000, RZ ;  /* 0x000100000d0e7824 */ /* 0x004fe400078e00ff */
[----:B---3--:R-:W-:-:S03]  /*0880*/  IMAD.U32 R16, R15, 0x10000, RZ ;  /* 0x000100000f107824 */ /* 0x008fc600078e00ff */
        /* <DEDUP_REMOVED lines=9> */
[----:B------:R-:W-:-:S03]  /*0920*/  IMAD.U32 R10, R10, 0x10000, RZ ;  /* 0x000100000a0a7824 */ /* 0x000fc600078e00ff */
[----:B------:R2:W-:Y:S01]  /*0930*/  STS [R7+0x400], R4 ;  /* 0x0004000407007388 */ /* 0x0005e20000000800 */
[----:B------:R-:W-:-:S03]  /*0940*/  IMAD.U32 R12, R12, 0x10000, RZ ;  /* 0x000100000c0c7824 */ /* 0x000fc600078e00ff */
[----:B------:R2:W-:Y:S04]  /*0950*/  STS [R7+0x800], R10 ;  /* 0x0008000a07007388 */ /* 0x0005e80000000800 */
[----:B------:R2:W-:Y:S02]  /*0960*/  STS [R7+0xc00], R12 ;  /* 0x000c000c07007388 */ /* 0x0005e40000000800 */
.L_x_3667:
[----:B------:R-:W-:Y:S05]  /*0970*/  BSYNC.RECONVERGENT B1 ;  /* 0x0000000000017941 */ /* 0x000fea0003800200 */
.L_x_3666:
        /* <DEDUP_REMOVED lines=11> */
[----:B--2---:R-:W-:Y:S02]  /*0a30*/  IMAD.U32 R4, R4, 0x10000, RZ ;  /* 0x0001000004047824 */ /* 0x004fe400078e00ff */
[----:B---3--:R-:W-:-:S03]  /*0a40*/  IMAD.U32 R6, R5, 0x10000, RZ ;  /* 0x0001000005067824 */ /* 0x008fc600078e00ff */
[----:B------:R3:W-:Y:S01]  /*0a50*/  STS [R11], R4 ;  /* 0x000000040b007388 */ /* 0x0007e20000000800 */
[----:B----4-:R-:W-:-:S03]  /*0a60*/  IMAD.U32 R8, R7, 0x10000, RZ ;  /* 0x0001000007087824 */ /* 0x010fc600078e00ff */
[----:B------:R3:W-:Y:S01]  /*0a70*/  STS [R11+0x400], R6 ;  /* 0x000400060b007388 */ /* 0x0007e20000000800 */
[----:B-----5:R-:W-:-:S03]  /*0a80*/  IMAD.U32 R10, R9, 0x10000, RZ ;  /* 0x00010000090a7824 */ /* 0x020fc600078e00ff */
[----:B------:R3:W-:Y:S04]  /*0a90*/  STS [R11+0x800], R8 ;  /* 0x000800080b007388 */ /* 0x0007e80000000800 */
[----:B------:R3:W-:Y:S02]  /*0aa0*/  STS [R11+0xc00], R10 ;  /* 0x000c000a0b007388 */ /* 0x0007e40000000800 */
.L_x_3659:
[----:B------:R-:W-:Y:S05]  /*0ab0*/  BSYNC.RECONVERGENT B0 ;  /* 0x0000000000007941 */ /* 0x000fea0003800200 */
.L_x_3658:
        /* <DEDUP_REMOVED lines=8> */
[----:B------:R-:W-:Y:S02]  /*0b40*/  UIMAD UR15, UR14, UR10, URZ ;  /* 0x0000000a0e0f72a4 */ /* 0x000fe4000f8e02ff */
[----:B------:R-:W-:Y:S02]  /*0b50*/  UIADD3 UR16, UPT, UPT, UR10, -0x1, URZ ;  /* 0xffffffff0a107890 */ /* 0x000fe4000fffe0ff */
[----:B------:R-:W-:Y:S02]  /*0b60*/  ULOP3.LUT UR17, UR10, 0x7, URZ, 0xc0, !UPT ;  /* 0x000000070a117892 */ /* 0x000fe4000f8ec0ff */
[----:B------:R-:W-:-:S02]  /*0b70*/  ULOP3.LUT UR18, UR10, 0x3, URZ, 0xc0, !UPT ;  /* 0x000000030a127892 */ /* 0x000fc4000f8ec0ff */
[----:B------:R-:W-:Y:S02]  /*0b80*/  ULOP3.LUT UR20, UR10, 0x7ffffff8, URZ, 0xc0, !UPT ;  /* 0x7ffffff80a147892 */ /* 0x000fe4000f8ec0ff */
[----:B----4-:R-:W-:Y:S02]  /*0b90*/  UIADD3 UR19, UPT, UPT, UR4, -0x1, URZ ;  /* 0xffffffff04137890 */ /* 0x010fe4000fffe0ff */
[----:B------:R-:W-:Y:S02]  /*0ba0*/  ULOP3.LUT UR21, UR4, 0x7, URZ, 0xc0, !UPT ;  /* 0x0000000704157892 */ /* 0x000fe4000f8ec0ff */
[----:B------:R-:W-:Y:S02]  /*0bb0*/  ULOP3.LUT UR22, UR4, 0x3, URZ, 0xc0, !UPT ;  /* 0x0000000304167892 */ /* 0x000fe4000f8ec0ff */
[----:B------:R-:W-:Y:S01]  /*0bc0*/  IADD3 R0, PT, PT, -R0, UR19, RZ ;  /* 0x0000001300007c10 */ /* 0x000fe2000fffe1ff */
[----:B-----5:R-:W-:Y:S02]  /*0bd0*/  ULEA UR6, UR7, UR6, 0x18 ;  /* 0x0000000607067291 */ /* 0x020fe4000f8ec0ff */
[----:B------:R-:W-:Y:S01]  /*0be0*/  ULOP3.LUT UR4, UR4, 0x7ffffff8, URZ, 0xc0, !UPT ;  /* 0x7ffffff804047892 */ /* 0x000fe2000f8ec0ff */
[----:B------:R-:W-:Y:S01]  /*0bf0*/  LEA.HI R2, R0, 0x1, RZ, 0x18 ;  /* 0x0000000100027811 */ /* 0x000fe200078fc0ff */
[----:B------:R-:W-:Y:S01]  /*0c00*/  IMAD.MOV.U32 R0, RZ, RZ, RZ ;  /* 0x000000ffff007224 */ /* 0x000fe200078e00ff */
[----:B------:R-:W-:-:S02]  /*0c10*/  UIADD3 UR5, UPT, UPT, UR6, UR5, URZ ;  /* 0x0000000506057290 */ /* 0x000fc4000fffe0ff */
[----:B------:R-:W-:-:S10]  /*0c20*/  LOP3.LUT R2, R2, 0x1fffff8, RZ, 0xc0, !PT ;  /* 0x01fffff802027812 */ /* 0x000fd400078ec0ff */
.L_x_3706:
[----:B0-----:R-:W0:Y:S01]  /*0c30*/  LDC R9, c[0x0][0x3c0] ;  /* 0x0000f000ff097b82 */ /* 0x001e220000000800 */
[----:B----4-:R-:W4:Y:S01]  /*0c40*/  LDCU UR23, c[0x0][0x3bc] ;  /* 0x00007780ff1777ac */ /* 0x010f220008000800 */
[----:B------:R-:W5:Y:S06]  /*0c50*/  LDCU UR6, c[0x0][0x3b8] ;  /* 0x00007700ff0677ac */ /* 0x000f6c0008000800 */
[----:B-123--:R-:W1:Y:S01]  /*0c60*/  LDC.64 R4, c[0x0][0x3a8] ;  /* 0x0000ea00ff047b82 */ /* 0x00ee620000000a00 */
[----:B------:R-:W5:Y:S01]  /*0c70*/  LDCU UR7, c[0x0][0x3bc] ;  /* 0x00007780ff0777ac */ /* 0x000f620008000800 */
[----:B------:R-:W2:Y:S06]  /*0c80*/  LDCU UR24, c[0x0][0x3bc] ;  /* 0x00007780ff1877ac */ /* 0x000eac0008000800 */
[----:B------:R-:W3:Y:S01]  /*0c90*/  LDC.64 R6, c[0x0][0x3a0] ;  /* 0x0000e800ff067b82 */ /* 0x000ee20000000a00 */
[----:B------:R-:W0:Y:S01]  /*0ca0*/  LDCU.64 UR10, c[0x0][0x388] ;  /* 0x00007100ff0a77ac */ /* 0x000e220008000a00 */
[----:B------:R-:W0:Y:S02]  /*0cb0*/  LDCU.64 UR12, c[0x0][0x390] ;  /* 0x00007200ff0c77ac */ /* 0x000e240008000a00 */
[----:B0-----:R-:W-:-:S04]  /*0cc0*/  IMAD R3, R9, UR14, R0 ;  /* 0x0000000e09037c24 */ /* 0x001fc8000f8e0200 */
[----:B-1----:R-:W-:-:S06]  /*0cd0*/  IMAD.WIDE.U32 R4, R3, 0x4, R4 ;  /* 0x0000000403047825 */ /* 0x002fcc00078e0004 */
[----:B------:R-:W2:Y:S01]  /*0ce0*/  LDG.E.CONSTANT R4, desc[UR8][R4.64] ;  /* 0x0000000804047981 */ /* 0x000ea2000c1e9900 */
[----:B---3--:R-:W-:-:S06]  /*0cf0*/  IMAD.WIDE.U32 R6, R3, 0x4, R6 ;  /* 0x0000000403067825 */ /* 0x008fcc00078e0006 */
[----:B------:R4:W3:Y:S01]  /*0d00*/  LDG.E.CONSTANT R7, desc[UR8][R6.64] ;  /* 0x0000000806077981 */ /* 0x0008e2000c1e9900 */
[----:B------:R-:W0:Y:S01]  /*0d10*/  S2R R3, SR_TID.X ;  /* 0x0000000000037919 */ /* 0x000e220000002100 */
[----:B----4-:R-:W-:Y:S01]  /*0d20*/  IMAD.U32 R6, RZ, RZ, UR23 ;  /* 0x00000017ff067e24 */ /* 0x010fe2000f8e00ff */
[----:B-----5:R-:W-:Y:S01]  /*0d30*/  UIMAD.WIDE UR6, UR7, UR6, URZ ;  /* 0x00000006070672a5 */ /* 0x020fe2000f8e02ff */
[----:B------:R-:W-:Y:S01]  /*0d40*/  VIADD R0, R0, 0x1 ;  /* 0x0000000100007836 */ /* 0x000fe20000000000 */
[----:B------:R-:W-:Y:S04]  /*0d50*/  BSSY.RECONVERGENT B0, `(.L_x_3668) ;  /* 0x00001f1000007945 */ /* 0x000fe80003800200 */
[----:B------:R-:W-:Y:S02]  /*0d60*/  ISETP.NE.AND P2, PT, R0, R9, PT ;  /* 0x000000090000720c */ /* 0x000fe40003f45270 */
[----:B0-----:R-:W-:-:S02]  /*0d70*/  ISETP.GE.AND P0, PT, R3, R6, PT ;  /* 0x000000060300720c */ /* 0x001fc40003f06270 */
[----:B--2---:R-:W-:Y:S01]  /*0d80*/  SHF.R.S32.HI R5, RZ, 0x1f, R4 ;  /* 0x0000001fff057819 */ /* 0x004fe20000011404 */
[C---:B------:R-:W-:Y:S02]  /*0d90*/  IMAD R8, R4.reuse, UR7, RZ ;  /* 0x0000000704087c24 */ /* 0x040fe4000f8e02ff */
[----:B------:R-:W-:-:S04]  /*0da0*/  IMAD.WIDE.U32 R14, R4, UR6, RZ ;  /* 0x00000006040e7c25 */ /* 0x000fc8000f8e00ff */
[----:B------:R-:W-:Y:S01]  /*0db0*/  IMAD R5, R5, UR6, R8 ;  /* 0x0000000605057c24 */ /* 0x000fe2000f8e0208 */
[----:B---3--:R-:W-:-:S03]  /*0dc0*/  R2UR UR23, R7 ;  /* 0x00000000071772ca */ /* 0x008fc600000e0000 */
[----:B------:R-:W-:Y:S01]  /*0dd0*/  IMAD.IADD R4, R15, 0x1, R5 ;  /* 0x000000010f047824 */ /* 0x000fe200078e0205 */
[----:B------:R-:W-:Y:S11]  /*0de0*/  @P0 BRA `(.L_x_3669) ;  /* 0x0000001c009c0947 */ /* 0x000ff60003800000 */
[----:B------:R-:W0:Y:S02]  /*0df0*/  LDCU UR6, c[0x0][0x3b8] ;  /* 0x00007700ff0677ac */ /* 0x000e240008000800 */
[----:B0-----:R-:W-:-:S09]  /*0e00*/  UISETP.GE.AND UP0, UPT, UR6, 0x1, UPT ;  /* 0x000000010600788c */ /* 0x001fd2000bf06270 */
[----:B------:R-:W-:Y:S05]  /*0e10*/  BRA.U !UP0, `(.L_x_3670) ;  /* 0x0000001508587547 */ /* 0x000fea000b800000 */
[----:B------:R-:W-:Y:S01]  /*0e20*/  BSSY.RECONVERGENT B1, `(.L_x_3671) ;  /* 0x0000154000017945 */ /* 0x000fe20003800200 */
[----:B------:R-:W-:-:S07]  /*0e30*/  IMAD.MOV.U32 R5, RZ, RZ, R3 ;  /* 0x000000ffff057224 */ /* 0x000fce00078e0003 */
.L_x_3681:
[----:B------:R-:W-:Y:S01]  /*0e40*/  UISETP.GE.U32.AND UP0, UPT, UR16, 0x7, UPT ;  /* 0x000000071000788c */ /* 0x000fe2000bf06070 */
[----:B------:R-:W-:Y:S01]  /*0e50*/  CS2R R18, SRZ ;  /* 0x0000000000127805 */ /* 0x000fe2000001ff00 */
[----:B------:R-:W-:-:S07]  /*0e60*/  IMAD.MOV.U32 R25, RZ, RZ, RZ ;  /* 0x000000ffff197224 */ /* 0x000fce00078e00ff */
[----:B------:R-:W-:Y:S05]  /*0e70*/  BRA.U !UP0, `(.L_x_3672) ;  /* 0x0000000908107547 */ /* 0x000fea000b800000 */
[----:B------:R-:W0:Y:S01]  /*0e80*/  S2R R9, SR_CgaCtaId ;  /* 0x0000000000097919 */ /* 0x000e220000008800 */
[----:B------:R-:W-:Y:S01]  /*0e90*/  MOV R6, 0x400 ;  /* 0x0000040000067802 */ /* 0x000fe20000000f00 */
[----:B------:R-:W-:Y:S02]  /*0ea0*/  IMAD.MOV.U32 R19, RZ, RZ, RZ ;  /* 0x000000ffff137224 */ /* 0x000fe400078e00ff */
[----:B------:R-:W-:Y:S01]  /*0eb0*/  IMAD.MOV.U32 R7, RZ, RZ, RZ ;  /* 0x000000ffff077224 */ /* 0x000fe200078e00ff */
[----:B0-----:R-:W-:-:S07]  /*0ec0*/  LEA R6, R9, R6, 0x18 ;  /* 0x0000000609067211 */ /* 0x001fce00078ec0ff */
.L_x_3673:
[----:B------:R-:W-:-:S05]  /*0ed0*/  IMAD R9, R7, UR24, R5 ;  /* 0x0000001807097c24 */ /* 0x000fca000f8e0205 */
[----:B------:R-:W-:-:S04]  /*0ee0*/  IADD3 R8, P0, PT, R9, R14, RZ ;  /* 0x0000000e09087210 */ /* 0x000fc80007f1e0ff */
[----:B------:R-:W-:Y:S01]  /*0ef0*/  LEA.HI.X.SX32 R11, R9, R4, 0x1, P0 ;  /* 0x00000004090b7211 */ /* 0x000fe200000f0eff */
[----:B------:R-:W-:-:S03]  /*0f00*/  IMAD.SHL.U32 R26, R8, 0x2, RZ ;  /* 0x00000002081a7824 */ /* 0x000fc600078e00ff */
[----:B------:R-:W-:Y:S02]  /*0f10*/  SHF.L.U64.HI R8, R8, 0x1, R11 ;  /* 0x0000000108087819 */ /* 0x000fe4000001020b */
[C---:B------:R-:W-:Y:S02]  /*0f20*/  IADD3 R10, P0, PT, R26.reuse, UR10, RZ ;  /* 0x0000000a1a0a7c10 */ /* 0x040fe4000ff1e0ff */
[----:B------:R-:W-:Y:S02]  /*0f30*/  IADD3 R26, P1, PT, R26, UR12, RZ ;  /* 0x0000000c1a1a7c10 */ /* 0x000fe4000ff3e0ff */
[C---:B------:R-:W-:Y:S01]  /*0f40*/  IADD3.X R11, PT, PT, R8.reuse, UR11, RZ, P0, !PT ;  /* 0x0000000b080b7c10 */ /* 0x040fe200087fe4ff */
[----:B------:R-:W-:Y:S01]  /*0f50*/  VIADD R9, R9, UR24 ;  /* 0x0000001809097c36 */ /* 0x000fe20008000000 */
[----:B------:R-:W-:-:S03]  /*0f60*/  IADD3.X R27, PT, PT, R8, UR13, RZ, P1, !PT ;  /* 0x0000000d081b7c10 */ /* 0x000fc60008ffe4ff */
[----:B------:R0:W2:Y:S01]  /*0f70*/  LDG.E.U16.CONSTANT R18, desc[UR8][R10.64] ;  /* 0x000000080a127981 */ /* 0x0000a2000c1e9500 */
[C---:B------:R-:W-:Y:S01]  /*0f80*/  IADD3 R16, P0, PT, R9.reuse, R14, RZ ;  /* 0x0000000e09107210 */ /* 0x040fe20007f1e0ff */
[C---:B------:R-:W-:Y:S02]  /*0f90*/  VIADD R29, R9.reuse, UR24 ;  /* 0x00000018091d7c36 */ /* 0x040fe40008000000 */
[----:B------:R-:W3:Y:S01]  /*0fa0*/  LDG.E.U16.CONSTANT R26, desc[UR8][R26.64] ;  /* 0x000000081a1a7981 */ /* 0x000ee2000c1e9500 */
[----:B------:R-:W-:Y:S01]  /*0fb0*/  LEA.HI.X.SX32 R9, R9, R4, 0x1, P0 ;  /* 0x0000000409097211 */ /* 0x000fe200000f0eff */
[C---:B------:R-:W-:Y:S01]  /*0fc0*/  IMAD.SHL.U32 R22, R16.reuse, 0x2, RZ ;  /* 0x0000000210167824 */ /* 0x040fe200078e00ff */
[----:B------:R-:W-:Y:S02]  /*0fd0*/  IADD3 R12, P1, PT, R29, R14, RZ ;  /* 0x0000000e1d0c7210 */ /* 0x000fe40007f3e0ff */
[----:B------:R-:W-:Y:S02]  /*0fe0*/  SHF.L.U64.HI R16, R16, 0x1, R9 ;  /* 0x0000000110107819 */ /* 0x000fe40000010209 */
[----:B------:R-:W-:-:S02]  /*0ff0*/  IADD3 R8, P0, PT, R22, UR10, RZ ;  /* 0x0000000a16087c10 */ /* 0x000fc4000ff1e0ff */
[----:B------:R-:W-:Y:S02]  /*1000*/  LEA.HI.X.SX32 R13, R29, R4, 0x1, P1 ;  /* 0x000000041d0d7211 */ /* 0x000fe400008f0eff */
[----:B------:R-:W-:Y:S02]  /*1010*/  IADD3 R22, P1, PT, R22, UR12, RZ ;  /* 0x0000000c16167c10 */ /* 0x000fe4000ff3e0ff */
[C---:B------:R-:W-:Y:S02]  /*1020*/  IADD3.X R9, PT, PT, R16.reuse, UR11, RZ, P0, !PT ;  /* 0x0000000b10097c10 */ /* 0x040fe400087fe4ff */
[----:B------:R-:W-:Y:S02]  /*1030*/  IADD3.X R23, PT, PT, R16, UR13, RZ, P1, !PT ;  /* 0x0000000d10177c10 */ /* 0x000fe40008ffe4ff */
[C---:B0-----:R-:W-:Y:S01]  /*1040*/  SHF.L.U64.HI R10, R12.reuse, 0x1, R13 ;  /* 0x000000010c0a7819 */ /* 0x041fe2000001020d */
[----:B------:R-:W-:Y:S01]  /*1050*/  IMAD.SHL.U32 R12, R12, 0x2, RZ ;  /* 0x000000020c0c7824 */ /* 0x000fe200078e00ff */
[----:B------:R0:W4:Y:S04]  /*1060*/  LDG.E.U16.CONSTANT R27, desc[UR8][R8.64] ;  /* 0x00000008081b7981 */ /* 0x000128000c1e9500 */
[----:B------:R-:W5:Y:S01]  /*1070*/  LDG.E.U16.CONSTANT R23, desc[UR8][R22.64] ;  /* 0x0000000816177981 */ /* 0x000f62000c1e9500 */
[----:B------:R-:W-:-:S02]  /*1080*/  IADD3 R16, P0, PT, R12, UR10, RZ ;  /* 0x0000000a0c107c10 */ /* 0x000fc4000ff1e0ff */
[----:B------:R-:W-:Y:S02]  /*1090*/  IADD3 R12, P1, PT, R12, UR12, RZ ;  /* 0x0000000c0c0c7c10 */ /* 0x000fe4000ff3e0ff */
[C---:B------:R-:W-:Y:S02]  /*10a0*/  IADD3.X R17, PT, PT, R10.reuse, UR11, RZ, P0, !PT ;  /* 0x0000000b0a117c10 */ /* 0x040fe400087fe4ff */
[----:B------:R-:W-:-:S03]  /*10b0*/  IADD3.X R13, PT, PT, R10, UR13, RZ, P1, !PT ;  /* 0x0000000d0a0d7c10 */ /* 0x000fc60008ffe4ff */
[----:B------:R-:W5:Y:S04]  /*10c0*/  LDG.E.U16.CONSTANT R21, desc[UR8][R16.64] ;  /* 0x0000000810157981 */ /* 0x000f68000c1e9500 */
[----:B------:R1:W5:Y:S01]  /*10d0*/  LDG.E.U16.CONSTANT R20, desc[UR8][R12.64] ;  /* 0x000000080c147981 */ /* 0x000362000c1e9500 */
[----:B------:R-:W-:-:S05]  /*10e0*/  IMAD R24, R7, 0x4, R6 ;  /* 0x0000000407187824 */ /* 0x000fca00078e0206 */
[----:B0-----:R-:W0:Y:S01]  /*10f0*/  LDS.128 R8, [R24] ;  /* 0x0000000018087984 */ /* 0x001e220000000c00 */
[----:B------:R-:W-:-:S05]  /*1100*/  VIADD R29, R29, UR24 ;  /* 0x000000181d1d7c36 */ /* 0x000fca0008000000 */
[----:B------:R-:W-:-:S04]  /*1110*/  IADD3 R28, P0, PT, R29, R14, RZ ;  /* 0x0000000e1d1c7210 */ /* 0x000fc80007f1e0ff */
[C---:B-1----:R-:W-:Y:S01]  /*1120*/  LEA.HI.X.SX32 R13, R29.reuse, R4, 0x1, P0 ;  /* 0x000000041d0d7211 */ /* 0x042fe200000f0eff */
[----:B------:R-:W-:Y:S02]  /*1130*/  VIADD R29, R29, UR24 ;  /* 0x000000181d1d7c36 */ /* 0x000fe40008000000 */
[----:B--2---:R-:W-:Y:S01]  /*1140*/  IMAD.U32 R22, R18, 0x10000, RZ ;  /* 0x0001000012167824 */ /* 0x004fe200078e00ff */
[C---:B------:R-:W-:Y:S01]  /*1150*/  SHF.L.U64.HI R18, R28.reuse, 0x1, R13 ;  /* 0x000000011c127819 */ /* 0x040fe2000001020d */
[----:B------:R-:W-:-:S05]  /*1160*/  IMAD.SHL.U32 R28, R28, 0x2, RZ ;  /* 0x000000021c1c7824 */ /* 0x000fca00078e00ff */
[----:B------:R-:W-:Y:S01]  /*1170*/  IADD3 R16, P0, PT, R28, UR10, RZ ;  /* 0x0000000a1c107c10 */ /* 0x000fe2000ff1e0ff */
[----:B---3--:R-:W-:Y:S01]  /*1180*/  IMAD.U32 R26, R26, 0x10000, RZ ;  /* 0x000100001a1a7824 */ /* 0x008fe200078e00ff */
[----:B------:R-:W-:Y:S02]  /*1190*/  IADD3 R12, P1, PT, R28, UR12, RZ ;  /* 0x0000000c1c0c7c10 */ /* 0x000fe4000ff3e0ff */
[----:B------:R-:W-:Y:S02]  /*11a0*/  IADD3.X R17, PT, PT, R18, UR11, RZ, P0, !PT ;  /* 0x0000000b12117c10 */ /* 0x000fe400087fe4ff */
[C---:B------:R-:W-:Y:S01]  /*11b0*/  IADD3 R28, P0, PT, R29.reuse, R14, RZ ;  /* 0x0000000e1d1c7210 */ /* 0x040fe20007f1e0ff */
[C---:B0-----:R-:W-:Y:S01]  /*11c0*/  FFMA R22, R8.reuse, R22, R25 ;  /* 0x0000001608167223 */ /* 0x041fe20000000019 */
[----:B------:R-:W-:Y:S01]  /*11d0*/  FFMA R8, R8, R26, R19 ;  /* 0x0000001a08087223 */ /* 0x000fe20000000013 */
[----:B------:R-:W-:Y:S01]  /*11e0*/  IADD3.X R13, PT, PT, R18, UR13, RZ, P1, !PT ;  /* 0x0000000d120d7c10 */ /* 0x000fe20008ffe4ff */
[----:B------:R0:W2:Y:S01]  /*11f0*/  LDG.E.U16.CONSTANT R26, desc[UR8][R16.64] ;  /* 0x00000008101a7981 */ /* 0x0000a2000c1e9500 */
[----:B------:R-:W-:Y:S01]  /*1200*/  IMAD.SHL.U32 R19, R28, 0x2, RZ ;  /* 0x000000021c137824 */ /* 0x000fe200078e00ff */
[----:B------:R-:W-:-:S02]  /*1210*/  LEA.HI.X.SX32 R18, R29, R4, 0x1, P0 ;  /* 0x000000041d127211 */ /* 0x000fc400000f0eff */
[----:B------:R-:W3:Y:S02]  /*1220*/  LDG.E.U16.CONSTANT R25, desc[UR8][R12.64] ;  /* 0x000000080c197981 */ /* 0x000ee4000c1e9500 */
[----:B------:R-:W-:Y:S02]  /*1230*/  SHF.L.U64.HI R28, R28, 0x1, R18 ;  /* 0x000000011c1c7819 */ /* 0x000fe40000010212 */
[C---:B------:R-:W-:Y:S02]  /*1240*/  IADD3 R18, P0, PT, R19.reuse, UR10, RZ ;  /* 0x0000000a13127c10 */ /* 0x040fe4000ff1e0ff */
[----:B0-----:R-:W-:Y:S02]  /*1250*/  IADD3 R16, P1, PT, R19, UR12, RZ ;  /* 0x0000000c13107c10 */ /* 0x001fe4000ff3e0ff */
[C---:B------:R-:W-:Y:S02]  /*1260*/  IADD3.X R19, PT, PT, R28.reuse, UR11, RZ, P0, !PT ;  /* 0x0000000b1c137c10 */ /* 0x040fe400087fe4ff */
[----:B------:R-:W-:Y:S01]  /*1270*/  IADD3.X R17, PT, PT, R28, UR13, RZ, P1, !PT ;  /* 0x0000000d1c117c10 */ /* 0x000fe20008ffe4ff */
[----:B------:R-:W-:-:S02]  /*1280*/  VIADD R28, R29, UR24 ;  /* 0x000000181d1c7c36 */ /* 0x000fc40008000000 */
[----:B----4-:R-:W-:Y:S01]  /*1290*/  IMAD.U32 R27, R27, 0x10000, RZ ;  /* 0x000100001b1b7824 */ /* 0x010fe200078e00ff */
[----:B------:R-:W4:Y:S04]  /*12a0*/  LDG.E.U16.CONSTANT R12, desc[UR8][R18.64] ;  /* 0x00000008120c7981 */ /* 0x000f28000c1e9500 */
[----:B------:R5:W4:Y:S01]  /*12b0*/  LDG.E.U16.CONSTANT R13, desc[UR8][R16.64] ;  /* 0x00000008100d7981 */ /* 0x000b22000c1e9500 */
[----:B------:R-:W-:Y:S01]  /*12c0*/  FFMA R29, R9, R27, R22 ;  /* 0x0000001b091d7223 */ /* 0x000fe20000000016 */
[C---:B------:R-:W-:Y:S01]  /*12d0*/  VIADD R27, R28.reuse, UR24 ;  /* 0x000000181c1b7c36 */ /* 0x040fe20008000000 */
[----:B-----5:R-:W-:Y:S02]  /*12e0*/  SHF.L.U32 R17, R23, 0x10, RZ ;  /* 0x0000001017117819 */ /* 0x020fe400000006ff */
[----:B------:R-:W-:-:S03]  /*12f0*/  IADD3 R23, P0, PT, R28, R14, RZ ;  /* 0x0000000e1c177210 */ /* 0x000fc60007f1e0ff */
[----:B------:R-:W-:Y:S01]  /*1300*/  FFMA R9, R9, R17, R8 ;  /* 0x0000001109097223 */ /* 0x000fe20000000008 */
[----:B------:R-:W-:Y:S01]  /*1310*/  LEA.HI.X.SX32 R8, R28, R4, 0x1, P0 ;  /* 0x000000041c087211 */ /* 0x000fe200000f0eff */
[----:B------:R-:W-:Y:S02]  /*1320*/  IMAD.U32 R21, R21, 0x10000, RZ ;  /* 0x0001000015157824 */ /* 0x000fe400078e00ff */
[C---:B------:R-:W-:Y:S01]  /*1330*/  IMAD.SHL.U32 R17, R23.reuse, 0x2, RZ ;  /* 0x0000000217117824 */ /* 0x040fe200078e00ff */
[----:B------:R-:W-:Y:S01]  /*1340*/  SHF.L.U64.HI R8, R23, 0x1, R8 ;  /* 0x0000000117087819 */ /* 0x000fe20000010208 */
[----:B------:R-:W-:Y:S01]  /*1350*/  IMAD.U32 R20, R20, 0x10000, RZ ;  /* 0x0001000014147824 */ /* 0x000fe200078e00ff */
[C---:B------:R-:W-:Y:S01]  /*1360*/  IADD3 R23, P1, PT, R27.reuse, R14, RZ ;  /* 0x0000000e1b177210 */ /* 0x040fe20007f3e0ff */
[C---:B------:R-:W-:Y:S02]  /*1370*/  FFMA R28, R10.reuse, R21, R29 ;  /* 0x000000150a1c7223 */ /* 0x040fe4000000001d */
[----:B------:R-:W-:Y:S01]  /*1380*/  FFMA R10, R10, R20, R9 ;  /* 0x000000140a0a7223 */ /* 0x000fe20000000009 */
[----:B------:R-:W-:-:S02]  /*1390*/  LEA.HI.X.SX32 R16, R27, R4, 0x1, P1 ;  /* 0x000000041b107211 */ /* 0x000fc400008f0eff */
[----:B------:R-:W-:Y:S01]  /*13a0*/  IADD3 R20, P1, PT, R17, UR12, RZ ;  /* 0x0000000c11147c10 */ /* 0x000fe2000ff3e0ff */
[----:B------:R-:W-:-:S03]  /*13b0*/  VIADD R29, R27, UR24 ;  /* 0x000000181b1d7c36 */ /* 0x000fc60008000000 */
[----:B------:R-:W-:Y:S01]  /*13c0*/  IADD3.X R21, PT, PT, R8, UR13, RZ, P1, !PT ;  /* 0x0000000d08157c10 */ /* 0x000fe20008ffe4ff */
[----:B------:R-:W-:Y:S01]  /*13d0*/  IMAD.SHL.U32 R22, R23, 0x2, RZ ;  /* 0x0000000217167824 */ /* 0x000fe200078e00ff */
[----:B------:R-:W-:-:S03]  /*13e0*/  IADD3 R18, P0, PT, R17, UR10, RZ ;  /* 0x0000000a11127c10 */ /* 0x000fc6000ff1e0ff */
[----:B------:R0:W5:Y:S01]  /*13f0*/  LDG.E.U16.CONSTANT R17, desc[UR8][R20.64] ;  /* 0x0000000814117981 */ /* 0x000162000c1e9500 */
[----:B------:R-:W-:Y:S02]  /*1400*/  IADD3.X R19, PT, PT, R8, UR11, RZ, P0, !PT ;  /* 0x0000000b08137c10 */ /* 0x000fe400087fe4ff */
[----:B------:R-:W-:Y:S02]  /*1410*/  SHF.L.U64.HI R23, R23, 0x1, R16 ;  /* 0x0000000117177819 */ /* 0x000fe40000010210 */
[----:B------:R-:W-:Y:S01]  /*1420*/  IADD3 R8, P0, PT, R22, UR10, RZ ;  /* 0x0000000a16087c10 */ /* 0x000fe2000ff1e0ff */
[----:B------:R1:W5:Y:S01]  /*1430*/  LDG.E.U16.CONSTANT R16, desc[UR8][R18.64] ;  /* 0x0000000812107981 */ /* 0x000362000c1e9500 */
[----:B0-----:R-:W-:-:S04]  /*1440*/  IADD3 R20, P1, PT, R29, R14, RZ ;  /* 0x0000000e1d147210 */ /* 0x001fc80007f3e0ff */
[----:B------:R-:W-:Y:S02]  /*1450*/  LEA.HI.X.SX32 R29, R29, R4, 0x1, P1 ;  /* 0x000000041d1d7211 */ /* 0x000fe400008f0eff */
[C---:B------:R-:W-:Y:S02]  /*1460*/  IADD3.X R9, PT, PT, R23.reuse, UR11, RZ, P0, !PT ;  /* 0x0000000b17097c10 */ /* 0x040fe400087fe4ff */
[C---:B------:R-:W-:Y:S01]  /*1470*/  SHF.L.U64.HI R29, R20.reuse, 0x1, R29 ;  /* 0x00000001141d7819 */ /* 0x040fe2000001021d */
[----:B------:R-:W-:Y:S01]  /*1480*/  IMAD.SHL.U32 R20, R20, 0x2, RZ ;  /* 0x0000000214147824 */ /* 0x000fe200078e00ff */
[----:B------:R-:W-:Y:S01]  /*1490*/  IADD3 R22, P0, PT, R22, UR12, RZ ;  /* 0x0000000c16167c10 */ /* 0x000fe2000ff1e0ff */
[----:B------:R3:W5:Y:S03]  /*14a0*/  LDG.E.U16.CONSTANT R27, desc[UR8][R8.64] ;  /* 0x00000008081b7981 */ /* 0x000766000c1e9500 */
[----:B------:R-:W-:-:S02]  /*14b0*/  IADD3.X R23, PT, PT, R23, UR13, RZ, P0, !PT ;  /* 0x0000000d17177c10 */ /* 0x000fc400087fe4ff */
[C---:B-1----:R-:W-:Y:S02]  /*14c0*/  IADD3 R18, P0, PT, R20.reuse, UR10, RZ ;  /* 0x0000000a14127c10 */ /* 0x042fe4000ff1e0ff */
[----:B------:R-:W-:Y:S01]  /*14d0*/  IADD3 R20, P1, PT, R20, UR12, RZ ;  /* 0x0000000c14147c10 */ /* 0x000fe2000ff3e0ff */
[----:B------:R-:W5:Y:S01]  /*14e0*/  LDG.E.U16.CONSTANT R22, desc[UR8][R22.64] ;  /* 0x0000000816167981 */ /* 0x000f62000c1e9500 */
[C---:B------:R-:W-:Y:S02]  /*14f0*/  IADD3.X R19, PT, PT, R29.reuse, UR11, RZ, P0, !PT ;  /* 0x0000000b1d137c10 */ /* 0x040fe400087fe4ff */
[----:B------:R-:W-:-:S03]  /*1500*/  IADD3.X R21, PT, PT, R29, UR13, RZ, P1, !PT ;  /* 0x0000000d1d157c10 */ /* 0x000fc60008ffe4ff */
[----:B------:R-:W5:Y:S04]  /*1510*/  LDG.E.U16.CONSTANT R18, desc[UR8][R18.64] ;  /* 0x0000000812127981 */ /* 0x000f68000c1e9500 */
[----:B------:R-:W5:Y:S01]  /*1520*/  LDG.E.U16.CONSTANT R20, desc[UR8][R20.64] ;  /* 0x0000000814147981 */ /* 0x000f62000c1e9500 */
[----:B------:R-:W-:-:S05]  /*1530*/  VIADD R7, R7, 0x8 ;  /* 0x0000000807077836 */ /* 0x000fca0000000000 */
[----:B------:R-:W-:Y:S01]  /*1540*/  ISETP.NE.AND P0, PT, R7, UR20, PT ;  /* 0x0000001407007c0c */ /* 0x000fe2000bf05270 */
[----:B--2---:R-:W-:Y:S02]  /*1550*/  IMAD.U32 R26, R26, 0x10000, RZ ;  /* 0x000100001a1a7824 */ /* 0x004fe400078e00ff */
[----:B---3--:R-:W-:Y:S02]  /*1560*/  IMAD.U32 R9, R25, 0x10000, RZ ;  /* 0x0001000019097824 */ /* 0x008fe400078e00ff */
[C---:B------:R-:W-:Y:S02]  /*1570*/  FFMA R25, R11.reuse, R26, R28 ;  /* 0x0000001a0b197223 */ /* 0x040fe4000000001c */
[----:B------:R-:W-:Y:S02]  /*1580*/  FFMA R29, R11, R9, R10 ;  /* 0x000000090b1d7223 */ /* 0x000fe4000000000a */
[----:B------:R-:W0:Y:S01]  /*1590*/  LDS.128 R8, [R24+0x10] ;  /* 0x0000100018087984 */ /* 0x000e220000000c00 */
[----:B----4-:R-:W-:-:S02]  /*15a0*/  IMAD.U32 R12, R12, 0x10000, RZ ;  /* 0x000100000c0c7824 */ /* 0x010fc400078e00ff */
[----:B------:R-:W-:Y:S02]  /*15b0*/  IMAD.U32 R26, R13, 0x10000, RZ ;  /* 0x000100000d1a7824 */ /* 0x000fe400078e00ff */
[C---:B0-----:R-:W-:Y:S02]  /*15c0*/  FFMA R12, R8.reuse, R12, R25 ;  /* 0x0000000c080c7223 */ /* 0x041fe40000000019 */
[----:B------:R-:W-:Y:S01]  /*15d0*/  FFMA R26, R8, R26, R29 ;  /* 0x0000001a081a7223 */ /* 0x000fe2000000001d */
[----:B-----5:R-:W-:Y:S02]  /*15e0*/  IMAD.U32 R17, R17, 0x10000, RZ ;  /* 0x0001000011117824 */ /* 0x020fe400078e00ff */
[----:B------:R-:W-:Y:S02]  /*15f0*/  IMAD.U32 R16, R16, 0x10000, RZ ;  /* 0x0001000010107824 */ /* 0x000fe400078e00ff */
[C---:B------:R-:W-:Y:S02]  /*1600*/  FFMA R17, R9.reuse, R17, R26 ;  /* 0x0000001109117223 */ /* 0x040fe4000000001a */
[----:B------:R-:W-:Y:S01]  /*1610*/  FFMA R13, R9, R16, R12 ;  /* 0x00000010090d7223 */ /* 0x000fe2000000000c */
[----:B------:R-:W-:-:S04]  /*1620*/  IMAD.U32 R27, R27, 0x10000, RZ ;  /* 0x000100001b1b7824 */ /* 0x000fc800078e00ff */
[----:B------:R-:W-:Y:S01]  /*1630*/  FFMA R8, R10, R27, R13 ;  /* 0x0000001b0a087223 */ /* 0x000fe2000000000d */
[----:B------:R-:W-:-:S04]  /*1640*/  IMAD.U32 R22, R22, 0x10000, RZ ;  /* 0x0001000016167824 */ /* 0x000fc800078e00ff */
[----:B------:R-:W-:Y:S01]  /*1650*/  FFMA R22, R10, R22, R17 ;  /* 0x000000160a167223 */ /* 0x000fe20000000011 */
[----:B------:R-:W-:Y:S02]  /*1660*/  IMAD.U32 R18, R18, 0x10000, RZ ;  /* 0x0001000012127824 */ /* 0x000fe400078e00ff */
[----:B------:R-:W-:Y:S02]  /*1670*/  IMAD.U32 R19, R20, 0x10000, RZ ;  /* 0x0001000014137824 */ /* 0x000fe400078e00ff */
[C---:B------:R-:W-:Y:S02]  /*1680*/  FFMA R25, R11.reuse, R18, R8 ;  /* 0x000000120b197223 */ /* 0x040fe40000000008 */
[----:B------:R-:W-:Y:S01]  /*1690*/  FFMA R19, R11, R19, R22 ;  /* 0x000000130b137223 */ /* 0x000fe20000000016 */
[----:B------:R-:W-:Y:S06]  /*16a0*/  @P0 BRA `(.L_x_3673) ;  /* 0xfffffff800080947 */ /* 0x000fec000383ffff */
[----:B------:R-:W-:-:S07]  /*16b0*/  IMAD.U32 R18, RZ, RZ, UR20 ;  /* 0x00000014ff127e24 */ /* 0x000fce000f8e00ff */
.L_x_3672:
        /* <DEDUP_REMOVED lines=12> */
[----:B------:R-:W-:Y:S01]  /*1780*/  LEA.HI.X.SX32 R7, R7, R4, 0x1, P0 ;  /* 0x0000000407077211 */ /* 0x000fe200000f0eff */
[C---:B------:R-:W-:Y:S01]  /*1790*/  IMAD.SHL.U32 R8, R10.reuse, 0x2, RZ ;  /* 0x000000020a087824 */ /* 0x040fe200078e00ff */
[C---:B------:R-:W-:Y:S02]  /*17a0*/  IADD3 R12, P1, PT, R9.reuse, R14, RZ ;  /* 0x0000000e090c7210 */ /* 0x040fe40007f3e0ff */
[----:B------:R-:W-:Y:S01]  /*17b0*/  SHF.L.U64.HI R10, R10, 0x1, R7 ;  /* 0x000000010a0a7819 */ /* 0x000fe20000010207 */
[C---:B------:R-:W-:Y:S01]  /*17c0*/  VIADD R7, R9.reuse, UR6 ;  /* 0x0000000609077c36 */ /* 0x040fe20008000000 */
[C---:B-1----:R-:W-:Y:S02]  /*17d0*/  IADD3 R16, P0, PT, R8.reuse, UR26, RZ ;  /* 0x0000001a08107c10 */ /* 0x042fe4000ff1e0ff */
        /* <DEDUP_REMOVED lines=8> */
[----:B------:R-:W2:Y:S01]  /*1860*/  LDG.E.U16.CONSTANT R23, desc[UR8][R8.64] ;  /* 0x0000000808177981 */ /* 0x000ea2000c1e9500 */
[----:B------:R-:W-:Y:S02]  /*1870*/  IADD3 R20, P0, PT, R12, UR26, RZ ;  /* 0x0000001a0c147c10 */ /* 0x000fe4000ff1e0ff */
[----:B------:R-:W-:Y:S01]  /*1880*/  LEA.HI.X.SX32 R11, R7, R4, 0x1, P1 ;  /* 0x00000004070b7211 */ /* 0x000fe200008f0eff */
[----:B------:R0:W3:Y:S01]  /*1890*/  LDG.E.U16.CONSTANT R22, desc[UR8][R16.64] ;  /* 0x0000000810167981 */ /* 0x0000e2000c1e9500 */
[----:B------:R-:W-:-:S02]  /*18a0*/  IADD3 R7, P1, PT, R13, R14, RZ ;  /* 0x0000000e0d077210 */ /* 0x000fc40007f3e0ff */
[----:B------:R-:W-:Y:S02]  /*18b0*/  IADD3.X R21, PT, PT, R6, UR27, RZ, P0, !PT ;  /* 0x0000001b06157c10 */ /* 0x000fe400087fe4ff */
[C---:B------:R-:W-:Y:S01]  /*18c0*/  SHF.L.U64.HI R11, R26.reuse, 0x1, R11 ;  /* 0x000000011a0b7819 */ /* 0x040fe2000001020b */
[----:B------:R-:W-:Y:S01]  /*18d0*/  IMAD.SHL.U32 R26, R26, 0x2, RZ ;  /* 0x000000021a1a7824 */ /* 0x000fe200078e00ff */
[----:B------:R-:W-:Y:S01]  /*18e0*/  IADD3 R12, P0, PT, R12, UR28, RZ ;  /* 0x0000001c0c0c7c10 */ /* 0x000fe2000ff1e0ff */
[----:B------:R-:W4:Y:S01]  /*18f0*/  LDG.E.U16.CONSTANT R24, desc[UR8][R20.64] ;  /* 0x0000000814187981 */ /* 0x000f22000c1e9500 */
[----:B------:R-:W-:Y:S01]  /*1900*/  LEA.HI.X.SX32 R10, R13, R4, 0x1, P1 ;  /* 0x000000040d0a7211 */ /* 0x000fe200008f0eff */
[----:B0-----:R-:W-:Y:S01]  /*1910*/  IMAD.SHL.U32 R16, R7, 0x2, RZ ;  /* 0x0000000207107824 */ /* 0x001fe200078e00ff */
[----:B------:R-:W-:Y:S02]  /*1920*/  IADD3.X R13, PT, PT, R6, UR29, RZ, P0, !PT ;  /* 0x0000001d060d7c10 */ /* 0x000fe400087fe4ff */
[----:B------:R-:W-:-:S02]  /*1930*/  IADD3 R6, P0, PT, R26, UR26, RZ ;  /* 0x0000001a1a067c10 */ /* 0x000fc4000ff1e0ff */
[----:B------:R-:W-:Y:S02]  /*1940*/  IADD3 R8, P1, PT, R26, UR28, RZ ;  /* 0x0000001c1a087c10 */ /* 0x000fe4000ff3e0ff */
[----:B------:R-:W-:Y:S01]  /*1950*/  SHF.L.U64.HI R17, R7, 0x1, R10 ;  /* 0x0000000107117819 */ /* 0x000fe2000001020a */
[----:B------:R0:W5:Y:S01]  /*1960*/  LDG.E.U16.CONSTANT R26, desc[UR8][R12.64] ;  /* 0x000000080c1a7981 */ /* 0x000162000c1e9500 */
[C---:B------:R-:W-:Y:S02]  /*1970*/  IADD3.X R7, PT, PT, R11.reuse, UR27, RZ, P0, !PT ;  /* 0x0000001b0b077c10 */ /* 0x040fe400087fe4ff */
[C---:B------:R-:W-:Y:S02]  /*1980*/  IADD3 R10, P0, PT, R16.reuse, UR26, RZ ;  /* 0x0000001a100a7c10 */ /* 0x040fe4000ff1e0ff */
[----:B------:R-:W-:Y:S01]  /*1990*/  IADD3.X R9, PT, PT, R11, UR29, RZ, P1, !PT ;  /* 0x0000001d0b097c10 */ /* 0x000fe20008ffe4ff */
[----:B------:R4:W5:Y:S01]  /*19a0*/  LDG.E.U16.CONSTANT R6, desc[UR8][R6.64] ;  /* 0x0000000806067981 */ /* 0x000962000c1e9500 */
[----:B------:R-:W-:-:S02]  /*19b0*/  IADD3 R16, P1, PT, R16, UR28, RZ ;  /* 0x0000001c10107c10 */ /* 0x000fc4000ff3e0ff */
[C---:B------:R-:W-:Y:S01]  /*19c0*/  IADD3.X R11, PT, PT, R17.reuse, UR27, RZ, P0, !PT ;  /* 0x0000001b110b7c10 */ /* 0x040fe200087fe4ff */
[----:B------:R5:W5:Y:S01]  /*19d0*/  LDG.E.U16.CONSTANT R8, desc[UR8][R8.64] ;  /* 0x0000000808087981 */ /* 0x000b62000c1e9500 */
[----:B------:R-:W-:-:S03]  /*19e0*/  IADD3.X R17, PT, PT, R17, UR29, RZ, P1, !PT ;  /* 0x0000001d11117c10 */ /* 0x000fc60008ffe4ff */
[----:B------:R-:W5:Y:S04]  /*19f0*/  LDG.E.U16.CONSTANT R10, desc[UR8][R10.64] ;  /* 0x000000080a0a7981 */ /* 0x000f68000c1e9500 */
        /* <DEDUP_REMOVED lines=10> */
[----:B0-----:R-:W-:-:S02]  /*1aa0*/  FFMA R28, R12, R28, R19 ;  /* 0x0000001c0c1c7223 */ /* 0x001fc40000000013 */
[----:B------:R-:W-:Y:S01]  /*1ab0*/  FFMA R22, R12, R22, R25 ;  /* 0x000000160c167223 */ /* 0x000fe20000000019 */
[----:B----4-:R-:W-:-:S04]  /*1ac0*/  IMAD.U32 R7, R24, 0x10000, RZ ;  /* 0x0001000018077824 */ /* 0x010fc800078e00ff */
[----:B------:R-:W-:Y:S01]  /*1ad0*/  FFMA R7, R7, R13, R22 ;  /* 0x0000000d07077223 */ /* 0x000fe20000000016 */
[----:B-----5:R-:W-:-:S04]  /*1ae0*/  IMAD.U32 R9, R26, 0x10000, RZ ;  /* 0x000100001a097824 */ /* 0x020fc800078e00ff */
[----:B------:R-:W-:Y:S01]  /*1af0*/  FFMA R9, R9, R13, R28 ;  /* 0x0000000d09097223 */ /* 0x000fe2000000001c */
[----:B------:R-:W-:Y:S02]  /*1b00*/  IMAD.U32 R6, R6, 0x10000, RZ ;  /* 0x0001000006067824 */ /* 0x000fe400078e00ff */
[----:B------:R-:W-:Y:S02]  /*1b10*/  IMAD.U32 R8, R8, 0x10000, RZ ;  /* 0x0001000008087824 */ /* 0x000fe400078e00ff */
[----:B-1----:R-:W-:Y:S01]  /*1b20*/  FFMA R6, R20, R6, R7 ;  /* 0x0000000614067223 */ /* 0x002fe20000000007 */
[----:B------:R-:W-:Y:S02]  /*1b30*/  IMAD.U32 R25, R10, 0x10000, RZ ;  /* 0x000100000a197824 */ /* 0x000fe400078e00ff */
[----:B------:R-:W-:Y:S01]  /*1b40*/  FFMA R8, R20, R8, R9 ;  /* 0x0000000814087223 */ /* 0x000fe20000000009 */
[----:B------:R-:W-:Y:S02]  /*1b50*/  IMAD.U32 R19, R16, 0x10000, RZ ;  /* 0x0001000010137824 */ /* 0x000fe400078e00ff */
[----:B------:R-:W-:-:S02]  /*1b60*/  FFMA R25, R25, R21, R6 ;  /* 0x0000001519197223 */ /* 0x000fc40000000006 */
[----:B------:R-:W-:-:S07]  /*1b70*/  FFMA R19, R19, R21, R8 ;  /* 0x0000001513137223 */ /* 0x000fce0000000008 */
.L_x_3675:
        /* <DEDUP_REMOVED lines=23> */
[----:B------:R-:W2:Y:S01]  /*1cf0*/  LDG.E.U16.CONSTANT R6, desc[UR8][R6.64] ;  /* 0x0000000806067981 */ /* 0x000ea2000c1e9500 */
[----:B------:R-:W-:Y:S02]  /*1d00*/  IADD3 R12, P1, PT, R12, UR28, RZ ;  /* 0x0000001c0c0c7c10 */ /* 0x000fe4000ff3e0ff */
[C---:B------:R-:W-:Y:S01]  /*1d10*/  IADD3.X R9, PT, PT, R13.reuse, UR27, RZ, P0, !PT ;  /* 0x0000001b0d097c10 */ /* 0x040fe200087fe4ff */
[----:B------:R-:W3:Y:S01]  /*1d20*/  LDG.E.U16.CONSTANT R10, desc[UR8][R10.64] ;  /* 0x000000080a0a7981 */ /* 0x000ee2000c1e9500 */
[----:B------:R-:W-:-:S03]  /*1d30*/  IADD3.X R13, PT, PT, R13, UR29, RZ, P1, !PT ;  /* 0x0000001d0d0d7c10 */ /* 0x000fc60008ffe4ff */
[----:B------:R-:W4:Y:S04]  /*1d40*/  LDG.E.U16.CONSTANT R8, desc[UR8][R8.64] ;  /* 0x0000000808087981 */ /* 0x000f28000c1e9500 */
[----:B------:R-:W5:Y:S01]  /*1d50*/  LDG.E.U16.CONSTANT R12, desc[UR8][R12.64] ;  /* 0x000000080c0c7981 */ /* 0x000f62000c1e9500 */
[----:B------:R-:W0:Y:S01]  /*1d60*/  S2UR UR7, SR_CgaCtaId ;  /* 0x00000000000779c3 */ /* 0x000e220000008800 */
[----:B------:R-:W-:Y:S02]  /*1d70*/  UMOV UR6, 0x400 ;  /* 0x0000040000067882 */ /* 0x000fe40000000000 */
[----:B0-----:R-:W-:-:S06]  /*1d80*/  ULEA UR6, UR7, UR6, 0x18 ;  /* 0x0000000607067291 */ /* 0x001fcc000f8ec0ff */
[----:B------:R-:W-:-:S06]  /*1d90*/  LEA R16, R18, UR6, 0x2 ;  /* 0x0000000612107c11 */ /* 0x000fcc000f8e10ff */
[----:B------:R-:W0:Y:S01]  /*1da0*/  LDS.64 R16, [R16] ;  /* 0x0000000010107984 */ /* 0x000e220000000a00 */
[----:B------:R-:W-:Y:S02]  /*1db0*/  VIADD R18, R18, 0x2 ;  /* 0x0000000212127836 */ /* 0x000fe40000000000 */
[----:B--2---:R-:W-:Y:S02]  /*1dc0*/  IMAD.U32 R20, R6, 0x10000, RZ ;  /* 0x0001000006147824 */ /* 0x004fe400078e00ff */
[----:B---3--:R-:W-:Y:S02]  /*1dd0*/  IMAD.U32 R6, R10, 0x10000, RZ ;  /* 0x000100000a067824 */ /* 0x008fe400078e00ff */
[----:B0-----:R-:W-:Y:S01]  /*1de0*/  FFMA R20, R16, R20, R25 ;  /* 0x0000001410147223 */ /* 0x001fe20000000019 */
[----:B----4-:R-:W-:Y:S02]  /*1df0*/  IMAD.U32 R7, R8, 0x10000, RZ ;  /* 0x0001000008077824 */ /* 0x010fe400078e00ff */
[----:B------:R-:W-:Y:S01]  /*1e00*/  FFMA R6, R16, R6, R19 ;  /* 0x0000000610067223 */ /* 0x000fe20000000013 */
[----:B-----5:R-:W-:-:S02]  /*1e10*/  IMAD.U32 R9, R12, 0x10000, RZ ;  /* 0x000100000c097824 */ /* 0x020fc400078e00ff */
[-C--:B------:R-:W-:Y:S02]  /*1e20*/  FFMA R25, R7, R17.reuse, R20 ;  /* 0x0000001107197223 */ /* 0x080fe40000000014 */
[----:B------:R-:W-:-:S07]  /*1e30*/  FFMA R19, R9, R17, R6 ;  /* 0x0000001109137223 */ /* 0x000fce0000000006 */
.L_x_3676:
        /* <DEDUP_REMOVED lines=13> */
[----:B------:R-:W2:Y:S04]  /*1f10*/  LDG.E.U16.CONSTANT R6, desc[UR8][R6.64] ;  /* 0x0000000806067981 */ /* 0x000ea8000c1e9500 */
[----:B------:R-:W3:Y:S01]  /*1f20*/  LDG.E.U16.CONSTANT R8, desc[UR8][R8.64] ;  /* 0x0000000808087981 */ /* 0x000ee2000c1e9500 */
[----:B------:R-:W0:Y:S01]  /*1f30*/  S2UR UR7, SR_CgaCtaId ;  /* 0x00000000000779c3 */ /* 0x000e220000008800 */
[----:B------:R-:W-:Y:S02]  /*1f40*/  UMOV UR6, 0x400 ;  /* 0x0000040000067882 */ /* 0x000fe40000000000 */
[----:B0-----:R-:W-:-:S06]  /*1f50*/  ULEA UR6, UR7, UR6, 0x18 ;  /* 0x0000000607067291 */ /* 0x001fcc000f8ec0ff */
[----:B------:R-:W-:-:S06]  /*1f60*/  LEA R18, R18, UR6, 0x2 ;  /* 0x0000000612127c11 */ /* 0x000fcc000f8e10ff */
[----:B------:R-:W0:Y:S01]  /*1f70*/  LDS R18, [R18] ;  /* 0x0000000012127984 */ /* 0x000e220000000800 */
[----:B--2---:R-:W-:Y:S02]  /*1f80*/  IMAD.U32 R10, R6, 0x10000, RZ ;  /* 0x00010000060a7824 */ /* 0x004fe400078e00ff */
[----:B---3--:R-:W-:Y:S02]  /*1f90*/  IMAD.U32 R12, R8, 0x10000, RZ ;  /* 0x00010000080c7824 */ /* 0x008fe400078e00ff */
[C---:B0-----:R-:W-:Y:S02]  /*1fa0*/  FFMA R25, R18.reuse, R10, R25 ;  /* 0x0000000a12197223 */ /* 0x041fe40000000019 */
[----:B------:R-:W-:-:S07]  /*1fb0*/  FFMA R19, R18, R12, R19 ;  /* 0x0000000c12137223 */ /* 0x000fce0000000013 */
.L_x_3674:
        /* <DEDUP_REMOVED lines=30> */
.L_x_3678:
[----:B------:R-:W-:Y:S01]  /*21a0*/  FMNMX R6, RZ, R25, !PT ;  /* 0x00000019ff067209 */ /* 0x000fe20007800000 */
[----:B------:R-:W-:Y:S06]  /*21b0*/  BRA `(.L_x_3679) ;  /* 0x0000000000487947 */ /* 0x000fec0003800000 */
.L_x_3677:
        /* <DEDUP_REMOVED lines=16> */
[----:B------:R-:W-:Y:S05]  /*22c0*/  CALL.REL.NOINC `($__internal_23_$__cuda_sm3x_div_rn_noftz_f32_slowpath) ;  /* 0x0000001800987944 */ /* 0x000fea0003c00000 */
.L_x_3680:
[----:B------:R-:W-:Y:S05]  /*22d0*/  BSYNC.RECONVERGENT B2 ;  /* 0x0000000000027941 */ /* 0x000fea0003800200 */
.L_x_3679:
[----:B------:R-:W0:Y:S01]  /*22e0*/  LDCU UR6, c[0x0][0x3bc] ;  /* 0x00007780ff0677ac */ /* 0x000e220008000800 */
[----:B------:R-:W-:Y:S01]  /*22f0*/  FMUL R19, R6, R19 ;  /* 0x0000001306137220 */ /* 0x000fe20000400000 */
[C---:B------:R-:W-:Y:S02]  /*2300*/  LEA R8, R5.reuse, UR5, 0x2 ;  /* 0x0000000505087c11 */ /* 0x040fe4000f8e10ff */
[----:B------:R-:W-:-:S03]  /*2310*/  IADD3 R5, PT, PT, R5, 0x100, RZ ;  /* 0x0000010005057810 */ /* 0x000fc60007ffe0ff */
[----:B------:R1:W-:Y:S01]  /*2320*/  STS [R8], R19 ;  /* 0x0000001308007388 */ /* 0x0003e20000000800 */
[----:B0-----:R-:W-:-:S05]  /*2330*/  IMAD.U32 R6, RZ, RZ, UR6 ;  /* 0x00000006ff067e24 */ /* 0x001fca000f8e00ff */
[----:B------:R-:W-:-:S13]  /*2340*/  ISETP.GE.AND P0, PT, R5, R6, PT ;  /* 0x000000060500720c */ /* 0x000fda0003f06270 */
[----:B-1----:R-:W-:Y:S05]  /*2350*/  @!P0 BRA `(.L_x_3681) ;  /* 0xffffffe800b88947 */ /* 0x002fea000383ffff */
[----:B------:R-:W-:Y:S05]  /*2360*/  BSYNC.RECONVERGENT B1 ;  /* 0x0000000000017941 */ /* 0x000fea0003800200 */
.L_x_3671:
[----:B------:R-:W-:Y:S05]  /*2370*/  BRA `(.L_x_3669) ;  /* 0x0000000800387947 */ /* 0x000fea0003800000 */
.L_x_3670:
[----:B------:R-:W0:Y:S01]  /*2380*/  LDCU UR6, c[0x0][0x3c4] ;  /* 0x00007880ff0677ac */ /* 0x000e220008000800 */
[----:B------:R-:W-:-:S04]  /*2390*/  IADD3 R7, PT, PT, -R3, UR19, RZ ;  /* 0x0000001303077c10 */ /* 0x000fc8000fffe1ff */
        /* <DEDUP_REMOVED lines=17> */
.L_x_3686:
        /* <DEDUP_REMOVED lines=13> */
.L_x_3685:
[----:B------:R-:W-:Y:S05]  /*2580*/  BSYNC.RECONVERGENT B1 ;  /* 0x0000000000017941 */ /* 0x000fea0003800200 */
.L_x_3684:
        /* <DEDUP_REMOVED lines=20> */
.L_x_3683:
[----:B------:R-:W-:Y:S01]  /*26d0*/  ISETP.GE.U32.AND P0, PT, R7, 0x700, PT ;  /* 0x000007000700780c */ /* 0x000fe20003f06070 */
[----:B------:R-:W-:Y:S01]  /*26e0*/  BSSY.RECONVERGENT B1, `(.L_x_3687) ;  /* 0x0000013000017945 */ /* 0x000fe20003800200 */
[----:B------:R-:W-:Y:S01]  /*26f0*/  ISETP.NE.AND P1, PT, R5, RZ, PT ;  /* 0x000000ff0500720c */ /* 0x000fe20003f25270 */
[----:B------:R-:W-:-:S10]  /*2700*/  IMAD.MOV.U32 R5, RZ, RZ, R3 ;  /* 0x000000ffff057224 */ /* 0x000fd400078e0003 */
[----:B------:R-:W-:Y:S05]  /*2710*/  @!P0 BRA `(.L_x_3688) ;  /* 0x00000000003c8947 */ /* 0x000fea0003800000 */
[----:B------:R-:W-:Y:S02]  /*2720*/  IMAD.MOV.U32 R7, RZ, RZ, RZ ;  /* 0x000000ffff077224 */ /* 0x000fe400078e00ff */
[----:B------:R-:W-:-:S07]  /*2730*/  IMAD.MOV.U32 R5, RZ, RZ, R3 ;  /* 0x000000ffff057224 */ /* 0x000fce00078e0003 */
.L_x_3689:
        /* <DEDUP_REMOVED lines=13> */
.L_x_3688:
[----:B------:R-:W-:Y:S05]  /*2810*/  BSYNC.RECONVERGENT B1 ;  /* 0x0000000000017941 */ /* 0x000fea0003800200 */
.L_x_3687:
        /* <DEDUP_REMOVED lines=20> */
.L_x_3682:
[----:B------:R-:W-:Y:S01]  /*2960*/  ISETP.GE.U32.AND P0, PT, R7, 0x700, PT ;  /* 0x000007000700780c */ /* 0x000fe20003f06070 */
[----:B------:R-:W-:Y:S01]  /*2970*/  BSSY.RECONVERGENT B1, `(.L_x_3690) ;  /* 0x000001c000017945 */ /* 0x000fe20003800200 */
[----:B------:R-:W-:Y:S01]  /*2980*/  ISETP.NE.AND P1, PT, R5, RZ, PT ;  /* 0x000000ff0500720c */ /* 0x000fe20003f25270 */
[----:B------:R-:W-:-:S10]  /*2990*/  IMAD.MOV.U32 R5, RZ, RZ, R3 ;  /* 0x000000ffff057224 */ /* 0x000fd400078e0003 */
[----:B------:R-:W-:Y:S05]  /*29a0*/  @!P0 BRA `(.L_x_3691) ;  /* 0x0000000000608947 */ /* 0x000fea0003800000 */
[----:B------:R-:W0:Y:S01]  /*29b0*/  S2R R8, SR_CgaCtaId ;  /* 0x0000000000087919 */ /* 0x000e220000008800 */
[----:B------:R-:W1:Y:S01]  /*29c0*/  LDCU UR6, c[0x0][0x3b8] ;  /* 0x00007700ff0677ac */ /* 0x000e620008000800 */
[----:B------:R-:W-:Y:S02]  /*29d0*/  LEA.HI R2, R7, 0x1, RZ, 0x18 ;  /* 0x0000000107027811 */ /* 0x000fe400078fc0ff */
[----:B------:R-:W-:Y:S02]  /*29e0*/  MOV R5, 0x400 ;  /* 0x0000040000057802 */ /* 0x000fe40000000f00 */
[----:B------:R-:W-:-:S05]  /*29f0*/  LOP3.LUT R2, R2, 0x1fffff8, RZ, 0xc0, !PT ;  /* 0x01fffff802027812 */ /* 0x000fca00078ec0ff */
[----:B------:R-:W-:Y:S01]  /*2a00*/  IMAD.MOV R7, RZ, RZ, -R2 ;  /* 0x000000ffff077224 */ /* 0x000fe200078e0a02 */
[----:B-1----:R-:W-:-:S06]  /*2a10*/  USHF.L.U32 UR6, UR6, 0x2, URZ ;  /* 0x0000000206067899 */ /* 0x002fcc00080006ff */
[----:B------:R-:W-:Y:S02]  /*2a20*/  LEA R9, R3, UR6, 0x2 ;  /* 0x0000000603097c11 */ /* 0x000fe4000f8e10ff */
[----:B0-----:R-:W-:Y:S01]  /*2a30*/  LEA R8, R8, R5, 0x18 ;  /* 0x0000000508087211 */ /* 0x001fe200078ec0ff */
[----:B------:R-:W-:-:S03]  /*2a40*/  IMAD.MOV.U32 R5, RZ, RZ, R3 ;  /* 0x000000ffff057224 */ /* 0x000fc600078e0003 */
[----:B------:R-:W-:-:S07]  /*2a50*/  IADD3 R8, PT, PT, R9, 0x1000, R8 ;  /* 0x0000100009087810 */ /* 0x000fce0007ffe008 */
.L_x_3692:
        /* <DEDUP_REMOVED lines=13> */
.L_x_3691:
[----:B------:R-:W-:Y:S05]  /*2b30*/  BSYNC.RECONVERGENT B1 ;  /* 0x0000000000017941 */ /* 0x000fea0003800200 */
.L_x_3690:
        /* <DEDUP_REMOVED lines=18> */
.L_x_3669:
[----:B------:R-:W-:Y:S05]  /*2c60*/  BSYNC.RECONVERGENT B0 ;  /* 0x0000000000007941 */ /* 0x000fea0003800200 */
.L_x_3668:
        /* <DEDUP_REMOVED lines=8> */
[----:B------:R-:W-:Y:S01]  /*2cf0*/  ISETP.GE.AND P0, PT, R6, 0x1, PT ;  /* 0x000000010600780c */ /* 0x000fe20003f06270 */
[----:B-12-4-:R-:W-:-:S05]  /*2d00*/  IMAD.U32 R5, RZ, RZ, UR15 ;  /* 0x0000000fff057e24 */ /* 0x016fca000f8e00ff */
[----:B------:R-:W-:-:S07]  /*2d10*/  SHF.R.S32.HI R5, RZ, 0x1f, R5 ;  /* 0x0000001fff057819 */ /* 0x000fce0000011405 */
[----:B------:R-:W-:Y:S05]  /*2d20*/  @!P0 BRA `(.L_x_3695) ;  /* 0x0000000800e88947 */ /* 0x000fea0003800000 */
[----:B------:R-:W-:Y:S01]  /*2d30*/  BSSY.RECONVERGENT B1, `(.L_x_3696) ;  /* 0x00000b8000017945 */ /* 0x000fe20003800200 */
.L_x_3702:
[----:B------:R-:W-:Y:S01]  /*2d40*/  UISETP.GE.U32.AND UP0, UPT, UR19, 0x7, UPT ;  /* 0x000000071300788c */ /* 0x000fe2000bf06070 */
[----:B------:R-:W-:Y:S02]  /*2d50*/  IMAD.MOV.U32 R17, RZ, RZ, RZ ;  /* 0x000000ffff117224 */ /* 0x000fe400078e00ff */
[----:B0-----:R-:W-:-:S06]  /*2d60*/  IMAD.MOV.U32 R6, RZ, RZ, RZ ;  /* 0x000000ffff067224 */ /* 0x001fcc00078e00ff */
[----:B------:R-:W-:Y:S05]  /*2d70*/  BRA.U !UP0, `(.L_x_3697) ;  /* 0x00000005083c7547 */ /* 0x000fea000b800000 */
[----:B------:R-:W-:Y:S02]  /*2d80*/  IMAD.MOV.U32 R17, RZ, RZ, RZ ;  /* 0x000000ffff117224 */ /* 0x000fe400078e00ff */
[----:B------:R-:W-:-:S07]  /*2d90*/  IMAD.MOV.U32 R18, RZ, RZ, RZ ;  /* 0x000000ffff127224 */ /* 0x000fce00078e00ff */
.L_x_3698:
[----:B---3--:R-:W-:-:S04]  /*2da0*/  IMAD R7, R18, UR12, R3 ;  /* 0x0000000c12077c24 */ /* 0x008fc8000f8e0203 */
[C---:B------:R-:W-:Y:S01]  /*2db0*/  VIADD R9, R7.reuse, UR12 ;  /* 0x0000000c07097c36 */ /* 0x040fe20008000000 */
[----:B------:R-:W-:-:S03]  /*2dc0*/  IADD3 R8, P0, PT, R7, R14, RZ ;  /* 0x0000000e07087210 */ /* 0x000fc60007f1e0ff */
[----:B------:R-:W-:Y:S01]  /*2dd0*/  VIADD R11, R9, UR12 ;  /* 0x0000000c090b7c36 */ /* 0x000fe20008000000 */
[----:B------:R-:W-:Y:S02]  /*2de0*/  LEA.HI.X.SX32 R7, R7, R4, 0x1, P0 ;  /* 0x0000000407077211 */ /* 0x000fe400000f0eff */
[C---:B------:R-:W-:Y:S02]  /*2df0*/  LEA R6, P0, R8.reuse, UR10, 0x1 ;  /* 0x0000000a08067c11 */ /* 0x040fe4000f8008ff */
[----:B------:R-:W-:Y:S02]  /*2e00*/  IADD3 R13, P1, PT, R9, R14, RZ ;  /* 0x0000000e090d7210 */ /* 0x000fe40007f3e0ff */
[----:B------:R-:W-:Y:S01]  /*2e10*/  LEA.HI.X R7, R8, UR11, R7, 0x1, P0 ;  /* 0x0000000b08077c11 */ /* 0x000fe200080f0c07 */
[----:B------:R-:W-:Y:S01]  /*2e20*/  VIADD R21, R11, UR12 ;  /* 0x0000000c0b157c36 */ /* 0x000fe20008000000 */
[----:B------:R-:W-:Y:S02]  /*2e30*/  LEA.HI.X.SX32 R20, R9, R4, 0x1, P1 ;  /* 0x0000000409147211 */ /* 0x000fe400008f0eff */
[----:B------:R-:W-:Y:S01]  /*2e40*/  IADD3 R9, P1, PT, R11, R14, RZ ;  /* 0x0000000e0b097210 */ /* 0x000fe20007f3e0ff */
[----:B------:R0:W2:Y:S01]  /*2e50*/  LDG.E.U16.CONSTANT R19, desc[UR8][R6.64] ;  /* 0x0000000806137981 */ /* 0x0000a2000c1e9500 */
[----:B------:R-:W-:-:S02]  /*2e60*/  LEA R12, P0, R13, UR10, 0x1 ;  /* 0x0000000a0d0c7c11 */ /* 0x000fc4000f8008ff */
[----:B------:R-:W-:Y:S01]  /*2e70*/  LEA.HI.X.SX32 R16, R11, R4, 0x1, P1 ;  /* 0x000000040b107211 */ /* 0x000fe200008f0eff */
[----:B------:R-:W-:Y:S01]  /*2e80*/  VIADD R11, R21, UR12 ;  /* 0x0000000c150b7c36 */ /* 0x000fe20008000000 */
[----:B------:R-:W-:Y:S02]  /*2e90*/  LEA R8, P1, R9, UR10, 0x1 ;  /* 0x0000000a09087c11 */ /* 0x000fe4000f8208ff */
[----:B------:R-:W-:Y:S02]  /*2ea0*/  IADD3 R10, P3, PT, R21, R14, RZ ;  /* 0x0000000e150a7210 */ /* 0x000fe40007f7e0ff */
[----:B------:R-:W-:Y:S01]  /*2eb0*/  LEA.HI.X R13, R13, UR11, R20, 0x1, P0 ;  /* 0x0000000b0d0d7c11 */ /* 0x000fe200080f0c14 */
[----:B0-----:R-:W-:Y:S01]  /*2ec0*/  VIADD R7, R11, UR12 ;  /* 0x0000000c0b077c36 */ /* 0x001fe20008000000 */
[----:B------:R-:W-:Y:S02]  /*2ed0*/  LEA.HI.X R9, R9, UR11, R16, 0x1, P1 ;  /* 0x0000000b09097c11 */ /* 0x000fe400088f0c10 */
[----:B------:R-:W-:Y:S01]  /*2ee0*/  LEA.HI.X.SX32 R21, R21, R4, 0x1, P3 ;  /* 0x0000000415157211 */ /* 0x000fe200018f0eff */
[----:B------:R0:W3:Y:S01]  /*2ef0*/  LDG.E.U16.CONSTANT R16, desc[UR8][R12.64] ;  /* 0x000000080c107981 */ /* 0x0000e2000c1e9500 */
[----:B------:R-:W-:-:S02]  /*2f00*/  LEA R22, P0, R10, UR10, 0x1 ;  /* 0x0000000a0a167c11 */ /* 0x000fc4000f8008ff */
[----:B------:R-:W-:Y:S01]  /*2f10*/  IADD3 R6, P1, PT, R11, R14, RZ ;  /* 0x0000000e0b067210 */ /* 0x000fe20007f3e0ff */
[----:B------:R-:W-:Y:S01]  /*2f20*/  VIADD R25, R7, UR12 ;  /* 0x0000000c07197c36 */ /* 0x000fe20008000000 */
[----:B------:R-:W-:Y:S01]  /*2f30*/  LEA.HI.X R23, R10, UR11, R21, 0x1, P0 ;  /* 0x0000000b0a177c11 */ /* 0x000fe200080f0c15 */
[----:B------:R1:W4:Y:S01]  /*2f40*/  LDG.E.U16.CONSTANT R20, desc[UR8][R8.64] ;  /* 0x0000000808147981 */ /* 0x000322000c1e9500 */
[----:B------:R-:W-:Y:S02]  /*2f50*/  LEA.HI.X.SX32 R11, R11, R4, 0x1, P1 ;  /* 0x000000040b0b7211 */ /* 0x000fe400008f0eff */
[C---:B------:R-:W-:Y:S01]  /*2f60*/  LEA R10, P0, R6.reuse, UR10, 0x1 ;  /* 0x0000000a060a7c11 */ /* 0x040fe2000f8008ff */
[----:B0-----:R-:W-:Y:S01]  /*2f70*/  VIADD R13, R25, UR12 ;  /* 0x0000000c190d7c36 */ /* 0x001fe20008000000 */
[----:B------:R-:W-:Y:S01]  /*2f80*/  IADD3 R24, P1, PT, R7, R14, RZ ;  /* 0x0000000e07187210 */ /* 0x000fe20007f3e0ff */
[----:B------:R0:W5:Y:S01]  /*2f90*/  LDG.E.U16.CONSTANT R21, desc[UR8][R22.64] ;  /* 0x0000000816157981 */ /* 0x000162000c1e9500 */
[----:B------:R-:W-:-:S02]  /*2fa0*/  LEA.HI.X R11, R6, UR11, R11, 0x1, P0 ;  /* 0x0000000b060b7c11 */ /* 0x000fc400080f0c0b */
[----:B------:R-:W-:Y:S02]  /*2fb0*/  LEA.HI.X.SX32 R7, R7, R4, 0x1, P1 ;  /* 0x0000000407077211 */ /* 0x000fe400008f0eff */
[C---:B------:R-:W-:Y:S01]  /*2fc0*/  LEA R6, P0, R24.reuse, UR10, 0x1 ;  /* 0x0000000a18067c11 */ /* 0x040fe2000f8008ff */
[----:B------:R0:W5:Y:S01]  /*2fd0*/  LDG.E.U16.CONSTANT R10, desc[UR8][R10.64] ;  /* 0x000000080a0a7981 */ /* 0x000162000c1e9500 */
[C---:B------:R-:W-:Y:S02]  /*2fe0*/  IADD3 R12, P1, PT, R25.reuse, R14, RZ ;  /* 0x0000000e190c7210 */ /* 0x040fe40007f3e0ff */
[----:B------:R-:W-:Y:S02]  /*2ff0*/  LEA.HI.X R7, R24, UR11, R7, 0x1, P0 ;  /* 0x0000000b18077c11 */ /* 0x000fe400080f0c07 */
[----:B------:R-:W-:Y:S02]  /*3000*/  LEA.HI.X.SX32 R25, R25, R4, 0x1, P1 ;  /* 0x0000000419197211 */ /* 0x000fe400008f0eff */
[----:B-1----:R-:W-:Y:S01]  /*3010*/  LEA R8, P0, R12, UR10, 0x1 ;  /* 0x0000000a0c087c11 */ /* 0x002fe2000f8008ff */
[----:B------:R1:W5:Y:S01]  /*3020*/  LDG.E.U16.CONSTANT R6, desc[UR8][R6.64] ;  /* 0x0000000806067981 */ /* 0x000362000c1e9500 */
[----:B------:R-:W-:-:S02]  /*3030*/  IADD3 R24, P1, PT, R13, R14, RZ ;  /* 0x0000000e0d187210 */ /* 0x000fc40007f3e0ff */
[----:B------:R-:W-:Y:S02]  /*3040*/  LEA.HI.X R9, R12, UR11, R25, 0x1, P0 ;  /* 0x0000000b0c097c11 */ /* 0x000fe400080f0c19 */
[----:B------:R-:W-:Y:S02]  /*3050*/  LEA.HI.X.SX32 R13, R13, R4, 0x1, P1 ;  /* 0x000000040d0d7211 */ /* 0x000fe400008f0eff */
[C---:B------:R-:W-:Y:S01]  /*3060*/  LEA R12, P0, R24.reuse, UR10, 0x1 ;  /* 0x0000000a180c7c11 */ /* 0x040fe2000f8008ff */
[----:B------:R1:W5:Y:S03]  /*3070*/  LDG.E.U16.CONSTANT R8, desc[UR8][R8.64] ;  /* 0x0000000808087981 */ /* 0x000366000c1e9500 */
[----:B------:R-:W-:-:S05]  /*3080*/  LEA.HI.X R13, R24, UR11, R13, 0x1, P0 ;  /* 0x0000000b180d7c11 */ /* 0x000fca00080f0c0d */
[----:B------:R-:W5:Y:S01]  /*3090*/  LDG.E.U16.CONSTANT R12, desc[UR8][R12.64] ;  /* 0x000000080c0c7981 */ /* 0x000f62000c1e9500 */
[----:B------:R-:W-:-:S05]  /*30a0*/  LEA R25, R18, UR5, 0x2 ;  /* 0x0000000512197c11 */ /* 0x000fca000f8e10ff */
[----:B------:R-:W2:Y:S04]  /*30b0*/  LDS R26, [R25] ;  /* 0x00000000191a7984 */ /* 0x000ea80000000800 */
[----:B------:R-:W3:Y:S04]  /*30c0*/  LDS R24, [R25+0x4] ;  /* 0x0000040019187984 */ /* 0x000ee80000000800 */
[----:B0-----:R-:W0:Y:S04]  /*30d0*/  LDS R23, [R25+0x8] ;  /* 0x0000080019177984 */ /* 0x001e280000000800 */
[----:B------:R-:W5:Y:S04]  /*30e0*/  LDS R22, [R25+0xc] ;  /* 0x00000c0019167984 */ /* 0x000f680000000800 */
[----:B------:R-:W5:Y:S04]  /*30f0*/  LDS R11, [R25+0x10] ;  /* 0x00001000190b7984 */ /* 0x000f680000000800 */
[----:B-1----:R-:W1:Y:S04]  /*3100*/  LDS R7, [R25+0x14] ;  /* 0x0000140019077984 */ /* 0x002e680000000800 */
[----:B------:R-:W1:Y:S01]  /*3110*/  LDS R9, [R25+0x18] ;  /* 0x0000180019097984 */ /* 0x000e620000000800 */
[----:B------:R-:W-:-:S05]  /*3120*/  VIADD R18, R18, 0x8 ;  /* 0x0000000812127836 */ /* 0x000fca0000000000 */
[----:B------:R-:W-:Y:S01]  /*3130*/  ISETP.NE.AND P0, PT, R18, UR4, PT ;  /* 0x0000000412007c0c */ /* 0x000fe2000bf05270 */
[----:B--2---:R-:W-:-:S04]  /*3140*/  IMAD.U32 R19, R19, 0x10000, RZ ;  /* 0x0001000013137824 */ /* 0x004fc800078e00ff */
[----:B------:R-:W-:Y:S02]  /*3150*/  FFMA R19, R26, R19, R17 ;  /* 0x000000131a137223 */ /* 0x000fe40000000011 */
[----:B------:R-:W2:Y:S01]  /*3160*/  LDS R17, [R25+0x1c] ;  /* 0x00001c0019117984 */ /* 0x000ea20000000800 */
[----:B---3--:R-:W-:-:S04]  /*3170*/  IMAD.U32 R16, R16, 0x10000, RZ ;  /* 0x0001000010107824 */ /* 0x008fc800078e00ff */
[----:B------:R-:W-:Y:S01]  /*3180*/  FFMA R16, R24, R16, R19 ;  /* 0x0000001018107223 */ /* 0x000fe20000000013 */
[----:B----4-:R-:W-:-:S04]  /*3190*/  IMAD.U32 R20, R20, 0x10000, RZ ;  /* 0x0001000014147824 */ /* 0x010fc800078e00ff */
[----:B0-----:R-:W-:Y:S01]  /*31a0*/  FFMA R23, R23, R20, R16 ;  /* 0x0000001417177223 */ /* 0x001fe20000000010 */
[----:B-----5:R-:W-:-:S04]  /*31b0*/  IMAD.U32 R21, R21, 0x10000, RZ ;  /* 0x0001000015157824 */ /* 0x020fc800078e00ff */
[----:B------:R-:W-:Y:S01]  /*31c0*/  FFMA R22, R22, R21, R23 ;  /* 0x0000001516167223 */ /* 0x000fe20000000017 */
[----:B------:R-:W-:-:S04]  /*31d0*/  IMAD.U32 R10, R10, 0x10000, RZ ;  /* 0x000100000a0a7824 */ /* 0x000fc800078e00ff */
[----:B------:R-:W-:Y:S01]  /*31e0*/  FFMA R10, R11, R10, R22 ;  /* 0x0000000a0b0a7223 */ /* 0x000fe20000000016 */
[----:B------:R-:W-:-:S04]  /*31f0*/  IMAD.U32 R6, R6, 0x10000, RZ ;  /* 0x0001000006067824 */ /* 0x000fc800078e00ff */
[----:B-1----:R-:W-:Y:S01]  /*3200*/  FFMA R6, R7, R6, R10 ;  /* 0x0000000607067223 */ /* 0x002fe2000000000a */
[----:B------:R-:W-:-:S04]  /*3210*/  IMAD.U32 R8, R8, 0x10000, RZ ;  /* 0x0001000008087824 */ /* 0x000fc800078e00ff */
[----:B------:R-:W-:Y:S01]  /*3220*/  FFMA R6, R9, R8, R6 ;  /* 0x0000000809067223 */ /* 0x000fe20000000006 */
[----:B------:R-:W-:-:S04]  /*3230*/  IMAD.U32 R12, R12, 0x10000, RZ ;  /* 0x000100000c0c7824 */ /* 0x000fc800078e00ff */
[----:B--2---:R-:W-:Y:S01]  /*3240*/  FFMA R17, R17, R12, R6 ;  /* 0x0000000c11117223 */ /* 0x004fe20000000006 */
[----:B------:R-:W-:Y:S06]  /*3250*/  @P0 BRA `(.L_x_3698) ;  /* 0xfffffff800d00947 */ /* 0x000fec000383ffff */
[----:B------:R-:W-:-:S07]  /*3260*/  IMAD.U32 R6, RZ, RZ, UR4 ;  /* 0x00000004ff067e24 */ /* 0x000fce000f8e00ff */
.L_x_3697:
[----:B------:R-:W-:-:S09]  /*3270*/  UISETP.NE.AND UP0, UPT, UR21, URZ, UPT ;  /* 0x000000ff1500728c */ /* 0x000fd2000bf05270 */
[----:B------:R-:W-:Y:S05]  /*3280*/  BRA.U !UP0, `(.L_x_3699) ;  /* 0x0000000508507547 */ /* 0x000fea000b800000 */
[----:B------:R-:W-:Y:S02]  /*3290*/  UIADD3 UR6, UPT, UPT, UR21, -0x1, URZ ;  /* 0xffffffff15067890 */ /* 0x000fe4000fffe0ff */
[----:B------:R-:W-:Y:S02]  /*32a0*/  UISETP.NE.AND UP1, UPT, UR22, URZ, UPT ;  /* 0x000000ff1600728c */ /* 0x000fe4000bf25270 */
[----:B------:R-:W-:-:S09]  /*32b0*/  UISETP.GE.U32.AND UP0, UPT, UR6, 0x3, UPT ;  /* 0x000000030600788c */ /* 0x000fd2000bf06070 */
[----:B------:R-:W-:Y:S05]  /*32c0*/  BRA.U !UP0, `(.L_x_3700) ;  /* 0x0000000108a07547 */ /* 0x000fea000b800000 */
[----:B------:R-:W3:Y:S01]  /*32d0*/  LDCU UR6, c[0x0][0x3b8] ;  /* 0x00007700ff0677ac */ /* 0x000ee20008000800 */
[----:B------:R-:W0:Y:S01]  /*32e0*/  LDCU.64 UR24, c[0x0][0x398] ;  /* 0x00007300ff1877ac */ /* 0x000e220008000a00 */
[----:B---3--:R-:W-:-:S05]  /*32f0*/  IMAD R7, R6, UR6, R3 ;  /* 0x0000000606077c24 */ /* 0x008fca000f8e0203 */
[C---:B------:R-:W-:Y:S02]  /*3300*/  IADD3 R9, PT, PT, R7.reuse, UR6, RZ ;  /* 0x0000000607097c10 */ /* 0x040fe4000fffe0ff */
[-C--:B------:R-:W-:Y:S02]  /*3310*/  IADD3 R13, P0, PT, R7, R14.reuse, RZ ;  /* 0x0000000e070d7210 */ /* 0x080fe40007f1e0ff */
[----:B------:R-:W-:Y:S02]  /*3320*/  IADD3 R10, P1, PT, R9, R14, RZ ;  /* 0x0000000e090a7210 */ /* 0x000fe40007f3e0ff */
[-C--:B------:R-:W-:Y:S01]  /*3330*/  LEA.HI.X.SX32 R16, R7, R4.reuse, 0x1, P0 ;  /* 0x0000000407107211 */ /* 0x080fe200000f0eff */
[----:B------:R-:W-:Y:S01]  /*3340*/  VIADD R7, R9, UR6 ;  /* 0x0000000609077c36 */ /* 0x000fe20008000000 */
[----:B0-----:R-:W-:Y:S02]  /*3350*/  LEA R12, P0, R13, UR24, 0x1 ;  /* 0x000000180d0c7c11 */ /* 0x001fe4000f8008ff */
[----:B------:R-:W-:Y:S01]  /*3360*/  LEA.HI.X.SX32 R9, R9, R4, 0x1, P1 ;  /* 0x0000000409097211 */ /* 0x000fe200008f0eff */
[----:B------:R-:W-:Y:S01]  /*3370*/  VIADD R19, R7, UR6 ;  /* 0x0000000607137c36 */ /* 0x000fe20008000000 */
[----:B------:R-:W-:-:S02]  /*3380*/  LEA R8, P1, R10, UR24, 0x1 ;  /* 0x000000180a087c11 */ /* 0x000fc4000f8208ff */
[----:B------:R-:W-:Y:S02]  /*3390*/  IADD3 R11, P3, PT, R7, R14, RZ ;  /* 0x0000000e070b7210 */ /* 0x000fe40007f7e0ff */
[----:B------:R-:W-:Y:S02]  /*33a0*/  LEA.HI.X R13, R13, UR25, R16, 0x1, P0 ;  /* 0x000000190d0d7c11 */ /* 0x000fe400080f0c10 */
[----:B------:R-:W-:Y:S02]  /*33b0*/  LEA.HI.X R9, R10, UR25, R9, 0x1, P1 ;  /* 0x000000190a097c11 */ /* 0x000fe400088f0c09 */
[----:B------:R-:W-:Y:S01]  /*33c0*/  LEA.HI.X.SX32 R16, R7, R4, 0x1, P3 ;  /* 0x0000000407107211 */ /* 0x000fe200018f0eff */
[----:B------:R-:W2:Y:S01]  /*33d0*/  LDG.E.U16.CONSTANT R12, desc[UR8][R12.64] ;  /* 0x000000080c0c7981 */ /* 0x000ea2000c1e9500 */
[----:B------:R-:W-:Y:S02]  /*33e0*/  LEA R10, P0, R11, UR24, 0x1 ;  /* 0x000000180b0a7c11 */ /* 0x000fe4000f8008ff */
[----:B------:R-:W-:Y:S01]  /*33f0*/  IADD3 R7, P1, PT, R19, R14, RZ ;  /* 0x0000000e13077210 */ /* 0x000fe20007f3e0ff */
[----:B------:R-:W3:Y:S01]  /*3400*/  LDG.E.U16.CONSTANT R8, desc[UR8][R8.64] ;  /* 0x0000000808087981 */ /* 0x000ee2000c1e9500 */
[----:B------:R-:W-:-:S02]  /*3410*/  LEA.HI.X R11, R11, UR25, R16, 0x1, P0 ;  /* 0x000000190b0b7c11 */ /* 0x000fc400080f0c10 */
[----:B------:R-:W-:Y:S02]  /*3420*/  LEA.HI.X.SX32 R16, R19, R4, 0x1, P1 ;  /* 0x0000000413107211 */ /* 0x000fe400008f0eff */
[C---:B------:R-:W-:Y:S01]  /*3430*/  LEA R18, P0, R7.reuse, UR24, 0x1 ;  /* 0x0000001807127c11 */ /* 0x040fe2000f8008ff */
[----:B------:R-:W4:Y:S03]  /*3440*/  LDG.E.U16.CONSTANT R10, desc[UR8][R10.64] ;  /* 0x000000080a0a7981 */ /* 0x000f26000c1e9500 */
[----:B------:R-:W-:-:S05]  /*3450*/  LEA.HI.X R19, R7, UR25, R16, 0x1, P0 ;  /* 0x0000001907137c11 */ /* 0x000fca00080f0c10 */
[----:B------:R-:W5:Y:S01]  /*3460*/  LDG.E.U16.CONSTANT R18, desc[UR8][R18.64] ;  /* 0x0000000812127981 */ /* 0x000f62000c1e9500 */
[----:B------:R-:W-:-:S05]  /*3470*/  LEA R7, R6, UR5, 0x2 ;  /* 0x0000000506077c11 */ /* 0x000fca000f8e10ff */
[----:B------:R-:W0:Y:S04]  /*3480*/  LDS R16, [R7] ;  /* 0x0000000007107984 */ /* 0x000e280000000800 */
[----:B------:R-:W1:Y:S04]  /*3490*/  LDS R21, [R7+0x4] ;  /* 0x0000040007157984 */ /* 0x000e680000000800 */
[----:B------:R-:W4:Y:S04]  /*34a0*/  LDS R23, [R7+0x8] ;  /* 0x0000080007177984 */ /* 0x000f280000000800 */
[----:B------:R-:W5:Y:S01]  /*34b0*/  LDS R25, [R7+0xc] ;  /* 0x00000c0007197984 */ /* 0x000f620000000800 */
[----:B------:R-:W-:-:S02]  /*34c0*/  VIADD R6, R6, 0x4 ;  /* 0x0000000406067836 */ /* 0x000fc40000000000 */
[----:B--2---:R-:W-:Y:S02]  /*34d0*/  IMAD.U32 R12, R12, 0x10000, RZ ;  /* 0x000100000c0c7824 */ /* 0x004fe400078e00ff */
[----:B---3--:R-:W-:Y:S02]  /*34e0*/  IMAD.U32 R13, R8, 0x10000, RZ ;  /* 0x00010000080d7824 */ /* 0x008fe400078e00ff */
[----:B0-----:R-:W-:-:S04]  /*34f0*/  FFMA R12, R16, R12, R17 ;  /* 0x0000000c100c7223 */ /* 0x001fc80000000011 */
[----:B-1----:R-:W-:Y:S01]  /*3500*/  FFMA R12, R21, R13, R12 ;  /* 0x0000000d150c7223 */ /* 0x002fe2000000000c */
[----:B----4-:R-:W-:-:S04]  /*3510*/  IMAD.U32 R8, R10, 0x10000, RZ ;  /* 0x000100000a087824 */ /* 0x010fc800078e00ff */
[----:B------:R-:W-:Y:S01]  /*3520*/  FFMA R8, R23, R8, R12 ;  /* 0x0000000817087223 */ /* 0x000fe2000000000c */
[----:B-----5:R-:W-:-:S04]  /*3530*/  IMAD.U32 R18, R18, 0x10000, RZ ;  /* 0x0001000012127824 */ /* 0x020fc800078e00ff */
[----:B------:R-:W-:-:S07]  /*3540*/  FFMA R17, R25, R18, R8 ;  /* 0x0000001219117223 */ /* 0x000fce0000000008 */
.L_x_3700:
[----:B------:R-:W-:Y:S05]  /*3550*/  BRA.U !UP1, `(.L_x_3699) ;  /* 0x00000001099c7547 */ /* 0x000fea000b800000 */
[----:B------:R-:W0:Y:S01]  /*3560*/  LDCU UR6, c[0x0][0x3bc] ;  /* 0x00007780ff0677ac */ /* 0x000e220008000800 */
[----:B------:R-:W-:Y:S02]  /*3570*/  UISETP.NE.AND UP0, UPT, UR22, 0x1, UPT ;  /* 0x000000011600788c */ /* 0x000fe4000bf05270 */
[----:B0-----:R-:W-:-:S07]  /*3580*/  ULOP3.LUT UP1, URZ, UR6, 0x1, URZ, 0xc0, !UPT ;  /* 0x0000000106ff7892 */ /* 0x001fce000f82c0ff */
[----:B------:R-:W-:Y:S05]  /*3590*/  BRA.U !UP0, `(.L_x_3701) ;  /* 0x0000000108587547 */ /* 0x000fea000b800000 */
[----:B------:R-:W3:Y:S01]  /*35a0*/  LDCU UR6, c[0x0][0x3b8] ;  /* 0x00007700ff0677ac */ /* 0x000ee20008000800 */
[----:B------:R-:W0:Y:S01]  /*35b0*/  LDCU.64 UR24, c[0x0][0x398] ;  /* 0x00007300ff1877ac */ /* 0x000e220008000a00 */
[----:B---3--:R-:W-:-:S04]  /*35c0*/  IMAD R7, R6, UR6, R3 ;  /* 0x0000000606077c24 */ /* 0x008fc8000f8e0203 */
[C---:B------:R-:W-:Y:S01]  /*35d0*/  VIADD R11, R7.reuse, UR6 ;  /* 0x00000006070b7c36 */ /* 0x040fe20008000000 */
[----:B------:R-:W-:-:S04]  /*35e0*/  IADD3 R9, P0, PT, R7, R14, RZ ;  /* 0x0000000e07097210 */ /* 0x000fc80007f1e0ff */
[----:B------:R-:W-:Y:S02]  /*35f0*/  LEA.HI.X.SX32 R10, R7, R4, 0x1, P0 ;  /* 0x00000004070a7211 */ /* 0x000fe400000f0eff */
[----:B0-----:R-:W-:Y:S02]  /*3600*/  LEA R8, P0, R9, UR24, 0x1 ;  /* 0x0000001809087c11 */ /* 0x001fe4000f8008ff */
[----:B------:R-:W-:Y:S02]  /*3610*/  IADD3 R7, P1, PT, R11, R14, RZ ;  /* 0x0000000e0b077210 */ /* 0x000fe40007f3e0ff */
[----:B------:R-:W-:Y:S02]  /*3620*/  LEA.HI.X R9, R9, UR25, R10, 0x1, P0 ;  /* 0x0000001909097c11 */ /* 0x000fe400080f0c0a */
[----:B------:R-:W-:Y:S02]  /*3630*/  LEA.HI.X.SX32 R12, R11, R4, 0x1, P1 ;  /* 0x000000040b0c7211 */ /* 0x000fe400008f0eff */
[C---:B------:R-:W-:Y:S01]  /*3640*/  LEA R10, P0, R7.reuse, UR24, 0x1 ;  /* 0x00000018070a7c11 */ /* 0x040fe2000f8008ff */
[----:B------:R-:W2:Y:S03]  /*3650*/  LDG.E.U16.CONSTANT R8, desc[UR8][R8.64] ;  /* 0x0000000808087981 */ /* 0x000ea6000c1e9500 */
[----:B------:R-:W-:-:S05]  /*3660*/  LEA.HI.X R11, R7, UR25, R12, 0x1, P0 ;  /* 0x00000019070b7c11 */ /* 0x000fca00080f0c0c */
[----:B------:R-:W3:Y:S01]  /*3670*/  LDG.E.U16.CONSTANT R10, desc[UR8][R10.64] ;  /* 0x000000080a0a7981 */ /* 0x000ee2000c1e9500 */
[----:B------:R-:W-:-:S05]  /*3680*/  LEA R7, R6, UR5, 0x2 ;  /* 0x0000000506077c11 */ /* 0x000fca000f8e10ff */
[----:B------:R-:W0:Y:S04]  /*3690*/  LDS R12, [R7] ;  /* 0x00000000070c7984 */ /* 0x000e280000000800 */
[----:B------:R-:W1:Y:S01]  /*36a0*/  LDS R19, [R7+0x4] ;  /* 0x0000040007137984 */ /* 0x000e620000000800 */
[----:B------:R-:W-:Y:S02]  /*36b0*/  VIADD R6, R6, 0x2 ;  /* 0x0000000206067836 */ /* 0x000fe40000000000 */
[----:B--2---:R-:W-:-:S04]  /*36c0*/  IMAD.U32 R13, R8, 0x10000, RZ ;  /* 0x00010000080d7824 */ /* 0x004fc800078e00ff */
[----:B0-----:R-:W-:Y:S01]  /*36d0*/  FFMA R12, R12, R13, R17 ;  /* 0x0000000d0c0c7223 */ /* 0x001fe20000000011 */
[----:B---3--:R-:W-:-:S04]  /*36e0*/  IMAD.U32 R16, R10, 0x10000, RZ ;  /* 0x000100000a107824 */ /* 0x008fc800078e00ff */
[----:B-1----:R-:W-:-:S07]  /*36f0*/  FFMA R17, R19, R16, R12 ;  /* 0x0000001013117223 */ /* 0x002fce000000000c */
.L_x_3701:
[----:B------:R-:W-:Y:S05]  /*3700*/  BRA.U !UP1, `(.L_x_3699) ;  /* 0x0000000109307547 */ /* 0x000fea000b800000 */
[----:B------:R-:W3:Y:S01]  /*3710*/  LDCU UR6, c[0x0][0x3b8] ;  /* 0x00007700ff0677ac */ /* 0x000ee20008000800 */
[----:B------:R-:W0:Y:S01]  /*3720*/  LDCU.64 UR24, c[0x0][0x398] ;  /* 0x00007300ff1877ac */ /* 0x000e220008000a00 */
[----:B---3--:R-:W-:-:S05]  /*3730*/  IMAD R7, R6, UR6, R3 ;  /* 0x0000000606077c24 */ /* 0x008fca000f8e0203 */
[----:B------:R-:W-:-:S04]  /*3740*/  IADD3 R9, P0, PT, R7, R14, RZ ;  /* 0x0000000e07097210 */ /* 0x000fc80007f1e0ff */
[----:B------:R-:W-:Y:S02]  /*3750*/  LEA.HI.X.SX32 R10, R7, R4, 0x1, P0 ;  /* 0x00000004070a7211 */ /* 0x000fe400000f0eff */
[----:B0-----:R-:W-:-:S04]  /*3760*/  LEA R8, P0, R9, UR24, 0x1 ;  /* 0x0000001809087c11 */ /* 0x001fc8000f8008ff */
[----:B------:R-:W-:-:S05]  /*3770*/  LEA.HI.X R9, R9, UR25, R10, 0x1, P0 ;  /* 0x0000001909097c11 */ /* 0x000fca00080f0c0a */
[----:B------:R-:W2:Y:S01]  /*3780*/  LDG.E.U16.CONSTANT R8, desc[UR8][R8.64] ;  /* 0x0000000808087981 */ /* 0x000ea2000c1e9500 */
[----:B------:R-:W-:-:S06]  /*3790*/  LEA R6, R6, UR5, 0x2 ;  /* 0x0000000506067c11 */ /* 0x000fcc000f8e10ff */
[----:B------:R-:W0:Y:S01]  /*37a0*/  LDS R6, [R6] ;  /* 0x0000000006067984 */ /* 0x000e220000000800 */
[----:B--2---:R-:W-:-:S04]  /*37b0*/  IMAD.U32 R7, R8, 0x10000, RZ ;  /* 0x0001000008077824 */ /* 0x004fc800078e00ff */
[----:B0-----:R-:W-:-:S07]  /*37c0*/  FFMA R17, R6, R7, R17 ;  /* 0x0000000706117223 */ /* 0x001fce0000000011 */
.L_x_3699:
[----:B------:R-:W0:Y:S01]  /*37d0*/  LDCU.64 UR24, c[0x0][0x3b0] ;  /* 0x00007600ff1877ac */ /* 0x000e220008000a00 */
[----:B---3--:R-:W-:Y:S01]  /*37e0*/  IADD3 R7, P0, PT, R3, UR15, RZ ;  /* 0x0000000f03077c10 */ /* 0x008fe2000ff1e0ff */
[----:B------:R-:W1:Y:S04]  /*37f0*/  LDCU UR6, c[0x0][0x3b8] ;  /* 0x00007700ff0677ac */ /* 0x000e680008000800 */
[----:B------:R-:W-:Y:S01]  /*3800*/  IMAD.X R8, RZ, RZ, R5, P0 ;  /* 0x000000ffff087224 */ /* 0x000fe200000e0605 */
        /* <DEDUP_REMOVED lines=11> */
.L_x_3696:
[----:B------:R-:W-:Y:S05]  /*38c0*/  BRA `(.L_x_3694) ;  /* 0x0000000400087947 */ /* 0x000fea0003800000 */
.L_x_3695:
[----:B------:R-:W-:Y:S01]  /*38d0*/  IADD3 R9, PT, PT, -R3, UR16, RZ ;  /* 0x0000001003097c10 */ /* 0x000fe2000fffe1ff */
[----:B------:R-:W-:Y:S01]  /*38e0*/  BSSY.RECONVERGENT B1, `(.L_x_3703) ;  /* 0x0000023000017945 */ /* 0x000fe20003800200 */
[----:B------:R-:W-:Y:S02]  /*38f0*/  IMAD.MOV.U32 R4, RZ, RZ, R3 ;  /* 0x000000ffff047224 */ /* 0x000fe400078e0003 */
[----:B------:R-:W-:-:S04]  /*3900*/  LOP3.LUT R10, R9, 0x300, RZ, 0xc0, !PT ;  /* 0x00000300090a7812 */ /* 0x000fc800078ec0ff */
[----:B------:R-:W-:-:S13]  /*3910*/  ISETP.NE.AND P0, PT, R10, 0x300, PT ;  /* 0x000003000a00780c */ /* 0x000fda0003f05270 */
[----:B------:R-:W-:Y:S05]  /*3920*/  @!P0 BRA `(.L_x_3704) ;  /* 0x0000000000788947 */ /* 0x000fea0003800000 */
[----:B------:R-:W0:Y:S01]  /*3930*/  LDCU.64 UR24, c[0x0][0x3b0] ;  /* 0x00007600ff1877ac */ /* 0x000e220008000a00 */
[----:B------:R-:W-:-:S05]  /*3940*/  IADD3 R4, P0, PT, R3, UR15, RZ ;  /* 0x0000000f03047c10 */ /* 0x000fca000ff1e0ff */
[----:B---3--:R-:W-:Y:S01]  /*3950*/  IMAD.X R7, RZ, RZ, R5, P0 ;  /* 0x000000ffff077224 */ /* 0x008fe200000e0605 */
[----:B0-----:R-:W-:-:S04]  /*3960*/  LEA R6, P0, R4, UR24, 0x1 ;  /* 0x0000001804067c11 */ /* 0x001fc8000f8008ff */
[----:B------:R-:W-:-:S05]  /*3970*/  LEA.HI.X R7, R4, UR25, R7, 0x1, P0 ;  /* 0x0000001904077c11 */ /* 0x000fca00080f0c07 */
[----:B------:R-:W2:Y:S01]  /*3980*/  LDG.E.U16 R4, desc[UR8][R6.64] ;  /* 0x0000000806047981 */ /* 0x000ea2000c1e1500 */
[----:B------:R-:W-:Y:S01]  /*3990*/  ISETP.NE.AND P0, PT, R10, RZ, PT ;  /* 0x000000ff0a00720c */ /* 0x000fe20003f05270 */
[----:B--2---:R-:W-:-:S04]  /*39a0*/  IMAD.U32 R4, R4, 0x10000, RZ ;  /* 0x0001000004047824 */ /* 0x004fc800078e00ff */
[----:B------:R-:W-:-:S05]  /*39b0*/  FFMA R4, RZ, UR23, R4 ;  /* 0x00000017ff047c23 */ /* 0x000fca0008000004 */
[----:B------:R-:W-:-:S04]  /*39c0*/  F2FP.BF16.F32.PACK_AB R4, RZ, R4 ;  /* 0x00000004ff04723e */ /* 0x000fc800000010ff */
[----:B------:R-:W-:Y:S01]  /*39d0*/  PRMT R8, R4, 0x7610, R8 ;  /* 0x0000761004087816 */ /* 0x000fe20000000008 */
[----:B------:R-:W-:-:S04]  /*39e0*/  VIADD R4, R3, 0x100 ;  /* 0x0000010003047836 */ /* 0x000fc80000000000 */
[----:B------:R0:W-:Y:S01]  /*39f0*/  STG.E.U16 desc[UR8][R6.64], R8 ;  /* 0x0000000806007986 */ /* 0x0001e2000c101508 */
[----:B------:R-:W-:Y:S05]  /*3a00*/  @!P0 BRA `(.L_x_3704) ;  /* 0x0000000000408947 */ /* 0x000fea0003800000 */
[----:B------:R-:W2:Y:S01]  /*3a10*/  LDG.E.U16 R4, desc[UR8][R6.64+0x200] ;  /* 0x0002000806047981 */ /* 0x000ea2000c1e1500 */
[----:B------:R-:W-:Y:S01]  /*3a20*/  ISETP.NE.AND P0, PT, R10, 0x100, PT ;  /* 0x000001000a00780c */ /* 0x000fe20003f05270 */
[----:B--2---:R-:W-:-:S04]  /*3a30*/  IMAD.U32 R4, R4, 0x10000, RZ ;  /* 0x0001000004047824 */ /* 0x004fc800078e00ff */
[----:B------:R-:W-:-:S05]  /*3a40*/  FFMA R4, RZ, UR23, R4 ;  /* 0x00000017ff047c23 */ /* 0x000fca0008000004 */
[----:B------:R-:W-:-:S04]  /*3a50*/  F2FP.BF16.F32.PACK_AB R4, RZ, R4 ;  /* 0x00000004ff04723e */ /* 0x000fc800000010ff */
[----:B0-----:R-:W-:Y:S01]  /*3a60*/  PRMT R8, R4, 0x7610, R8 ;  /* 0x0000761004087816 */ /* 0x001fe20000000008 */
[----:B------:R-:W-:-:S04]  /*3a70*/  VIADD R4, R3, 0x200 ;  /* 0x0000020003047836 */ /* 0x000fc80000000000 */
[----:B------:R1:W-:Y:S01]  /*3a80*/  STG.E.U16 desc[UR8][R6.64+0x200], R8 ;  /* 0x0002000806007986 */ /* 0x0003e2000c101508 */
[----:B------:R-:W-:Y:S05]  /*3a90*/  @!P0 BRA `(.L_x_3704) ;  /* 0x00000000001c8947 */ /* 0x000fea0003800000 */
[----:B------:R-:W2:Y:S02]  /*3aa0*/  LDG.E.U16 R4, desc[UR8][R6.64+0x400] ;  /* 0x0004000806047981 */ /* 0x000ea4000c1e1500 */
[----:B--2---:R-:W-:-:S04]  /*3ab0*/  IMAD.U32 R4, R4, 0x10000, RZ ;  /* 0x0001000004047824 */ /* 0x004fc800078e00ff */
[----:B------:R-:W-:-:S05]  /*3ac0*/  FFMA R4, RZ, UR23, R4 ;  /* 0x00000017ff047c23 */ /* 0x000fca0008000004 */
[----:B------:R-:W-:-:S04]  /*3ad0*/  F2FP.BF16.F32.PACK_AB R4, RZ, R4 ;  /* 0x00000004ff04723e */ /* 0x000fc800000010ff */
[----:B-1----:R-:W-:Y:S01]  /*3ae0*/  PRMT R8, R4, 0x7610, R8 ;  /* 0x0000761004087816 */ /* 0x002fe20000000008 */
[----:B------:R-:W-:-:S04]  /*3af0*/  VIADD R4, R3, 0x300 ;  /* 0x0000030003047836 */ /* 0x000fc80000000000 */
[----:B------:R2:W-:Y:S03]  /*3b00*/  STG.E.U16 desc[UR8][R6.64+0x400], R8 ;  /* 0x0004000806007986 */ /* 0x0005e6000c101508 */
.L_x_3704:
[----:B------:R-:W-:Y:S05]  /*3b10*/  BSYNC.RECONVERGENT B1 ;  /* 0x0000000000017941 */ /* 0x000fea0003800200 */
.L_x_3703:
[----:B------:R-:W-:-:S13]  /*3b20*/  ISETP.GE.U32.AND P0, PT, R9, 0x300, PT ;  /* 0x000003000900780c */ /* 0x000fda0003f06070 */
[----:B------:R-:W-:Y:S05]  /*3b30*/  @!P0 BRA `(.L_x_3694) ;  /* 0x00000000006c8947 */ /* 0x000fea0003800000 */
.L_x_3705:
[----:B0-----:R-:W-:-:S05]  /*3b40*/  IADD3 R3, P0, PT, R4, UR15, RZ ;  /* 0x0000000f04037c10 */ /* 0x001fca000ff1e0ff */
[----:B012---:R-:W-:Y:S01]  /*3b50*/  IMAD.X R8, RZ, RZ, R5, P0 ;  /* 0x000000ffff087224 */ /* 0x007fe200000e0605 */
[----:B------:R-:W-:-:S04]  /*3b60*/  LEA R6, P0, R3, UR26, 0x1 ;  /* 0x0000001a03067c11 */ /* 0x000fc8000f8008ff */
[----:B---3--:R-:W-:-:S05]  /*3b70*/  LEA.HI.X R7, R3, UR27, R8, 0x1, P0 ;  /* 0x0000001b03077c11 */ /* 0x008fca00080f0c08 */
[----:B------:R-:W2:Y:S04]  /*3b80*/  LDG.E.U16 R3, desc[UR8][R6.64] ;  /* 0x0000000806037981 */ /* 0x000ea8000c1e1500 */
[----:B------:R-:W3:Y:S04]  /*3b90*/  LDG.E.U16 R8, desc[UR8][R6.64+0x200] ;  /* 0x0002000806087981 */ /* 0x000ee8000c1e1500 */
[----:B------:R-:W4:Y:S04]  /*3ba0*/  LDG.E.U16 R9, desc[UR8][R6.64+0x400] ;  /* 0x0004000806097981 */ /* 0x000f28000c1e1500 */
[----:B------:R-:W5:Y:S01]  /*3bb0*/  LDG.E.U16 R10, desc[UR8][R6.64+0x600] ;  /* 0x00060008060a7981 */ /* 0x000f62000c1e1500 */
[----:B------:R-:W-:-:S05]  /*3bc0*/  VIADD R4, R4, 0x400 ;  /* 0x0000040004047836 */ /* 0x000fca0000000000 */
[----:B------:R-:W-:Y:S01]  /*3bd0*/  ISETP.GE.AND P0, PT, R4, UR7, PT ;  /* 0x0000000704007c0c */ /* 0x000fe2000bf06270 */
[----:B--2---:R-:W-:Y:S02]  /*3be0*/  IMAD.U32 R3, R3, 0x10000, RZ ;  /* 0x0001000003037824 */ /* 0x004fe400078e00ff */
[----:B---3--:R-:W-:Y:S02]  /*3bf0*/  IMAD.U32 R8, R8, 0x10000, RZ ;  /* 0x0001000008087824 */ /* 0x008fe400078e00ff */
[----:B------:R-:W-:Y:S01]  /*3c00*/  FFMA R3, RZ, UR23, R3 ;  /* 0x00000017ff037c23 */ /* 0x000fe20008000003 */
[----:B----4-:R-:W-:Y:S02]  /*3c10*/  IMAD.U32 R9, R9, 0x10000, RZ ;  /* 0x0001000009097824 */ /* 0x010fe400078e00ff */
[----:B------:R-:W-:Y:S02]  /*3c20*/  FFMA R8, RZ, UR23, R8 ;  /* 0x00000017ff087c23 */ /* 0x000fe40008000008 */
[----:B------:R-:W-:Y:S01]  /*3c30*/  F2FP.BF16.F32.PACK_AB R3, RZ, R3 ;  /* 0x00000003ff03723e */ /* 0x000fe200000010ff */
[----:B-----5:R-:W-:-:S02]  /*3c40*/  IMAD.U32 R10, R10, 0x10000, RZ ;  /* 0x000100000a0a7824 */ /* 0x020fc400078e00ff */
[----:B------:R-:W-:Y:S01]  /*3c50*/  FFMA R9, RZ, UR23, R9 ;  /* 0x00000017ff097c23 */ /* 0x000fe20008000009 */
[----:B------:R-:W-:Y:S01]  /*3c60*/  F2FP.BF16.F32.PACK_AB R8, RZ, R8 ;  /* 0x00000008ff08723e */ /* 0x000fe200000010ff */
[----:B------:R0:W-:Y:S01]  /*3c70*/  STG.E.U16 desc[UR8][R6.64], R3 ;  /* 0x0000000306007986 */ /* 0x0001e2000c101508 */
[----:B------:R-:W-:Y:S02]  /*3c80*/  FFMA R10, RZ, UR23, R10 ;  /* 0x00000017ff0a7c23 */ /* 0x000fe4000800000a */
[----:B------:R-:W-:Y:S01]  /*3c90*/  F2FP.BF16.F32.PACK_AB R9, RZ, R9 ;  /* 0x00000009ff09723e */ /* 0x000fe200000010ff */
[----:B------:R0:W-:Y:S02]  /*3ca0*/  STG.E.U16 desc[UR8][R6.64+0x200], R8 ;  /* 0x0002000806007986 */ /* 0x0001e4000c101508 */
[----:B------:R-:W-:Y:S02]  /*3cb0*/  F2FP.BF16.F32.PACK_AB R10, RZ, R10 ;  /* 0x0000000aff0a723e */ /* 0x000fe400000010ff */
[----:B------:R0:W-:Y:S04]  /*3cc0*/  STG.E.U16 desc[UR8][R6.64+0x400], R9 ;  /* 0x0004000906007986 */ /* 0x0001e8000c101508 */
[----:B------:R0:W-:Y:S01]  /*3cd0*/  STG.E.U16 desc[UR8][R6.64+0x600], R10 ;  /* 0x0006000a06007986 */ /* 0x0001e2000c101508 */
[----:B------:R-:W-:Y:S05]  /*3ce0*/  @!P0 BRA `(.L_x_3705) ;  /* 0xfffffffc00948947 */ /* 0x000fea000383ffff */
.L_x_3694:
[----:B------:R-:W-:Y:S05]  /*3cf0*/  BSYNC.RECONVERGENT B0 ;  /* 0x0000000000007941 */ /* 0x000fea0003800200 */
.L_x_3693:
[----:B------:R-:W-:Y:S06]  /*3d00*/  BAR.SYNC.DEFER_BLOCKING 0x0 ;  /* 0x0000000000007b1d */ /* 0x000fec0000010000 */
[----:B------:R-:W-:Y:S05]  /*3d10*/  @P2 BRA `(.L_x_3706) ;  /* 0xffffffcc00c42947 */ /* 0x000fea000383ffff */
[----:B------:R-:W-:Y:S05]  /*3d20*/  EXIT ;  /* 0x000000000000794d */ /* 0x000fea0003800000 */
        .weak           $__internal_23_$__cuda_sm3x_div_rn_noftz_f32_slowpath
        .type           $__internal_23_$__cuda_sm3x_div_rn_noftz_f32_slowpath,@function
        .size           $__internal_23_$__cuda_sm3x_div_rn_noftz_f32_slowpath,(.L_x_3874 - $__internal_23_$__cuda_sm3x_div_rn_noftz_f32_slowpath)
$__internal_23_$__cuda_sm3x_div_rn_noftz_f32_slowpath:
        /* <DEDUP_REMOVED lines=35> */
.L_x_3708:
        /* <DEDUP_REMOVED lines=30> */
[-CC-:B------:R-:W-:Y:S01]  /*4140*/  FFMA.RM R10, R21, R13.reuse, R12.reuse ;  /* 0x0000000d150a7223 */ /* 0x180fe2000000400c */
        /* <DEDUP_REMOVED lines=20> */
.L_x_3715:
[----:B------:R-:W-:-:S04]  /*4290*/  LOP3.LUT R6, R6, 0x80000000, RZ, 0xc0, !PT ;  /* 0x8000000006067812 */ /* 0x000fc800078ec0ff */
[----:B------:R-:W-:Y:S01]  /*42a0*/  LOP3.LUT R6, R6, 0x7f800000, RZ, 0xfc, !PT ;  /* 0x7f80000006067812 */ /* 0x000fe200078efcff */
[----:B------:R-:W-:Y:S06]  /*42b0*/  BRA `(.L_x_3716) ;  /* 0x0000000000047947 */ /* 0x000fec0003800000 */
.L_x_3714:
[----:B------:R-:W-:-:S07]  /*42c0*/  IMAD R6, R10, 0x800000, R6 ;  /* 0x008000000a067824 */ /* 0x000fce00078e0206 */
.L_x_3716:
[----:B------:R-:W-:Y:S05]  /*42d0*/  BSYNC.RECONVERGENT B4 ;  /* 0x0000000000047941 */ /* 0x000fea0003800200 */
.L_x_3713:
[----:B------:R-:W-:Y:S05]  /*42e0*/  BRA `(.L_x_3717) ;  /* 0x0000000000207947 */ /* 0x000fea0003800000 */
.L_x_3712:
[----:B------:R-:W-:-:S04]  /*42f0*/  LOP3.LUT R6, R10, 0x80000000, R25, 0x48, !PT ;  /* 0x800000000a067812 */ /* 0x000fc800078e4819 */
[----:B------:R-:W-:Y:S01]  /*4300*/  LOP3.LUT R6, R6, 0x7f800000, RZ, 0xfc, !PT ;  /* 0x7f80000006067812 */ /* 0x000fe200078efcff */
[----:B------:R-:W-:Y:S06]  /*4310*/  BRA `(.L_x_3717) ;  /* 0x0000000000147947 */ /* 0x000fec0003800000 */
.L_x_3711:
[----:B------:R-:W-:Y:S01]  /*4320*/  LOP3.LUT R6, R10, 0x80000000, R25, 0x48, !PT ;  /* 0x800000000a067812 */ /* 0x000fe200078e4819 */
[----:B------:R-:W-:Y:S06]  /*4330*/  BRA `(.L_x_3717) ;  /* 0x00000000000c7947 */ /* 0x000fec0003800000 */
.L_x_3710:
[----:B------:R-:W0:Y:S01]  /*4340*/  MUFU.RSQ R6, -QNAN ;  /* 0xffc0000000067908 */ /* 0x000e220000001400 */
[----:B------:R-:W-:Y:S05]  /*4350*/  BRA `(.L_x_3717) ;  /* 0x0000000000047947 */ /* 0x000fea0003800000 */
.L_x_3709:
[----:B------:R-:W-:-:S07]  /*4360*/  FADD.FTZ R6, R25, R6 ;  /* 0x0000000619067221 */ /* 0x000fce0000010000 */
.L_x_3717:
[----:B------:R-:W-:Y:S05]  /*4370*/  BSYNC.RECONVERGENT B3 ;  /* 0x0000000000037941 */ /* 0x000fea0003800200 */
.L_x_3707:
[----:B------:R-:W-:-:S04]  /*4380*/  IMAD.MOV.U32 R9, RZ, RZ, 0x0 ;  /* 0x00000000ff097424 */ /* 0x000fc800078e00ff */
[----:B0-----:R-:W-:Y:S05]  /*4390*/  RET.REL.NODEC R8 `(_Z16moe_token_kernelI13__nv_bfloat16Lb1EEvPKT_S3_S3_S3_PKfPKjPS1_iiii) ;  /* 0xffffffbc08187950 */ /* 0x001fea0003c3ffff */
.L_x_3718:
        /* <DEDUP_REMOVED lines=14> */
.L_x_3874:


//--------------------- .text._Z16moe_token_kernelI6__halfLb0EEvPKT_S3_S3_S3_PKfPKjPS1_iiii --------------------------
	.section	.text._Z16moe_token_kernelI6__halfLb0EEvPKT_S3_S3_S3_PKfPKjPS1_iiii,"ax",@progbits
	.align	128
        .global         _Z16moe_token_kernelI6__halfLb0EEvPKT_S3_S3_S3_PKfPKjPS1_iiii
        .type           _Z16moe_token_kernelI6__halfLb0EEvPKT_S3_S3_S3_PKfPKjPS1_iiii,@function
        .size           _Z16moe_token_kernelI6__halfLb0EEvPKT_S3_S3_S3_PKfPKjPS1_iiii,(.L_x_3875 - _Z16moe_token_kernelI6__halfLb0EEvPKT_S3_S3_S3_PKfPKjPS1_iiii)
        .other          _Z16moe_token_kernelI6__halfLb0EEvPKT_S3_S3_S3_PKfPKjPS1_iiii,@"STO_CUDA_ENTRY STV_DEFAULT"
_Z16moe_token_kernelI6__halfLb0EEvPKT_S3_S3_S3_PKfPKjPS1_iiii:
.text._Z16moe_token_kernelI6__halfLb0EEvPKT_S3_S3_S3_PKfPKjPS1_iiii:
        /* <DEDUP_REMOVED lines=20> */
[----:B------:R-:W-:Y:S02]  /*0140*/  LEA.HI R4, R4, 0x1, RZ, 0x18 ;  /* 0x0000000104047811 */ /* 0x000fe400078fc0ff */
[----:B------:R-:W-:Y:S02]  /*0150*/  MOV R8, R0 ;  /* 0x0000000000087202 */ /* 0x000fe40000000f00 */
[----:B0-----:R-:W-:Y:S02]  /*0160*/  LEA R11, R6, R5, 0x18 ;  /* 0x00000005060b7211 */ /* 0x001fe400078ec0ff */
[----:B------:R-:W-:-:S07]  /*0170*/  LOP3.LUT R6, R4, 0x3, RZ, 0xc0, !PT ;  /* 0x0000000304067812 */ /* 0x000fce00078ec0ff */
.L_x_3723:
[----:B------:R-:W-:-:S04]  /*0180*/  IMAD.U32 R5, RZ, RZ, UR8 ;  /* 0x00000008ff057e24 */ /* 0x000fc8000f8e00ff */
[----:B------:R-:W-:-:S04]  /*0190*/  IMAD R5, R5, UR11, R8 ;  /* 0x0000000b05057c24 */ /* 0x000fc8000f8e0208 */
[----:B-1----:R-:W-:-:S06]  /*01a0*/  IMAD.WIDE R4, R5, 0x2, R2 ;  /* 0x0000000205047825 */ /* 0x002fcc00078e0202 */
[----:B------:R-:W2:Y:S01]  /*01b0*/  LDG.E.U16.CONSTANT R4, desc[UR12][R4.64] ;  /* 0x0000000c04047981 */ /* 0x000ea2000c1e9500 */
[C---:B0-----:R-:W-:Y:S01]  /*01c0*/  IMAD R10, R8.reuse, 0x4, R11 ;  /* 0x00000004080a7824 */ /* 0x041fe200078e020b */
[----:B------:R-:W-:Y:S01]  /*01d0*/  IADD3 R8, PT, PT, R8, 0x100, RZ ;  /* 0x0000010008087810 */ /* 0x000fe20007ffe0ff */
[----:B------:R-:W-:-:S05]  /*01e0*/  VIADD R7, R7, 0x1 ;  /* 0x0000000107077836 */ /* 0x000fca0000000000 */
[----:B------:R-:W-:Y:S01]  /*01f0*/  ISETP.NE.AND P0, PT, R7, R6, PT ;  /* 0x000000060700720c */ /* 0x000fe20003f05270 */
[----:B--2---:R-:W-:-:S05]  /*0200*/  HADD2.F32 R9, -RZ, R4.H0_H0 ;  /* 0x20000004ff097230 */ /* 0x004fca0000004100 */
[----:B------:R0:W-:Y:S07]  /*0210*/  STS [R10], R9 ;  /* 0x000000090a007388 */ /* 0x0001ee0000000800 */
[----:B------:R-:W-:Y:S05]  /*0220*/  @P0 BRA `(.L_x_3723) ;  /* 0xfffffffc00d40947 */ /* 0x000fea000383ffff */
.L_x_3722:
[----:B------:R-:W-:Y:S05]  /*0230*/  BSYNC.RECONVERGENT B1 ;  /* 0x0000000000017941 */ /* 0x000fea0003800200 */
.L_x_3721:
        /* <DEDUP_REMOVED lines=12> */
.L_x_3726:
[----:B-1----:R-:W0:Y:S01]  /*0300*/  LDC.64 R4, c[0x0][0x380] ;  /* 0x0000e000ff047b82 */ /* 0x002e220000000a00 */
[C---:B------:R-:W-:Y:S02]  /*0310*/  VIADD R2, R8.reuse, 0x400 ;  /* 0x0000040008027836 */ /* 0x040fe40000000000 */
[C---:B------:R-:W-:Y:S02]  /*0320*/  IMAD R25, R13.reuse, UR11, R8 ;  /* 0x0000000b0d197c24 */ /* 0x040fe4000f8e0208 */
[----:B------:R-:W-:Y:S01]  /*0330*/  IMAD R7, R13, UR11, R2 ;  /* 0x0000000b0d077c24 */ /* 0x000fe2000f8e0202 */
[C---:B------:R-:W-:Y:S01]  /*0340*/  IADD3 R2, PT, PT, R8.reuse, 0x800, RZ ;  /* 0x0000080008027810 */ /* 0x040fe20007ffe0ff */
[----:B------:R-:W-:-:S04]  /*0350*/  VIADD R20, R8, 0xc00 ;  /* 0x00000c0008147836 */ /* 0x000fc80000000000 */
[C---:B------:R-:W-:Y:S02]  /*0360*/  IMAD R3, R13.reuse, UR11, R2 ;  /* 0x0000000b0d037c24 */ /* 0x040fe4000f8e0202 */
        /* <DEDUP_REMOVED lines=24> */
[----:B--2---:R-:W-:Y:S02]  /*04f0*/  HADD2.F32 R7, -RZ, R18.H0_H0 ;  /* 0x20000012ff077230 */ /* 0x004fe40000004100 */
[----:B---3--:R-:W-:-:S03]  /*0500*/  HADD2.F32 R3, -RZ, R16.H0_H0 ;  /* 0x20000010ff037230 */ /* 0x008fc60000004100 */
[----:B------:R-:W-:Y:S01]  /*0510*/  STS [R6+0x400], R7 ;  /* 0x0004000706007388 */ /* 0x000fe20000000800 */
[----:B----4-:R-:W-:-:S03]  /*0520*/  HADD2.F32 R10, -RZ, R10.H0_H0 ;  /* 0x2000000aff0a7230 */ /* 0x010fc60000004100 */
[----:B------:R0:W-:Y:S01]  /*0530*/  STS [R6+0x1000], R3 ;  /* 0x0010000306007388 */ /* 0x0001e20000000800 */
[----:B-----5:R-:W-:Y:S02]  /*0540*/  HADD2.F32 R29, -RZ, R14.H0_H0 ;  /* 0x2000000eff1d7230 */ /* 0x020fe40000004100 */
[----:B------:R-:W-:Y:S02]  /*0550*/  HADD2.F32 R17, -RZ, R17.H0_H0 ;  /* 0x20000011ff117230 */ /* 0x000fe40000004100 */
[----:B------:R-:W-:Y:S02]  /*0560*/  HADD2.F32 R15, -RZ, R15.H0_H0 ;  /* 0x2000000fff0f7230 */ /* 0x000fe40000004100 */
[----:B-1----:R-:W-:Y:S02]  /*0570*/  HADD2.F32 R5, -RZ, R12.H0_H0 ;  /* 0x2000000cff057230 */ /* 0x002fe40000004100 */
[----:B------:R-:W-:Y:S02]  /*0580*/  HADD2.F32 R19, -RZ, R19.H0_H0 ;  /* 0x20000013ff137230 */ /* 0x000fe40000004100 */
[----:B------:R-:W-:-:S02]  /*0590*/  HADD2.F32 R22, -RZ, R22.H0_H0 ;  /* 0x20000016ff167230 */ /* 0x000fc40000004100 */
[----:B------:R-:W-:Y:S02]  /*05a0*/  HADD2.F32 R21, -RZ, R21.H0_H0 ;  /* 0x20000015ff157230 */ /* 0x000fe40000004100 */
[----:B------:R-:W-:Y:S02]  /*05b0*/  HADD2.F32 R20, -RZ, R20.H0_H0 ;  /* 0x20000014ff147230 */ /* 0x000fe40000004100 */
[----:B0-----:R-:W-:Y:S02]  /*05c0*/  HADD2.F32 R3, -RZ, R26.H0_H0 ;  /* 0x2000001aff037230 */ /* 0x001fe40000004100 */
[----:B------:R-:W-:Y:S02]  /*05d0*/  HADD2.F32 R23, -RZ, R23.H0_H0 ;  /* 0x20000017ff177230 */ /* 0x000fe40000004100 */
[----:B------:R-:W-:Y:S02]  /*05e0*/  HADD2.F32 R25, -RZ, R25.H0_H0 ;  /* 0x20000019ff197230 */ /* 0x000fe40000004100 */
[----:B------:R-:W-:-:S02]  /*05f0*/  HADD2.F32 R7, -RZ, R24.H0_H0 ;  /* 0x20000018ff077230 */ /* 0x000fc40000004100 */
[----:B------:R-:W-:Y:S01]  /*0600*/  HADD2.F32 R27, -RZ, R27.H0_H0 ;  /* 0x2000001bff1b7230 */ /* 0x000fe20000004100 */
        /* <DEDUP_REMOVED lines=15> */
.L_x_3725:
[----:B------:R-:W-:Y:S05]  /*0700*/  BSYNC.RECONVERGENT B1 ;  /* 0x0000000000017941 */ /* 0x000fea0003800200 */
.L_x_3724:
[----:B------:R-:W-:Y:S01]  /*0710*/  IADD3 R2, PT, PT, -R8, UR8, RZ ;  /* 0x0000000808027c10 */ /* 0x000fe2000fffe1ff */
[----:B------:R-:W-:Y:S03]  /*0720*/  BSSY.RECONVERGENT B1, `(.L_x_3727) ;  /* 0x0000025000017945 */ /* 0x000fe60003800200 */
[----:B------:R-:W-:-:S13]  /*0730*/  ISETP.GT.AND P1, PT, R2, 0x400, PT ;  /* 0x000004000200780c */ /* 0x000fda0003f24270 */
[----:B------:R-:W-:Y:S05]  /*0740*/  @!P1 BRA `(.L_x_3728) ;  /* 0x0000000000889947 */ /* 0x000fea0003800000 */
[----:B-1----:R-:W1:Y:S01]  /*0750*/  LDC.64 R2, c[0x0][0x380] ;  /* 0x0000e000ff027b82 */ /* 0x002e620000000a00 */
[----:B------:R-:W-:Y:S01]  /*0760*/  MOV R7, UR8 ;  /* 0x0000000800077c02 */ /* 0x000fe20008000f00 */
        /* <DEDUP_REMOVED lines=16> */
[----:B--2---:R-:W-:Y:S02]  /*0870*/  HADD2.F32 R14, -RZ, R13.H0_H0 ;  /* 0x2000000dff0e7230 */ /* 0x004fe40000004100 */
[----:B---3--:R-:W-:-:S03]  /*0880*/  HADD2.F32 R16, -RZ, R15.H0_H0 ;  /* 0x2000000fff107230 */ /* 0x008fc60000004100 */
[----:B------:R2:W-:Y:S01]  /*0890*/  STS [R7+0x1000], R14 ;  /* 0x0010000e07007388 */ /* 0x0005e20000000800 */
[----:B----4-:R-:W-:-:S03]  /*08a0*/  HADD2.F32 R18, -RZ, R17.H0_H0 ;  /* 0x20000011ff127230 */ /* 0x010fc60000004100 */
[----:B------:R2:W-:Y:S01]  /*08b0*/  STS [R7+0x1400], R16 ;  /* 0x0014001007007388 */ /* 0x0005e20000000800 */
[----:B-----5:R-:W-:-:S03]  /*08c0*/  HADD2.F32 R20, -RZ, R19.H0_H0 ;  /* 0x20000013ff147230 */ /* 0x020fc60000004100 */
[----:B------:R2:W-:Y:S01]  /*08d0*/  STS [R7+0x1800], R18 ;  /* 0x0018001207007388 */ /* 0x0005e20000000800 */
[----:B------:R-:W-:-:S03]  /*08e0*/  HADD2.F32 R6, -RZ, R6.H0_H0 ;  /* 0x20000006ff067230 */ /* 0x000fc60000004100 */
[----:B------:R2:W-:Y:S01]  /*08f0*/  STS [R7+0x1c00], R20 ;  /* 0x001c001407007388 */ /* 0x0005e20000000800 */
[----:B------:R-:W-:-:S03]  /*0900*/  HADD2.F32 R4, -RZ, R9.H0_H0 ;  /* 0x20000009ff047230 */ /* 0x000fc60000004100 */
[----:B------:R2:W-:Y:S01]  /*0910*/  STS [R7], R6 ;  /* 0x0000000607007388 */ /* 0x0005e20000000800 */
[----:B------:R-:W-:-:S03]  /*0920*/  HADD2.F32 R10, -RZ, R10.H0_H0 ;  /* 0x2000000aff0a7230 */ /* 0x000fc60000004100 */
[----:B------:R2:W-:Y:S01]  /*0930*/  STS [R7+0x400], R4 ;  /* 0x0004000407007388 */ /* 0x0005e20000000800 */
[----:B------:R-:W-:-:S03]  /*0940*/  HADD2.F32 R12, -RZ, R12.H0_H0 ;  /* 0x2000000cff0c7230 */ /* 0x000fc60000004100 */
[----:B------:R2:W-:Y:S04]  /*0950*/  STS [R7+0x800], R10 ;  /* 0x0008000a07007388 */ /* 0x0005e80000000800 */
[----:B------:R2:W-:Y:S02]  /*0960*/  STS [R7+0xc00], R12 ;  /* 0x000c000c07007388 */ /* 0x0005e40000000800 */
.L_x_3728:
[----:B------:R-:W-:Y:S05]  /*0970*/  BSYNC.RECONVERGENT B1 ;  /* 0x0000000000017941 */ /* 0x000fea0003800200 */
.L_x_3727:
[----:B------:R-:W-:-:S13]  /*0980*/  ISETP.LT.OR P0, PT, R8, UR8, P0 ;  /* 0x0000000808007c0c */ /* 0x000fda0008701670 */
[----:B------:R-:W-:Y:S05]  /*0990*/  @!P0 BRA `(.L_x_3720) ;  /* 0x0000000000448947 */ /* 0x000fea0003800000 */
[----:B-1----:R-:W1:Y:S01]  /*09a0*/  LDC.64 R2, c[0x0][0x380] ;  /* 0x0000e000ff027b82 */ /* 0x002e620000000a00 */
[----:B------:R-:W-:-:S05]  /*09b0*/  MOV R5, UR8 ;  /* 0x0000000800057c02 */ /* 0x000fca0008000f00 */
[----:B------:R-:W-:-:S04]  /*09c0*/  IMAD R5, R5, UR11, R8 ;  /* 0x0000000b05057c24 */ /* 0x000fc8000f8e0208 */
[----:B-1----:R-:W-:-:S05]  /*09d0*/  IMAD.WIDE R2, R5, 0x2, R2 ;  /* 0x0000000205027825 */ /* 0x002fca00078e0202 */
[----:B--2---:R-:W2:Y:S04]  /*09e0*/  LDG.E.U16.CONSTANT R4, desc[UR12][R2.64] ;  /* 0x0000000c02047981 */ /* 0x004ea8000c1e9500 */
[----:B------:R-:W3:Y:S04]  /*09f0*/  LDG.E.U16.CONSTANT R5, desc[UR12][R2.64+0x200] ;  /* 0x0002000c02057981 */ /* 0x000ee8000c1e9500 */
[----:B------:R-:W4:Y:S04]  /*0a00*/  LDG.E.U16.CONSTANT R7, desc[UR12][R2.64+0x400] ;  /* 0x0004000c02077981 */ /* 0x000f28000c1e9500 */
[----:B0-----:R-:W5:Y:S01]  /*0a10*/  LDG.E.U16.CONSTANT R9, desc[UR12][R2.64+0x600] ;  /* 0x0006000c02097981 */ /* 0x001f62000c1e9500 */
[----:B------:R-:W-:-:S02]  /*0a20*/  IMAD R11, R8, 0x4, R11 ;  /* 0x00000004080b7824 */ /* 0x000fc400078e020b */
[----:B--2---:R-:W-:Y:S02]  /*0a30*/  HADD2.F32 R4, -RZ, R4.H0_H0 ;  /* 0x20000004ff047230 */ /* 0x004fe40000004100 */
[----:B---3--:R-:W-:-:S03]  /*0a40*/  HADD2.F32 R6, -RZ, R5.H0_H0 ;  /* 0x20000005ff067230 */ /* 0x008fc60000004100 */
[----:B------:R3:W-:Y:S01]  /*0a50*/  STS [R11], R4 ;  /* 0x000000040b007388 */ /* 0x0007e20000000800 */
[----:B----4-:R-:W-:-:S03]  /*0a60*/  HADD2.F32 R8, -RZ, R7.H0_H0 ;  /* 0x20000007ff087230 */ /* 0x010fc60000004100 */
[----:B------:R3:W-:Y:S01]  /*0a70*/  STS [R11+0x400], R6 ;  /* 0x000400060b007388 */ /* 0x0007e20000000800 */
[----:B-----5:R-:W-:-:S03]  /*0a80*/  HADD2.F32 R10, -RZ, R9.H0_H0 ;  /* 0x20000009ff0a7230 */ /* 0x020fc60000004100 */
[----:B------:R3:W-:Y:S04]  /*0a90*/  STS [R11+0x800], R8 ;  /* 0x000800080b007388 */ /* 0x0007e80000000800 */
[----:B------:R3:W-:Y:S02]  /*0aa0*/  STS [R11+0xc00], R10 ;  /* 0x000c000a0b007388 */ /* 0x0007e40000000800 */
.L_x_3720:
[----:B------:R-:W-:Y:S05]  /*0ab0*/  BSYNC.RECONVERGENT B0 ;  /* 0x0000000000007941 */ /* 0x000fea0003800200 */
.L_x_3719:
[----:B------:R-:W4:Y:S08]  /*0ac0*/  LDC R2, c[0x0][0x3c0] ;  /* 0x0000f000ff027b82 */ /* 0x000f300000000800 */
[----:B------:R-:W-:Y:S01]  /*0ad0*/  BAR.SYNC.DEFER_BLOCKING 0x0 ;  /* 0x0000000000007b1d */ /* 0x000fe20000010000 */
[----:B----4-:R-:W-:-:S13]  /*0ae0*/  ISETP.GE.AND P0, PT, R2, 0x1, PT ;  /* 0x000000010200780c */ /* 0x010fda0003f06270 */
[----:B------:R-:W-:Y:S05]  /*0af0*/  @!P0 EXIT ;  /* 0x000000000000894d */ /* 0x000fea0003800000 */
[----:B------:R-:W4:Y:S01]  /*0b00*/  S2UR UR6, SR_CgaCtaId ;  /* 0x00000000000679c3 */ /* 0x000f220000008800 */
[----:B------:R-:W5:Y:S01]  /*0b10*/  LDCU UR7, c[0x0][0x3bc] ;  /* 0x00007780ff0777ac */ /* 0x000f620008000800 */
[----:B-1----:R-:W-:Y:S01]  /*0b20*/  LOP3.LUT R5, RZ, R0, RZ, 0x33, !PT ;  /* 0x00000000ff057212 */ /* 0x002fe200078e33ff */
[----:B------:R-:W2:Y:S04]  /*0b30*/  LDCU.64 UR16, c[0x0][0x3b0] ;  /* 0x00007600ff1077ac */ /* 0x000ea80008000a00 */
        /* <DEDUP_REMOVED lines=9> */
[----:B------:R-:W-:Y:S01]  /*0bd0*/  IMAD.X R3, RZ, RZ, UR22, P0 ;  /* 0x00000016ff037e24 */ /* 0x000fe200080e06ff */
[----:B------:R-:W-:Y:S01]  /*0be0*/  UIMAD.WIDE UR14, UR7, UR8, URZ ;  /* 0x00000008070e72a5 */ /* 0x000fe2000f8e02ff */
[----:B--2---:R-:W-:Y:S01]  /*0bf0*/  LEA R18, P0, R2, UR16, 0x1 ;  /* 0x0000001002127c11 */ /* 0x004fe2000f8008ff */
[----:B----4-:R-:W-:-:S02]  /*0c00*/  ULEA UR6, UR6, UR5, 0x18 ;  /* 0x0000000506067291 */ /* 0x010fc4000f8ec0ff */
        /* <DEDUP_REMOVED lines=10> */
[----:B------:R-:W-:Y:S01]  /*0cb0*/  HFMA2 R4, -RZ, RZ, 0, 0 ;  /* 0x00000000ff047431 */ /* 0x000fe200000001ff */
[----:B------:R-:W-:Y:S01]  /*0cc0*/  LOP3.LUT R6, R6, 0x1fffff8, RZ, 0xc0, !PT ;  /* 0x01fffff806067812 */ /* 0x000fe200078ec0ff */
[----:B------:R-:W-:-:S02]  /*0cd0*/  UIADD3 UR24, UPT, UPT, UR19, -0x1, URZ ;  /* 0xffffffff13187890 */ /* 0x000fc4000fffe0ff */
[----:B------:R-:W-:Y:S02]  /*0ce0*/  ULOP3.LUT UR7, UR7, 0x3, URZ, 0xc0, !UPT ;  /* 0x0000000307077892 */ /* 0x000fe4000f8ec0ff */
[----:B------:R-:W-:-:S12]  /*0cf0*/  UIADD3 UR6, UPT, UPT, UR6, UR4, URZ ;  /* 0x0000000406067290 */ /* 0x000fd8000fffe0ff */
.L_x_3768:
        /* <DEDUP_REMOVED lines=28> */
[----:B------:R-:W-:-:S07]  /*0ec0*/  MOV R7, R0 ;  /* 0x0000000000077202 */ /* 0x000fce0000000f00 */
.L_x_3743:
        /* <DEDUP_REMOVED lines=9> */
.L_x_3734:
[----:B------:R-:W-:-:S05]  /*0f60*/  IMAD R12, R20, UR29, R7 ;  /* 0x0000001d140c7c24 */ /* 0x000fca000f8e0207 */
[----:B------:R-:W-:-:S04]  /*0f70*/  IADD3 R8, P0, PT, R12, UR4, RZ ;  /* 0x000000040c087c10 */ /* 0x000fc8000ff1e0ff */
[----:B------:R-:W-:Y:S02]  /*0f80*/  LEA.HI.X.SX32 R9, R12, UR8, 0x1, P0 ;  /* 0x000000080c097c11 */ /* 0x000fe400080f0eff */
[----:B------:R-:W-:-:S04]  /*0f90*/  LEA R22, P0, R8, UR16, 0x1 ;  /* 0x0000001008167c11 */ /* 0x000fc8000f8008ff */
[----:B------:R-:W-:-:S05]  /*0fa0*/  LEA.HI.X R23, R8, UR17, R9, 0x1, P0 ;  /* 0x0000001108177c11 */ /* 0x000fca00080f0c09 */
[----:B------:R0:W2:Y:S01]  /*0fb0*/  LDG.E.U16.CONSTANT R24, desc[UR12][R22.64] ;  /* 0x0000000c16187981 */ /* 0x0000a2000c1e9500 */
[----:B------:R-:W-:Y:S01]  /*0fc0*/  IMAD R14, R20, 0x4, R17 ;  /* 0x00000004140e7824 */ /* 0x000fe200078e0211 */
[----:B------:R-:W-:-:S04]  /*0fd0*/  IADD3 R13, PT, PT, R12, UR29, RZ ;  /* 0x0000001d0c0d7c10 */ /* 0x000fc8000fffe0ff */
        /* <DEDUP_REMOVED lines=17> */
[----:B--2---:R-:W-:Y:S02]  /*10f0*/  HADD2.F32 R28, -RZ, R24.H0_H0 ;  /* 0x20000018ff1c7230 */ /* 0x004fe40000004100 */
[----:B------:R-:W-:-:S05]  /*1100*/  VIADD R24, R25, UR29 ;  /* 0x0000001d19187c36 */ /* 0x000fca0008000000 */
[----:B0-----:R-:W-:Y:S01]  /*1110*/  IADD3 R12, P0, PT, R24, UR4, RZ ;  /* 0x00000004180c7c10 */ /* 0x001fe2000ff1e0ff */
[----:B-1----:R-:W-:Y:S01]  /*1120*/  FFMA R28, R8, R28, R21 ;  /* 0x0000001c081c7223 */ /* 0x002fe20000000015 */
[C---:B------:R-:W-:Y:S01]  /*1130*/  IADD3 R29, PT, PT, R24.reuse, UR29, RZ ;  /* 0x0000001d181d7c10 */ /* 0x040fe2000fffe0ff */
[----:B------:R0:W2:Y:S01]  /*1140*/  LDG.E.U16.CONSTANT R8, desc[UR12][R22.64] ;  /* 0x0000000c16087981 */ /* 0x0000a2000c1e9500 */
[----:B------:R-:W-:Y:S02]  /*1150*/  LEA.HI.X.SX32 R21, R24, UR8, 0x1, P0 ;  /* 0x0000000818157c11 */ /* 0x000fe400080f0eff */
[C---:B------:R-:W-:Y:S02]  /*1160*/  LEA R24, P0, R12.reuse, UR16, 0x1 ;  /* 0x000000100c187c11 */ /* 0x040fe4000f8008ff */
[----:B------:R-:W-:Y:S02]  /*1170*/  IADD3 R13, P1, PT, R29, UR4, RZ ;  /* 0x000000041d0d7c10 */ /* 0x000fe4000ff3e0ff */
[----:B------:R-:W-:-:S02]  /*1180*/  LEA.HI.X R25, R12, UR17, R21, 0x1, P0 ;  /* 0x000000110c197c11 */ /* 0x000fc400080f0c15 */
[C---:B------:R-:W-:Y:S01]  /*1190*/  LEA.HI.X.SX32 R21, R29.reuse, UR8, 0x1, P1 ;  /* 0x000000081d157c11 */ /* 0x040fe200088f0eff */
[----:B------:R-:W-:Y:S01]  /*11a0*/  VIADD R29, R29, UR29 ;  /* 0x0000001d1d1d7c36 */ /* 0x000fe20008000000 */
[----:B------:R-:W-:-:S04]  /*11b0*/  LEA R12, P0, R13, UR16, 0x1 ;  /* 0x000000100d0c7c11 */ /* 0x000fc8000f8008ff */
[----:B------:R-:W-:Y:S02]  /*11c0*/  LEA.HI.X R13, R13, UR17, R21, 0x1, P0 ;  /* 0x000000110d0d7c11 */ /* 0x000fe400080f0c15 */
[C---:B0-----:R-:W-:Y:S01]  /*11d0*/  IADD3 R23, P0, PT, R29.reuse, UR4, RZ ;  /* 0x000000041d177c10 */ /* 0x041fe2000ff1e0ff */
        /* <DEDUP_REMOVED lines=12> */
[----:B---3--:R-:W-:-:S05]  /*12a0*/  HADD2.F32 R15, -RZ, R15.H0_H0 ;  /* 0x2000000fff0f7230 */ /* 0x008fca0000004100 */
[----:B------:R-:W-:Y:S02]  /*12b0*/  FFMA R9, R9, R15, R28 ;  /* 0x0000000f09097223 */ /* 0x000fe4000000001c */
[----:B------:R-:W0:Y:S01]  /*12c0*/  LDS.128 R12, [R14+0x10] ;  /* 0x000010000e0c7984 */ /* 0x000e220000000c00 */
[----:B----4-:R-:W-:Y:S02]  /*12d0*/  HADD2.F32 R27, -RZ, R27.H0_H0 ;  /* 0x2000001bff1b7230 */ /* 0x010fe40000004100 */
[----:B------:R-:W-:-:S03]  /*12e0*/  VIADD R20, R20, 0x8 ;  /* 0x0000000814147836 */ /* 0x000fc60000000000 */
[----:B------:R-:W-:Y:S02]  /*12f0*/  FFMA R10, R10, R27, R9 ;  /* 0x0000001b0a0a7223 */ /* 0x000fe40000000009 */
[----:B------:R-:W-:Y:S01]  /*1300*/  ISETP.NE.AND P0, PT, R20, UR21, PT ;  /* 0x0000001514007c0c */ /* 0x000fe2000bf05270 */
[----:B--2---:R-:W-:-:S05]  /*1310*/  HADD2.F32 R8, -RZ, R8.H0_H0 ;  /* 0x20000008ff087230 */ /* 0x004fca0000004100 */
[----:B------:R-:W-:Y:S01]  /*1320*/  FFMA R11, R11, R8, R10 ;  /* 0x000000080b0b7223 */ /* 0x000fe2000000000a */
[----:B-----5:R-:W-:Y:S02]  /*1330*/  HADD2.F32 R21, -RZ, R21.H0_H0 ;  /* 0x20000015ff157230 */ /* 0x020fe40000004100 */
[----:B------:R-:W-:-:S03]  /*1340*/  HADD2.F32 R26, -RZ, R26.H0_H0 ;  /* 0x2000001aff1a7230 */ /* 0x000fc60000004100 */
[----:B0-----:R-:W-:-:S04]  /*1350*/  FFMA R12, R12, R21, R11 ;  /* 0x000000150c0c7223 */ /* 0x001fc8000000000b */
[----:B------:R-:W-:Y:S01]  /*1360*/  FFMA R13, R13, R26, R12 ;  /* 0x0000001a0d0d7223 */ /* 0x000fe2000000000c */
[----:B------:R-:W-:-:S05]  /*1370*/  HADD2.F32 R22, -RZ, R22.H0_H0 ;  /* 0x20000016ff167230 */ /* 0x000fca0000004100 */
[----:B------:R-:W-:Y:S01]  /*1380*/  FFMA R14, R14, R22, R13 ;  /* 0x000000160e0e7223 */ /* 0x000fe2000000000d */
[----:B------:R-:W-:-:S05]  /*1390*/  HADD2.F32 R24, -RZ, R24.H0_H0 ;  /* 0x20000018ff187230 */ /* 0x000fca0000004100 */
[----:B------:R-:W-:Y:S01]  /*13a0*/  FFMA R21, R15, R24, R14 ;  /* 0x000000180f157223 */ /* 0x000fe2000000000e */
[----:B------:R-:W-:Y:S06]  /*13b0*/  @P0 BRA `(.L_x_3734) ;  /* 0xfffffff800e80947 */ /* 0x000fec000383ffff */
[----:B------:R-:W-:-:S07]  /*13c0*/  MOV R14, UR21 ;  /* 0x00000015000e7c02 */ /* 0x000fce0008000f00 */
.L_x_3733:
        /* <DEDUP_REMOVED lines=21> */
[----:B------:R0:W2:Y:S01]  /*1520*/  LDG.E.U16.CONSTANT R15, desc[UR12][R22.64] ;  /* 0x0000000c160f7981 */ /* 0x0000a2000c1e9500 */
[C---:B------:R-:W-:Y:S02]  /*1530*/  LEA R10, P0, R11.reuse, UR30, 0x1 ;  /* 0x0000001e0b0a7c11 */ /* 0x040fe4000f8008ff */
[----:B------:R-:W-:Y:S01]  /*1540*/  IADD3 R13, P1, PT, R12, UR4, RZ ;  /* 0x000000040c0d7c10 */ /* 0x000fe2000ff3e0ff */
[----:B------:R-:W3:Y:S01]  /*1550*/  LDG.E.U16.CONSTANT R8, desc[UR12][R8.64] ;  /* 0x0000000c08087981 */ /* 0x000ee2000c1e9500 */
[----:B------:R-:W-:-:S02]  /*1560*/  LEA.HI.X R11, R11, UR31, R20, 0x1, P0 ;  /* 0x0000001f0b0b7c11 */ /* 0x000fc400080f0c14 */
        /* <DEDUP_REMOVED lines=11> */
[----:B------:R-:W-:Y:S01]  /*1620*/  IADD3 R14, PT, PT, R14, 0x4, RZ ;  /* 0x000000040e0e7810 */ /* 0x000fe20007ffe0ff */
[----:B--2---:R-:W-:Y:S02]  /*1630*/  HADD2.F32 R15, -RZ, R15.H0_H0 ;  /* 0x2000000fff0f7230 */ /* 0x004fe40000004100 */
[----:B---3--:R-:W-:-:S03]  /*1640*/  HADD2.F32 R9, -RZ, R8.H0_H0 ;  /* 0x20000008ff097230 */ /* 0x008fc60000004100 */
[----:B0-----:R-:W-:-:S04]  /*1650*/  FFMA R22, R22, R15, R21 ;  /* 0x0000000f16167223 */ /* 0x001fc80000000015 */
[----:B------:R-:W-:Y:S01]  /*1660*/  FFMA R9, R9, R23, R22 ;  /* 0x0000001709097223 */ /* 0x000fe20000000016 */
[----:B----4-:R-:W-:-:S05]  /*1670*/  HADD2.F32 R10, -RZ, R10.H0_H0 ;  /* 0x2000000aff0a7230 */ /* 0x010fca0000004100 */
[----:B-1----:R-:W-:Y:S01]  /*1680*/  FFMA R10, R24, R10, R9 ;  /* 0x0000000a180a7223 */ /* 0x002fe20000000009 */
[----:B-----5:R-:W-:-:S05]  /*1690*/  HADD2.F32 R21, -RZ, R12.H0_H0 ;  /* 0x2000000cff157230 */ /* 0x020fca0000004100 */
[----:B------:R-:W-:-:S07]  /*16a0*/  FFMA R21, R21, R25, R10 ;  /* 0x0000001915157223 */ /* 0x000fce000000000a */
.L_x_3736:
        /* <DEDUP_REMOVED lines=24> */
[----:B--2---:R-:W-:-:S05]  /*1830*/  HADD2.F32 R15, -RZ, R8.H0_H0 ;  /* 0x20000008ff0f7230 */ /* 0x004fca0000004100 */
[----:B0-----:R-:W-:Y:S01]  /*1840*/  FFMA R16, R12, R15, R21 ;  /* 0x0000000f0c107223 */ /* 0x001fe20000000015 */
[----:B---3--:R-:W-:-:S05]  /*1850*/  HADD2.F32 R17, -RZ, R10.H0_H0 ;  /* 0x2000000aff117230 */ /* 0x008fca0000004100 */
[----:B------:R-:W-:-:S07]  /*1860*/  FFMA R21, R17, R13, R16 ;  /* 0x0000000d11157223 */ /* 0x000fce0000000010 */
.L_x_3737:
        /* <DEDUP_REMOVED lines=14> */
[----:B--2---:R-:W-:-:S05]  /*1950*/  HADD2.F32 R10, -RZ, R8.H0_H0 ;  /* 0x20000008ff0a7230 */ /* 0x004fca0000004100 */
[----:B0-----:R-:W-:-:S07]  /*1960*/  FFMA R21, R14, R10, R21 ;  /* 0x0000000a0e157223 */ /* 0x001fce0000000015 */
.L_x_3735:
[----:B------:R-:W0:Y:S02]  /*1970*/  LDCU UR9, c[0x0][0x3c4] ;  /* 0x00007880ff0977ac */ /* 0x000e240008000800 */
[----:B0-----:R-:W-:-:S09]  /*1980*/  UISETP.NE.AND UP0, UPT, UR9, URZ, UPT ;  /* 0x000000ff0900728c */ /* 0x001fd2000bf05270 */
[----:B------:R-:W-:Y:S05]  /*1990*/  BRA.U !UP0, `(.L_x_3738) ;  /* 0x0000000108747547 */ /* 0x000fea000b800000 */
[----:B------:R-:W-:-:S09]  /*19a0*/  UISETP.NE.AND UP0, UPT, UR9, 0x1, UPT ;  /* 0x000000010900788c */ /* 0x000fd2000bf05270 */
[----:B------:R-:W-:Y:S05]  /*19b0*/  BRA.U UP0, `(.L_x_3739) ;  /* 0x0000000100647547 */ /* 0x000fea000b800000 */
[----:B------:R-:W-:Y:S01]  /*19c0*/  FMUL R8, R21, 0.044714998453855514526 ;  /* 0x3d37271315087820 */ /* 0x000fe20000400000 */
[----:B------:R-:W-:Y:S02]  /*19d0*/  IMAD.MOV.U32 R12, RZ, RZ, 0x3c80f082 ;  /* 0x3c80f082ff0c7424 */ /* 0x000fe400078e00ff */
[----:B------:R-:W-:Y:S02]  /*19e0*/  HFMA2 R11, -RZ, RZ, 1.875, 0 ;  /* 0x3f800000ff0b7431 */ /* 0x000fe400000001ff */
        /* <DEDUP_REMOVED lines=22> */
.L_x_3739:
[----:B------:R-:W-:Y:S01]  /*1b50*/  FMNMX R21, RZ, R21, !PT ;  /* 0x00000015ff157209 */ /* 0x000fe20007800000 */
[----:B------:R-:W-:Y:S06]  /*1b60*/  BRA `(.L_x_3740) ;  /* 0x0000000000507947 */ /* 0x000fec0003800000 */
.L_x_3738:
        /* <DEDUP_REMOVED lines=17> */
[----:B------:R-:W-:Y:S05]  /*1c80*/  CALL.REL.NOINC `($__internal_24_$__cuda_sm3x_div_rn_noftz_f32_slowpath) ;  /* 0x0000001800b47944 */ /* 0x000fea0003c00000 */
.L_x_3742:
[----:B------:R-:W-:Y:S05]  /*1c90*/  BSYNC.RECONVERGENT B2 ;  /* 0x0000000000027941 */ /* 0x000fea0003800200 */
.L_x_3741:
[----:B------:R-:W-:-:S07]  /*1ca0*/  IMAD.MOV.U32 R21, RZ, RZ, R8 ;  /* 0x000000ffff157224 */ /* 0x000fce00078e0008 */
.L_x_3740:
[----:B------:R-:W0:Y:S01]  /*1cb0*/  LDCU UR9, c[0x0][0x3bc] ;  /* 0x00007780ff0977ac */ /* 0x000e220008000800 */
[C---:B------:R-:W-:Y:S02]  /*1cc0*/  LEA R10, R7.reuse, UR6, 0x2 ;  /* 0x00000006070a7c11 */ /* 0x040fe4000f8e10ff */
[----:B------:R-:W-:-:S03]  /*1cd0*/  IADD3 R7, PT, PT, R7, 0x100, RZ ;  /* 0x0000010007077810 */ /* 0x000fc60007ffe0ff */
[----:B------:R1:W-:Y:S01]  /*1ce0*/  STS [R10], R21 ;  /* 0x000000150a007388 */ /* 0x0003e20000000800 */
[----:B0-----:R-:W-:-:S05]  /*1cf0*/  IMAD.U32 R8, RZ, RZ, UR9 ;  /* 0x00000009ff087e24 */ /* 0x001fca000f8e00ff */
[----:B------:R-:W-:-:S13]  /*1d00*/  ISETP.GE.AND P0, PT, R7, R8, PT ;  /* 0x000000080700720c */ /* 0x000fda0003f06270 */
[----:B-1----:R-:W-:Y:S05]  /*1d10*/  @!P0 BRA `(.L_x_3743) ;  /* 0xfffffff0006c8947 */ /* 0x002fea000383ffff */
[----:B------:R-:W-:Y:S05]  /*1d20*/  BSYNC.RECONVERGENT B1 ;  /* 0x0000000000017941 */ /* 0x000fea0003800200 */
.L_x_3732:
[----:B------:R-:W-:Y:S05]  /*1d30*/  BRA `(.L_x_3730) ;  /* 0x0000000800147947 */ /* 0x000fea0003800000 */
.L_x_3731:
[----:B------:R-:W0:Y:S01]  /*1d40*/  LDCU UR9, c[0x0][0x3c4] ;  /* 0x00007880ff0977ac */ /* 0x000e220008000800 */
[C---:B------:R-:W-:Y:S02]  /*1d50*/  LEA.HI R7, R2.reuse, 0x1, RZ, 0x18 ;  /* 0x0000000102077811 */ /* 0x040fe400078fc0ff */
[----:B------:R-:W-:Y:S02]  /*1d60*/  LOP3.LUT R14, R2, 0x100, RZ, 0xc0, !PT ;  /* 0x00000100020e7812 */ /* 0x000fe400078ec0ff */
[C---:B------:R-:W-:Y:S02]  /*1d70*/  LOP3.LUT R9, R7.reuse, 0x7, RZ, 0xc0, !PT ;  /* 0x0000000707097812 */ /* 0x040fe400078ec0ff */
[----:B------:R-:W-:-:S03]  /*1d80*/  LOP3.LUT R11, R7, 0x3, RZ, 0xc0, !PT ;  /* 0x00000003070b7812 */ /* 0x000fc600078ec0ff */
[----:B------:R-:W-:Y:S01]  /*1d90*/  VIADD R12, R9, 0xffffffff ;  /* 0xffffffff090c7836 */ /* 0x000fe20000000000 */
[----:B------:R-:W-:Y:S01]  /*1da0*/  IADD3 R13, PT, PT, R11, -0x1, RZ ;  /* 0xffffffff0b0d7810 */ /* 0x000fe20007ffe0ff */
        /* <DEDUP_REMOVED lines=9> */
[----:B------:R-:W-:Y:S01]  /*1e40*/  IMAD.MOV.U32 R9, RZ, RZ, RZ ;  /* 0x000000ffff097224 */ /* 0x000fe200078e00ff */
[----:B------:R-:W-:-:S07]  /*1e50*/  MOV R7, R0 ;  /* 0x0000000000077202 */ /* 0x000fce0000000f00 */
.L_x_3748:
        /* <DEDUP_REMOVED lines=13> */
.L_x_3747:
[----:B------:R-:W-:Y:S05]  /*1f30*/  BSYNC.RECONVERGENT B1 ;  /* 0x0000000000017941 */ /* 0x000fea0003800200 */
.L_x_3746:
        /* <DEDUP_REMOVED lines=20> */
.L_x_3745:
[----:B------:R-:W-:Y:S01]  /*2080*/  ISETP.GE.U32.AND P0, PT, R2, 0x700, PT ;  /* 0x000007000200780c */ /* 0x000fe20003f06070 */
[----:B------:R-:W-:Y:S01]  /*2090*/  BSSY.RECONVERGENT B1, `(.L_x_3749) ;  /* 0x0000013000017945 */ /* 0x000fe20003800200 */
[----:B------:R-:W-:Y:S01]  /*20a0*/  ISETP.NE.AND P1, PT, R9, RZ, PT ;  /* 0x000000ff0900720c */ /* 0x000fe20003f25270 */
[----:B------:R-:W-:-:S10]  /*20b0*/  IMAD.MOV.U32 R7, RZ, RZ, R0 ;  /* 0x000000ffff077224 */ /* 0x000fd400078e0000 */
[----:B------:R-:W-:Y:S05]  /*20c0*/  @!P0 BRA `(.L_x_3750) ;  /* 0x00000000003c8947 */ /* 0x000fea0003800000 */
[----:B------:R-:W-:Y:S02]  /*20d0*/  HFMA2 R9, -RZ, RZ, 0, 0 ;  /* 0x00000000ff097431 */ /* 0x000fe400000001ff */
[----:B------:R-:W-:-:S07]  /*20e0*/  IMAD.MOV.U32 R7, RZ, RZ, R0 ;  /* 0x000000ffff077224 */ /* 0x000fce00078e0000 */
.L_x_3751:
[----:B0-----:R-:W-:Y:S01]  /*20f0*/  LEA R10, R7, UR6, 0x2 ;  /* 0x00000006070a7c11 */ /* 0x001fe2000f8e10ff */
        /* <DEDUP_REMOVED lines=12> */
.L_x_3750:
[----:B------:R-:W-:Y:S05]  /*21c0*/  BSYNC.RECONVERGENT B1 ;  /* 0x0000000000017941 */ /* 0x000fea0003800200 */
.L_x_3749:
        /* <DEDUP_REMOVED lines=20> */
.L_x_3744:
[----:B------:R-:W-:Y:S01]  /*2310*/  ISETP.GE.U32.AND P0, PT, R2, 0x700, PT ;  /* 0x000007000200780c */ /* 0x000fe20003f06070 */
[----:B------:R-:W-:Y:S01]  /*2320*/  BSSY.RECONVERGENT B1, `(.L_x_3752) ;  /* 0x0000014000017945 */ /* 0x000fe20003800200 */
[----:B------:R-:W-:Y:S02]  /*2330*/  ISETP.NE.AND P1, PT, R9, RZ, PT ;  /* 0x000000ff0900720c */ /* 0x000fe40003f25270 */
[----:B------:R-:W-:-:S09]  /*2340*/  MOV R7, R0 ;  /* 0x0000000000077202 */ /* 0x000fd20000000f00 */
[----:B------:R-:W-:Y:S05]  /*2350*/  @!P0 BRA `(.L_x_3753) ;  /* 0x0000000000408947 */ /* 0x000fea0003800000 */
[----:B------:R-:W-:Y:S01]  /*2360*/  IMAD.MOV R10, RZ, RZ, -R6 ;  /* 0x000000ffff0a7224 */ /* 0x000fe200078e0a06 */
[----:B------:R-:W-:Y:S01]  /*2370*/  MOV R7, R0 ;  /* 0x0000000000077202 */ /* 0x000fe20000000f00 */
[----:B------:R-:W-:-:S07]  /*2380*/  IMAD.MOV.U32 R9, RZ, RZ, R3 ;  /* 0x000000ffff097224 */ /* 0x000fce00078e0003 */
.L_x_3754:
        /* <DEDUP_REMOVED lines=11> */
[----:B0-----:R-:W-:Y:S01]  /*2440*/  IADD3 R9, PT, PT, R9, 0x2000, RZ ;  /* 0x0000200009097810 */ /* 0x001fe20007ffe0ff */
[----:B------:R-:W-:Y:S06]  /*2450*/  @P0 BRA `(.L_x_3754) ;  /* 0xfffffffc00cc0947 */ /* 0x000fec000383ffff */
.L_x_3753:
[----:B------:R-:W-:Y:S05]  /*2460*/  BSYNC.RECONVERGENT B1 ;  /* 0x0000000000017941 */ /* 0x000fea0003800200 */
.L_x_3752:
        /* <DEDUP_REMOVED lines=18> */
.L_x_3730:
[----:B------:R-:W-:Y:S05]  /*2590*/  BSYNC.RECONVERGENT B0 ;  /* 0x0000000000007941 */ /* 0x000fea0003800200 */
.L_x_3729:
        /* <DEDUP_REMOVED lines=12> */
[----:B--23--:R-:W-:Y:S02]  /*2660*/  MOV R7, UR29 ;  /* 0x0000001d00077c02 */ /* 0x00cfe40008000f00 */
[----:B------:R-:W-:Y:S02]  /*2670*/  IMAD.U32 R8, RZ, RZ, UR9 ;  /* 0x00000009ff087e24 */ /* 0x000fe4000f8e00ff */
[----:B------:R-:W-:Y:S01]  /*2680*/  ISETP.GE.U32.AND P0, PT, R7, 0x7, PT ;  /* 0x000000070700780c */ /* 0x000fe20003f06070 */
[----:B------:R-:W-:Y:S02]  /*2690*/  IMAD.MOV.U32 R7, RZ, RZ, R0 ;  /* 0x000000ffff077224 */ /* 0x000fe400078e0000 */
[----:B------:R-:W-:-:S13]  /*26a0*/  ISETP.GE.U32.AND P1, PT, R8, 0x3, PT ;  /* 0x000000030800780c */ /* 0x000fda0003f26070 */
.L_x_3764:
[----:B0-----:R-:W0:Y:S01]  /*26b0*/  LDCU UR9, c[0x0][0x3bc] ;  /* 0x00007780ff0977ac */ /* 0x001e220008000800 */
[----:B------:R-:W-:Y:S02]  /*26c0*/  HFMA2 R15, -RZ, RZ, 0, 0 ;  /* 0x00000000ff0f7431 */ /* 0x000fe400000001ff */
[----:B------:R-:W-:Y:S01]  /*26d0*/  IMAD.MOV.U32 R11, RZ, RZ, RZ ;  /* 0x000000ffff0b7224 */ /* 0x000fe200078e00ff */
[----:B------:R-:W-:Y:S01]  /*26e0*/  UISETP.GE.U32.AND UP0, UPT, UR23, 0xf, UPT ;  /* 0x0000000f1700788c */ /* 0x000fe2000bf06070 */
[----:B0-----:R-:W-:-:S08]  /*26f0*/  IMAD R10, R7, UR9, RZ ;  /* 0x00000009070a7c24 */ /* 0x001fd0000f8e02ff */
[----:B------:R-:W-:Y:S05]  /*2700*/  BRA.U !UP0, `(.L_x_3759) ;  /* 0x0000000508307547 */ /* 0x000fea000b800000 */
[----:B------:R-:W-:Y:S01]  /*2710*/  IMAD.MOV.U32 R15, RZ, RZ, RZ ;  /* 0x000000ffff0f7224 */ /* 0x000fe200078e00ff */
[----:B------:R-:W-:-:S07]  /*2720*/  MOV R13, RZ ;  /* 0x000000ff000d7202 */ /* 0x000fce0000000f00 */
.L_x_3760:
        /* <DEDUP_REMOVED lines=17> */
[----:B--2---:R-:W-:-:S02]  /*2840*/  HADD2.F32 R17, -RZ, R17.H0_H0 ;  /* 0x20000011ff117230 */ /* 0x004fc40000004100 */
[----:B---3--:R-:W-:-:S03]  /*2850*/  HADD2.F32 R25, -RZ, R25.H0_H0 ;  /* 0x20000019ff197230 */ /* 0x008fc60000004100 */
[----:B0-----:R-:W-:Y:S02]  /*2860*/  FFMA R17, R24, R17, R15 ;  /* 0x0000001118117223 */ /* 0x001fe4000000000f */
[----:B------:R-:W2:Y:S04]  /*2870*/  LDG.E.U16.CONSTANT R15, desc[UR12][R8.64+0xe] ;  /* 0x00000e0c080f7981 */ /* 0x000ea8000c1e9500 */
[----:B------:R-:W0:Y:S01]  /*2880*/  LDS R24, [R11+0xc] ;  /* 0x00000c000b187984 */ /* 0x000e220000000800 */
[----:B-1----:R-:W-:-:S03]  /*2890*/  FFMA R26, R16, R25, R17 ;  /* 0x00000019101a7223 */ /* 0x002fc60000000011 */
[----:B------:R-:W3:Y:S04]  /*28a0*/  LDG.E.U16.CONSTANT R16, desc[UR12][R8.64+0x10] ;  /* 0x0000100c08107981 */ /* 0x000ee8000c1e9500 */
[----:B------:R-:W1:Y:S04]  /*28b0*/  LDS R25, [R11+0x10] ;  /* 0x000010000b197984 */ /* 0x000e680000000800 */
[----:B------:R-:W3:Y:S01]  /*28c0*/  LDG.E.U16.CONSTANT R17, desc[UR12][R8.64+0x12] ;  /* 0x0000120c08117981 */ /* 0x000ee2000c1e9500 */
[----:B----4-:R-:W-:-:S05]  /*28d0*/  HADD2.F32 R21, -RZ, R21.H0_H0 ;  /* 0x20000015ff157230 */ /* 0x010fca0000004100 */
[----:B------:R-:W-:Y:S01]  /*28e0*/  FFMA R21, R23, R21, R26 ;  /* 0x0000001517157223 */ /* 0x000fe2000000001a */
[----:B-----5:R-:W-:Y:S02]  /*28f0*/  HADD2.F32 R23, -RZ, R20.H0_H0 ;  /* 0x20000014ff177230 */ /* 0x020fe40000004100 */
[----:B------:R-:W4:Y:S03]  /*2900*/  LDG.E.U16.CONSTANT R20, desc[UR12][R8.64+0x14] ;  /* 0x0000140c08147981 */ /* 0x000f26000c1e9500 */
[----:B0-----:R-:W-:Y:S02]  /*2910*/  FFMA R24, R24, R23, R21 ;  /* 0x0000001718187223 */ /* 0x001fe40000000015 */
[----:B------:R-:W5:Y:S01]  /*2920*/  LDG.E.U16.CONSTANT R21, desc[UR12][R8.64+0x16] ;  /* 0x0000160c08157981 */ /* 0x000f62000c1e9500 */
[----:B------:R-:W-:-:S03]  /*2930*/  HADD2.F32 R23, -RZ, R22.H0_H0 ;  /* 0x20000016ff177230 */ /* 0x000fc60000004100 */
[----:B------:R-:W5:Y:S02]  /*2940*/  LDG.E.U16.CONSTANT R22, desc[UR12][R8.64+0x18] ;  /* 0x0000180c08167981 */ /* 0x000f64000c1e9500 */
[----:B-1----:R-:W-:Y:S02]  /*2950*/  FFMA R26, R25, R23, R24 ;  /* 0x00000017191a7223 */ /* 0x002fe40000000018 */
[----:B------:R-:W5:Y:S04]  /*2960*/  LDG.E.U16.CONSTANT R24, desc[UR12][R8.64+0x1a] ;  /* 0x00001a0c08187981 */ /* 0x000f68000c1e9500 */
[----:B------:R-:W5:Y:S04]  /*2970*/  LDG.E.U16.CONSTANT R23, desc[UR12][R8.64+0x1c] ;  /* 0x00001c0c08177981 */ /* 0x000f68000c1e9500 */
[----:B------:R0:W5:Y:S01]  /*2980*/  LDG.E.U16.CONSTANT R25, desc[UR12][R8.64+0x1e] ;  /* 0x00001e0c08197981 */ /* 0x000162000c1e9500 */
[----:B------:R-:W-:-:S05]  /*2990*/  HADD2.F32 R12, -RZ, R12.H0_H0 ;  /* 0x2000000cff0c7230 */ /* 0x000fca0000004100 */
[----:B------:R-:W-:Y:S02]  /*29a0*/  FFMA R12, R27, R12, R26 ;  /* 0x0000000c1b0c7223 */ /* 0x000fe4000000001a */
[----:B------:R-:W1:Y:S01]  /*29b0*/  LDS R27, [R11+0x18] ;  /* 0x000018000b1b7984 */ /* 0x000e620000000800 */
[----:B------:R-:W-:-:S03]  /*29c0*/  HADD2.F32 R14, -RZ, R14.H0_H0 ;  /* 0x2000000eff0e7230 */ /* 0x000fc60000004100 */
[----:B------:R-:W2:Y:S04]  /*29d0*/  LDS R26, [R11+0x1c] ;  /* 0x00001c000b1a7984 */ /* 0x000ea80000000800 */
[----:B0-----:R-:W-:Y:S04]  /*29e0*/  LDS R8, [R11+0x28] ;  /* 0x000028000b087984 */ /* 0x001fe80000000800 */
[----:B------:R-:W-:Y:S01]  /*29f0*/  LDS R9, [R11+0x2c] ;  /* 0x00002c000b097984 */ /* 0x000fe20000000800 */
[----:B-1----:R-:W-:-:S03]  /*2a00*/  FFMA R27, R27, R14, R12 ;  /* 0x0000000e1b1b7223 */ /* 0x002fc6000000000c */
[----:B------:R-:W0:Y:S04]  /*2a10*/  LDS R14, [R11+0x20] ;  /* 0x000020000b0e7984 */ /* 0x000e280000000800 */
[----:B------:R-:W1:Y:S01]  /*2a20*/  LDS R12, [R11+0x24] ;  /* 0x000024000b0c7984 */ /* 0x000e620000000800 */
[----:B------:R-:W-:-:S04]  /*2a30*/  IADD3 R13, PT, PT, R13, 0x10, RZ ;  /* 0x000000100d0d7810 */ /* 0x000fc80007ffe0ff */
[----:B------:R-:W-:Y:S01]  /*2a40*/  ISETP.NE.AND P3, PT, R13, UR27, PT ;  /* 0x0000001b0d007c0c */ /* 0x000fe2000bf65270 */
[----:B--2---:R-:W-:-:S05]  /*2a50*/  HADD2.F32 R15, -RZ, R15.H0_H0 ;  /* 0x2000000fff0f7230 */ /* 0x004fca0000004100 */
[----:B------:R-:W-:Y:S01]  /*2a60*/  FFMA R15, R26, R15, R27 ;  /* 0x0000000f1a0f7223 */ /* 0x000fe2000000001b */
[----:B---3--:R-:W-:-:S05]  /*2a70*/  HADD2.F32 R16, -RZ, R16.H0_H0 ;  /* 0x20000010ff107230 */ /* 0x008fca0000004100 */
[----:B0-----:R-:W-:Y:S02]  /*2a80*/  FFMA R27, R14, R16, R15 ;  /* 0x000000100e1b7223 */ /* 0x001fe4000000000f */
[----:B------:R-:W0:Y:S01]  /*2a90*/  LDS R14, [R11+0x30] ;  /* 0x000030000b0e7984 */ /* 0x000e220000000800 */
[----:B------:R-:W-:-:S03]  /*2aa0*/  HADD2.F32 R17, -RZ, R17.H0_H0 ;  /* 0x20000011ff117230 */ /* 0x000fc60000004100 */
[----:B------:R-:W2:Y:S02]  /*2ab0*/  LDS R15, [R11+0x34] ;  /* 0x000034000b0f7984 */ /* 0x000ea40000000800 */
[----:B-1----:R-:W-:Y:S02]  /*2ac0*/  FFMA R17, R12, R17, R27 ;  /* 0x000000110c117223 */ /* 0x002fe4000000001b */
[----:B------:R-:W1:Y:S04]  /*2ad0*/  LDS R12, [R11+0x38] ;  /* 0x000038000b0c7984 */ /* 0x000e680000000800 */
[----:B------:R-:W3:Y:S01]  /*2ae0*/  LDS R16, [R11+0x3c] ;  /* 0x00003c000b107984 */ /* 0x000ee20000000800 */
[----:B----4-:R-:W-:-:S05]  /*2af0*/  HADD2.F32 R20, -RZ, R20.H0_H0 ;  /* 0x20000014ff147230 */ /* 0x010fca0000004100 */
[----:B------:R-:W-:Y:S01]  /*2b00*/  FFMA R8, R8, R20, R17 ;  /* 0x0000001408087223 */ /* 0x000fe20000000011 */
[----:B-----5:R-:W-:Y:S02]  /*2b10*/  HADD2.F32 R21, -RZ, R21.H0_H0 ;  /* 0x20000015ff157230 */ /* 0x020fe40000004100 */
[----:B------:R-:W-:-:S03]  /*2b20*/  HADD2.F32 R22, -RZ, R22.H0_H0 ;  /* 0x20000016ff167230 */ /* 0x000fc60000004100 */
[----:B------:R-:W-:Y:S01]  /*2b30*/  FFMA R9, R9, R21, R8 ;  /* 0x0000001509097223 */ /* 0x000fe20000000008 */
[----:B------:R-:W-:-:S03]  /*2b40*/  HADD2.F32 R24, -RZ, R24.H0_H0 ;  /* 0x20000018ff187230 */ /* 0x000fc60000004100 */
[----:B0-----:R-:W-:Y:S01]  /*2b50*/  FFMA R14, R14, R22, R9 ;  /* 0x000000160e0e7223 */ /* 0x001fe20000000009 */
[----:B------:R-:W-:-:S03]  /*2b60*/  HADD2.F32 R23, -RZ, R23.H0_H0 ;  /* 0x20000017ff177230 */ /* 0x000fc60000004100 */
[----:B--2---:R-:W-:Y:S01]  /*2b70*/  FFMA R15, R15, R24, R14 ;  /* 0x000000180f0f7223 */ /* 0x004fe2000000000e */
[----:B------:R-:W-:-:S03]  /*2b80*/  HADD2.F32 R25, -RZ, R25.H0_H0 ;  /* 0x20000019ff197230 */ /* 0x000fc60000004100 */
[----:B-1----:R-:W-:-:S04]  /*2b90*/  FFMA R15, R12, R23, R15 ;  /* 0x000000170c0f7223 */ /* 0x002fc8000000000f */
[----:B---3--:R-:W-:Y:S01]  /*2ba0*/  FFMA R15, R16, R25, R15 ;  /* 0x00000019100f7223 */ /* 0x008fe2000000000f */
[----:B------:R-:W-:Y:S06]  /*2bb0*/  @P3 BRA `(.L_x_3760) ;  /* 0xfffffff800dc3947 */ /* 0x000fec000383ffff */
[----:B------:R-:W-:-:S07]  /*2bc0*/  IMAD.U32 R11, RZ, RZ, UR27 ;  /* 0x0000001bff0b7e24 */ /* 0x000fce000f8e00ff */
.L_x_3759:
        /* <DEDUP_REMOVED lines=8> */
[----:B------:R-:W-:Y:S02]  /*2c50*/  IADD3.X R12, PT, PT, RZ, UR8, RZ, P4, P5 ;  /* 0x00000008ff0c7c10 */ /* 0x000fe4000a7ea4ff */
[----:B------:R-:W-:Y:S02]  /*2c60*/  IADD3.X R13, PT, PT, RZ, UR8, RZ, P3, !PT ;  /* 0x00000008ff0d7c10 */ /* 0x000fe40009ffe4ff */
        /* <DEDUP_REMOVED lines=19> */
[----:B--2---:R-:W-:-:S03]  /*2da0*/  HADD2.F32 R27, -RZ, R24.H0_H0 ;  /* 0x20000018ff1b7230 */ /* 0x004fc60000004100 */
[----:B------:R-:W1:Y:S02]  /*2db0*/  LDS R24, [R22+0xc] ;  /* 0x00000c0016187984 */ /* 0x000e640000000800 */
[----:B------:R-:W-:Y:S01]  /*2dc0*/  FFMA R26, R26, R27, R15 ;  /* 0x0000001b1a1a7223 */ /* 0x000fe2000000000f */
[----:B---3--:R-:W-:Y:S01]  /*2dd0*/  HADD2.F32 R27, -RZ, R23.H0_H0 ;  /* 0x20000017ff1b7230 */ /* 0x008fe20000004100 */
[----:B------:R-:W2:Y:S01]  /*2de0*/  LDS R15, [R22+0x10] ;  /* 0x00001000160f7984 */ /* 0x000ea20000000800 */
[----:B----4-:R-:W-:-:S03]  /*2df0*/  HADD2.F32 R12, -RZ, R12.H0_H0 ;  /* 0x2000000cff0c7230 */ /* 0x010fc60000004100 */
[----:B------:R-:W3:Y:S01]  /*2e00*/  LDS R23, [R22+0x14] ;  /* 0x0000140016177984 */ /* 0x000ee20000000800 */
[----:B0-----:R-:W-:Y:S01]  /*2e10*/  FFMA R26, R25, R27, R26 ;  /* 0x0000001b191a7223 */ /* 0x001fe2000000001a */
[----:B-----5:R-:W-:-:S03]  /*2e20*/  HADD2.F32 R17, -RZ, R17.H0_H0 ;  /* 0x20000011ff117230 */ /* 0x020fc60000004100 */
[----:B------:R-:W-:Y:S01]  /*2e30*/  FFMA R21, R21, R12, R26 ;  /* 0x0000000c15157223 */ /* 0x000fe2000000001a */
[----:B------:R-:W-:Y:S02]  /*2e40*/  HADD2.F32 R16, -RZ, R16.H0_H0 ;  /* 0x20000010ff107230 */ /* 0x000fe40000004100 */
[----:B------:R-:W-:Y:S02]  /*2e50*/  HADD2.F32 R14, -RZ, R14.H0_H0 ;  /* 0x2000000eff0e7230 */ /* 0x000fe40000004100 */
[----:B------:R-:W-:Y:S02]  /*2e60*/  HADD2.F32 R13, -RZ, R13.H0_H0 ;  /* 0x2000000dff0d7230 */ /* 0x000fe40000004100 */
[----:B------:R-:W-:Y:S02]  /*2e70*/  HADD2.F32 R20, -RZ, R20.H0_H0 ;  /* 0x20000014ff147230 */ /* 0x000fe40000004100 */
[----:B-1----:R-:W-:-:S04]  /*2e80*/  FFMA R24, R24, R17, R21 ;  /* 0x0000001118187223 */ /* 0x002fc80000000015 */
[----:B--2---:R-:W-:-:S04]  /*2e90*/  FFMA R16, R15, R16, R24 ;  /* 0x000000100f107223 */ /* 0x004fc80000000018 */
[----:B---3--:R-:W-:-:S04]  /*2ea0*/  FFMA R23, R23, R14, R16 ;  /* 0x0000000e17177223 */ /* 0x008fc80000000010 */
[----:B------:R-:W-:-:S04]  /*2eb0*/  FFMA R8, R8, R13, R23 ;  /* 0x0000000d08087223 */ /* 0x000fc80000000017 */
[----:B------:R-:W-:-:S07]  /*2ec0*/  FFMA R15, R9, R20, R8 ;  /* 0x00000014090f7223 */ /* 0x000fce0000000008 */
.L_x_3762:
        /* <DEDUP_REMOVED lines=17> */
[C---:B------:R-:W-:Y:S01]  /*2fe0*/  LEA R14, R11.reuse, UR6, 0x2 ;  /* 0x000000060b0e7c11 */ /* 0x040fe2000f8e10ff */
[----:B------:R-:W-:-:S04]  /*2ff0*/  VIADD R11, R11, 0x4 ;  /* 0x000000040b0b7836 */ /* 0x000fc80000000000 */
[----:B------:R-:W0:Y:S04]  /*3000*/  LDS R16, [R14] ;  /* 0x000000000e107984 */ /* 0x000e280000000800 */
[----:B------:R-:W1:Y:S04]  /*3010*/  LDS R21, [R14+0x4] ;  /* 0x000004000e157984 */ /* 0x000e680000000800 */
[----:B------:R-:W5:Y:S04]  /*3020*/  LDS R23, [R14+0x8] ;  /* 0x000008000e177984 */ /* 0x000f680000000800 */
[----:B------:R-:W5:Y:S01]  /*3030*/  LDS R25, [R14+0xc] ;  /* 0x00000c000e197984 */ /* 0x000f620000000800 */
[----:B--2---:R-:W-:-:S02]  /*3040*/  HADD2.F32 R17, -RZ, R8.H0_H0 ;  /* 0x20000008ff117230 */ /* 0x004fc40000004100 */
[----:B---3--:R-:W-:-:S03]  /*3050*/  HADD2.F32 R20, -RZ, R20.H0_H0 ;  /* 0x20000014ff147230 */ /* 0x008fc60000004100 */
[----:B0-----:R-:W-:Y:S01]  /*3060*/  FFMA R16, R16, R17, R15 ;  /* 0x0000001110107223 */ /* 0x001fe2000000000f */
[----:B----4-:R-:W-:-:S03]  /*3070*/  HADD2.F32 R22, -RZ, R22.H0_H0 ;  /* 0x20000016ff167230 */ /* 0x010fc60000004100 */
[----:B-1----:R-:W-:Y:S01]  /*3080*/  FFMA R16, R21, R20, R16 ;  /* 0x0000001415107223 */ /* 0x002fe20000000010 */
[----:B-----5:R-:W-:-:S03]  /*3090*/  HADD2.F32 R24, -RZ, R24.H0_H0 ;  /* 0x20000018ff187230 */ /* 0x020fc60000004100 */
[----:B------:R-:W-:-:S04]  /*30a0*/  FFMA R16, R23, R22, R16 ;  /* 0x0000001617107223 */ /* 0x000fc80000000010 */
[----:B------:R-:W-:-:S07]  /*30b0*/  FFMA R15, R25, R24, R16 ;  /* 0x00000018190f7223 */ /* 0x000fce0000000010 */
.L_x_3763:
[----:B------:R-:W-:Y:S05]  /*30c0*/  BRA.U !UP0, `(.L_x_3761) ;  /* 0x0000000108707547 */ /* 0x000fea000b800000 */
[----:B------:R-:W0:Y:S01]  /*30d0*/  LDCU.64 UR30, c[0x0][0x390] ;  /* 0x00007200ff1e77ac */ /* 0x000e220008000a00 */
[----:B------:R-:W-:-:S05]  /*30e0*/  IMAD.IADD R8, R10, 0x1, R11 ;  /* 0x000000010a087824 */ /* 0x000fca00078e020b */
[----:B-1--4-:R-:W-:-:S04]  /*30f0*/  IADD3 R9, P3, PT, R8, UR4, RZ ;  /* 0x0000000408097c10 */ /* 0x012fc8000ff7e0ff */
[----:B------:R-:W-:Y:S02]  /*3100*/  IADD3.X R12, PT, PT, RZ, UR8, RZ, P3, !PT ;  /* 0x00000008ff0c7c10 */ /* 0x000fe40009ffe4ff */
[----:B0-----:R-:W-:-:S04]  /*3110*/  LEA R8, P3, R9, UR30, 0x1 ;  /* 0x0000001e09087c11 */ /* 0x001fc8000f8608ff */
[----:B------:R-:W-:-:S05]  /*3120*/  LEA.HI.X R9, R9, UR31, R12, 0x1, P3 ;  /* 0x0000001f09097c11 */ /* 0x000fca00098f0c0c */
[----:B------:R-:W2:Y:S01]  /*3130*/  LDG.E.U16.CONSTANT R8, desc[UR12][R8.64] ;  /* 0x0000000c08087981 */ /* 0x000ea2000c1e9500 */
[----:B------:R-:W-:Y:S01]  /*3140*/  R2UR UR9, R11 ;  /* 0x000000000b0972ca */ /* 0x000fe200000e0000 */
[----:B------:R-:W-:-:S12]  /*3150*/  UISETP.NE.AND UP0, UPT, UR7, 0x1, UPT ;  /* 0x000000010700788c */ /* 0x000fd8000bf05270 */
[----:B------:R-:W-:-:S09]  /*3160*/  ULEA UR9, UR9, UR6, 0x2 ;  /* 0x0000000609097291 */ /* 0x000fd2000f8e10ff */
[----:B------:R-:W0:Y:S01]  /*3170*/  LDS R12, [UR9] ;  /* 0x00000009ff0c7984 */ /* 0x000e220008000800 */
[----:B--2---:R-:W-:-:S05]  /*3180*/  HADD2.F32 R13, -RZ, R8.H0_H0 ;  /* 0x20000008ff0d7230 */ /* 0x004fca0000004100 */
[----:B0-----:R-:W-:Y:S01]  /*3190*/  FFMA R15, R12, R13, R15 ;  /* 0x0000000d0c0f7223 */ /* 0x001fe2000000000f */
        /* <DEDUP_REMOVED lines=8> */
[----:B------:R-:W2:Y:S05]  /*3220*/  LDG.E.U16.CONSTANT R11, desc[UR12][R8.64+0x2] ;  /* 0x0000020c080b7981 */ /* 0x000eaa000c1e9500 */
[----:B------:R-:W3:Y:S04]  /*3230*/  @P4 LDG.E.U16.CONSTANT R13, desc[UR12][R8.64+0x4] ;  /* 0x0000040c080d4981 */ /* 0x000ee8000c1e9500 */
[----:B------:R-:W1:Y:S01]  /*3240*/  @P4 LDS R12, [UR9+0x8] ;  /* 0x00000809ff0c4984 */ /* 0x000e620008000800 */
[----:B--2---:R-:W-:-:S02]  /*3250*/  HADD2.F32 R11, -RZ, R11.H0_H0 ;  /* 0x2000000bff0b7230 */ /* 0x004fc40000004100 */
[----:B---3--:R-:W-:-:S03]  /*3260*/  @P4 HADD2.F32 R13, -RZ, R13.H0_H0 ;  /* 0x2000000dff0d4230 */ /* 0x008fc60000004100 */
[----:B0-----:R-:W-:-:S04]  /*3270*/  FFMA R15, R10, R11, R15 ;  /* 0x0000000b0a0f7223 */ /* 0x001fc8000000000f */
[----:B-1----:R-:W-:-:S07]  /*3280*/  @P4 FFMA R15, R12, R13, R15 ;  /* 0x0000000d0c0f4223 */ /* 0x002fce000000000f */
.L_x_3761:
        /* <DEDUP_REMOVED lines=9> */
[----:B--2---:R-:W-:-:S05]  /*3320*/  HADD2.F32 R10, -RZ, R10.H0_H0 ;  /* 0x2000000aff0a7230 */ /* 0x004fca0000004100 */
[----:B------:R-:W-:-:S05]  /*3330*/  FFMA R10, R15, UR28, R10 ;  /* 0x0000001c0f0a7c23 */ /* 0x000fca000800000a */
[----:B------:R-:W-:-:S05]  /*3340*/  F2FP.F16.F32.PACK_AB R10, RZ, R10 ;  /* 0x0000000aff0a723e */ /* 0x000fca00000000ff */
[----:B------:R0:W-:Y:S01]  /*3350*/  STG.E.U16 desc[UR12][R8.64], R10 ;  /* 0x0000000a08007986 */ /* 0x0001e2000c10150c */
[----:B------:R-:W-:Y:S05]  /*3360*/  @!P3 BRA `(.L_x_3764) ;  /* 0xfffffff000d0b947 */ /* 0x000fea000383ffff */
[----:B------:R-:W-:Y:S05]  /*3370*/  BSYNC.RECONVERGENT B1 ;  /* 0x0000000000017941 */ /* 0x000fea0003800200 */
.L_x_3758:
[----:B------:R-:W-:Y:S05]  /*3380*/  BRA `(.L_x_3756) ;  /* 0x0000000000e47947 */ /* 0x000fea0003800000 */
.L_x_3757:
[----:B------:R-:W-:Y:S01]  /*3390*/  LOP3.LUT R8, R5, 0x300, RZ, 0xc0, !PT ;  /* 0x0000030005087812 */ /* 0x000fe200078ec0ff */
[----:B------:R-:W-:Y:S01]  /*33a0*/  BSSY.RECONVERGENT B1, `(.L_x_3765) ;  /* 0x000001a000017945 */ /* 0x000fe20003800200 */
[----:B------:R-:W-:Y:S02]  /*33b0*/  MOV R10, R0 ;  /* 0x00000000000a7202 */ /* 0x000fe40000000f00 */
[----:B------:R-:W-:-:S13]  /*33c0*/  ISETP.NE.AND P0, PT, R8, 0x300, PT ;  /* 0x000003000800780c */ /* 0x000fda0003f05270 */
[----:B------:R-:W-:Y:S05]  /*33d0*/  @!P0 BRA `(.L_x_3766) ;  /* 0x0000000000588947 */ /* 0x000fea0003800000 */
[----:B--23--:R-:W2:Y:S01]  /*33e0*/  LDG.E.U16 R7, desc[UR12][R18.64] ;  /* 0x0000000c12077981 */ /* 0x00cea2000c1e1500 */
[----:B------:R-:W-:Y:S01]  /*33f0*/  ISETP.NE.AND P0, PT, R8, RZ, PT ;  /* 0x000000ff0800720c */ /* 0x000fe20003f05270 */
[----:B------:R-:W-:Y:S02]  /*3400*/  VIADD R10, R0, 0x100 ;  /* 0x00000100000a7836 */ /* 0x000fe40000000000 */
[----:B--2---:R-:W-:-:S05]  /*3410*/  HADD2.F32 R7, -RZ, R7.H0_H0 ;  /* 0x20000007ff077230 */ /* 0x004fca0000004100 */
[----:B------:R-:W-:-:S05]  /*3420*/  FFMA R7, RZ, UR28, R7 ;  /* 0x0000001cff077c23 */ /* 0x000fca0008000007 */
[----:B------:R-:W-:-:S05]  /*3430*/  F2FP.F16.F32.PACK_AB R7, RZ, R7 ;  /* 0x00000007ff07723e */ /* 0x000fca00000000ff */
[----:B------:R0:W-:Y:S01]  /*3440*/  STG.E.U16 desc[UR12][R18.64], R7 ;  /* 0x0000000712007986 */ /* 0x0001e2000c10150c */
[----:B------:R-:W-:Y:S05]  /*3450*/  @!P0 BRA `(.L_x_3766) ;  /* 0x0000000000388947 */ /* 0x000fea0003800000 */
[----:B0-----:R-:W2:Y:S01]  /*3460*/  LDG.E.U16 R7, desc[UR12][R18.64+0x200] ;  /* 0x0002000c12077981 */ /* 0x001ea2000c1e1500 */
[----:B------:R-:W-:Y:S01]  /*3470*/  ISETP.NE.AND P0, PT, R8, 0x100, PT ;  /* 0x000001000800780c */ /* 0x000fe20003f05270 */
[----:B------:R-:W-:Y:S02]  /*3480*/  VIADD R10, R0, 0x200 ;  /* 0x00000200000a7836 */ /* 0x000fe40000000000 */
[----:B--2---:R-:W-:-:S05]  /*3490*/  HADD2.F32 R7, -RZ, R7.H0_H0 ;  /* 0x20000007ff077230 */ /* 0x004fca0000004100 */
[----:B------:R-:W-:-:S05]  /*34a0*/  FFMA R7, RZ, UR28, R7 ;  /* 0x0000001cff077c23 */ /* 0x000fca0008000007 */
[----:B------:R-:W-:-:S05]  /*34b0*/  F2FP.F16.F32.PACK_AB R7, RZ, R7 ;  /* 0x00000007ff07723e */ /* 0x000fca00000000ff */
[----:B------:R0:W-:Y:S01]  /*34c0*/  STG.E.U16 desc[UR12][R18.64+0x200], R7 ;  /* 0x0002000712007986 */ /* 0x0001e2000c10150c */
[----:B------:R-:W-:Y:S05]  /*34d0*/  @!P0 BRA `(.L_x_3766) ;  /* 0x0000000000188947 */ /* 0x000fea0003800000 */
[----:B0-----:R-:W2:Y:S01]  /*34e0*/  LDG.E.U16 R7, desc[UR12][R18.64+0x400] ;  /* 0x0004000c12077981 */ /* 0x001ea2000c1e1500 */
[----:B------:R-:W-:Y:S01]  /*34f0*/  IADD3 R10, PT, PT, R0, 0x300, RZ ;  /* 0x00000300000a7810 */ /* 0x000fe20007ffe0ff */
[----:B--2---:R-:W-:-:S05]  /*3500*/  HADD2.F32 R7, -RZ, R7.H0_H0 ;  /* 0x20000007ff077230 */ /* 0x004fca0000004100 */
[----:B------:R-:W-:-:S05]  /*3510*/  FFMA R7, RZ, UR28, R7 ;  /* 0x0000001cff077c23 */ /* 0x000fca0008000007 */
[----:B------:R-:W-:-:S05]  /*3520*/  F2FP.F16.F32.PACK_AB R7, RZ, R7 ;  /* 0x00000007ff07723e */ /* 0x000fca00000000ff */
[----:B------:R0:W-:Y:S02]  /*3530*/  STG.E.U16 desc[UR12][R18.64+0x400], R7 ;  /* 0x0004000712007986 */ /* 0x0001e4000c10150c */
.L_x_3766:
[----:B------:R-:W-:Y:S05]  /*3540*/  BSYNC.RECONVERGENT B1 ;  /* 0x0000000000017941 */ /* 0x000fea0003800200 */
.L_x_3765:
[----:B------:R-:W-:-:S13]  /*3550*/  ISETP.GE.U32.AND P0, PT, R5, 0x300, PT ;  /* 0x000003000500780c */ /* 0x000fda0003f06070 */
[----:B------:R-:W-:Y:S05]  /*3560*/  @!P0 BRA `(.L_x_3756) ;  /* 0x00000000006c8947 */ /* 0x000fea0003800000 */
.L_x_3767:
        /* <DEDUP_REMOVED lines=9> */
[----:B------:R-:W-:Y:S01]  /*3600*/  ISETP.GE.AND P0, PT, R10, UR10, PT ;  /* 0x0000000a0a007c0c */ /* 0x000fe2000bf06270 */
[----:B--2---:R-:W-:Y:S02]  /*3610*/  HADD2.F32 R7, -RZ, R7.H0_H0 ;  /* 0x20000007ff077230 */ /* 0x004fe40000004100 */
[----:B---3--:R-:W-:-:S03]  /*3620*/  HADD2.F32 R11, -RZ, R11.H0_H0 ;  /* 0x2000000bff0b7230 */ /* 0x008fc60000004100 */
[----:B------:R-:W-:Y:S01]  /*3630*/  FFMA R7, RZ, UR28, R7 ;  /* 0x0000001cff077c23 */ /* 0x000fe20008000007 */
[----:B----4-:R-:W-:Y:S02]  /*3640*/  HADD2.F32 R12, -RZ, R12.H0_H0 ;  /* 0x2000000cff0c7230 */ /* 0x010fe40000004100 */
[----:B------:R-:W-:Y:S02]  /*3650*/  FFMA R11, RZ, UR28, R11 ;  /* 0x0000001cff0b7c23 */ /* 0x000fe4000800000b */
[----:B------:R-:W-:Y:S01]  /*3660*/  F2FP.F16.F32.PACK_AB R7, RZ, R7 ;  /* 0x00000007ff07723e */ /* 0x000fe200000000ff */
[----:B-----5:R-:W-:Y:S02]  /*3670*/  HADD2.F32 R13, -RZ, R13.H0_H0 ;  /* 0x2000000dff0d7230 */ /* 0x020fe40000004100 */
[----:B------:R-:W-:Y:S01]  /*3680*/  FFMA R12, RZ, UR28, R12 ;  /* 0x0000001cff0c7c23 */ /* 0x000fe2000800000c */
[----:B------:R-:W-:Y:S01]  /*3690*/  F2FP.F16.F32.PACK_AB R11, RZ, R11 ;  /* 0x0000000bff0b723e */ /* 0x000fe200000000ff */
[----:B------:R0:W-:Y:S01]  /*36a0*/  STG.E.U16 desc[UR12][R8.64], R7 ;  /* 0x0000000708007986 */ /* 0x0001e2000c10150c */
[----:B------:R-:W-:-:S02]  /*36b0*/  FFMA R13, RZ, UR28, R13 ;  /* 0x0000001cff0d7c23 */ /* 0x000fc4000800000d */
[----:B------:R-:W-:Y:S01]  /*36c0*/  F2FP.F16.F32.PACK_AB R12, RZ, R12 ;  /* 0x0000000cff0c723e */ /* 0x000fe200000000ff */
[----:B------:R0:W-:Y:S02]  /*36d0*/  STG.E.U16 desc[UR12][R8.64+0x200], R11 ;  /* 0x0002000b08007986 */ /* 0x0001e4000c10150c */
[----:B------:R-:W-:Y:S02]  /*36e0*/  F2FP.F16.F32.PACK_AB R13, RZ, R13 ;  /* 0x0000000dff0d723e */ /* 0x000fe400000000ff */
[----:B------:R0:W-:Y:S04]  /*36f0*/  STG.E.U16 desc[UR12][R8.64+0x400], R12 ;  /* 0x0004000c08007986 */ /* 0x0001e8000c10150c */
[----:B------:R0:W-:Y:S01]  /*3700*/  STG.E.U16 desc[UR12][R8.64+0x600], R13 ;  /* 0x0006000d08007986 */ /* 0x0001e2000c10150c */
[----:B------:R-:W-:Y:S05]  /*3710*/  @!P0 BRA `(.L_x_3767) ;  /* 0xfffffffc00948947 */ /* 0x000fea000383ffff */
.L_x_3756:
[----:B------:R-:W-:Y:S05]  /*3720*/  BSYNC.RECONVERGENT B0 ;  /* 0x0000000000007941 */ /* 0x000fea0003800200 */
.L_x_3755:
[----:B------:R-:W-:Y:S06]  /*3730*/  BAR.SYNC.DEFER_BLOCKING 0x0 ;  /* 0x0000000000007b1d */ /* 0x000fec0000010000 */
[----:B------:R-:W-:Y:S05]  /*3740*/  @P2 BRA `(.L_x_3768) ;  /* 0xffffffd4006c2947 */ /* 0x000fea000383ffff */
[----:B------:R-:W-:Y:S05]  /*3750*/  EXIT ;  /* 0x000000000000794d */ /* 0x000fea0003800000 */
        .weak           $__internal_24_$__cuda_sm3x_div_rn_noftz_f32_slowpath
        .type           $__internal_24_$__cuda_sm3x_div_rn_noftz_f32_slowpath,@function
        .size           $__internal_24_$__cuda_sm3x_div_rn_noftz_f32_slowpath,(.L_x_3875 - $__internal_24_$__cuda_sm3x_div_rn_noftz_f32_slowpath)
$__internal_24_$__cuda_sm3x_div_rn_noftz_f32_slowpath:
[----:B------:R-:W-:Y:S01]  /*3760*/  SHF.R.U32.HI R12, RZ, 0x17, R14 ;  /* 0x00000017ff0c7819 */ /* 0x000fe2000001160e */
[----:B------:R-:W-:Y:S01]  /*3770*/  BSSY.RECONVERGENT B3, `(.L_x_3769) ;  /* 0x0000063000037945 */ /* 0x000fe20003800200 */
[----:B------:R-:W-:Y:S02]  /*3780*/  SHF.R.U32.HI R8, RZ, 0x17, R9 ;  /* 0x00000017ff087819 */ /* 0x000fe40000011609 */
[----:B------:R-:W-:Y:S02]  /*3790*/  LOP3.LUT R12, R12, 0xff, RZ, 0xc0, !PT ;  /* 0x000000ff0c0c7812 */ /* 0x000fe400078ec0ff */
        /* <DEDUP_REMOVED lines=29> */
[----:B------:R-:W-:-:S03]  /*3970*/  @!P1 FFMA R14, R8, 1.84467440737095516160e+19, RZ ;  /* 0x5f800000080e9823 */ /* 0x000fc600000000ff */
[----:B------:R-:W-:-:S07]  /*3980*/  @!P1 IADD3 R11, PT, PT, R11, 0x40, RZ ;  /* 0x000000400b0b9810 */ /* 0x000fce0007ffe0ff */
.L_x_3770:
[----:B------:R-:W-:Y:S01]  /*3990*/  LEA R13, R12, 0xc0800000, 0x17 ;  /* 0xc08000000c0d7811 */ /* 0x000fe200078eb8ff */
[----:B------:R-:W-:Y:S04]  /*39a0*/  BSSY.RECONVERGENT B4, `(.L_x_3775) ;  /* 0x0000036000047945 */ /* 0x000fe80003800200 */
[----:B------:R-:W-:Y:S02]  /*39b0*/  IMAD.IADD R14, R14, 0x1, -R13 ;  /* 0x000000010e0e7824 */ /* 0x000fe400078e0a0d */
[----:B------:R-:W-:Y:S02]  /*39c0*/  VIADD R13, R16, 0xffffff81 ;  /* 0xffffff81100d7836 */ /* 0x000fe40000000000 */
[----:B------:R0:W1:Y:S01]  /*39d0*/  MUFU.RCP R15, R14 ;  /* 0x0000000e000f7308 */ /* 0x0000620000001000 */
[----:B------:R-:W-:Y:S01]  /*39e0*/  FADD.FTZ R17, -R14, -RZ ;  /* 0x800000ff0e117221 */ /* 0x000fe20000010100 */
[C---:B------:R-:W-:Y:S01]  /*39f0*/  IMAD R8, R13.reuse, -0x800000, R9 ;  /* 0xff8000000d087824 */ /* 0x040fe200078e0209 */
        /* <DEDUP_REMOVED lines=44> */
.L_x_3777:
[----:B------:R-:W-:-:S04]  /*3cc0*/  LOP3.LUT R8, R8, 0x80000000, RZ, 0xc0, !PT ;  /* 0x8000000008087812 */ /* 0x000fc800078ec0ff */
[----:B------:R-:W-:Y:S01]  /*3cd0*/  LOP3.LUT R8, R8, 0x7f800000, RZ, 0xfc, !PT ;  /* 0x7f80000008087812 */ /* 0x000fe200078efcff */
[----:B------:R-:W-:Y:S06]  /*3ce0*/  BRA `(.L_x_3778) ;  /* 0x0000000000047947 */ /* 0x000fec0003800000 */
.L_x_3776:
[----:B------:R-:W-:-:S07]  /*3cf0*/  LEA R8, R11, R8, 0x17 ;  /* 0x000000080b087211 */ /* 0x000fce00078eb8ff */
.L_x_3778:
[----:B------:R-:W-:Y:S05]  /*3d00*/  BSYNC.RECONVERGENT B4 ;  /* 0x0000000000047941 */ /* 0x000fea0003800200 */
.L_x_3775:
[----:B------:R-:W-:Y:S05]  /*3d10*/  BRA `(.L_x_3779) ;  /* 0x0000000000207947 */ /* 0x000fea0003800000 */
.L_x_3774:
[----:B------:R-:W-:-:S04]  /*3d20*/  LOP3.LUT R8, R14, 0x80000000, R9, 0x48, !PT ;  /* 0x800000000e087812 */ /* 0x000fc800078e4809 */
[----:B------:R-:W-:Y:S01]  /*3d30*/  LOP3.LUT R8, R8, 0x7f800000, RZ, 0xfc, !PT ;  /* 0x7f80000008087812 */ /* 0x000fe200078efcff */
[----:B------:R-:W-:Y:S06]  /*3d40*/  BRA `(.L_x_3779) ;  /* 0x0000000000147947 */ /* 0x000fec0003800000 */
.L_x_3773:
[----:B------:R-:W-:Y:S01]  /*3d50*/  LOP3.LUT R8, R14, 0x80000000, R9, 0x48, !PT ;  /* 0x800000000e087812 */ /* 0x000fe200078e4809 */
[----:B------:R-:W-:Y:S06]  /*3d60*/  BRA `(.L_x_3779) ;  /* 0x00000000000c7947 */ /* 0x000fec0003800000 */
.L_x_3772:
[----:B------:R-:W0:Y:S01]  /*3d70*/  MUFU.RSQ R8, -QNAN ;  /* 0xffc0000000087908 */ /* 0x000e220000001400 */
[----:B------:R-:W-:Y:S05]  /*3d80*/  BRA `(.L_x_3779) ;  /* 0x0000000000047947 */ /* 0x000fea0003800000 */
.L_x_3771:
[----:B------:R-:W-:-:S07]  /*3d90*/  FADD.FTZ R8, R9, R8 ;  /* 0x0000000809087221 */ /* 0x000fce0000010000 */
.L_x_3779:
[----:B------:R-:W-:Y:S05]  /*3da0*/  BSYNC.RECONVERGENT B3 ;  /* 0x0000000000037941 */ /* 0x000fea0003800200 */
.L_x_3769:
[----:B------:R-:W-:-:S04]  /*3db0*/  IMAD.MOV.U32 R11, RZ, RZ, 0x0 ;  /* 0x00000000ff0b7424 */ /* 0x000fc800078e00ff */
[----:B0-----:R-:W-:Y:S05]  /*3dc0*/  RET.REL.NODEC R10 `(_Z16moe_token_kernelI6__halfLb0EEvPKT_S3_S3_S3_PKfPKjPS1_iiii) ;  /* 0xffffffc00a8c7950 */ /* 0x001fea0003c3ffff */
.L_x_3780:
        /* <DEDUP_REMOVED lines=11> */
.L_x_3875:


//--------------------- .text._Z16moe_token_kernelI6__halfLb1EEvPKT_S3_S3_S3_PKfPKjPS1_iiii --------------------------
	.section	.text._Z16moe_token_kernelI6__halfLb1EEvPKT_S3_S3_S3_PKfPKjPS1_iiii,"ax",@progbits
	.align	128
        .global         _Z16moe_token_kernelI6__halfLb1EEvPKT_S3_S3_S3_PKfPKjPS1_iiii
        .type           _Z16moe_token_kernelI6__halfLb1EEvPKT_S3_S3_S3_PKfPKjPS1_iiii,@function
        .size           _Z16moe_token_kernelI6__halfLb1EEvPKT_S3_S3_S3_PKfPKjPS1_iiii,(.L_x_3876 - _Z16moe_token_kernelI6__halfLb1EEvPKT_S3_S3_S3_PKfPKjPS1_iiii)
        .other          _Z16moe_token_kernelI6__halfLb1EEvPKT_S3_S3_S3_PKfPKjPS1_iiii,@"STO_CUDA_ENTRY STV_DEFAULT"
_Z16moe_token_kernelI6__halfLb1EEvPKT_S3_S3_S3_PKfPKjPS1_iiii:
.text._Z16moe_token_kernelI6__halfLb1EEvPKT_S3_S3_S3_PKfPKjPS1_iiii:
        /* <DEDUP_REMOVED lines=24> */
.L_x_3785:
        /* <DEDUP_REMOVED lines=8> */
[----:B--2---:R-:W-:-:S05]  /*0200*/  HADD2.F32 R9, -RZ, R4.H0_H0 ;  /* 0x20000004ff097230 */ /* 0x004fca0000004100 */
[----:B------:R0:W-:Y:S07]  /*0210*/  STS [R10], R9 ;  /* 0x000000090a007388 */ /* 0x0001ee0000000800 */
[----:B------:R-:W-:Y:S05]  /*0220*/  @P0 BRA `(.L_x_3785) ;  /* 0xfffffffc00d40947 */ /* 0x000fea000383ffff */
.L_x_3784:
[----:B------:R-:W-:Y:S05]  /*0230*/  BSYNC.RECONVERGENT B1 ;  /* 0x0000000000017941 */ /* 0x000fea0003800200 */
.L_x_3783:
        /* <DEDUP_REMOVED lines=12> */
.L_x_3788:
        /* <DEDUP_REMOVED lines=64> */
.L_x_3787:
[----:B------:R-:W-:Y:S05]  /*0700*/  BSYNC.RECONVERGENT B1 ;  /* 0x0000000000017941 */ /* 0x000fea0003800200 */
.L_x_3786:
        /* <DEDUP_REMOVED lines=38> */
.L_x_3790:
[----:B------:R-:W-:Y:S05]  /*0970*/  BSYNC.RECONVERGENT B1 ;  /* 0x0000000000017941 */ /* 0x000fea0003800200 */
.L_x_3789:
        /* <DEDUP_REMOVED lines=19> */
.L_x_3782:
[----:B------:R-:W-:Y:S05]  /*0ab0*/  BSYNC.RECONVERGENT B0 ;  /* 0x0000000000007941 */ /* 0x000fea0003800200 */
.L_x_3781:
        /* <DEDUP_REMOVED lines=23> */
.L_x_3829:
        /* <DEDUP_REMOVED lines=33> */
.L_x_3804:
        /* <DEDUP_REMOVED lines=9> */
.L_x_3796:
        /* <DEDUP_REMOVED lines=21> */
[----:B------:R-:W-:Y:S02]  /*1020*/  IADD3.X R9, PT, PT, R16, UR11, RZ, P0, !PT ;  /* 0x0000000b10097c10 */ /* 0x000fe400087fe4ff */
[C---:B0-----:R-:W-:Y:S01]  /*1030*/  SHF.L.U64.HI R10, R12.reuse, 0x1, R13 ;  /* 0x000000010c0a7819 */ /* 0x041fe2000001020d */
[----:B------:R-:W-:Y:S01]  /*1040*/  IMAD.SHL.U32 R12, R12, 0x2, RZ ;  /* 0x000000020c0c7824 */ /* 0x000fe200078e00ff */
[----:B------:R-:W-:Y:S01]  /*1050*/  IADD3.X R23, PT, PT, R16, UR13, RZ, P1, !PT ;  /* 0x0000000d10177c10 */ /* 0x000fe20008ffe4ff */
[----:B------:R0:W4:Y:S03]  /*1060*/  LDG.E.U16.CONSTANT R27, desc[UR8][R8.64] ;  /* 0x00000008081b7981 */ /* 0x000126000c1e9500 */
[----:B------:R-:W-:-:S02]  /*1070*/  IADD3 R16, P0, PT, R12, UR10, RZ ;  /* 0x0000000a0c107c10 */ /* 0x000fc4000ff1e0ff */
[----:B------:R-:W5:Y:S01]  /*1080*/  LDG.E.U16.CONSTANT R23, desc[UR8][R22.64] ;  /* 0x0000000816177981 */ /* 0x000f62000c1e9500 */
        /* <DEDUP_REMOVED lines=11> */
[----:B--2---:R-:W-:Y:S01]  /*1140*/  HADD2.F32 R22, -RZ, R18.H0_H0 ;  /* 0x20000012ff167230 */ /* 0x004fe20000004100 */
[C---:B------:R-:W-:Y:S01]  /*1150*/  SHF.L.U64.HI R18, R28.reuse, 0x1, R13 ;  /* 0x000000011c127819 */ /* 0x040fe2000001020d */
[----:B------:R-:W-:-:S05]  /*1160*/  IMAD.SHL.U32 R28, R28, 0x2, RZ ;  /* 0x000000021c1c7824 */ /* 0x000fca00078e00ff */
[C---:B------:R-:W-:Y:S01]  /*1170*/  IADD3 R16, P0, PT, R28.reuse, UR10, RZ ;  /* 0x0000000a1c107c10 */ /* 0x040fe2000ff1e0ff */
[----:B---3--:R-:W-:Y:S01]  /*1180*/  HADD2.F32 R26, -RZ, R26.H0_H0 ;  /* 0x2000001aff1a7230 */ /* 0x008fe20000004100 */
        /* <DEDUP_REMOVED lines=16> */
[----:B----4-:R-:W-:Y:S01]  /*1290*/  HADD2.F32 R27, -RZ, R27.H0_H0 ;  /* 0x2000001bff1b7230 */ /* 0x010fe20000004100 */
[----:B------:R-:W4:Y:S04]  /*12a0*/  LDG.E.U16.CONSTANT R12, desc[UR8][R18.64] ;  /* 0x00000008120c7981 */ /* 0x000f28000c1e9500 */
[----:B------:R5:W4:Y:S01]  /*12b0*/  LDG.E.U16.CONSTANT R13, desc[UR8][R16.64] ;  /* 0x00000008100d7981 */ /* 0x000b22000c1e9500 */
[----:B------:R-:W-:Y:S01]  /*12c0*/  FFMA R29, R9, R27, R22 ;  /* 0x0000001b091d7223 */ /* 0x000fe20000000016 */
[C---:B------:R-:W-:Y:S02]  /*12d0*/  VIADD R27, R28.reuse, UR24 ;  /* 0x000000181c1b7c36 */ /* 0x040fe40008000000 */
[----:B-----5:R-:W-:Y:S01]  /*12e0*/  HADD2.F32 R17, -RZ, R23.H0_H0 ;  /* 0x20000017ff117230 */ /* 0x020fe20000004100 */
[----:B------:R-:W-:-:S04]  /*12f0*/  IADD3 R23, P0, PT, R28, R14, RZ ;  /* 0x0000000e1c177210 */ /* 0x000fc80007f1e0ff */
[----:B------:R-:W-:Y:S01]  /*1300*/  FFMA R9, R9, R17, R8 ;  /* 0x0000001109097223 */ /* 0x000fe20000000008 */
[----:B------:R-:W-:Y:S01]  /*1310*/  LEA.HI.X.SX32 R8, R28, R4, 0x1, P0 ;  /* 0x000000041c087211 */ /* 0x000fe200000f0eff */
[----:B------:R-:W-:Y:S02]  /*1320*/  HADD2.F32 R21, -RZ, R21.H0_H0 ;  /* 0x20000015ff157230 */ /* 0x000fe40000004100 */
[----:B------:R-:W-:Y:S01]  /*1330*/  HADD2.F32 R20, -RZ, R20.H0_H0 ;  /* 0x20000014ff147230 */ /* 0x000fe20000004100 */
[C---:B------:R-:W-:Y:S01]  /*1340*/  SHF.L.U64.HI R8, R23.reuse, 0x1, R8 ;  /* 0x0000000117087819 */ /* 0x040fe20000010208 */
[----:B------:R-:W-:Y:S01]  /*1350*/  IMAD.SHL.U32 R17, R23, 0x2, RZ ;  /* 0x0000000217117824 */ /* 0x000fe200078e00ff */
[C---:B------:R-:W-:Y:S01]  /*1360*/  IADD3 R23, P1, PT, R27.reuse, R14, RZ ;  /* 0x0000000e1b177210 */ /* 0x040fe20007f3e0ff */
[C---:B------:R-:W-:Y:S01]  /*1370*/  FFMA R28, R10.reuse, R21, R29 ;  /* 0x000000150a1c7223 */ /* 0x040fe2000000001d */
[----:B------:R-:W-:Y:S02]  /*1380*/  FFMA R10, R10, R20, R9 ;  /* 0x000000140a0a7223 */ /* 0x000fe40000000009 */
        /* <DEDUP_REMOVED lines=14> */
[----:B------:R-:W-:Y:S02]  /*1470*/  IADD3 R22, P0, PT, R22, UR12, RZ ;  /* 0x0000000c16167c10 */ /* 0x000fe4000ff1e0ff */
[C---:B------:R-:W-:Y:S01]  /*1480*/  SHF.L.U64.HI R29, R20.reuse, 0x1, R29 ;  /* 0x00000001141d7819 */ /* 0x040fe2000001021d */
[----:B------:R3:W5:Y:S01]  /*1490*/  LDG.E.U16.CONSTANT R27, desc[UR8][R8.64] ;  /* 0x00000008081b7981 */ /* 0x000762000c1e9500 */
[----:B------:R-:W-:Y:S02]  /*14a0*/  SHF.L.U32 R20, R20, 0x1, RZ ;  /* 0x0000000114147819 */ /* 0x000fe400000006ff */
        /* <DEDUP_REMOVED lines=10> */
[----:B--2---:R-:W-:Y:S02]  /*1550*/  HADD2.F32 R26, -RZ, R26.H0_H0 ;  /* 0x2000001aff1a7230 */ /* 0x004fe40000004100 */
[----:B---3--:R-:W-:-:S03]  /*1560*/  HADD2.F32 R9, -RZ, R25.H0_H0 ;  /* 0x20000019ff097230 */ /* 0x008fc60000004100 */
[C---:B------:R-:W-:Y:S02]  /*1570*/  FFMA R25, R11.reuse, R26, R28 ;  /* 0x0000001a0b197223 */ /* 0x040fe4000000001c */
[----:B------:R-:W-:Y:S02]  /*1580*/  FFMA R29, R11, R9, R10 ;  /* 0x000000090b1d7223 */ /* 0x000fe4000000000a */
[----:B------:R-:W0:Y:S01]  /*1590*/  LDS.128 R8, [R24+0x10] ;  /* 0x0000100018087984 */ /* 0x000e220000000c00 */
[----:B----4-:R-:W-:Y:S02]  /*15a0*/  HADD2.F32 R12, -RZ, R12.H0_H0 ;  /* 0x2000000cff0c7230 */ /* 0x010fe40000004100 */
[----:B------:R-:W-:-:S03]  /*15b0*/  HADD2.F32 R26, -RZ, R13.H0_H0 ;  /* 0x2000000dff1a7230 */ /* 0x000fc60000004100 */
[C---:B0-----:R-:W-:Y:S02]  /*15c0*/  FFMA R12, R8.reuse, R12, R25 ;  /* 0x0000000c080c7223 */ /* 0x041fe40000000019 */
[----:B------:R-:W-:Y:S01]  /*15d0*/  FFMA R26, R8, R26, R29 ;  /* 0x0000001a081a7223 */ /* 0x000fe2000000001d */
[----:B-----5:R-:W-:Y:S02]  /*15e0*/  HADD2.F32 R17, -RZ, R17.H0_H0 ;  /* 0x20000011ff117230 */ /* 0x020fe40000004100 */
[----:B------:R-:W-:-:S03]  /*15f0*/  HADD2.F32 R16, -RZ, R16.H0_H0 ;  /* 0x20000010ff107230 */ /* 0x000fc60000004100 */
[C---:B------:R-:W-:Y:S02]  /*1600*/  FFMA R17, R9.reuse, R17, R26 ;  /* 0x0000001109117223 */ /* 0x040fe4000000001a */
[----:B------:R-:W-:Y:S01]  /*1610*/  FFMA R13, R9, R16, R12 ;  /* 0x00000010090d7223 */ /* 0x000fe2000000000c */
[----:B------:R-:W-:Y:S02]  /*1620*/  HADD2.F32 R27, -RZ, R27.H0_H0 ;  /* 0x2000001bff1b7230 */ /* 0x000fe40000004100 */
[----:B------:R-:W-:-:S03]  /*1630*/  HADD2.F32 R22, -RZ, R22.H0_H0 ;  /* 0x20000016ff167230 */ /* 0x000fc60000004100 */
[C---:B------:R-:W-:Y:S02]  /*1640*/  FFMA R8, R10.reuse, R27, R13 ;  /* 0x0000001b0a087223 */ /* 0x040fe4000000000d */
[----:B------:R-:W-:Y:S01]  /*1650*/  FFMA R22, R10, R22, R17 ;  /* 0x000000160a167223 */ /* 0x000fe20000000011 */
[----:B------:R-:W-:Y:S02]  /*1660*/  HADD2.F32 R18, -RZ, R18.H0_H0 ;  /* 0x20000012ff127230 */ /* 0x000fe40000004100 */
[----:B------:R-:W-:-:S03]  /*1670*/  HADD2.F32 R19, -RZ, R20.H0_H0 ;  /* 0x20000014ff137230 */ /* 0x000fc60000004100 */
[C---:B------:R-:W-:Y:S02]  /*1680*/  FFMA R25, R11.reuse, R18, R8 ;  /* 0x000000120b197223 */ /* 0x040fe40000000008 */
[----:B------:R-:W-:Y:S01]  /*1690*/  FFMA R19, R11, R19, R22 ;  /* 0x000000130b137223 */ /* 0x000fe20000000016 */
[----:B------:R-:W-:Y:S06]  /*16a0*/  @P0 BRA `(.L_x_3796) ;  /* 0xfffffff800080947 */ /* 0x000fec000383ffff */
[----:B------:R-:W-:-:S07]  /*16b0*/  IMAD.U32 R18, RZ, RZ, UR20 ;  /* 0x00000014ff127e24 */ /* 0x000fce000f8e00ff */
.L_x_3795:
        /* <DEDUP_REMOVED lines=60> */
[----:B--2---:R-:W-:Y:S02]  /*1a80*/  HADD2.F32 R28, -RZ, R23.H0_H0 ;  /* 0x20000017ff1c7230 */ /* 0x004fe40000004100 */
[----:B---3--:R-:W-:-:S03]  /*1a90*/  HADD2.F32 R22, -RZ, R22.H0_H0 ;  /* 0x20000016ff167230 */ /* 0x008fc60000004100 */
[C---:B0-----:R-:W-:Y:S02]  /*1aa0*/  FFMA R28, R12.reuse, R28, R19 ;  /* 0x0000001c0c1c7223 */ /* 0x041fe40000000013 */
[----:B------:R-:W-:Y:S01]  /*1ab0*/  FFMA R22, R12, R22, R25 ;  /* 0x000000160c167223 */ /* 0x000fe20000000019 */
[----:B----4-:R-:W-:-:S05]  /*1ac0*/  HADD2.F32 R7, -RZ, R24.H0_H0 ;  /* 0x20000018ff077230 */ /* 0x010fca0000004100 */
[----:B------:R-:W-:Y:S01]  /*1ad0*/  FFMA R7, R7, R13, R22 ;  /* 0x0000000d07077223 */ /* 0x000fe20000000016 */
[----:B-----5:R-:W-:-:S05]  /*1ae0*/  HADD2.F32 R9, -RZ, R26.H0_H0 ;  /* 0x2000001aff097230 */ /* 0x020fca0000004100 */
[----:B------:R-:W-:Y:S01]  /*1af0*/  FFMA R9, R9, R13, R28 ;  /* 0x0000000d09097223 */ /* 0x000fe2000000001c */
[----:B------:R-:W-:Y:S02]  /*1b00*/  HADD2.F32 R6, -RZ, R6.H0_H0 ;  /* 0x20000006ff067230 */ /* 0x000fe40000004100 */
[----:B------:R-:W-:-:S03]  /*1b10*/  HADD2.F32 R8, -RZ, R8.H0_H0 ;  /* 0x20000008ff087230 */ /* 0x000fc60000004100 */
[C---:B-1----:R-:W-:Y:S01]  /*1b20*/  FFMA R6, R20.reuse, R6, R7 ;  /* 0x0000000614067223 */ /* 0x042fe20000000007 */
[----:B------:R-:W-:Y:S02]  /*1b30*/  HADD2.F32 R25, -RZ, R10.H0_H0 ;  /* 0x2000000aff197230 */ /* 0x000fe40000004100 */
[----:B------:R-:W-:Y:S01]  /*1b40*/  FFMA R8, R20, R8, R9 ;  /* 0x0000000814087223 */ /* 0x000fe20000000009 */
[----:B------:R-:W-:Y:S02]  /*1b50*/  HADD2.F32 R19, -RZ, R16.H0_H0 ;  /* 0x20000010ff137230 */ /* 0x000fe40000004100 */
[----:B------:R-:W-:-:S03]  /*1b60*/  FFMA R25, R25, R21, R6 ;  /* 0x0000001519197223 */ /* 0x000fc60000000006 */
[----:B------:R-:W-:-:S07]  /*1b70*/  FFMA R19, R19, R21, R8 ;  /* 0x0000001513137223 */ /* 0x000fce0000000008 */
.L_x_3798:
        /* <DEDUP_REMOVED lines=36> */
[----:B--2---:R-:W-:Y:S02]  /*1dc0*/  HADD2.F32 R20, -RZ, R6.H0_H0 ;  /* 0x20000006ff147230 */ /* 0x004fe40000004100 */
[----:B---3--:R-:W-:-:S03]  /*1dd0*/  HADD2.F32 R6, -RZ, R10.H0_H0 ;  /* 0x2000000aff067230 */ /* 0x008fc60000004100 */
[C---:B0-----:R-:W-:Y:S01]  /*1de0*/  FFMA R20, R16.reuse, R20, R25 ;  /* 0x0000001410147223 */ /* 0x041fe20000000019 */
[----:B----4-:R-:W-:Y:S02]  /*1df0*/  HADD2.F32 R7, -RZ, R8.H0_H0 ;  /* 0x20000008ff077230 */ /* 0x010fe40000004100 */
[----:B------:R-:W-:Y:S01]  /*1e00*/  FFMA R6, R16, R6, R19 ;  /* 0x0000000610067223 */ /* 0x000fe20000000013 */
[----:B-----5:R-:W-:Y:S02]  /*1e10*/  HADD2.F32 R9, -RZ, R12.H0_H0 ;  /* 0x2000000cff097230 */ /* 0x020fe40000004100 */
[----:B------:R-:W-:-:S03]  /*1e20*/  FFMA R25, R7, R17, R20 ;  /* 0x0000001107197223 */ /* 0x000fc60000000014 */
[----:B------:R-:W-:-:S07]  /*1e30*/  FFMA R19, R9, R17, R6 ;  /* 0x0000001109137223 */ /* 0x000fce0000000006 */
.L_x_3799:
        /* <DEDUP_REMOVED lines=20> */
[----:B--2---:R-:W-:Y:S02]  /*1f80*/  HADD2.F32 R10, -RZ, R6.H0_H0 ;  /* 0x20000006ff0a7230 */ /* 0x004fe40000004100 */
[----:B---3--:R-:W-:-:S03]  /*1f90*/  HADD2.F32 R12, -RZ, R8.H0_H0 ;  /* 0x20000008ff0c7230 */ /* 0x008fc60000004100 */
[C---:B0-----:R-:W-:Y:S02]  /*1fa0*/  FFMA R25, R18.reuse, R10, R25 ;  /* 0x0000000a12197223 */ /* 0x041fe40000000019 */
[----:B------:R-:W-:-:S07]  /*1fb0*/  FFMA R19, R18, R12, R19 ;  /* 0x0000000c12137223 */ /* 0x000fce0000000013 */
.L_x_3797:
        /* <DEDUP_REMOVED lines=30> */
.L_x_3801:
[----:B------:R-:W-:Y:S01]  /*21a0*/  FMNMX R6, RZ, R25, !PT ;  /* 0x00000019ff067209 */ /* 0x000fe20007800000 */
[----:B------:R-:W-:Y:S06]  /*21b0*/  BRA `(.L_x_3802) ;  /* 0x0000000000487947 */ /* 0x000fec0003800000 */
.L_x_3800:
        /* <DEDUP_REMOVED lines=16> */
[----:B------:R-:W-:Y:S05]  /*22c0*/  CALL.REL.NOINC `($__internal_25_$__cuda_sm3x_div_rn_noftz_f32_slowpath) ;  /* 0x0000001800987944 */ /* 0x000fea0003c00000 */
.L_x_3803:
[----:B------:R-:W-:Y:S05]  /*22d0*/  BSYNC.RECONVERGENT B2 ;  /* 0x0000000000027941 */ /* 0x000fea0003800200 */
.L_x_3802:
        /* <DEDUP_REMOVED lines=9> */
.L_x_3794:
[----:B------:R-:W-:Y:S05]  /*2370*/  BRA `(.L_x_3792) ;  /* 0x0000000800387947 */ /* 0x000fea0003800000 */
.L_x_3793:
        /* <DEDUP_REMOVED lines=19> */
.L_x_3809:
        /* <DEDUP_REMOVED lines=13> */
.L_x_3808:
[----:B------:R-:W-:Y:S05]  /*2580*/  BSYNC.RECONVERGENT B1 ;  /* 0x0000000000017941 */ /* 0x000fea0003800200 */
.L_x_3807:
        /* <DEDUP_REMOVED lines=20> */
.L_x_3806:
[----:B------:R-:W-:Y:S01]  /*26d0*/  ISETP.GE.U32.AND P0, PT, R7, 0x700, PT ;  /* 0x000007000700780c */ /* 0x000fe20003f06070 */
[----:B------:R-:W-:Y:S01]  /*26e0*/  BSSY.RECONVERGENT B1, `(.L_x_3810) ;  /* 0x0000013000017945 */ /* 0x000fe20003800200 */
[----:B------:R-:W-:Y:S01]  /*26f0*/  ISETP.NE.AND P1, PT, R5, RZ, PT ;  /* 0x000000ff0500720c */ /* 0x000fe20003f25270 */
[----:B------:R-:W-:-:S10]  /*2700*/  IMAD.MOV.U32 R5, RZ, RZ, R3 ;  /* 0x000000ffff057224 */ /* 0x000fd400078e0003 */
[----:B------:R-:W-:Y:S05]  /*2710*/  @!P0 BRA `(.L_x_3811) ;  /* 0x00000000003c8947 */ /* 0x000fea0003800000 */
[----:B------:R-:W-:Y:S01]  /*2720*/  IMAD.MOV.U32 R7, RZ, RZ, RZ ;  /* 0x000000ffff077224 */ /* 0x000fe200078e00ff */
[----:B------:R-:W-:-:S07]  /*2730*/  MOV R5, R3 ;  /* 0x0000000300057202 */ /* 0x000fce0000000f00 */
.L_x_3812:
        /* <DEDUP_REMOVED lines=13> */
.L_x_3811:
[----:B------:R-:W-:Y:S05]  /*2810*/  BSYNC.RECONVERGENT B1 ;  /* 0x0000000000017941 */ /* 0x000fea0003800200 */
.L_x_3810:
        /* <DEDUP_REMOVED lines=20> */
.L_x_3805:
        /* <DEDUP_REMOVED lines=16> */
.L_x_3815:
        /* <DEDUP_REMOVED lines=13> */
.L_x_3814:
[----:B------:R-:W-:Y:S05]  /*2b30*/  BSYNC.RECONVERGENT B1 ;  /* 0x0000000000017941 */ /* 0x000fea0003800200 */
.L_x_3813:
        /* <DEDUP_REMOVED lines=18> */
.L_x_3792:
[----:B------:R-:W-:Y:S05]  /*2c60*/  BSYNC.RECONVERGENT B0 ;  /* 0x0000000000007941 */ /* 0x000fea0003800200 */
.L_x_3791:
        /* <DEDUP_REMOVED lines=13> */
.L_x_3825:
[----:B------:R-:W-:Y:S01]  /*2d40*/  UISETP.GE.U32.AND UP0, UPT, UR19, 0x7, UPT ;  /* 0x000000071300788c */ /* 0x000fe2000bf06070 */
[----:B------:R-:W-:Y:S02]  /*2d50*/  IMAD.MOV.U32 R17, RZ, RZ, RZ ;  /* 0x000000ffff117224 */ /* 0x000fe400078e00ff */
[----:B0-----:R-:W-:-:S06]  /*2d60*/  IMAD.MOV.U32 R6, RZ, RZ, RZ ;  /* 0x000000ffff067224 */ /* 0x001fcc00078e00ff */
[----:B------:R-:W-:Y:S05]  /*2d70*/  BRA.U !UP0, `(.L_x_3820) ;  /* 0x00000005083c7547 */ /* 0x000fea000b800000 */
[----:B------:R-:W-:Y:S02]  /*2d80*/  IMAD.MOV.U32 R17, RZ, RZ, RZ ;  /* 0x000000ffff117224 */ /* 0x000fe400078e00ff */
[----:B------:R-:W-:-:S07]  /*2d90*/  IMAD.MOV.U32 R18, RZ, RZ, RZ ;  /* 0x000000ffff127224 */ /* 0x000fce00078e00ff */
.L_x_3821:
        /* <DEDUP_REMOVED lines=58> */
[----:B--2---:R-:W-:-:S05]  /*3140*/  HADD2.F32 R19, -RZ, R19.H0_H0 ;  /* 0x20000013ff137230 */ /* 0x004fca0000004100 */
[----:B------:R-:W-:Y:S02]  /*3150*/  FFMA R19, R26, R19, R17 ;  /* 0x000000131a137223 */ /* 0x000fe40000000011 */
[----:B------:R-:W2:Y:S01]  /*3160*/  LDS R17, [R25+0x1c] ;  /* 0x00001c0019117984 */ /* 0x000ea20000000800 */
[----:B---3--:R-:W-:-:S05]  /*3170*/  HADD2.F32 R16, -RZ, R16.H0_H0 ;  /* 0x20000010ff107230 */ /* 0x008fca0000004100 */
[----:B------:R-:W-:Y:S01]  /*3180*/  FFMA R16, R24, R16, R19 ;  /* 0x0000001018107223 */ /* 0x000fe20000000013 */
[----:B----4-:R-:W-:-:S05]  /*3190*/  HADD2.F32 R20, -RZ, R20.H0_H0 ;  /* 0x20000014ff147230 */ /* 0x010fca0000004100 */
[----:B0-----:R-:W-:Y:S01]  /*31a0*/  FFMA R23, R23, R20, R16 ;  /* 0x0000001417177223 */ /* 0x001fe20000000010 */
[----:B-----5:R-:W-:-:S05]  /*31b0*/  HADD2.F32 R21, -RZ, R21.H0_H0 ;  /* 0x20000015ff157230 */ /* 0x020fca0000004100 */
[----:B------:R-:W-:Y:S01]  /*31c0*/  FFMA R22, R22, R21, R23 ;  /* 0x0000001516167223 */ /* 0x000fe20000000017 */
[----:B------:R-:W-:-:S05]  /*31d0*/  HADD2.F32 R10, -RZ, R10.H0_H0 ;  /* 0x2000000aff0a7230 */ /* 0x000fca0000004100 */
[----:B------:R-:W-:Y:S01]  /*31e0*/  FFMA R10, R11, R10, R22 ;  /* 0x0000000a0b0a7223 */ /* 0x000fe20000000016 */
[----:B------:R-:W-:-:S05]  /*31f0*/  HADD2.F32 R6, -RZ, R6.H0_H0 ;  /* 0x20000006ff067230 */ /* 0x000fca0000004100 */
[----:B-1----:R-:W-:Y:S01]  /*3200*/  FFMA R6, R7, R6, R10 ;  /* 0x0000000607067223 */ /* 0x002fe2000000000a */
[----:B------:R-:W-:-:S05]  /*3210*/  HADD2.F32 R8, -RZ, R8.H0_H0 ;  /* 0x20000008ff087230 */ /* 0x000fca0000004100 */
[----:B------:R-:W-:Y:S01]  /*3220*/  FFMA R6, R9, R8, R6 ;  /* 0x0000000809067223 */ /* 0x000fe20000000006 */
[----:B------:R-:W-:-:S05]  /*3230*/  HADD2.F32 R12, -RZ, R12.H0_H0 ;  /* 0x2000000cff0c7230 */ /* 0x000fca0000004100 */
[----:B--2---:R-:W-:Y:S01]  /*3240*/  FFMA R17, R17, R12, R6 ;  /* 0x0000000c11117223 */ /* 0x004fe20000000006 */
[----:B------:R-:W-:Y:S06]  /*3250*/  @P0 BRA `(.L_x_3821) ;  /* 0xfffffff800d00947 */ /* 0x000fec000383ffff */
[----:B------:R-:W-:-:S07]  /*3260*/  IMAD.U32 R6, RZ, RZ, UR4 ;  /* 0x00000004ff067e24 */ /* 0x000fce000f8e00ff */
.L_x_3820:
        /* <DEDUP_REMOVED lines=8> */
[----:B---3--:R-:W-:-:S04]  /*32f0*/  IMAD R7, R6, UR6, R3 ;  /* 0x0000000606077c24 */ /* 0x008fc8000f8e0203 */
[C---:B------:R-:W-:Y:S01]  /*3300*/  VIADD R9, R7.reuse, UR6 ;  /* 0x0000000607097c36 */ /* 0x040fe20008000000 */
[----:B------:R-:W-:-:S04]  /*3310*/  IADD3 R13, P0, PT, R7, R14, RZ ;  /* 0x0000000e070d7210 */ /* 0x000fc80007f1e0ff */
[----:B------:R-:W-:Y:S02]  /*3320*/  IADD3 R10, P1, PT, R9, R14, RZ ;  /* 0x0000000e090a7210 */ /* 0x000fe40007f3e0ff */
[-C--:B------:R-:W-:Y:S01]  /*3330*/  LEA.HI.X.SX32 R16, R7, R4.reuse, 0x1, P0 ;  /* 0x0000000407107211 */ /* 0x080fe200000f0eff */
[----:B------:R-:W-:Y:S01]  /*3340*/  VIADD R7, R9, UR6 ;  /* 0x0000000609077c36 */ /* 0x000fe20008000000 */
[----:B0-----:R-:W-:Y:S02]  /*3350*/  LEA R12, P0, R13, UR24, 0x1 ;  /* 0x000000180d0c7c11 */ /* 0x001fe4000f8008ff */
[----:B------:R-:W-:Y:S01]  /*3360*/  LEA.HI.X.SX32 R9, R9, R4, 0x1, P1 ;  /* 0x0000000409097211 */ /* 0x000fe200008f0eff */
[C---:B------:R-:W-:Y:S01]  /*3370*/  VIADD R19, R7.reuse, UR6 ;  /* 0x0000000607137c36 */ /* 0x040fe20008000000 */
[----:B------:R-:W-:Y:S02]  /*3380*/  LEA R8, P1, R10, UR24, 0x1 ;  /* 0x000000180a087c11 */ /* 0x000fe4000f8208ff */
[----:B------:R-:W-:-:S02]  /*3390*/  IADD3 R11, P3, PT, R7, R14, RZ ;  /* 0x0000000e070b7210 */ /* 0x000fc40007f7e0ff */
        /* <DEDUP_REMOVED lines=18> */
[----:B------:R-:W-:Y:S01]  /*34c0*/  IADD3 R6, PT, PT, R6, 0x4, RZ ;  /* 0x0000000406067810 */ /* 0x000fe20007ffe0ff */
[----:B--2---:R-:W-:-:S02]  /*34d0*/  HADD2.F32 R12, -RZ, R12.H0_H0 ;  /* 0x2000000cff0c7230 */ /* 0x004fc40000004100 */
[----:B---3--:R-:W-:-:S03]  /*34e0*/  HADD2.F32 R13, -RZ, R8.H0_H0 ;  /* 0x20000008ff0d7230 */ /* 0x008fc60000004100 */
[----:B0-----:R-:W-:-:S04]  /*34f0*/  FFMA R12, R16, R12, R17 ;  /* 0x0000000c100c7223 */ /* 0x001fc80000000011 */
[----:B-1----:R-:W-:Y:S01]  /*3500*/  FFMA R12, R21, R13, R12 ;  /* 0x0000000d150c7223 */ /* 0x002fe2000000000c */
[----:B----4-:R-:W-:-:S05]  /*3510*/  HADD2.F32 R8, -RZ, R10.H0_H0 ;  /* 0x2000000aff087230 */ /* 0x010fca0000004100 */
[----:B------:R-:W-:Y:S01]  /*3520*/  FFMA R8, R23, R8, R12 ;  /* 0x0000000817087223 */ /* 0x000fe2000000000c */
[----:B-----5:R-:W-:-:S05]  /*3530*/  HADD2.F32 R18, -RZ, R18.H0_H0 ;  /* 0x20000012ff127230 */ /* 0x020fca0000004100 */
[----:B------:R-:W-:-:S07]  /*3540*/  FFMA R17, R25, R18, R8 ;  /* 0x0000001219117223 */ /* 0x000fce0000000008 */
.L_x_3823:
        /* <DEDUP_REMOVED lines=23> */
[----:B--2---:R-:W-:-:S05]  /*36c0*/  HADD2.F32 R13, -RZ, R8.H0_H0 ;  /* 0x20000008ff0d7230 */ /* 0x004fca0000004100 */
[----:B0-----:R-:W-:Y:S01]  /*36d0*/  FFMA R12, R12, R13, R17 ;  /* 0x0000000d0c0c7223 */ /* 0x001fe20000000011 */
[----:B---3--:R-:W-:-:S05]  /*36e0*/  HADD2.F32 R16, -RZ, R10.H0_H0 ;  /* 0x2000000aff107230 */ /* 0x008fca0000004100 */
[----:B-1----:R-:W-:-:S07]  /*36f0*/  FFMA R17, R19, R16, R12 ;  /* 0x0000001013117223 */ /* 0x002fce000000000c */
.L_x_3824:
        /* <DEDUP_REMOVED lines=11> */
[----:B--2---:R-:W-:-:S05]  /*37b0*/  HADD2.F32 R7, -RZ, R8.H0_H0 ;  /* 0x20000008ff077230 */ /* 0x004fca0000004100 */
[----:B0-----:R-:W-:-:S07]  /*37c0*/  FFMA R17, R6, R7, R17 ;  /* 0x0000000706117223 */ /* 0x001fce0000000011 */
.L_x_3822:
        /* <DEDUP_REMOVED lines=15> */
.L_x_3819:
[----:B------:R-:W-:Y:S05]  /*38c0*/  BRA `(.L_x_3817) ;  /* 0x0000000400087947 */ /* 0x000fea0003800000 */
.L_x_3818:
        /* <DEDUP_REMOVED lines=13> */
[----:B--2---:R-:W-:-:S05]  /*39a0*/  HADD2.F32 R4, -RZ, R4.H0_H0 ;  /* 0x20000004ff047230 */ /* 0x004fca0000004100 */
[----:B------:R-:W-:-:S05]  /*39b0*/  FFMA R4, RZ, UR23, R4 ;  /* 0x00000017ff047c23 */ /* 0x000fca0008000004 */
[----:B------:R-:W-:-:S04]  /*39c0*/  F2FP.F16.F32.PACK_AB R4, RZ, R4 ;  /* 0x00000004ff04723e */ /* 0x000fc800000000ff */
[----:B------:R-:W-:Y:S01]  /*39d0*/  PRMT R8, R4, 0x7610, R8 ;  /* 0x0000761004087816 */ /* 0x000fe20000000008 */
[----:B------:R-:W-:-:S04]  /*39e0*/  VIADD R4, R3, 0x100 ;  /* 0x0000010003047836 */ /* 0x000fc80000000000 */
[----:B------:R0:W-:Y:S01]  /*39f0*/  STG.E.U16 desc[UR8][R6.64], R8 ;  /* 0x0000000806007986 */ /* 0x0001e2000c101508 */
[----:B------:R-:W-:Y:S05]  /*3a00*/  @!P0 BRA `(.L_x_3827) ;  /* 0x0000000000408947 */ /* 0x000fea0003800000 */
[----:B------:R-:W2:Y:S01]  /*3a10*/  LDG.E.U16 R4, desc[UR8][R6.64+0x200] ;  /* 0x0002000806047981 */ /* 0x000ea2000c1e1500 */
[----:B------:R-:W-:Y:S01]  /*3a20*/  ISETP.NE.AND P0, PT, R10, 0x100, PT ;  /* 0x000001000a00780c */ /* 0x000fe20003f05270 */
[----:B--2---:R-:W-:-:S05]  /*3a30*/  HADD2.F32 R4, -RZ, R4.H0_H0 ;  /* 0x20000004ff047230 */ /* 0x004fca0000004100 */
[----:B------:R-:W-:-:S05]  /*3a40*/  FFMA R4, RZ, UR23, R4 ;  /* 0x00000017ff047c23 */ /* 0x000fca0008000004 */
[----:B------:R-:W-:-:S04]  /*3a50*/  F2FP.F16.F32.PACK_AB R4, RZ, R4 ;  /* 0x00000004ff04723e */ /* 0x000fc800000000ff */
[----:B0-----:R-:W-:Y:S01]  /*3a60*/  PRMT R8, R4, 0x7610, R8 ;  /* 0x0000761004087816 */ /* 0x001fe20000000008 */
[----:B------:R-:W-:-:S04]  /*3a70*/  VIADD R4, R3, 0x200 ;  /* 0x0000020003047836 */ /* 0x000fc80000000000 */
[----:B------:R1:W-:Y:S01]  /*3a80*/  STG.E.U16 desc[UR8][R6.64+0x200], R8 ;  /* 0x0002000806007986 */ /* 0x0003e2000c101508 */
[----:B------:R-:W-:Y:S05]  /*3a90*/  @!P0 BRA `(.L_x_3827) ;  /* 0x00000000001c8947 */ /* 0x000fea0003800000 */
[----:B------:R-:W2:Y:S02]  /*3aa0*/  LDG.E.U16 R4, desc[UR8][R6.64+0x400] ;  /* 0x0004000806047981 */ /* 0x000ea4000c1e1500 */
[----:B--2---:R-:W-:-:S05]  /*3ab0*/  HADD2.F32 R4, -RZ, R4.H0_H0 ;  /* 0x20000004ff047230 */ /* 0x004fca0000004100 */
[----:B------:R-:W-:-:S05]  /*3ac0*/  FFMA R4, RZ, UR23, R4 ;  /* 0x00000017ff047c23 */ /* 0x000fca0008000004 */
[----:B------:R-:W-:-:S04]  /*3ad0*/  F2FP.F16.F32.PACK_AB R4, RZ, R4 ;  /* 0x00000004ff04723e */ /* 0x000fc800000000ff */
[----:B-1----:R-:W-:Y:S01]  /*3ae0*/  PRMT R8, R4, 0x7610, R8 ;  /* 0x0000761004087816 */ /* 0x002fe20000000008 */
[----:B------:R-:W-:-:S04]  /*3af0*/  VIADD R4, R3, 0x300 ;  /* 0x0000030003047836 */ /* 0x000fc80000000000 */
[----:B------:R2:W-:Y:S03]  /*3b00*/  STG.E.U16 desc[UR8][R6.64+0x400], R8 ;  /* 0x0004000806007986 */ /* 0x0005e6000c101508 */
.L_x_3827:
[----:B------:R-:W-:Y:S05]  /*3b10*/  BSYNC.RECONVERGENT B1 ;  /* 0x0000000000017941 */ /* 0x000fea0003800200 */
.L_x_3826:
[----:B------:R-:W-:-:S13]  /*3b20*/  ISETP.GE.U32.AND P0, PT, R9, 0x300, PT ;  /* 0x000003000900780c */ /* 0x000fda0003f06070 */
[----:B------:R-:W-:Y:S05]  /*3b30*/  @!P0 BRA `(.L_x_3817) ;  /* 0x00000000006c8947 */ /* 0x000fea0003800000 */
.L_x_3828:
        /* <DEDUP_REMOVED lines=27> */
.L_x_3817:
[----:B------:R-:W-:Y:S05]  /*3cf0*/  BSYNC.RECONVERGENT B0 ;  /* 0x0000000000007941 */ /* 0x000fea0003800200 */
.L_x_3816:
[----:B------:R-:W-:Y:S06]  /*3d00*/  BAR.SYNC.DEFER_BLOCKING 0x0 ;  /* 0x0000000000007b1d */ /* 0x000fec0000010000 */
[----:B------:R-:W-:Y:S05]  /*3d10*/  @P2 BRA `(.L_x_3829) ;  /* 0xffffffcc00c42947 */ /* 0x000fea000383ffff */
[----:B------:R-:W-:Y:S05]  /*3d20*/  EXIT ;  /* 0x000000000000794d */ /* 0x000fea0003800000 */
        .weak           $__internal_25_$__cuda_sm3x_div_rn_noftz_f32_slowpath
        .type           $__internal_25_$__cuda_sm3x_div_rn_noftz_f32_slowpath,@function
        .size           $__internal_25_$__cuda_sm3x_div_rn_noftz_f32_slowpath,(.L_x_3876 - $__internal_25_$__cuda_sm3x_div_rn_noftz_f32_slowpath)
$__internal_25_$__cuda_sm3x_div_rn_noftz_f32_slowpath:
        /* <DEDUP_REMOVED lines=35> */
.L_x_3831:
        /* <DEDUP_REMOVED lines=51> */
.L_x_3838:
[----:B------:R-:W-:-:S04]  /*4290*/  LOP3.LUT R6, R6, 0x80000000, RZ, 0xc0, !PT ;  /* 0x8000000006067812 */ /* 0x000fc800078ec0ff */
[----:B------:R-:W-:Y:S01]  /*42a0*/  LOP3.LUT R6, R6, 0x7f800000, RZ, 0xfc, !PT ;  /* 0x7f80000006067812 */ /* 0x000fe200078efcff */
[----:B------:R-:W-:Y:S06]  /*42b0*/  BRA `(.L_x_3839) ;  /* 0x0000000000047947 */ /* 0x000fec0003800000 */
.L_x_3837:
[----:B------:R-:W-:-:S07]  /*42c0*/  IMAD R6, R10, 0x800000, R6 ;  /* 0x008000000a067824 */ /* 0x000fce00078e0206 */
.L_x_3839:
[----:B------:R-:W-:Y:S05]  /*42d0*/  BSYNC.RECONVERGENT B4 ;  /* 0x0000000000047941 */ /* 0x000fea0003800200 */
.L_x_3836:
[----:B------:R-:W-:Y:S05]  /*42e0*/  BRA `(.L_x_3840) ;  /* 0x0000000000207947 */ /* 0x000fea0003800000 */
.L_x_3835:
[----:B------:R-:W-:-:S04]  /*42f0*/  LOP3.LUT R6, R10, 0x80000000, R25, 0x48, !PT ;  /* 0x800000000a067812 */ /* 0x000fc800078e4819 */
[----:B------:R-:W-:Y:S01]  /*4300*/  LOP3.LUT R6, R6, 0x7f800000, RZ, 0xfc, !PT ;  /* 0x7f80000006067812 */ /* 0x000fe200078efcff */
[----:B------:R-:W-:Y:S06]  /*4310*/  BRA `(.L_x_3840) ;  /* 0x0000000000147947 */ /* 0x000fec0003800000 */
.L_x_3834:
[----:B------:R-:W-:Y:S01]  /*4320*/  LOP3.LUT R6, R10, 0x80000000, R25, 0x48, !PT ;  /* 0x800000000a067812 */ /* 0x000fe200078e4819 */
[----:B------:R-:W-:Y:S06]  /*4330*/  BRA `(.L_x_3840) ;  /* 0x00000000000c7947 */ /* 0x000fec0003800000 */
.L_x_3833:
[----:B------:R-:W0:Y:S01]  /*4340*/  MUFU.RSQ R6, -QNAN ;  /* 0xffc0000000067908 */ /* 0x000e220000001400 */
[----:B------:R-:W-:Y:S05]  /*4350*/  BRA `(.L_x_3840) ;  /* 0x0000000000047947 */ /* 0x000fea0003800000 */
.L_x_3832:
[----:B------:R-:W-:-:S07]  /*4360*/  FADD.FTZ R6, R25, R6 ;  /* 0x0000000619067221 */ /* 0x000fce0000010000 */
.L_x_3840:
[----:B------:R-:W-:Y:S05]  /*4370*/  BSYNC.RECONVERGENT B3 ;  /* 0x0000000000037941 */ /* 0x000fea0003800200 */
.L_x_3830:
[----:B------:R-:W-:-:S04]  /*4380*/  IMAD.MOV.U32 R9, RZ, RZ, 0x0 ;  /* 0x00000000ff097424 */ /* 0x000fc800078e00ff */
[----:B0-----:R-:W-:Y:S05]  /*4390*/  RET.REL.NODEC R8 `(_Z16moe_token_kernelI6__halfLb1EEvPKT_S3_S3_S3_PKfPKjPS1_iiii) ;  /* 0xffffffbc08187950 */ /* 0x001fea0003c3ffff */
.L_x_3841:
        /* <DEDUP_REMOVED lines=14> */
.L_x_3876:


//--------------------- .text._Z27build_sorted_indices_kernelPKjPKfPKiPiPfS5_ii --------------------------
	.section	.text._Z27build_sorted_indices_kernelPKjPKfPKiPiPfS5_ii,"ax",@progbits
	.align	128
        .global         _Z27build_sorted_indices_kernelPKjPKfPKiPiPfS5_ii
        .type           _Z27build_sorted_indices_kernelPKjPKfPKiPiPfS5_ii,@function
        .size           _Z27build_sorted_indices_kernelPKjPKfPKiPiPfS5_ii,(.L_x_3920 - _Z27build_sorted_indices_kernelPKjPKfPKiPiPfS5_ii)
        .other          _Z27build_sorted_indices_kernelPKjPKfPKiPiPfS5_ii,@"STO_CUDA_ENTRY STV_DEFAULT"
_Z27build_sorted_indices_kernelPKjPKfPKiPiPfS5_ii:
.text._Z27build_sorted_indices_kernelPKjPKfPKiPiPfS5_ii:
[----:B------:R-:W-:Y:S01]  /*0000*/  LDC R1, c[0x0][0x37c] ;  /* 0x0000df00ff017b82 */ /* 0x000fe20000000800 */
[----:B------:R-:W0:Y:S07]  /*0010*/  S2R R5, SR_TID.X ;  /* 0x0000000000057919 */ /* 0x000e2e0000002100 */
[----:B------:R-:W0:Y:S08]  /*0020*/  S2UR UR4, SR_CTAID.X ;  /* 0x00000000000479c3 */ /* 0x000e300000002500 */
[----:B------:R-:W0:Y:S08]  /*0030*/  LDC R0, c[0x0][0x360] ;  /* 0x0000d800ff007b82 */ /* 0x000e300000000800 */
[----:B------:R-:W1:Y:S01]  /*0040*/  LDC.64 R2, c[0x0][0x3b0] ;  /* 0x0000ec00ff027b82 */ /* 0x000e620000000a00 */
[----:B0-----:R-:W-:-:S02]  /*0050*/  IMAD R0, R0, UR4, R5 ;  /* 0x0000000400007c24 */ /* 0x001fc4000f8e0205 */
[----:B-1----:R-:W-:-:S05]  /*0060*/  IMAD R5, R3, R2, RZ ;  /* 0x0000000203057224 */ /* 0x002fca00078e02ff */
[----:B------:R-:W-:-:S13]  /*0070*/  ISETP.GE.AND P0, PT, R0, R5, PT ;  /* 0x000000050000720c */ /* 0x000fda0003f06270 */
[----:B------:R-:W-:Y:S05]  /*0080*/  @P0 EXIT ;  /* 0x000000000000094d */ /* 0x000fea0003800000 */
[----:B------:R-:W0:Y:S01]  /*0090*/  LDC.64 R6, c[0x0][0x380] ;  /* 0x0000e000ff067b82 */ /* 0x000e220000000a00 */
[----:B------:R-:W1:Y:S07]  /*00a0*/  LDCU.64 UR4, c[0x0][0x358] ;  /* 0x00006b00ff0477ac */ /* 0x000e6e0008000a00 */
[----:B------:R-:W2:Y:S08]  /*00b0*/  LDC.64 R10, c[0x0][0x3a8] ;  /* 0x0000ea00ff0a7b82 */ /* 0x000eb00000000a00 */
[----:B------:R-:W3:Y:S01]  /*00c0*/  LDC.64 R12, c[0x0][0x390] ;  /* 0x0000e400ff0c7b82 */ /* 0x000ee20000000a00 */
[----:B0-----:R-:W-:-:S07]  /*00d0*/  IMAD.WIDE R6, R0, 0x4, R6 ;  /* 0x0000000400067825 */ /* 0x001fce00078e0206 */
[----:B------:R-:W0:Y:S01]  /*00e0*/  LDC.64 R8, c[0x0][0x388] ;  /* 0x0000e200ff087b82 */ /* 0x000e220000000a00 */
[----:B-1----:R1:W2:Y:S01]  /*00f0*/  LDG.E.CONSTANT R7, desc[UR4][R6.64] ;  /* 0x0000000406077981 */ /* 0x0022a2000c1e9900 */
[----:B------:R-:W-:Y:S02]  /*0100*/  HFMA2 R15, -RZ, RZ, 0, 5.9604644775390625e-08 ;  /* 0x00000001ff0f7431 */ /* 0x000fe400000001ff */
[----:B0-----:R-:W-:-:S05]  /*0110*/  IMAD.WIDE R8, R0, 0x4, R8 ;  /* 0x0000000400087825 */ /* 0x001fca00078e0208 */
[----:B------:R0:W4:Y:S01]  /*0120*/  LDG.E.CONSTANT R4, desc[UR4][R8.64] ;  /* 0x0000000408047981 */ /* 0x000122000c1e9900 */
[----:B------:R-:W-:-:S04]  /*0130*/  IABS R16, R3 ;  /* 0x0000000300107213 */ /* 0x000fc80000000000 */
[----:B------:R-:W5:Y:S08]  /*0140*/  I2F.RP R14, R16 ;  /* 0x00000010000e7306 */ /* 0x000f700000209400 */
[----:B-----5:R-:W1:Y:S02]  /*0150*/  MUFU.RCP R14, R14 ;  /* 0x0000000e000e7308 */ /* 0x020e640000001000 */
[----:B-1----:R-:W-:-:S02]  /*0160*/  VIADD R6, R14, 0xffffffe ;  /* 0x0ffffffe0e067836 */ /* 0x002fc40000000000 */
[----:B--2---:R-:W-:-:S04]  /*0170*/  IMAD.WIDE R10, R7, 0x4, R10 ;  /* 0x00000004070a7825 */ /* 0x004fc800078e020a */
[----:B---3--:R-:W-:Y:S01]  /*0180*/  IMAD.WIDE R12, R7, 0x4, R12 ;  /* 0x00000004070c7825 */ /* 0x008fe200078e020c */
[----:B------:R1:W2:Y:S04]  /*0190*/  ATOMG.E.ADD.STRONG.GPU PT, R2, desc[UR4][R10.64], R15 ;  /* 0x8000000f0a0279a8 */ /* 0x0002a800081ef104 */
[----:B------:R-:W2:Y:S01]  /*01a0*/  LDG.E.CONSTANT R5, desc[UR4][R12.64] ;  /* 0x000000040c057981 */ /* 0x000ea2000c1e9900 */
[----:B------:R-:W3:Y:S01]  /*01b0*/  F2I.FTZ.U32.TRUNC.NTZ R7, R6 ;  /* 0x0000000600077305 */ /* 0x000ee2000021f000 */
[----:B0-----:R-:W-:Y:S02]  /*01c0*/  IABS R8, R0 ;  /* 0x0000000000087213 */ /* 0x001fe40000000000 */
[----:B---3--:R-:W-:Y:S02]  /*01d0*/  IADD3 R17, PT, PT, RZ, -R7, RZ ;  /* 0x80000007ff117210 */ /* 0x008fe40007ffe0ff */
[----:B------:R-:W-:-:S03]  /*01e0*/  MOV R6, RZ ;  /* 0x000000ff00067202 */ /* 0x000fc60000000f00 */
[----:B-1----:R-:W-:-:S04]  /*01f0*/  IMAD.MOV.U32 R11, RZ, RZ, R17 ;  /* 0x000000ffff0b7224 */ /* 0x002fc800078e0011 */
[----:B------:R-:W-:-:S04]  /*0200*/  IMAD R11, R11, R16, RZ ;  /* 0x000000100b0b7224 */ /* 0x000fc800078e02ff */
[----:B------:R-:W-:-:S06]  /*0210*/  IMAD.HI.U32 R7, R7, R11, R6 ;  /* 0x0000000b07077227 */ /* 0x000fcc00078e0006 */
[----:B------:R-:W-:-:S04]  /*0220*/  IMAD.HI.U32 R10, R7, R8, RZ ;  /* 0x00000008070a7227 */ /* 0x000fc800078e00ff */
[----:B------:R-:W-:-:S04]  /*0230*/  IMAD.MOV R7, RZ, RZ, -R10 ;  /* 0x000000ffff077224 */ /* 0x000fc800078e0a0a */
[C---:B------:R-:W-:Y:S02]  /*0240*/  IMAD R7, R16.reuse, R7, R8 ;  /* 0x0000000710077224 */ /* 0x040fe400078e0208 */
[----:B------:R-:W0:Y:S03]  /*0250*/  LDC.64 R8, c[0x0][0x3a0] ;  /* 0x0000e800ff087b82 */ /* 0x000e260000000a00 */
[----:B------:R-:W-:Y:S02]  /*0260*/  ISETP.GT.U32.AND P2, PT, R16, R7, PT ;  /* 0x000000071000720c */ /* 0x000fe40003f44070 */
[----:B------:R-:W-:-:S11]  /*0270*/  LOP3.LUT R0, R0, R3, RZ, 0x3c, !PT ;  /* 0x0000000300007212 */ /* 0x000fd600078e3cff */
[----:B------:R-:W-:-:S04]  /*0280*/  @!P2 IADD3 R7, PT, PT, R7, -R16, RZ ;  /* 0x800000100707a210 */ /* 0x000fc80007ffe0ff */
[----:B------:R-:W-:Y:S02]  /*0290*/  ISETP.GE.U32.AND P0, PT, R7, R16, PT ;  /* 0x000000100700720c */ /* 0x000fe40003f06070 */
[----:B------:R-:W1:Y:S01]  /*02a0*/  LDC.64 R6, c[0x0][0x398] ;  /* 0x0000e600ff067b82 */ /* 0x000e620000000a00 */
[----:B------:R-:W-:Y:S02]  /*02b0*/  ISETP.GE.AND P1, PT, R0, RZ, PT ;  /* 0x000000ff0000720c */ /* 0x000fe40003f26270 */
[----:B------:R-:W-:Y:S02]  /*02c0*/  @!P2 IADD3 R10, PT, PT, R10, 0x1, RZ ;  /* 0x000000010a0aa810 */ /* 0x000fe40007ffe0ff */
[----:B------:R-:W-:-:S06]  /*02d0*/  ISETP.NE.AND P2, PT, R3, RZ, PT ;  /* 0x000000ff0300720c */ /* 0x000fcc0003f45270 */
[----:B------:R-:W-:-:S05]  /*02e0*/  @P0 VIADD R10, R10, 0x1 ;  /* 0x000000010a0a0836 */ /* 0x000fca0000000000 */
[----:B------:R-:W-:Y:S02]  /*02f0*/  @!P1 IADD3 R10, PT, PT, -R10, RZ, RZ ;  /* 0x000000ff0a0a9210 */ /* 0x000fe40007ffe1ff */
[----:B------:R-:W-:Y:S02]  /*0300*/  @!P2 LOP3.LUT R10, RZ, R3, RZ, 0x33, !PT ;  /* 0x00000003ff0aa212 */ /* 0x000fe400078e33ff */
[----:B--2---:R-:W-:-:S05]  /*0310*/  IADD3 R5, PT, PT, R2, R5, RZ ;  /* 0x0000000502057210 */ /* 0x004fca0007ffe0ff */
[----:B-1----:R-:W-:-:S04]  /*0320*/  IMAD.WIDE R2, R5, 0x4, R6 ;  /* 0x0000000405027825 */ /* 0x002fc800078e0206 */
[----:B0-----:R-:W-:Y:S01]  /*0330*/  IMAD.WIDE R6, R5, 0x4, R8 ;  /* 0x0000000405067825 */ /* 0x001fe200078e0208 */
[----:B------:R-:W-:Y:S04]  /*0340*/  STG.E desc[UR4][R2.64], R10 ;  /* 0x0000000a02007986 */ /* 0x000fe8000c101904 */
[----:B----4-:R-:W-:Y:S01]  /*0350*/  STG.E desc[UR4][R6.64], R4 ;  /* 0x0000000406007986 */ /* 0x010fe2000c101904 */
[----:B------:R-:W-:Y:S05]  /*0360*/  EXIT ;  /* 0x000000000000794d */ /* 0x000fea0003800000 */
.L_x_3842:
        /* <DEDUP_REMOVED lines=9> */
.L_x_3920:


//--------------------- .text._Z22compute_offsets_kernelPiS_i --------------------------
	.section	.text._Z22compute_offsets_kernelPiS_i,"ax",@progbits
	.align	128
        .global         _Z22compute_offsets_kernelPiS_i
        .type           _Z22compute_offsets_kernelPiS_i,@function
        .size           _Z22compute_offsets_kernelPiS_i,(.L_x_3921 - _Z22compute_offsets_kernelPiS_i)
        .other          _Z22compute_offsets_kernelPiS_i,@"STO_CUDA_ENTRY STV_DEFAULT"
_Z22compute_offsets_kernelPiS_i:
.text._Z22compute_offsets_kernelPiS_i:
[----:B------:R-:W-:Y:S01]  /*0000*/  LDC R1, c[0x0][0x37c] ;  /* 0x0000df00ff017b82 */ /* 0x000fe20000000800 */
[----:B------:R-:W0:Y:S07]  /*0010*/  S2R R21, SR_TID.X ;  /* 0x0000000000157919 */ /* 0x000e2e0000002100 */
[----:B------:R-:W0:Y:S02]  /*0020*/  LDC R20, c[0x0][0x390] ;  /* 0x0000e400ff147b82 */ /* 0x000e240000000800 */
[----:B0-----:R-:W-:-:S13]  /*0030*/  ISETP.GE.U32.AND P0, PT, R21, R20, PT ;  /* 0x000000141500720c */ /* 0x001fda0003f06070 */
[----:B------:R-:W-:Y:S05]  /*0040*/  @P0 EXIT ;  /* 0x000000000000094d */ /* 0x000fea0003800000 */
[----:B------:R-:W0:Y:S01]  /*0050*/  LDC.64 R4, c[0x0][0x380] ;  /* 0x0000e000ff047b82 */ /* 0x000e220000000a00 */
[----:B------:R-:W1:Y:S01]  /*0060*/  LDCU.64 UR6, c[0x0][0x358] ;  /* 0x00006b00ff0677ac */ /* 0x000e620008000a00 */
[----:B0-----:R-:W-:-:S05]  /*0070*/  IMAD.WIDE.U32 R4, R21, 0x4, R4 ;  /* 0x0000000415047825 */ /* 0x001fca00078e0004 */
[----:B-1----:R-:W2:Y:S01]  /*0080*/  LDG.E R0, desc[UR6][R4.64] ;  /* 0x0000000604007981 */ /* 0x002ea2000c1e1900 */
[----:B------:R-:W0:Y:S01]  /*0090*/  S2UR UR5, SR_CgaCtaId ;  /* 0x00000000000579c3 */ /* 0x000e220000008800 */
[----:B------:R-:W-:Y:S01]  /*00a0*/  UMOV UR4, 0x400 ;  /* 0x0000040000047882 */ /* 0x000fe20000000000 */
[----:B------:R-:W-:Y:S01]  /*00b0*/  ISETP.NE.AND P0, PT, R21, RZ, PT ;  /* 0x000000ff1500720c */ /* 0x000fe20003f05270 */
[----:B------:R1:W-:Y:S01]  /*00c0*/  STG.E desc[UR6][R4.64], RZ ;  /* 0x000000ff04007986 */ /* 0x0003e2000c101906 */
[----:B------:R-:W-:Y:S01]  /*00d0*/  BSSY.RECONVERGENT B0, `(.L_x_3843) ;  /* 0x0000042000007945 */ /* 0x000fe20003800200 */
[----:B------:R-:W-:Y:S01]  /*00e0*/  IMAD.MOV.U32 R2, RZ, RZ, RZ ;  /* 0x000000ffff027224 */ /* 0x000fe200078e00ff */
[----:B0-----:R-:W-:-:S06]  /*00f0*/  ULEA UR4, UR5, UR4, 0x18 ;  /* 0x0000000405047291 */ /* 0x001fcc000f8ec0ff */
[----:B------:R-:W-:-:S05]  /*0100*/  LEA R3, R21, UR4, 0x2 ;  /* 0x0000000415037c11 */ /* 0x000fca000f8e10ff */
[----:B--2---:R1:W-:Y:S01]  /*0110*/  STS [R3], R0 ;  /* 0x0000000003007388 */ /* 0x0043e20000000800 */
[----:B------:R-:W-:Y:S06]  /*0120*/  BAR.SYNC.DEFER_BLOCKING 0x0 ;  /* 0x0000000000007b1d */ /* 0x000fec0000010000 */
[----:B------:R-:W-:Y:S05]  /*0130*/  @!P0 BRA `(.L_x_3844) ;  /* 0x0000000000ec8947 */ /* 0x000fea0003800000 */
[C---:B------:R-:W-:Y:S01]  /*0140*/  ISETP.GE.U32.AND P1, PT, R21.reuse, 0x10, PT ;  /* 0x000000101500780c */ /* 0x040fe20003f26070 */
[----:B------:R-:W-:Y:S01]  /*0150*/  BSSY.RECONVERGENT B1, `(.L_x_3845) ;  /* 0x000001b000017945 */ /* 0x000fe20003800200 */
[----:B------:R-:W-:Y:S01]  /*0160*/  LOP3.LUT R24, R21, 0xf, RZ, 0xc0, !PT ;  /* 0x0000000f15187812 */ /* 0x000fe200078ec0ff */
[----:B-1----:R-:W-:Y:S02]  /*0170*/  IMAD.MOV.U32 R0, RZ, RZ, RZ ;  /* 0x000000ffff007224 */ /* 0x002fe400078e00ff */
[----:B------:R-:W-:Y:S01]  /*0180*/  IMAD.MOV.U32 R2, RZ, RZ, RZ ;  /* 0x000000ffff027224 */ /* 0x000fe200078e00ff */
[----:B------:R-:W-:-:S07]  /*0190*/  ISETP.NE.AND P0, PT, R24, RZ, PT ;  /* 0x000000ff1800720c */ /* 0x000fce0003f05270 */
[----:B------:R-:W-:Y:S06]  /*01a0*/  @!P1 BRA `(.L_x_3846) ;  /* 0x0000000000549947 */ /* 0x000fec0003800000 */
[----:B------:R-:W-:Y:S01]  /*01b0*/  UIADD3 UR5, UPT, UPT, UR4, 0x20, URZ ;  /* 0x0000002004057890 */ /* 0x000fe2000fffe0ff */
[----:B------:R-:W-:Y:S01]  /*01c0*/  LOP3.LUT R0, R21, 0x3f0, RZ, 0xc0, !PT ;  /* 0x000003f015007812 */ /* 0x000fe200078ec0ff */
[----:B------:R-:W-:-:S04]  /*01d0*/  IMAD.MOV.U32 R2, RZ, RZ, RZ ;  /* 0x000000ffff027224 */ /* 0x000fc800078e00ff */
[----:B------:R-:W-:Y:S02]  /*01e0*/  IMAD.U32 R23, RZ, RZ, UR5 ;  /* 0x00000005ff177e24 */ /* 0x000fe4000f8e00ff */
[----:B------:R-:W-:-:S07]  /*01f0*/  IMAD.MOV R22, RZ, RZ, -R0 ;  /* 0x000000ffff167224 */ /* 0x000fce00078e0a00 */
.L_x_3847:
[----:B------:R-:W0:Y:S01]  /*0200*/  LDS.128 R4, [R23+-0x20] ;  /* 0xffffe00017047984 */ /* 0x000e220000000c00 */
[----:B------:R-:W-:-:S03]  /*0210*/  VIADD R22, R22, 0x10 ;  /* 0x0000001016167836 */ /* 0x000fc60000000000 */
[----:B------:R-:W1:Y:S02]  /*0220*/  LDS.128 R8, [R23+-0x10] ;  /* 0xfffff00017087984 */ /* 0x000e640000000c00 */
[----:B------:R-:W-:Y:S02]  /*0230*/  ISETP.NE.AND P1, PT, R22, RZ, PT ;  /* 0x000000ff1600720c */ /* 0x000fe40003f25270 */
[----:B------:R-:W2:Y:S04]  /*0240*/  LDS.128 R12, [R23] ;  /* 0x00000000170c7984 */ /* 0x000ea80000000c00 */
[----:B------:R3:W4:Y:S02]  /*0250*/  LDS.128 R16, [R23+0x10] ;  /* 0x0000100017107984 */ /* 0x0007240000000c00 */
[----:B---3--:R-:W-:Y:S01]  /*0260*/  VIADD R23, R23, 0x40 ;  /* 0x0000004017177836 */ /* 0x008fe20000000000 */
[----:B0-----:R-:W-:-:S04]  /*0270*/  IADD3 R4, PT, PT, R5, R4, R2 ;  /* 0x0000000405047210 */ /* 0x001fc80007ffe002 */
[----:B------:R-:W-:-:S04]  /*0280*/  IADD3 R4, PT, PT, R7, R6, R4 ;  /* 0x0000000607047210 */ /* 0x000fc80007ffe004 */
[----:B-1----:R-:W-:-:S04]  /*0290*/  IADD3 R4, PT, PT, R9, R8, R4 ;  /* 0x0000000809047210 */ /* 0x002fc80007ffe004 */
[----:B------:R-:W-:-:S04]  /*02a0*/  IADD3 R4, PT, PT, R11, R10, R4 ;  /* 0x0000000a0b047210 */ /* 0x000fc80007ffe004 */
[----:B--2---:R-:W-:-:S04]  /*02b0*/  IADD3 R4, PT, PT, R13, R12, R4 ;  /* 0x0000000c0d047210 */ /* 0x004fc80007ffe004 */
[----:B------:R-:W-:-:S04]  /*02c0*/  IADD3 R4, PT, PT, R15, R14, R4 ;  /* 0x0000000e0f047210 */ /* 0x000fc80007ffe004 */
[----:B----4-:R-:W-:-:S04]  /*02d0*/  IADD3 R4, PT, PT, R17, R16, R4 ;  /* 0x0000001011047210 */ /* 0x010fc80007ffe004 */
[----:B------:R-:W-:Y:S01]  /*02e0*/  IADD3 R2, PT, PT, R19, R18, R4 ;  /* 0x0000001213027210 */ /* 0x000fe20007ffe004 */
[----:B------:R-:W-:Y:S06]  /*02f0*/  @P1 BRA `(.L_x_3847) ;  /* 0xfffffffc00c01947 */ /* 0x000fec000383ffff */
.L_x_3846:
[----:B------:R-:W-:Y:S05]  /*0300*/  BSYNC.RECONVERGENT B1 ;  /* 0x0000000000017941 */ /* 0x000fea0003800200 */
.L_x_3845:
[----:B------:R-:W-:Y:S05]  /*0310*/  @!P0 BRA `(.L_x_3844) ;  /* 0x0000000000748947 */ /* 0x000fea0003800000 */
[----:B------:R-:W-:-:S13]  /*0320*/  ISETP.GE.U32.AND P0, PT, R24, 0x8, PT ;  /* 0x000000081800780c */ /* 0x000fda0003f06070 */
[C---:B------:R-:W-:Y:S01]  /*0330*/  @P0 LEA R12, R0.reuse, UR4, 0x2 ;  /* 0x00000004000c0c11 */ /* 0x040fe2000f8e10ff */
[----:B------:R-:W-:-:S04]  /*0340*/  @P0 VIADD R0, R0, 0x8 ;  /* 0x0000000800000836 */ /* 0x000fc80000000000 */
[----:B------:R-:W0:Y:S04]  /*0350*/  @P0 LDS.128 R4, [R12] ;  /* 0x000000000c040984 */ /* 0x000e280000000c00 */
[----:B------:R-:W1:Y:S01]  /*0360*/  @P0 LDS.128 R8, [R12+0x10] ;  /* 0x000010000c080984 */ /* 0x000e620000000c00 */
[----:B0-----:R-:W-:Y:S02]  /*0370*/  @P0 IADD3 R5, PT, PT, R5, R4, R2 ;  /* 0x0000000405050210 */ /* 0x001fe40007ffe002 */
[----:B------:R-:W-:Y:S02]  /*0380*/  LOP3.LUT R4, R21, 0x7, RZ, 0xc0, !PT ;  /* 0x0000000715047812 */ /* 0x000fe400078ec0ff */
[----:B------:R-:W-:Y:S02]  /*0390*/  @P0 IADD3 R5, PT, PT, R7, R6, R5 ;  /* 0x0000000607050210 */ /* 0x000fe40007ffe005 */
[----:B------:R-:W-:-:S02]  /*03a0*/  ISETP.NE.AND P1, PT, R4, RZ, PT ;  /* 0x000000ff0400720c */ /* 0x000fc40003f25270 */
[----:B-1----:R-:W-:-:S04]  /*03b0*/  @P0 IADD3 R5, PT, PT, R9, R8, R5 ;  /* 0x0000000809050210 */ /* 0x002fc80007ffe005 */
[----:B------:R-:W-:-:S07]  /*03c0*/  @P0 IADD3 R2, PT, PT, R11, R10, R5 ;  /* 0x0000000a0b020210 */ /* 0x000fce0007ffe005 */
[----:B------:R-:W-:Y:S05]  /*03d0*/  @!P1 BRA `(.L_x_3844) ;  /* 0x0000000000449947 */ /* 0x000fea0003800000 */
[----:B------:R-:W-:Y:S02]  /*03e0*/  ISETP.GE.U32.AND P0, PT, R4, 0x4, PT ;  /* 0x000000040400780c */ /* 0x000fe40003f06070 */
[----:B------:R-:W-:-:S04]  /*03f0*/  LOP3.LUT R8, R21, 0x3, RZ, 0xc0, !PT ;  /* 0x0000000315087812 */ /* 0x000fc800078ec0ff */
[----:B------:R-:W-:-:S07]  /*0400*/  ISETP.NE.AND P1, PT, R8, RZ, PT ;  /* 0x000000ff0800720c */ /* 0x000fce0003f25270 */
[C---:B------:R-:W-:Y:S01]  /*0410*/  @P0 LEA R4, R0.reuse, UR4, 0x2 ;  /* 0x0000000400040c11 */ /* 0x040fe2000f8e10ff */
[----:B------:R-:W-:-:S05]  /*0420*/  @P0 VIADD R0, R0, 0x4 ;  /* 0x0000000400000836 */ /* 0x000fca0000000000 */
[----:B------:R-:W0:Y:S02]  /*0430*/  @P0 LDS.128 R4, [R4] ;  /* 0x0000000004040984 */ /* 0x000e240000000c00 */
[----:B0-----:R-:W-:-:S04]  /*0440*/  @P0 IADD3 R5, PT, PT, R5, R4, R2 ;  /* 0x0000000405050210 */ /* 0x001fc80007ffe002 */
[----:B------:R-:W-:Y:S01]  /*0450*/  @P0 IADD3 R2, PT, PT, R7, R6, R5 ;  /* 0x0000000607020210 */ /* 0x000fe20007ffe005 */
[----:B------:R-:W-:Y:S06]  /*0460*/  @!P1 BRA `(.L_x_3844) ;  /* 0x0000000000209947 */ /* 0x000fec0003800000 */
[----:B------:R-:W-:Y:S01]  /*0470*/  LEA R0, R0, UR4, 0x2 ;  /* 0x0000000400007c11 */ /* 0x000fe2000f8e10ff */
[----:B------:R-:W-:-:S07]  /*0480*/  IMAD.MOV R8, RZ, RZ, -R8 ;  /* 0x000000ffff087224 */ /* 0x000fce00078e0a08 */
.L_x_3848:
[----:B------:R0:W1:Y:S01]  /*0490*/  LDS R5, [R0] ;  /* 0x0000000000057984 */ /* 0x0000620000000800 */
[----:B------:R-:W-:-:S05]  /*04a0*/  VIADD R8, R8, 0x1 ;  /* 0x0000000108087836 */ /* 0x000fca0000000000 */
[----:B------:R-:W-:Y:S01]  /*04b0*/  ISETP.NE.AND P0, PT, R8, RZ, PT ;  /* 0x000000ff0800720c */ /* 0x000fe20003f05270 */
[----:B0-----:R-:W-:Y:S02]  /*04c0*/  VIADD R0, R0, 0x4 ;  /* 0x0000000400007836 */ /* 0x001fe40000000000 */
[----:B-1----:R-:W-:-:S10]  /*04d0*/  IMAD.IADD R2, R5, 0x1, R2 ;  /* 0x0000000105027824 */ /* 0x002fd400078e0202 */
[----:B------:R-:W-:Y:S05]  /*04e0*/  @P0 BRA `(.L_x_3848) ;  /* 0xfffffffc00e80947 */ /* 0x000fea000383ffff */
.L_x_3844:
[----:B------:R-:W-:Y:S05]  /*04f0*/  BSYNC.RECONVERGENT B0 ;  /* 0x0000000000007941 */ /* 0x000fea0003800200 */
.L_x_3843:
[----:B------:R-:W0:Y:S01]  /*0500*/  LDC.64 R6, c[0x0][0x388] ;  /* 0x0000e200ff067b82 */ /* 0x000e220000000a00 */
[----:B-1----:R-:W-:-:S05]  /*0510*/  VIADD R0, R20, 0xffffffff ;  /* 0xffffffff14007836 */ /* 0x002fca0000000000 */
[C---:B------:R-:W-:Y:S01]  /*0520*/  ISETP.NE.AND P0, PT, R21.reuse, R0, PT ;  /* 0x000000001500720c */ /* 0x040fe20003f05270 */
[----:B0-----:R-:W-:-:S05]  /*0530*/  IMAD.WIDE.U32 R4, R21, 0x4, R6 ;  /* 0x0000000415047825 */ /* 0x001fca00078e0006 */
[----:B------:R0:W-:Y:S07]  /*0540*/  STG.E desc[UR6][R4.64], R2 ;  /* 0x0000000204007986 */ /* 0x0001ee000c101906 */
[----:B------:R-:W-:Y:S05]  /*0550*/  @P0 EXIT ;  /* 0x000000000000094d */ /* 0x000fea0003800000 */
[----:B------:R-:W0:Y:S01]  /*0560*/  LDS R3, [R3] ;  /* 0x0000000003037984 */ /* 0x000e220000000800 */
[----:B------:R-:W-:-:S04]  /*0570*/  IMAD.WIDE.U32 R20, R20, 0x4, R6 ;  /* 0x0000000414147825 */ /* 0x000fc800078e0006 */
[----:B0-----:R-:W-:-:S05]  /*0580*/  IMAD.IADD R5, R3, 0x1, R2 ;  /* 0x0000000103057824 */ /* 0x001fca00078e0202 */
[----:B------:R-:W-:Y:S01]  /*0590*/  STG.E desc[UR6][R20.64], R5 ;  /* 0x0000000514007986 */ /* 0x000fe2000c101906 */
[----:B------:R-:W-:Y:S05]  /*05a0*/  EXIT ;  /* 0x000000000000794d */ /* 0x000fea0003800000 */
.L_x_3849:
        /* <DEDUP_REMOVED lines=13> */
.L_x_3921:


//--------------------- .text._Z20count_experts_kernelPKjPii --------------------------
	.section	.text._Z20count_experts_kernelPKjPii,"ax",@progbits
	.align	128
        .global         _Z20count_experts_kernelPKjPii
        .type           _Z20count_experts_kernelPKjPii,@function
        .size           _Z20count_experts_kernelPKjPii,(.L_x_3922 - _Z20count_experts_kernelPKjPii)
        .other          _Z20count_experts_kernelPKjPii,@"STO_CUDA_ENTRY STV_DEFAULT"
_Z20count_experts_kernelPKjPii:
.text._Z20count_experts_kernelPKjPii:
[----:B------:R-:W-:Y:S01]  /*0000*/  LDC R1, c[0x0][0x37c] ;  /* 0x0000df00ff017b82 */ /* 0x000fe20000000800 */
[----:B------:R-:W0:Y:S07]  /*0010*/  S2R R0, SR_TID.X ;  /* 0x0000000000007919 */ /* 0x000e2e0000002100 */
[----:B------:R-:W0:Y:S01]  /*0020*/  S2UR UR4, SR_CTAID.X ;  /* 0x00000000000479c3 */ /* 0x000e220000002500 */
[----:B------:R-:W1:Y:S07]  /*0030*/  LDCU UR5, c[0x0][0x390] ;  /* 0x00007200ff0577ac */ /* 0x000e6e0008000800 */
[----:B------:R-:W0:Y:S02]  /*0040*/  LDC R5, c[0x0][0x360] ;  /* 0x0000d800ff057b82 */ /* 0x000e240000000800 */
[----:B0-----:R-:W-:-:S05]  /*0050*/  IMAD R5, R5, UR4, R0 ;  /* 0x0000000405057c24 */ /* 0x001fca000f8e0200 */
[----:B-1----:R-:W-:-:S13]  /*0060*/  ISETP.GE.AND P0, PT, R5, UR5, PT ;  /* 0x0000000505007c0c */ /* 0x002fda000bf06270 */
[----:B------:R-:W-:Y:S05]  /*0070*/  @P0 EXIT ;  /* 0x000000000000094d */ /* 0x000fea0003800000 */
[----:B------:R-:W0:Y:S01]  /*0080*/  LDC.64 R2, c[0x0][0x380] ;  /* 0x0000e000ff027b82 */ /* 0x000e220000000a00 */
[----:B------:R-:W1:Y:S01]  /*0090*/  LDCU.64 UR4, c[0x0][0x358] ;  /* 0x00006b00ff0477ac */ /* 0x000e620008000a00 */
[----:B0-----:R-:W-:-:S06]  /*00a0*/  IMAD.WIDE R2, R5, 0x4, R2 ;  /* 0x0000000405027825 */ /* 0x001fcc00078e0202 */
[----:B------:R-:W0:Y:S01]  /*00b0*/  LDC.64 R4, c[0x0][0x388] ;  /* 0x0000e200ff047b82 */ /* 0x000e220000000a00 */
[----:B-1----:R-:W0:Y:S01]  /*00c0*/  LDG.E.CONSTANT R3, desc[UR4][R2.64] ;  /* 0x0000000402037981 */ /* 0x002e22000c1e9900 */
[----:B------:R-:W-:Y:S02]  /*00d0*/  HFMA2 R7, -RZ, RZ, 0, 5.9604644775390625e-08 ;  /* 0x00000001ff077431 */ /* 0x000fe400000001ff */
[----:B0-----:R-:W-:-:S05]  /*00e0*/  IMAD.WIDE.U32 R4, R3, 0x4, R4 ;  /* 0x0000000403047825 */ /* 0x001fca00078e0004 */
[----:B------:R-:W-:Y:S01]  /*00f0*/  REDG.E.ADD.STRONG.GPU desc[UR4][R4.64], R7 ;  /* 0x000000070400798e */ /* 0x000fe2000c12e104 */
[----:B------:R-:W-:Y:S05]  /*0100*/  EXIT ;  /* 0x000000000000794d */ /* 0x000fea0003800000 */
.L_x_3850:
        /* <DEDUP_REMOVED lines=15> */
.L_x_3922:


//--------------------- .nv.shared._ZN3cub18CUB_300001_SM_10006detail4scan16DeviceScanKernelINS2_10policy_hubIiiijN4cuda3std3__44plusIvEEE10Policy1000EPiSC_NS0_13ScanTileStateIiLb1EEES9_NS1_10InputValueIiSC_EEjiLb0EiEEvT0_T1_T2_iT3_T4_T5_ --------------------------
	.section	.nv.shared._ZN3cub18CUB_300001_SM_10006detail4scan16DeviceScanKernelINS2_10policy_hubIiiijN4cuda3std3__44plusIvEEE10Policy1000EPiSC_NS0_13ScanTileStateIiLb1EEES9_NS1_10InputValueIiSC_EEjiLb0EiEEvT0_T1_T2_iT3_T4_T5_,"aw",@nobits
	.sectionflags	@""
	.align	16
.nv.shared._ZN3cub18CUB_300001_SM_10006detail4scan16DeviceScanKernelINS2_10policy_hubIiiijN4cuda3std3__44plusIvEEE10Policy1000EPiSC_NS0_13ScanTileStateIiLb1EEES9_NS1_10InputValueIiSC_EEjiLb0EiEEvT0_T1_T2_iT3_T4_T5_:
	.zero		34832


//--------------------- .nv.shared.reserved.0     --------------------------
	.section	.nv.shared.reserved.0,"aw",@nobits
	.weak		__nv_reservedSMEM_offset_0_alias
	.size		__nv_reservedSMEM_offset_0_alias, 0, 64
	.other		__nv_reservedSMEM_offset_0_alias,@"STO_CUDA_RESERVED_SHARED STV_DEFAULT"
__nv_reservedSMEM_offset_0_alias:
	.zero		0
	.zero		64


//--------------------- .nv.global                --------------------------
	.section	.nv.global,"aw",@nobits
.nv.global:
	.type		_ZN34_INTERNAL_bb7f79c6_4_k_cu_0600a4cd6thrust24THRUST_300001_SM_1000_NS12placeholders2_5E,@object
	.size		_ZN34_INTERNAL_bb7f79c6_4_k_cu_0600a4cd6thrust24THRUST_300001_SM_1000_NS12placeholders2_5E,(_ZN34_INTERNAL_bb7f79c6_4_k_cu_0600a4cd4cuda3std3__45__cpo6cbeginE - _ZN34_INTERNAL_bb7f79c6_4_k_cu_0600a4cd6thrust24THRUST_300001_SM_1000_NS12placeholders2_5E)
_ZN34_INTERNAL_bb7f79c6_4_k_cu_0600a4cd6thrust24THRUST_300001_SM_1000_NS12placeholders2_5E:
	.zero		1
	.type		_ZN34_INTERNAL_bb7f79c6_4_k_cu_0600a4cd4cuda3std3__45__cpo6cbeginE,@object
	.size		_ZN34_INTERNAL_bb7f79c6_4_k_cu_0600a4cd4cuda3std3__45__cpo6cbeginE,(_ZN34_INTERNAL_bb7f79c6_4_k_cu_0600a4cd4cuda3std6ranges3__45__cpo6cbeginE - _ZN34_INTERNAL_bb7f79c6_4_k_cu_0600a4cd4cuda3std3__45__cpo6cbeginE)
_ZN34_INTERNAL_bb7f79c6_4_k_cu_0600a4cd4cuda3std3__45__cpo6cbeginE:
	.zero		1
	.type		_ZN34_INTERNAL_bb7f79c6_4_k_cu_0600a4cd4cuda3std6ranges3__45__cpo6cbeginE,@object
	.size		_ZN34_INTERNAL_bb7f79c6_4_k_cu_0600a4cd4cuda3std6ranges3__45__cpo6cbeginE,(_ZN34_INTERNAL_bb7f79c6_4_k_cu_0600a4cd4cuda3std3__48in_placeE - _ZN34_INTERNAL_bb7f79c6_4_k_cu_0600a4cd4cuda3std6ranges3__45__cpo6cbeginE)
_ZN34_INTERNAL_bb7f79c6_4_k_cu_0600a4cd4cuda3std6ranges3__45__cpo6cbeginE:
	.zero		1
	.type		_ZN34_INTERNAL_bb7f79c6_4_k_cu_0600a4cd4cuda3std3__48in_placeE,@object
	.size		_ZN34_INTERNAL_bb7f79c6_4_k_cu_0600a4cd4cuda3std3__48in_placeE,(_ZN34_INTERNAL_bb7f79c6_4_k_cu_0600a4cd4cuda3std6ranges3__45__cpo4sizeE - _ZN34_INTERNAL_bb7f79c6_4_k_cu_0600a4cd4cuda3std3__48in_placeE)
_ZN34_INTERNAL_bb7f79c6_4_k_cu_0600a4cd4cuda3std3__48in_placeE:
	.zero		1
	.type		_ZN34_INTERNAL_bb7f79c6_4_k_cu_0600a4cd4cuda3std6ranges3__45__cpo4sizeE,@object
	.size		_ZN34_INTERNAL_bb7f79c6_4_k_cu_0600a4cd4cuda3std6ranges3__45__cpo4sizeE,(_ZN34_INTERNAL_bb7f79c6_4_k_cu_0600a4cd6thrust24THRUST_300001_SM_1000_NS12placeholders2_9E - _ZN34_INTERNAL_bb7f79c6_4_k_cu_0600a4cd4cuda3std6ranges3__45__cpo4sizeE)
_ZN34_INTERNAL_bb7f79c6_4_k_cu_0600a4cd4cuda3std6ranges3__45__cpo4sizeE:
	.zero		1
	.type		_ZN34_INTERNAL_bb7f79c6_4_k_cu_0600a4cd6thrust24THRUST_300001_SM_1000_NS12placeholders2_9E,@object
	.size		_ZN34_INTERNAL_bb7f79c6_4_k_cu_0600a4cd6thrust24THRUST_300001_SM_1000_NS12placeholders2_9E,(_ZN34_INTERNAL_bb7f79c6_4_k_cu_0600a4cd4cuda3std3__45__cpo7crbeginE - _ZN34_INTERNAL_bb7f79c6_4_k_cu_0600a4cd6thrust24THRUST_300001_SM_1000_NS12placeholders2_9E)
_ZN34_INTERNAL_bb7f79c6_4_k_cu_0600a4cd6thrust24THRUST_300001_SM_1000_NS12placeholders2_9E:
	.zero		1
	.type		_ZN34_INTERNAL_bb7f79c6_4_k_cu_0600a4cd4cuda3std3__45__cpo7crbeginE,@object
	.size		_ZN34_INTERNAL_bb7f79c6_4_k_cu_0600a4cd4cuda3std3__45__cpo7crbeginE,(_ZN34_INTERNAL_bb7f79c6_4_k_cu_0600a4cd4cuda3std6ranges3__45__cpo4nextE - _ZN34_INTERNAL_bb7f79c6_4_k_cu_0600a4cd4cuda3std3__45__cpo7crbeginE)
_ZN34_INTERNAL_bb7f79c6_4_k_cu_0600a4cd4cuda3std3__45__cpo7crbeginE:
	.zero		1
	.type		_ZN34_INTERNAL_bb7f79c6_4_k_cu_0600a4cd4cuda3std6ranges3__45__cpo4nextE,@object
	.size		_ZN34_INTERNAL_bb7f79c6_4_k_cu_0600a4cd4cuda3std6ranges3__45__cpo4nextE,(_ZN34_INTERNAL_bb7f79c6_4_k_cu_0600a4cd4cuda3std6ranges3__45__cpo4swapE - _ZN34_INTERNAL_bb7f79c6_4_k_cu_0600a4cd4cuda3std6ranges3__45__cpo4nextE)
_ZN34_INTERNAL_bb7f79c6_4_k_cu_0600a4cd4cuda3std6ranges3__45__cpo4nextE:
	.zero		1
	.type		_ZN34_INTERNAL_bb7f79c6_4_k_cu_0600a4cd4cuda3std6ranges3__45__cpo4swapE,@object
	.size		_ZN34_INTERNAL_bb7f79c6_4_k_cu_0600a4cd4cuda3std6ranges3__45__cpo4swapE,(_ZN34_INTERNAL_bb7f79c6_4_k_cu_0600a4cd6thrust24THRUST_300001_SM_1000_NS12placeholders2_1E - _ZN34_INTERNAL_bb7f79c6_4_k_cu_0600a4cd4cuda3std6ranges3__45__cpo4swapE)
_ZN34_INTERNAL_bb7f79c6_4_k_cu_0600a4cd4cuda3std6ranges3__45__cpo4swapE:
	.zero		1
	.type		_ZN34_INTERNAL_bb7f79c6_4_k_cu_0600a4cd6thrust24THRUST_300001_SM_1000_NS12placeholders2_1E,@object
	.size		_ZN34_INTERNAL_bb7f79c6_4_k_cu_0600a4cd6thrust24THRUST_300001_SM_1000_NS12placeholders2_1E,(_ZN34_INTERNAL_bb7f79c6_4_k_cu_0600a4cd6thrust24THRUST_300001_SM_1000_NS12placeholders2_3E - _ZN34_INTERNAL_bb7f79c6_4_k_cu_0600a4cd6thrust24THRUST_300001_SM_1000_NS12placeholders2_1E)
_ZN34_INTERNAL_bb7f79c6_4_k_cu_0600a4cd6thrust24THRUST_300001_SM_1000_NS12placeholders2_1E:
	.zero		1
	.type		_ZN34_INTERNAL_bb7f79c6_4_k_cu_0600a4cd6thrust24THRUST_300001_SM_1000_NS12placeholders2_3E,@object
	.size		_ZN34_INTERNAL_bb7f79c6_4_k_cu_0600a4cd6thrust24THRUST_300001_SM_1000_NS12placeholders2_3E,(_ZN34_INTERNAL_bb7f79c6_4_k_cu_0600a4cd4cuda3std3__45__cpo5beginE - _ZN34_INTERNAL_bb7f79c6_4_k_cu_0600a4cd6thrust24THRUST_300001_SM_1000_NS12placeholders2_3E)
_ZN34_INTERNAL_bb7f79c6_4_k_cu_0600a4cd6thrust24THRUST_300001_SM_1000_NS12placeholders2_3E:
	.zero		1
	.type		_ZN34_INTERNAL_bb7f79c6_4_k_cu_0600a4cd4cuda3std3__45__cpo5beginE,@object
	.size		_ZN34_INTERNAL_bb7f79c6_4_k_cu_0600a4cd4cuda3std3__45__cpo5beginE,(_ZN34_INTERNAL_bb7f79c6_4_k_cu_0600a4cd4cuda3std6ranges3__45__cpo5beginE - _ZN34_INTERNAL_bb7f79c6_4_k_cu_0600a4cd4cuda3std3__45__cpo5beginE)
_ZN34_INTERNAL_bb7f79c6_4_k_cu_0600a4cd4cuda3std3__45__cpo5beginE:
	.zero		1
	.type		_ZN34_INTERNAL_bb7f79c6_4_k_cu_0600a4cd4cuda3std6ranges3__45__cpo5beginE,@object
	.size		_ZN34_INTERNAL_bb7f79c6_4_k_cu_0600a4cd4cuda3std6ranges3__45__cpo5beginE,(_ZN34_INTERNAL_bb7f79c6_4_k_cu_0600a4cd4cuda3std3__436_GLOBAL__N__bb7f79c6_4_k_cu_0600a4cd6ignoreE - _ZN34_INTERNAL_bb7f79c6_4_k_cu_0600a4cd4cuda3std6ranges3__45__cpo5beginE)
_ZN34_INTERNAL_bb7f79c6_4_k_cu_0600a4cd4cuda3std6ranges3__45__cpo5beginE:
	.zero		1
	.type		_ZN34_INTERNAL_bb7f79c6_4_k_cu_0600a4cd4cuda3std3__436_GLOBAL__N__bb7f79c6_4_k_cu_0600a4cd6ignoreE,@object
	.size		_ZN34_INTERNAL_bb7f79c6_4_k_cu_0600a4cd4cuda3std3__436_GLOBAL__N__bb7f79c6_4_k_cu_0600a4cd6ignoreE,(_ZN34_INTERNAL_bb7f79c6_4_k_cu_0600a4cd4cuda3std6ranges3__45__cpo4dataE - _ZN34_INTERNAL_bb7f79c6_4_k_cu_0600a4cd4cuda3std3__436_GLOBAL__N__bb7f79c6_4_k_cu_0600a4cd6ignoreE)
_ZN34_INTERNAL_bb7f79c6_4_k_cu_0600a4cd4cuda3std3__436_GLOBAL__N__bb7f79c6_4_k_cu_0600a4cd6ignoreE:
	.zero		1
	.type		_ZN34_INTERNAL_bb7f79c6_4_k_cu_0600a4cd4cuda3std6ranges3__45__cpo4dataE,@object
	.size		_ZN34_INTERNAL_bb7f79c6_4_k_cu_0600a4cd4cuda3std6ranges3__45__cpo4dataE,(_ZN34_INTERNAL_bb7f79c6_4_k_cu_0600a4cd6thrust24THRUST_300001_SM_1000_NS12placeholders2_7E - _ZN34_INTERNAL_bb7f79c6_4_k_cu_0600a4cd4cuda3std6ranges3__45__cpo4dataE)
_ZN34_INTERNAL_bb7f79c6_4_k_cu_0600a4cd4cuda3std6ranges3__45__cpo4dataE:
	.zero		1
	.type		_ZN34_INTERNAL_bb7f79c6_4_k_cu_0600a4cd6thrust24THRUST_300001_SM_1000_NS12placeholders2_7E,@object
	.size		_ZN34_INTERNAL_bb7f79c6_4_k_cu_0600a4cd6thrust24THRUST_300001_SM_1000_NS12placeholders2_7E,(_ZN34_INTERNAL_bb7f79c6_4_k_cu_0600a4cd4cuda3std3__45__cpo6rbeginE - _ZN34_INTERNAL_bb7f79c6_4_k_cu_0600a4cd6thrust24THRUST_300001_SM_1000_NS12placeholders2_7E)
_ZN34_INTERNAL_bb7f79c6_4_k_cu_0600a4cd6thrust24THRUST_300001_SM_1000_NS12placeholders2_7E:
	.zero		1
	.type		_ZN34_INTERNAL_bb7f79c6_4_k_cu_0600a4cd4cuda3std3__45__cpo6rbeginE,@object
	.size		_ZN34_INTERNAL_bb7f79c6_4_k_cu_0600a4cd4cuda3std3__45__cpo6rbeginE,(_ZN34_INTERNAL_bb7f79c6_4_k_cu_0600a4cd4cuda3std6ranges3__45__cpo7advanceE - _ZN34_INTERNAL_bb7f79c6_4_k_cu_0600a4cd4cuda3std3__45__cpo6rbeginE)
_ZN34_INTERNAL_bb7f79c6_4_k_cu_0600a4cd4cuda3std3__45__cpo6rbeginE:
	.zero		1
	.type		_ZN34_INTERNAL_bb7f79c6_4_k_cu_0600a4cd4cuda3std6ranges3__45__cpo7advanceE,@object
	.size		_ZN34_INTERNAL_bb7f79c6_4_k_cu_0600a4cd4cuda3std6ranges3__45__cpo7advanceE,(_ZN34_INTERNAL_bb7f79c6_4_k_cu_0600a4cd4cuda3std3__47nulloptE - _ZN34_INTERNAL_bb7f79c6_4_k_cu_0600a4cd4cuda3std6ranges3__45__cpo7advanceE)
_ZN34_INTERNAL_bb7f79c6_4_k_cu_0600a4cd4cuda3std6ranges3__45__cpo7advanceE:
	.zero		1
	.type		_ZN34_INTERNAL_bb7f79c6_4_k_cu_0600a4cd4cuda3std3__47nulloptE,@object
	.size		_ZN34_INTERNAL_bb7f79c6_4_k_cu_0600a4cd4cuda3std3__47nulloptE,(_ZN34_INTERNAL_bb7f79c6_4_k_cu_0600a4cd4cuda3std6ranges3__45__cpo8distanceE - _ZN34_INTERNAL_bb7f79c6_4_k_cu_0600a4cd4cuda3std3__47nulloptE)
_ZN34_INTERNAL_bb7f79c6_4_k_cu_0600a4cd4cuda3std3__47nulloptE:
	.zero		1
	.type		_ZN34_INTERNAL_bb7f79c6_4_k_cu_0600a4cd4cuda3std6ranges3__45__cpo8distanceE,@object
	.size		_ZN34_INTERNAL_bb7f79c6_4_k_cu_0600a4cd4cuda3std6ranges3__45__cpo8distanceE,(_ZN34_INTERNAL_bb7f79c6_4_k_cu_0600a4cd6thrust24THRUST_300001_SM_1000_NS12placeholders2_6E - _ZN34_INTERNAL_bb7f79c6_4_k_cu_0600a4cd4cuda3std6ranges3__45__cpo8distanceE)
_ZN34_INTERNAL_bb7f79c6_4_k_cu_0600a4cd4cuda3std6ranges3__45__cpo8distanceE:
	.zero		1
	.type		_ZN34_INTERNAL_bb7f79c6_4_k_cu_0600a4cd6thrust24THRUST_300001_SM_1000_NS12placeholders2_6E,@object
	.size		_ZN34_INTERNAL_bb7f79c6_4_k_cu_0600a4cd6thrust24THRUST_300001_SM_1000_NS12placeholders2_6E,(_ZN34_INTERNAL_bb7f79c6_4_k_cu_0600a4cd4cuda3std3__45__cpo4cendE - _ZN34_INTERNAL_bb7f79c6_4_k_cu_0600a4cd6thrust24THRUST_300001_SM_1000_NS12placeholders2_6E)
_ZN34_INTERNAL_bb7f79c6_4_k_cu_0600a4cd6thrust24THRUST_300001_SM_1000_NS12placeholders2_6E:
	.zero		1
	.type		_ZN34_INTERNAL_bb7f79c6_4_k_cu_0600a4cd4cuda3std3__45__cpo4cendE,@object
	.size		_ZN34_INTERNAL_bb7f79c6_4_k_cu_0600a4cd4cuda3std3__45__cpo4cendE,(_ZN34_INTERNAL_bb7f79c6_4_k_cu_0600a4cd4cuda3std6ranges3__45__cpo4cendE - _ZN34_INTERNAL_bb7f79c6_4_k_cu_0600a4cd4cuda3std3__45__cpo4cendE)
_ZN34_INTERNAL_bb7f79c6_4_k_cu_0600a4cd4cuda3std3__45__cpo4cendE:
	.zero		1
	.type		_ZN34_INTERNAL_bb7f79c6_4_k_cu_0600a4cd4cuda3std6ranges3__45__cpo4cendE,@object
	.size		_ZN34_INTERNAL_bb7f79c6_4_k_cu_0600a4cd4cuda3std6ranges3__45__cpo4cendE,(_ZN34_INTERNAL_bb7f79c6_4_k_cu_0600a4cd4cuda3std3__420unreachable_sentinelE - _ZN34_INTERNAL_bb7f79c6_4_k_cu_0600a4cd4cuda3std6ranges3__45__cpo4cendE)
_ZN34_INTERNAL_bb7f79c6_4_k_cu_0600a4cd4cuda3std6ranges3__45__cpo4cendE:
	.zero		1
	.type		_ZN34_INTERNAL_bb7f79c6_4_k_cu_0600a4cd4cuda3std3__420unreachable_sentinelE,@object
	.size		_ZN34_INTERNAL_bb7f79c6_4_k_cu_0600a4cd4cuda3std3__420unreachable_sentinelE,(_ZN34_INTERNAL_bb7f79c6_4_k_cu_0600a4cd4cuda3std6ranges3__45__cpo5ssizeE - _ZN34_INTERNAL_bb7f79c6_4_k_cu_0600a4cd4cuda3std3__420unreachable_sentinelE)
_ZN34_INTERNAL_bb7f79c6_4_k_cu_0600a4cd4cuda3std3__420unreachable_sentinelE:
	.zero		1
	.type		_ZN34_INTERNAL_bb7f79c6_4_k_cu_0600a4cd4cuda3std6ranges3__45__cpo5ssizeE,@object
	.size		_ZN34_INTERNAL_bb7f79c6_4_k_cu_0600a4cd4cuda3std6ranges3__45__cpo5ssizeE,(_ZN34_INTERNAL_bb7f79c6_4_k_cu_0600a4cd6thrust24THRUST_300001_SM_1000_NS12placeholders3_10E - _ZN34_INTERNAL_bb7f79c6_4_k_cu_0600a4cd4cuda3std6ranges3__45__cpo5ssizeE)
_ZN34_INTERNAL_bb7f79c6_4_k_cu_0600a4cd4cuda3std6ranges3__45__cpo5ssizeE:
	.zero		1
	.type		_ZN34_INTERNAL_bb7f79c6_4_k_cu_0600a4cd6thrust24THRUST_300001_SM_1000_NS12placeholders3_10E,@object
	.size		_ZN34_INTERNAL_bb7f79c6_4_k_cu_0600a4cd6thrust24THRUST_300001_SM_1000_NS12placeholders3_10E,(_ZN34_INTERNAL_bb7f79c6_4_k_cu_0600a4cd4cuda3std3__45__cpo5crendE - _ZN34_INTERNAL_bb7f79c6_4_k_cu_0600a4cd6thrust24THRUST_300001_SM_1000_NS12placeholders3_10E)
_ZN34_INTERNAL_bb7f79c6_4_k_cu_0600a4cd6thrust24THRUST_300001_SM_1000_NS12placeholders3_10E:
	.zero		1
	.type		_ZN34_INTERNAL_bb7f79c6_4_k_cu_0600a4cd4cuda3std3__45__cpo5crendE,@object
	.size		_ZN34_INTERNAL_bb7f79c6_4_k_cu_0600a4cd4cuda3std3__45__cpo5crendE,(_ZN34_INTERNAL_bb7f79c6_4_k_cu_0600a4cd4cuda3std6ranges3__45__cpo4prevE - _ZN34_INTERNAL_bb7f79c6_4_k_cu_0600a4cd4cuda3std3__45__cpo5crendE)
_ZN34_INTERNAL_bb7f79c6_4_k_cu_0600a4cd4cuda3std3__45__cpo5crendE:
	.zero		1
	.type		_ZN34_INTERNAL_bb7f79c6_4_k_cu_0600a4cd4cuda3std6ranges3__45__cpo4prevE,@object
	.size		_ZN34_INTERNAL_bb7f79c6_4_k_cu_0600a4cd4cuda3std6ranges3__45__cpo4prevE,(_ZN34_INTERNAL_bb7f79c6_4_k_cu_0600a4cd4cuda3std6ranges3__45__cpo9iter_moveE - _ZN34_INTERNAL_bb7f79c6_4_k_cu_0600a4cd4cuda3std6ranges3__45__cpo4prevE)
_ZN34_INTERNAL_bb7f79c6_4_k_cu_0600a4cd4cuda3std6ranges3__45__cpo4prevE:
	.zero		1
	.type		_ZN34_INTERNAL_bb7f79c6_4_k_cu_0600a4cd4cuda3std6ranges3__45__cpo9iter_moveE,@object
	.size		_ZN34_INTERNAL_bb7f79c6_4_k_cu_0600a4cd4cuda3std6ranges3__45__cpo9iter_moveE,(_ZN34_INTERNAL_bb7f79c6_4_k_cu_0600a4cd6thrust24THRUST_300001_SM_1000_NS12placeholders2_2E - _ZN34_INTERNAL_bb7f79c6_4_k_cu_0600a4cd4cuda3std6ranges3__45__cpo9iter_moveE)
_ZN34_INTERNAL_bb7f79c6_4_k_cu_0600a4cd4cuda3std6ranges3__45__cpo9iter_moveE:
	.zero		1
	.type		_ZN34_INTERNAL_bb7f79c6_4_k_cu_0600a4cd6thrust24THRUST_300001_SM_1000_NS12placeholders2_2E,@object
	.size		_ZN34_INTERNAL_bb7f79c6_4_k_cu_0600a4cd6thrust24THRUST_300001_SM_1000_NS12placeholders2_2E,(_ZN34_INTERNAL_bb7f79c6_4_k_cu_0600a4cd6thrust24THRUST_300001_SM_1000_NS12placeholders2_4E - _ZN34_INTERNAL_bb7f79c6_4_k_cu_0600a4cd6thrust24THRUST_300001_SM_1000_NS12placeholders2_2E)
_ZN34_INTERNAL_bb7f79c6_4_k_cu_0600a4cd6thrust24THRUST_300001_SM_1000_NS12placeholders2_2E:
	.zero		1
	.type		_ZN34_INTERNAL_bb7f79c6_4_k_cu_0600a4cd6thrust24THRUST_300001_SM_1000_NS12placeholders2_4E,@object
	.size		_ZN34_INTERNAL_bb7f79c6_4_k_cu_0600a4cd6thrust24THRUST_300001_SM_1000_NS12placeholders2_4E,(_ZN34_INTERNAL_bb7f79c6_4_k_cu_0600a4cd4cuda3std3__45__cpo3endE - _ZN34_INTERNAL_bb7f79c6_4_k_cu_0600a4cd6thrust24THRUST_300001_SM_1000_NS12placeholders2_4E)
_ZN34_INTERNAL_bb7f79c6_4_k_cu_0600a4cd6thrust24THRUST_300001_SM_1000_NS12placeholders2_4E:
	.zero		1
	.type		_ZN34_INTERNAL_bb7f79c6_4_k_cu_0600a4cd4cuda3std3__45__cpo3endE,@object
	.size		_ZN34_INTERNAL_bb7f79c6_4_k_cu_0600a4cd4cuda3std3__45__cpo3endE,(_ZN34_INTERNAL_bb7f79c6_4_k_cu_0600a4cd4cuda3std6ranges3__45__cpo3endE - _ZN34_INTERNAL_bb7f79c6_4_k_cu_0600a4cd4cuda3std3__45__cpo3endE)
_ZN34_INTERNAL_bb7f79c6_4_k_cu_0600a4cd4cuda3std3__45__cpo3endE:
	.zero		1
	.type		_ZN34_INTERNAL_bb7f79c6_4_k_cu_0600a4cd4cuda3std6ranges3__45__cpo3endE,@object
	.size		_ZN34_INTERNAL_bb7f79c6_4_k_cu_0600a4cd4cuda3std6ranges3__45__cpo3endE,(_ZN34_INTERNAL_bb7f79c6_4_k_cu_0600a4cd4cuda3std3__419piecewise_constructE - _ZN34_INTERNAL_bb7f79c6_4_k_cu_0600a4cd4cuda3std6ranges3__45__cpo3endE)
_ZN34_INTERNAL_bb7f79c6_4_k_cu_0600a4cd4cuda3std6ranges3__45__cpo3endE:
	.zero		1
	.type		_ZN34_INTERNAL_bb7f79c6_4_k_cu_0600a4cd4cuda3std3__419piecewise_constructE,@object
	.size		_ZN34_INTERNAL_bb7f79c6_4_k_cu_0600a4cd4cuda3std3__419piecewise_constructE,(_ZN34_INTERNAL_bb7f79c6_4_k_cu_0600a4cd4cuda3std6ranges3__45__cpo5cdataE - _ZN34_INTERNAL_bb7f79c6_4_k_cu_0600a4cd4cuda3std3__419piecewise_constructE)
_ZN34_INTERNAL_bb7f79c6_4_k_cu_0600a4cd4cuda3std3__419piecewise_constructE:
	.zero		1
	.type		_ZN34_INTERNAL_bb7f79c6_4_k_cu_0600a4cd4cuda3std6ranges3__45__cpo5cdataE,@object
	.size		_ZN34_INTERNAL_bb7f79c6_4_k_cu_0600a4cd4cuda3std6ranges3__45__cpo5cdataE,(_ZN34_INTERNAL_bb7f79c6_4_k_cu_0600a4cd6thrust24THRUST_300001_SM_1000_NS12placeholders2_8E - _ZN34_INTERNAL_bb7f79c6_4_k_cu_0600a4cd4cuda3std6ranges3__45__cpo5cdataE)
_ZN34_INTERNAL_bb7f79c6_4_k_cu_0600a4cd4cuda3std6ranges3__45__cpo5cdataE:
	.zero		1
	.type		_ZN34_INTERNAL_bb7f79c6_4_k_cu_0600a4cd6thrust24THRUST_300001_SM_1000_NS12placeholders2_8E,@object
	.size		_ZN34_INTERNAL_bb7f79c6_4_k_cu_0600a4cd6thrust24THRUST_300001_SM_1000_NS12placeholders2_8E,(_ZN34_INTERNAL_bb7f79c6_4_k_cu_0600a4cd4cuda3std3__45__cpo4rendE - _ZN34_INTERNAL_bb7f79c6_4_k_cu_0600a4cd6thrust24THRUST_300001_SM_1000_NS12placeholders2_8E)
_ZN34_INTERNAL_bb7f79c6_4_k_cu_0600a4cd6thrust24THRUST_300001_SM_1000_NS12placeholders2_8E:
	.zero		1
	.type		_ZN34_INTERNAL_bb7f79c6_4_k_cu_0600a4cd4cuda3std3__45__cpo4rendE,@object
	.size		_ZN34_INTERNAL_bb7f79c6_4_k_cu_0600a4cd4cuda3std3__45__cpo4rendE,(_ZN34_INTERNAL_bb7f79c6_4_k_cu_0600a4cd4cuda3std6ranges3__45__cpo9iter_swapE - _ZN34_INTERNAL_bb7f79c6_4_k_cu_0600a4cd4cuda3std3__45__cpo4rendE)
_ZN34_INTERNAL_bb7f79c6_4_k_cu_0600a4cd4cuda3std3__45__cpo4rendE:
	.zero		1
	.type		_ZN34_INTERNAL_bb7f79c6_4_k_cu_0600a4cd4cuda3std6ranges3__45__cpo9iter_swapE,@object
	.size		_ZN34_INTERNAL_bb7f79c6_4_k_cu_0600a4cd4cuda3std6ranges3__45__cpo9iter_swapE,(_ZN34_INTERNAL_bb7f79c6_4_k_cu_0600a4cd4cuda3std3__48unexpectE - _ZN34_INTERNAL_bb7f79c6_4_k_cu_0600a4cd4cuda3std6ranges3__45__cpo9iter_swapE)
_ZN34_INTERNAL_bb7f79c6_4_k_cu_0600a4cd4cuda3std6ranges3__45__cpo9iter_swapE:
	.zero		1
	.type		_ZN34_INTERNAL_bb7f79c6_4_k_cu_0600a4cd4cuda3std3__48unexpectE,@object
	.size		_ZN34_INTERNAL_bb7f79c6_4_k_cu_0600a4cd4cuda3std3__48unexpectE,(_ZN34_INTERNAL_bb7f79c6_4_k_cu_0600a4cd6thrust24THRUST_300001_SM_1000_NS6system6detail10sequential3seqE - _ZN34_INTERNAL_bb7f79c6_4_k_cu_0600a4cd4cuda3std3__48unexpectE)
_ZN34_INTERNAL_bb7f79c6_4_k_cu_0600a4cd4cuda3std3__48unexpectE:
	.zero		1
	.type		_ZN34_INTERNAL_bb7f79c6_4_k_cu_0600a4cd6thrust24THRUST_300001_SM_1000_NS6system6detail10sequential3seqE,@object
	.size		_ZN34_INTERNAL_bb7f79c6_4_k_cu_0600a4cd6thrust24THRUST_300001_SM_1000_NS6system6detail10sequential3seqE,(.L_29 - _ZN34_INTERNAL_bb7f79c6_4_k_cu_0600a4cd6thrust24THRUST_300001_SM_1000_NS6system6detail10sequential3seqE)
_ZN34_INTERNAL_bb7f79c6_4_k_cu_0600a4cd6thrust24THRUST_300001_SM_1000_NS6system6detail10sequential3seqE:
	.zero		1
.L_29:


//--------------------- .nv.shared._ZN3cub18CUB_300001_SM_10006detail4scan20DeviceScanInitKernelINS0_13ScanTileStateIiLb1EEEEEvT_i --------------------------
	.section	.nv.shared._ZN3cub18CUB_300001_SM_10006detail4scan20DeviceScanInitKernelINS0_13ScanTileStateIiLb1EEEEEvT_i,"aw",@nobits
	.sectionflags	@""
	.align	16
	.zero		1024


//--------------------- .nv.shared._ZN3cub18CUB_300001_SM_10006detail11EmptyKernelIvEEvv --------------------------
	.section	.nv.shared._ZN3cub18CUB_300001_SM_10006detail11EmptyKernelIvEEvv,"aw",@nobits
	.sectionflags	@""
	.align	16
	.zero		1024


//--------------------- .nv.shared._Z27moe_output_optimized_kernelIfLb0EEvPKfPKT_PKiS6_S1_PS2_ii --------------------------
	.section	.nv.shared._Z27moe_output_optimized_kernelIfLb0EEvPKfPKT_PKiS6_S1_PS2_ii,"aw",@nobits
	.sectionflags	@""
	.align	16
.nv.shared._Z27moe_output_optimized_kernelIfLb0EEvPKfPKT_PKiS6_S1_PS2_ii:
	.zero		26496


//--------------------- .nv.shared._Z28moe_gate_up_optimized_kernelIfLb0EEvPKT_S2_S2_PKiS4_Pfiii --------------------------
	.section	.nv.shared._Z28moe_gate_up_optimized_kernelIfLb0EEvPKT_S2_S2_PKiS4_Pfiii,"aw",@nobits
	.sectionflags	@""
	.align	16
.nv.shared._Z28moe_gate_up_optimized_kernelIfLb0EEvPKT_S2_S2_PKiS4_Pfiii:
	.zero		26240


//--------------------- .nv.shared._Z27moe_output_optimized_kernelIfLb1EEvPKfPKT_PKiS6_S1_PS2_ii --------------------------
	.section	.nv.shared._Z27moe_output_optimized_kernelIfLb1EEvPKfPKT_PKiS6_S1_PS2_ii,"aw",@nobits
	.sectionflags	@""
	.align	16
.nv.shared._Z27moe_output_optimized_kernelIfLb1EEvPKfPKT_PKiS6_S1_PS2_ii:
	.zero		26496


//--------------------- .nv.shared._Z28moe_gate_up_optimized_kernelIfLb1EEvPKT_S2_S2_PKiS4_Pfiii --------------------------
	.section	.nv.shared._Z28moe_gate_up_optimized_kernelIfLb1EEvPKT_S2_S2_PKiS4_Pfiii,"aw",@nobits
	.sectionflags	@""
	.align	16
.nv.shared._Z28moe_gate_up_optimized_kernelIfLb1EEvPKT_S2_S2_PKiS4_Pfiii:
	.zero		42752


//--------------------- .nv.shared._Z27moe_output_optimized_kernelI13__nv_bfloat16Lb0EEvPKfPKT_PKiS7_S2_PS3_ii --------------------------
	.section	.nv.shared._Z27moe_output_optimized_kernelI13__nv_bfloat16Lb0EEvPKfPKT_PKiS7_S2_PS3_ii,"aw",@nobits
	.sectionflags	@""
	.align	16
.nv.shared._Z27moe_output_optimized_kernelI13__nv_bfloat16Lb0EEvPKfPKT_PKiS7_S2_PS3_ii:
	.zero		26496


//--------------------- .nv.shared._Z28moe_gate_up_optimized_kernelI13__nv_bfloat16Lb0EEvPKT_S3_S3_PKiS5_Pfiii --------------------------
	.section	.nv.shared._Z28moe_gate_up_optimized_kernelI13__nv_bfloat16Lb0EEvPKT_S3_S3_PKiS5_Pfiii,"aw",@nobits
	.sectionflags	@""
	.align	16
.nv.shared._Z28moe_gate_up_optimized_kernelI13__nv_bfloat16Lb0EEvPKT_S3_S3_PKiS5_Pfiii:
	.zero		26240


//--------------------- .nv.shared._Z27moe_output_optimized_kernelI13__nv_bfloat16Lb1EEvPKfPKT_PKiS7_S2_PS3_ii --------------------------
	.section	.nv.shared._Z27moe_output_optimized_kernelI13__nv_bfloat16Lb1EEvPKfPKT_PKiS7_S2_PS3_ii,"aw",@nobits
	.sectionflags	@""
	.align	16
.nv.shared._Z27moe_output_optimized_kernelI13__nv_bfloat16Lb1EEvPKfPKT_PKiS7_S2_PS3_ii:
	.zero		26496


//--------------------- .nv.shared._Z28moe_gate_up_optimized_kernelI13__nv_bfloat16Lb1EEvPKT_S3_S3_PKiS5_Pfiii --------------------------
	.section	.nv.shared._Z28moe_gate_up_optimized_kernelI13__nv_bfloat16Lb1EEvPKT_S3_S3_PKiS5_Pfiii,"aw",@nobits
	.sectionflags	@""
	.align	16
.nv.shared._Z28moe_gate_up_optimized_kernelI13__nv_bfloat16Lb1EEvPKT_S3_S3_PKiS5_Pfiii:
	.zero		42752


//--------------------- .nv.shared._Z27moe_output_optimized_kernelI6__halfLb0EEvPKfPKT_PKiS7_S2_PS3_ii --------------------------
	.section	.nv.shared._Z27moe_output_optimized_kernelI6__halfLb0EEvPKfPKT_PKiS7_S2_PS3_ii,"aw",@nobits
	.sectionflags	@""
	.align	16
.nv.shared._Z27moe_output_optimized_kernelI6__halfLb0EEvPKfPKT_PKiS7_S2_PS3_ii:
	.zero		26496


//--------------------- .nv.shared._Z28moe_gate_up_optimized_kernelI6__halfLb0EEvPKT_S3_S3_PKiS5_Pfiii --------------------------
	.section	.nv.shared._Z28moe_gate_up_optimized_kernelI6__halfLb0EEvPKT_S3_S3_PKiS5_Pfiii,"aw",@nobits
	.sectionflags	@""
	.align	16
.nv.shared._Z28moe_gate_up_optimized_kernelI6__halfLb0EEvPKT_S3_S3_PKiS5_Pfiii:
	.zero		26240


//--------------------- .nv.shared._Z27moe_output_optimized_kernelI6__halfLb1EEvPKfPKT_PKiS7_S2_PS3_ii --------------------------
	.section	.nv.shared._Z27moe_output_optimized_kernelI6__halfLb1EEvPKfPKT_PKiS7_S2_PS3_ii,"aw",@nobits
	.sectionflags	@""
	.align	16
.nv.shared._Z27moe_output_optimized_kernelI6__halfLb1EEvPKfPKT_PKiS7_S2_PS3_ii:
	.zero		26496


//--------------------- .nv.shared._Z28moe_gate_up_optimized_kernelI6__halfLb1EEvPKT_S3_S3_PKiS5_Pfiii --------------------------
	.section	.nv.shared._Z28moe_gate_up_optimized_kernelI6__halfLb1EEvPKT_S3_S3_PKiS5_Pfiii,"aw",@nobits
	.sectionflags	@""
	.align	16
.nv.shared._Z28moe_gate_up_optimized_kernelI6__halfLb1EEvPKT_S3_S3_PKiS5_Pfiii:
	.zero		42752


//--------------------- .nv.shared._Z23moe_output_small_kernelIfLb0EEvPKfPKT_PKiS6_S1_PS2_ii --------------------------
	.section	.nv.shared._Z23moe_output_small_kernelIfLb0EEvPKfPKT_PKiS6_S1_PS2_ii,"aw",@nobits
	.sectionflags	@""
	.align	16
.nv.shared._Z23moe_output_small_kernelIfLb0EEvPKfPKT_PKiS6_S1_PS2_ii:
	.zero		19776


//--------------------- .nv.shared._Z24moe_gate_up_small_kernelIfLb0EEvPKT_S2_S2_PKiS4_Pfiii --------------------------
	.section	.nv.shared._Z24moe_gate_up_small_kernelIfLb0EEvPKT_S2_S2_PKiS4_Pfiii,"aw",@nobits
	.sectionflags	@""
	.align	16
.nv.shared._Z24moe_gate_up_small_kernelIfLb0EEvPKT_S2_S2_PKiS4_Pfiii:
	.zero		19712


//--------------------- .nv.shared._Z23moe_output_small_kernelIfLb1EEvPKfPKT_PKiS6_S1_PS2_ii --------------------------
	.section	.nv.shared._Z23moe_output_small_kernelIfLb1EEvPKfPKT_PKiS6_S1_PS2_ii,"aw",@nobits
	.sectionflags	@""
	.align	16
.nv.shared._Z23moe_output_small_kernelIfLb1EEvPKfPKT_PKiS6_S1_PS2_ii:
	.zero		19776


//--------------------- .nv.shared._Z24moe_gate_up_small_kernelIfLb1EEvPKT_S2_S2_PKiS4_Pfiii --------------------------
	.section	.nv.shared._Z24moe_gate_up_small_kernelIfLb1EEvPKT_S2_S2_PKiS4_Pfiii,"aw",@nobits
	.sectionflags	@""
	.align	16
.nv.shared._Z24moe_gate_up_small_kernelIfLb1EEvPKT_S2_S2_PKiS4_Pfiii:
	.zero		36224


//--------------------- .nv.shared._Z23moe_output_small_kernelI13__nv_bfloat16Lb0EEvPKfPKT_PKiS7_S2_PS3_ii --------------------------
	.section	.nv.shared._Z23moe_output_small_kernelI13__nv_bfloat16Lb0EEvPKfPKT_PKiS7_S2_PS3_ii,"aw",@nobits
	.sectionflags	@""
	.align	16
.nv.shared._Z23moe_output_small_kernelI13__nv_bfloat16Lb0EEvPKfPKT_PKiS7_S2_PS3_ii:
	.zero		19776


//--------------------- .nv.shared._Z24moe_gate_up_small_kernelI13__nv_bfloat16Lb0EEvPKT_S3_S3_PKiS5_Pfiii --------------------------
	.section	.nv.shared._Z24moe_gate_up_small_kernelI13__nv_bfloat16Lb0EEvPKT_S3_S3_PKiS5_Pfiii,"aw",@nobits
	.sectionflags	@""
	.align	16
.nv.shared._Z24moe_gate_up_small_kernelI13__nv_bfloat16Lb0EEvPKT_S3_S3_PKiS5_Pfiii:
	.zero		19712


//--------------------- .nv.shared._Z23moe_output_small_kernelI13__nv_bfloat16Lb1EEvPKfPKT_PKiS7_S2_PS3_ii --------------------------
	.section	.nv.shared._Z23moe_output_small_kernelI13__nv_bfloat16Lb1EEvPKfPKT_PKiS7_S2_PS3_ii,"aw",@nobits
	.sectionflags	@""
	.align	16
.nv.shared._Z23moe_output_small_kernelI13__nv_bfloat16Lb1EEvPKfPKT_PKiS7_S2_PS3_ii:
	.zero		19776


//--------------------- .nv.shared._Z24moe_gate_up_small_kernelI13__nv_bfloat16Lb1EEvPKT_S3_S3_PKiS5_Pfiii --------------------------
	.section	.nv.shared._Z24moe_gate_up_small_kernelI13__nv_bfloat16Lb1EEvPKT_S3_S3_PKiS5_Pfiii,"aw",@nobits
	.sectionflags	@""
	.align	16
.nv.shared._Z24moe_gate_up_small_kernelI13__nv_bfloat16Lb1EEvPKT_S3_S3_PKiS5_Pfiii:
	.zero		36224


//--------------------- .nv.shared._Z23moe_output_small_kernelI6__halfLb0EEvPKfPKT_PKiS7_S2_PS3_ii --------------------------
	.section	.nv.shared._Z23moe_output_small_kernelI6__halfLb0EEvPKfPKT_PKiS7_S2_PS3_ii,"aw",@nobits
	.sectionflags	@""
	.align	16
.nv.shared._Z23moe_output_small_kernelI6__halfLb0EEvPKfPKT_PKiS7_S2_PS3_ii:
	.zero		19776


//--------------------- .nv.shared._Z24moe_gate_up_small_kernelI6__halfLb0EEvPKT_S3_S3_PKiS5_Pfiii --------------------------
	.section	.nv.shared._Z24moe_gate_up_small_kernelI6__halfLb0EEvPKT_S3_S3_PKiS5_Pfiii,"aw",@nobits
	.sectionflags	@""
	.align	16
.nv.shared._Z24moe_gate_up_small_kernelI6__halfLb0EEvPKT_S3_S3_PKiS5_Pfiii:
	.zero		19712


//--------------------- .nv.shared._Z23moe_output_small_kernelI6__halfLb1EEvPKfPKT_PKiS7_S2_PS3_ii --------------------------
	.section	.nv.shared._Z23moe_output_small_kernelI6__halfLb1EEvPKfPKT_PKiS7_S2_PS3_ii,"aw",@nobits
	.sectionflags	@""
	.align	16
.nv.shared._Z23moe_output_small_kernelI6__halfLb1EEvPKfPKT_PKiS7_S2_PS3_ii:
	.zero		19776


//--------------------- .nv.shared._Z24moe_gate_up_small_kernelI6__halfLb1EEvPKT_S3_S3_PKiS5_Pfiii --------------------------
	.section	.nv.shared._Z24moe_gate_up_small_kernelI6__halfLb1EEvPKT_S3_S3_PKiS5_Pfiii,"aw",@nobits
	.sectionflags	@""
	.align	16
.nv.shared._Z24moe_gate_up_small_kernelI6__halfLb1EEvPKT_S3_S3_PKiS5_Pfiii:
	.zero		36224


//--------------------- .nv.shared._Z28moe_fused_single_pass_kernelIfLb0EEvPKT_S2_S2_S2_PKiS4_PKfPS0_iii --------------------------
	.section	.nv.shared._Z28moe_fused_single_pass_kernelIfLb0EEvPKT_S2_S2_S2_PKiS4_PKfPS0_iii,"aw",@nobits
	.sectionflags	@""
	.align	16
.nv.shared._Z28moe_fused_single_pass_kernelIfLb0EEvPKT_S2_S2_S2_PKiS4_PKfPS0_iii:
	.zero		32384


//--------------------- .nv.shared._Z28moe_fused_single_pass_kernelIfLb1EEvPKT_S2_S2_S2_PKiS4_PKfPS0_iii --------------------------
	.section	.nv.shared._Z28moe_fused_single_pass_kernelIfLb1EEvPKT_S2_S2_S2_PKiS4_PKfPS0_iii,"aw",@nobits
	.sectionflags	@""
	.align	16
.nv.shared._Z28moe_fused_single_pass_kernelIfLb1EEvPKT_S2_S2_S2_PKiS4_PKfPS0_iii:
	.zero		44864


//--------------------- .nv.shared._Z28moe_fused_single_pass_kernelI13__nv_bfloat16Lb0EEvPKT_S3_S3_S3_PKiS5_PKfPS1_iii --------------------------
	.section	.nv.shared._Z28moe_fused_single_pass_kernelI13__nv_bfloat16Lb0EEvPKT_S3_S3_S3_PKiS5_PKfPS1_iii,"aw",@nobits
	.sectionflags	@""
	.align	16
.nv.shared._Z28moe_fused_single_pass_kernelI13__nv_bfloat16Lb0EEvPKT_S3_S3_S3_PKiS5_PKfPS1_iii:
	.zero		32384


//--------------------- .nv.shared._Z28moe_fused_single_pass_kernelI13__nv_bfloat16Lb1EEvPKT_S3_S3_S3_PKiS5_PKfPS1_iii --------------------------
	.section	.nv.shared._Z28moe_fused_single_pass_kernelI13__nv_bfloat16Lb1EEvPKT_S3_S3_S3_PKiS5_PKfPS1_iii,"aw",@nobits
	.sectionflags	@""
	.align	16
.nv.shared._Z28moe_fused_single_pass_kernelI13__nv_bfloat16Lb1EEvPKT_S3_S3_S3_PKiS5_PKfPS1_iii:
	.zero		44864


//--------------------- .nv.shared._Z28moe_fused_single_pass_kernelI6__halfLb0EEvPKT_S3_S3_S3_PKiS5_PKfPS1_iii --------------------------
	.section	.nv.shared._Z28moe_fused_single_pass_kernelI6__halfLb0EEvPKT_S3_S3_S3_PKiS5_PKfPS1_iii,"aw",@nobits
	.sectionflags	@""
	.align	16
.nv.shared._Z28moe_fused_single_pass_kernelI6__halfLb0EEvPKT_S3_S3_S3_PKiS5_PKfPS1_iii:
	.zero		32384


//--------------------- .nv.shared._Z28moe_fused_single_pass_kernelI6__halfLb1EEvPKT_S3_S3_S3_PKiS5_PKfPS1_iii --------------------------
	.section	.nv.shared._Z28moe_fused_single_pass_kernelI6__halfLb1EEvPKT_S3_S3_S3_PKiS5_PKfPS1_iii,"aw",@nobits
	.sectionflags	@""
	.align	16
.nv.shared._Z28moe_fused_single_pass_kernelI6__halfLb1EEvPKT_S3_S3_S3_PKiS5_PKfPS1_iii:
	.zero		44864


//--------------------- .nv.shared._Z29moe_output_tensor_core_kernelILb0EEvPKfPK6__halfPKiS6_S1_PS2_ii --------------------------
	.section	.nv.shared._Z29moe_output_tensor_core_kernelILb0EEvPKfPK6__halfPKiS6_S1_PS2_ii,"aw",@nobits
	.sectionflags	@""
	.align	16
	.zero		1024


//--------------------- .nv.shared._Z29moe_output_tensor_core_kernelILb1EEvPKfPK6__halfPKiS6_S1_PS2_ii --------------------------
	.section	.nv.shared._Z29moe_output_tensor_core_kernelILb1EEvPKfPK6__halfPKiS6_S1_PS2_ii,"aw",@nobits
	.sectionflags	@""
	.align	16
	.zero		1024


//--------------------- .nv.shared._Z30moe_gate_up_tensor_core_kernelILb0EEvPK6__halfS2_S2_PKiS4_Pfiii --------------------------
	.section	.nv.shared._Z30moe_gate_up_tensor_core_kernelILb0EEvPK6__halfS2_S2_PKiS4_Pfiii,"aw",@nobits
	.sectionflags	@""
	.align	16
	.zero		1024


//--------------------- .nv.shared._Z30moe_gate_up_tensor_core_kernelILb1EEvPK6__halfS2_S2_PKiS4_Pfiii --------------------------
	.section	.nv.shared._Z30moe_gate_up_tensor_core_kernelILb1EEvPK6__halfS2_S2_PKiS4_Pfiii,"aw",@nobits
	.sectionflags	@""
	.align	16
	.zero		1024


//--------------------- .nv.shared._Z16moe_token_kernelIfLb0EEvPKT_S2_S2_S2_PKfPKjPS0_iiii --------------------------
	.section	.nv.shared._Z16moe_token_kernelIfLb0EEvPKT_S2_S2_S2_PKfPKjPS0_iiii,"aw",@nobits
	.sectionflags	@""
	.align	16
	.zero		1024


//--------------------- .nv.shared._Z16moe_token_kernelIfLb1EEvPKT_S2_S2_S2_PKfPKjPS0_iiii --------------------------
	.section	.nv.shared._Z16moe_token_kernelIfLb1EEvPKT_S2_S2_S2_PKfPKjPS0_iiii,"aw",@nobits
	.sectionflags	@""
	.align	16
	.zero		1024


//--------------------- .nv.shared._Z16moe_token_kernelI13__nv_bfloat16Lb0EEvPKT_S3_S3_S3_PKfPKjPS1_iiii --------------------------
	.section	.nv.shared._Z16moe_token_kernelI13__nv_bfloat16Lb0EEvPKT_S3_S3_S3_PKfPKjPS1_iiii,"aw",@nobits
	.sectionflags	@""
	.align	16
	.zero		1024


//--------------------- .nv.shared._Z16moe_token_kernelI13__nv_bfloat16Lb1EEvPKT_S3_S3_S3_PKfPKjPS1_iiii --------------------------
	.section	.nv.shared._Z16moe_token_kernelI13__nv_bfloat16Lb1EEvPKT_S3_S3_S3_PKfPKjPS1_iiii,"aw",@nobits
	.sectionflags	@""
	.align	16
	.zero		1024


//--------------------- .nv.shared._Z16moe_token_kernelI6__halfLb0EEvPKT_S3_S3_S3_PKfPKjPS1_iiii --------------------------
	.section	.nv.shared._Z16moe_token_kernelI6__halfLb0EEvPKT_S3_S3_S3_PKfPKjPS1_iiii,"aw",@nobits
	.sectionflags	@""
	.align	16
	.zero		1024


//--------------------- .nv.shared._Z16moe_token_kernelI6__halfLb1EEvPKT_S3_S3_S3_PKfPKjPS1_iiii --------------------------
	.section	.nv.shared._Z16moe_token_kernelI6__halfLb1EEvPKT_S3_S3_S3_PKfPKjPS1_iiii,"aw",@nobits
	.sectionflags	@""
	.align	16
	.zero		1024


//--------------------- .nv.shared._Z27build_sorted_indices_kernelPKjPKfPKiPiPfS5_ii --------------------------
	.section	.nv.shared._Z27build_sorted_indices_kernelPKjPKfPKiPiPfS5_ii,"aw",@nobits
	.sectionflags	@""
	.align	16
	.zero		1024


//--------------------- .nv.shared._Z22compute_offsets_kernelPiS_i --------------------------
	.section	.nv.shared._Z22compute_offsets_kernelPiS_i,"aw",@nobits
	.sectionflags	@""
	.align	16
.nv.shared._Z22compute_offsets_kernelPiS_i:
	.zero		2048


//--------------------- .nv.shared._Z20count_experts_kernelPKjPii --------------------------
	.section	.nv.shared._Z20count_experts_kernelPKjPii,"aw",@nobits
	.sectionflags	@""
	.align	16
	.zero		1024


//--------------------- .nv.constant0._ZN3cub18CUB_300001_SM_10006detail4scan16DeviceScanKernelINS2_10policy_hubIiiijN4cuda3std3__44plusIvEEE10Policy1000EPiSC_NS0_13ScanTileStateIiLb1EEES9_NS1_10InputValueIiSC_EEjiLb0EiEEvT0_T1_T2_iT3_T4_T5_ --------------------------
	.section	.nv.constant0._ZN3cub18CUB_300001_SM_10006detail4scan16DeviceScanKernelINS2_10policy_hubIiiijN4cuda3std3__44plusIvEEE10Policy1000EPiSC_NS0_13ScanTileStateIiLb1EEES9_NS1_10InputValueIiSC_EEjiLb0EiEEvT0_T1_T2_iT3_T4_T5_,"a",@progbits
	.sectionflags	@""
	.align	4
.nv.constant0._ZN3cub18CUB_300001_SM_10006detail4scan16DeviceScanKernelINS2_10policy_hubIiiijN4cuda3std3__44plusIvEEE10Policy1000EPiSC_NS0_13ScanTileStateIiLb1EEES9_NS1_10InputValueIiSC_EEjiLb0EiEEvT0_T1_T2_iT3_T4_T5_:
	.zero		948


//--------------------- .nv.constant0._ZN3cub18CUB_300001_SM_10006detail4scan20DeviceScanInitKernelINS0_13ScanTileStateIiLb1EEEEEvT_i --------------------------
	.section	.nv.constant0._ZN3cub18CUB_300001_SM_10006detail4scan20DeviceScanInitKernelINS0_13ScanTileStateIiLb1EEEEEvT_i,"a",@progbits
	.sectionflags	@""
	.align	4
.nv.constant0._ZN3cub18CUB_300001_SM_10006detail4scan20DeviceScanInitKernelINS0_13ScanTileStateIiLb1EEEEEvT_i:
	.zero		908


//--------------------- .nv.constant0._ZN3cub18CUB_300001_SM_10006detail11EmptyKernelIvEEvv --------------------------
	.section	.nv.constant0._ZN3cub18CUB_300001_SM_10006detail11EmptyKernelIvEEvv,"a",@progbits
	.sectionflags	@""
	.align	4
.nv.constant0._ZN3cub18CUB_300001_SM_10006detail11EmptyKernelIvEEvv:
	.zero		896


//--------------------- .nv.constant0._Z27moe_output_optimized_kernelIfLb0EEvPKfPKT_PKiS6_S1_PS2_ii --------------------------
	.section	.nv.constant0._Z27moe_output_optimized_kernelIfLb0EEvPKfPKT_PKiS6_S1_PS2_ii,"a",@progbits
	.sectionflags	@""
	.align	4
.nv.constant0._Z27moe_output_optimized_kernelIfLb0EEvPKfPKT_PKiS6_S1_PS2_ii:
	.zero		952


//--------------------- .nv.constant0._Z28moe_gate_up_optimized_kernelIfLb0EEvPKT_S2_S2_PKiS4_Pfiii --------------------------
	.section	.nv.constant0._Z28moe_gate_up_optimized_kernelIfLb0EEvPKT_S2_S2_PKiS4_Pfiii,"a",@progbits
	.sectionflags	@""
	.align	4
.nv.constant0._Z28moe_gate_up_optimized_kernelIfLb0EEvPKT_S2_S2_PKiS4_Pfiii:
	.zero		956


//--------------------- .nv.constant0._Z27moe_output_optimized_kernelIfLb1EEvPKfPKT_PKiS6_S1_PS2_ii --------------------------
	.section	.nv.constant0._Z27moe_output_optimized_kernelIfLb1EEvPKfPKT_PKiS6_S1_PS2_ii,"a",@progbits
	.sectionflags	@""
	.align	4
.nv.constant0._Z27moe_output_optimized_kernelIfLb1EEvPKfPKT_PKiS6_S1_PS2_ii:
	.zero		952


//--------------------- .nv.constant0._Z28moe_gate_up_optimized_kernelIfLb1EEvPKT_S2_S2_PKiS4_Pfiii --------------------------
	.section	.nv.constant0._Z28moe_gate_up_optimized_kernelIfLb1EEvPKT_S2_S2_PKiS4_Pfiii,"a",@progbits
	.sectionflags	@""
	.align	4
.nv.constant0._Z28moe_gate_up_optimized_kernelIfLb1EEvPKT_S2_S2_PKiS4_Pfiii:
	.zero		956


//--------------------- .nv.constant0._Z27moe_output_optimized_kernelI13__nv_bfloat16Lb0EEvPKfPKT_PKiS7_S2_PS3_ii --------------------------
	.section	.nv.constant0._Z27moe_output_optimized_kernelI13__nv_bfloat16Lb0EEvPKfPKT_PKiS7_S2_PS3_ii,"a",@progbits
	.sectionflags	@""
	.align	4
.nv.constant0._Z27moe_output_optimized_kernelI13__nv_bfloat16Lb0EEvPKfPKT_PKiS7_S2_PS3_ii:
	.zero		952


//--------------------- .nv.constant0._Z28moe_gate_up_optimized_kernelI13__nv_bfloat16Lb0EEvPKT_S3_S3_PKiS5_Pfiii --------------------------
	.section	.nv.constant0._Z28moe_gate_up_optimized_kernelI13__nv_bfloat16Lb0EEvPKT_S3_S3_PKiS5_Pfiii,"a",@progbits
	.sectionflags	@""
	.align	4
.nv.constant0._Z28moe_gate_up_optimized_kernelI13__nv_bfloat16Lb0EEvPKT_S3_S3_PKiS5_Pfiii:
	.zero		956


//--------------------- .nv.constant0._Z27moe_output_optimized_kernelI13__nv_bfloat16Lb1EEvPKfPKT_PKiS7_S2_PS3_ii --------------------------
	.section	.nv.constant0._Z27moe_output_optimized_kernelI13__nv_bfloat16Lb1EEvPKfPKT_PKiS7_S2_PS3_ii,"a",@progbits
	.sectionflags	@""
	.align	4
.nv.constant0._Z27moe_output_optimized_kernelI13__nv_bfloat16Lb1EEvPKfPKT_PKiS7_S2_PS3_ii:
	.zero		952


//--------------------- .nv.constant0._Z28moe_gate_up_optimized_kernelI13__nv_bfloat16Lb1EEvPKT_S3_S3_PKiS5_Pfiii --------------------------
	.section	.nv.constant0._Z28moe_gate_up_optimized_kernelI13__nv_bfloat16Lb1EEvPKT_S3_S3_PKiS5_Pfiii,"a",@progbits
	.sectionflags	@""
	.align	4
.nv.constant0._Z28moe_gate_up_optimized_kernelI13__nv_bfloat16Lb1EEvPKT_S3_S3_PKiS5_Pfiii:
	.zero		956


//--------------------- .nv.constant0._Z27moe_output_optimized_kernelI6__halfLb0EEvPKfPKT_PKiS7_S2_PS3_ii --------------------------
	.section	.nv.constant0._Z27moe_output_optimized_kernelI6__halfLb0EEvPKfPKT_PKiS7_S2_PS3_ii,"a",@progbits
	.sectionflags	@""
	.align	4
.nv.constant0._Z27moe_output_optimized_kernelI6__halfLb0EEvPKfPKT_PKiS7_S2_PS3_ii:
	.zero		952


//--------------------- .nv.constant0._Z28moe_gate_up_optimized_kernelI6__halfLb0EEvPKT_S3_S3_PKiS5_Pfiii --------------------------
	.section	.nv.constant0._Z28moe_gate_up_optimized_kernelI6__halfLb0EEvPKT_S3_S3_PKiS5_Pfiii,"a",@progbits
	.sectionflags	@""
	.align	4
.nv.constant0._Z28moe_gate_up_optimized_kernelI6__halfLb0EEvPKT_S3_S3_PKiS5_Pfiii:
	.zero		956


//--------------------- .nv.constant0._Z27moe_output_optimized_kernelI6__halfLb1EEvPKfPKT_PKiS7_S2_PS3_ii --------------------------
	.section	.nv.constant0._Z27moe_output_optimized_kernelI6__halfLb1EEvPKfPKT_PKiS7_S2_PS3_ii,"a",@progbits
	.sectionflags	@""
	.align	4
.nv.constant0._Z27moe_output_optimized_kernelI6__halfLb1EEvPKfPKT_PKiS7_S2_PS3_ii:
	.zero		952


//--------------------- .nv.constant0._Z28moe_gate_up_optimized_kernelI6__halfLb1EEvPKT_S3_S3_PKiS5_Pfiii --------------------------
	.section	.nv.constant0._Z28moe_gate_up_optimized_kernelI6__halfLb1EEvPKT_S3_S3_PKiS5_Pfiii,"a",@progbits
	.sectionflags	@""
	.align	4
.nv.constant0._Z28moe_gate_up_optimized_kernelI6__halfLb1EEvPKT_S3_S3_PKiS5_Pfiii:
	.zero		956


//--------------------- .nv.constant0._Z23moe_output_small_kernelIfLb0EEvPKfPKT_PKiS6_S1_PS2_ii --------------------------
	.section	.nv.constant0._Z23moe_output_small_kernelIfLb0EEvPKfPKT_PKiS6_S1_PS2_ii,"a",@progbits
	.sectionflags	@""
	.align	4
.nv.constant0._Z23moe_output_small_kernelIfLb0EEvPKfPKT_PKiS6_S1_PS2_ii:
	.zero		952


//--------------------- .nv.constant0._Z24moe_gate_up_small_kernelIfLb0EEvPKT_S2_S2_PKiS4_Pfiii --------------------------
	.section	.nv.constant0._Z24moe_gate_up_small_kernelIfLb0EEvPKT_S2_S2_PKiS4_Pfiii,"a",@progbits
	.sectionflags	@""
	.align	4
.nv.constant0._Z24moe_gate_up_small_kernelIfLb0EEvPKT_S2_S2_PKiS4_Pfiii:
	.zero		956


//--------------------- .nv.constant0._Z23moe_output_small_kernelIfLb1EEvPKfPKT_PKiS6_S1_PS2_ii --------------------------
	.section	.nv.constant0._Z23moe_output_small_kernelIfLb1EEvPKfPKT_PKiS6_S1_PS2_ii,"a",@progbits
	.sectionflags	@""
	.align	4
.nv.constant0._Z23moe_output_small_kernelIfLb1EEvPKfPKT_PKiS6_S1_PS2_ii:
	.zero		952


//--------------------- .nv.constant0._Z24moe_gate_up_small_kernelIfLb1EEvPKT_S2_S2_PKiS4_Pfiii --------------------------
	.section	.nv.constant0._Z24moe_gate_up_small_kernelIfLb1EEvPKT_S2_S2_PKiS4_Pfiii,"a",@progbits
	.sectionflags	@""
	.align	4
.nv.constant0._Z24moe_gate_up_small_kernelIfLb1EEvPKT_S2_S2_PKiS4_Pfiii:
	.zero		956


//--------------------- .nv.constant0._Z23moe_output_small_kernelI13__nv_bfloat16Lb0EEvPKfPKT_PKiS7_S2_PS3_ii --------------------------
	.section	.nv.constant0._Z23moe_output_small_kernelI13__nv_bfloat16Lb0EEvPKfPKT_PKiS7_S2_PS3_ii,"a",@progbits
	.sectionflags	@""
	.align	4
.nv.constant0._Z23moe_output_small_kernelI13__nv_bfloat16Lb0EEvPKfPKT_PKiS7_S2_PS3_ii:
	.zero		952


//--------------------- .nv.constant0._Z24moe_gate_up_small_kernelI13__nv_bfloat16Lb0EEvPKT_S3_S3_PKiS5_Pfiii --------------------------
	.section	.nv.constant0._Z24moe_gate_up_small_kernelI13__nv_bfloat16Lb0EEvPKT_S3_S3_PKiS5_Pfiii,"a",@progbits
	.sectionflags	@""
	.align	4
.nv.constant0._Z24moe_gate_up_small_kernelI13__nv_bfloat16Lb0EEvPKT_S3_S3_PKiS5_Pfiii:
	.zero		956


//--------------------- .nv.constant0._Z23moe_output_small_kernelI13__nv_bfloat16Lb1EEvPKfPKT_PKiS7_S2_PS3_ii --------------------------
	.section	.nv.constant0._Z23moe_output_small_kernelI13__nv_bfloat16Lb1EEvPKfPKT_PKiS7_S2_PS3_ii,"a",@progbits
	.sectionflags	@""
	.align	4
.nv.constant0._Z23moe_output_small_kernelI13__nv_bfloat16Lb1EEvPKfPKT_PKiS7_S2_PS3_ii:
	.zero		952


//--------------------- .nv.constant0._Z24moe_gate_up_small_kernelI13__nv_bfloat16Lb1EEvPKT_S3_S3_PKiS5_Pfiii --------------------------
	.section	.nv.constant0._Z24moe_gate_up_small_kernelI13__nv_bfloat16Lb1EEvPKT_S3_S3_PKiS5_Pfiii,"a",@progbits
	.sectionflags	@""
	.align	4
.nv.constant0._Z24moe_gate_up_small_kernelI13__nv_bfloat16Lb1EEvPKT_S3_S3_PKiS5_Pfiii:
	.zero		956


//--------------------- .nv.constant0._Z23moe_output_small_kernelI6__halfLb0EEvPKfPKT_PKiS7_S2_PS3_ii --------------------------
	.section	.nv.constant0._Z23moe_output_small_kernelI6__halfLb0EEvPKfPKT_PKiS7_S2_PS3_ii,"a",@progbits
	.sectionflags	@""
	.align	4
.nv.constant0._Z23moe_output_small_kernelI6__halfLb0EEvPKfPKT_PKiS7_S2_PS3_ii:
	.zero		952


//--------------------- .nv.constant0._Z24moe_gate_up_small_kernelI6__halfLb0EEvPKT_S3_S3_PKiS5_Pfiii --------------------------
	.section	.nv.constant0._Z24moe_gate_up_small_kernelI6__halfLb0EEvPKT_S3_S3_PKiS5_Pfiii,"a",@progbits
	.sectionflags	@""
	.align	4
.nv.constant0._Z24moe_gate_up_small_kernelI6__halfLb0EEvPKT_S3_S3_PKiS5_Pfiii:
	.zero		956


//--------------------- .nv.constant0._Z23moe_output_small_kernelI6__halfLb1EEvPKfPKT_PKiS7_S2_PS3_ii --------------------------
	.section	.nv.constant0._Z23moe_output_small_kernelI6__halfLb1EEvPKfPKT_PKiS7_S2_PS3_ii,"a",@progbits
	.sectionflags	@""
	.align	4
.nv.constant0._Z23moe_output_small_kernelI6__halfLb1EEvPKfPKT_PKiS7_S2_PS3_ii:
	.zero		952


//--------------------- .nv.constant0._Z24moe_gate_up_small_kernelI6__halfLb1EEvPKT_S3_S3_PKiS5_Pfiii --------------------------
	.section	.nv.constant0._Z24moe_gate_up_small_kernelI6__halfLb1EEvPKT_S3_S3_PKiS5_Pfiii,"a",@progbits
	.sectionflags	@""
	.align	4
.nv.constant0._Z24moe_gate_up_small_kernelI6__halfLb1EEvPKT_S3_S3_PKiS5_Pfiii:
	.zero		956


//--------------------- .nv.constant0._Z28moe_fused_single_pass_kernelIfLb0EEvPKT_S2_S2_S2_PKiS4_PKfPS0_iii --------------------------
	.section	.nv.constant0._Z28moe_fused_single_pass_kernelIfLb0EEvPKT_S2_S2_S2_PKiS4_PKfPS0_iii,"a",@progbits
	.sectionflags	@""
	.align	4
.nv.constant0._Z28moe_fused_single_pass_kernelIfLb0EEvPKT_S2_S2_S2_PKiS4_PKfPS0_iii:
	.zero		972


//--------------------- .nv.constant0._Z28moe_fused_single_pass_kernelIfLb1EEvPKT_S2_S2_S2_PKiS4_PKfPS0_iii --------------------------
	.section	.nv.constant0._Z28moe_fused_single_pass_kernelIfLb1EEvPKT_S2_S2_S2_PKiS4_PKfPS0_iii,"a",@progbits
	.sectionflags	@""
	.align	4
.nv.constant0._Z28moe_fused_single_pass_kernelIfLb1EEvPKT_S2_S2_S2_PKiS4_PKfPS0_iii:
	.zero		972


//--------------------- .nv.constant0._Z28moe_fused_single_pass_kernelI13__nv_bfloat16Lb0EEvPKT_S3_S3_S3_PKiS5_PKfPS1_iii --------------------------
	.section	.nv.constant0._Z28moe_fused_single_pass_kernelI13__nv_bfloat16Lb0EEvPKT_S3_S3_S3_PKiS5_PKfPS1_iii,"a",@progbits
	.sectionflags	@""
	.align	4
.nv.constant0._Z28moe_fused_single_pass_kernelI13__nv_bfloat16Lb0EEvPKT_S3_S3_S3_PKiS5_PKfPS1_iii:
	.zero		972


//--------------------- .nv.constant0._Z28moe_fused_single_pass_kernelI13__nv_bfloat16Lb1EEvPKT_S3_S3_S3_PKiS5_PKfPS1_iii --------------------------
	.section	.nv.constant0._Z28moe_fused_single_pass_kernelI13__nv_bfloat16Lb1EEvPKT_S3_S3_S3_PKiS5_PKfPS1_iii,"a",@progbits
	.sectionflags	@""
	.align	4
.nv.constant0._Z28moe_fused_single_pass_kernelI13__nv_bfloat16Lb1EEvPKT_S3_S3_S3_PKiS5_PKfPS1_iii:
	.zero		972


//--------------------- .nv.constant0._Z28moe_fused_single_pass_kernelI6__halfLb0EEvPKT_S3_S3_S3_PKiS5_PKfPS1_iii --------------------------
	.section	.nv.constant0._Z28moe_fused_single_pass_kernelI6__halfLb0EEvPKT_S3_S3_S3_PKiS5_PKfPS1_iii,"a",@progbits
	.sectionflags	@""
	.align	4
.nv.constant0._Z28moe_fused_single_pass_kernelI6__halfLb0EEvPKT_S3_S3_S3_PKiS5_PKfPS1_iii:
	.zero		972


//--------------------- .nv.constant0._Z28moe_fused_single_pass_kernelI6__halfLb1EEvPKT_S3_S3_S3_PKiS5_PKfPS1_iii --------------------------
	.section	.nv.constant0._Z28moe_fused_single_pass_kernelI6__halfLb1EEvPKT_S3_S3_S3_PKiS5_PKfPS1_iii,"a",@progbits
	.sectionflags	@""
	.align	4
.nv.constant0._Z28moe_fused_single_pass_kernelI6__halfLb1EEvPKT_S3_S3_S3_PKiS5_PKfPS1_iii:
	.zero		972


//--------------------- .nv.constant0._Z29moe_output_tensor_core_kernelILb0EEvPKfPK6__halfPKiS6_S1_PS2_ii --------------------------
	.section	.nv.constant0._Z29moe_output_tensor_core_kernelILb0EEvPKfPK6__halfPKiS6_S1_PS2_ii,"a",@progbits
	.sectionflags	@""
	.align	4
.nv.constant0._Z29moe_output_tensor_core_kernelILb0EEvPKfPK6__halfPKiS6_S1_PS2_ii:
	.zero		952


//--------------------- .nv.constant0._Z29moe_output_tensor_core_kernelILb1EEvPKfPK6__halfPKiS6_S1_PS2_ii --------------------------
	.section	.nv.constant0._Z29moe_output_tensor_core_kernelILb1EEvPKfPK6__halfPKiS6_S1_PS2_ii,"a",@progbits
	.sectionflags	@""
	.align	4
.nv.constant0._Z29moe_output_tensor_core_kernelILb1EEvPKfPK6__halfPKiS6_S1_PS2_ii:
	.zero		952


//--------------------- .nv.constant0._Z30moe_gate_up_tensor_core_kernelILb0EEvPK6__halfS2_S2_PKiS4_Pfiii --------------------------
	.section	.nv.constant0._Z30moe_gate_up_tensor_core_kernelILb0EEvPK6__halfS2_S2_PKiS4_Pfiii,"a",@progbits
	.sectionflags	@""
	.align	4
.nv.constant0._Z30moe_gate_up_tensor_core_kernelILb0EEvPK6__halfS2_S2_PKiS4_Pfiii:
	.zero		956


//--------------------- .nv.constant0._Z30moe_gate_up_tensor_core_kernelILb1EEvPK6__halfS2_S2_PKiS4_Pfiii --------------------------
	.section	.nv.constant0._Z30moe_gate_up_tensor_core_kernelILb1EEvPK6__halfS2_S2_PKiS4_Pfiii,"a",@progbits
	.sectionflags	@""
	.align	4
.nv.constant0._Z30moe_gate_up_tensor_core_kernelILb1EEvPK6__halfS2_S2_PKiS4_Pfiii:
	.zero		956


//--------------------- .nv.constant0._Z16moe_token_kernelIfLb0EEvPKT_S2_S2_S2_PKfPKjPS0_iiii --------------------------
	.section	.nv.constant0._Z16moe_token_kernelIfLb0EEvPKT_S2_S2_S2_PKfPKjPS0_iiii,"a",@progbits
	.sectionflags	@""
	.align	4
.nv.constant0._Z16moe_token_kernelIfLb0EEvPKT_S2_S2_S2_PKfPKjPS0_iiii:
	.zero		968


//--------------------- .nv.constant0._Z16moe_token_kernelIfLb1EEvPKT_S2_S2_S2_PKfPKjPS0_iiii --------------------------
	.section	.nv.constant0._Z16moe_token_kernelIfLb1EEvPKT_S2_S2_S2_PKfPKjPS0_iiii,"a",@progbits
	.sectionflags	@""
	.align	4
.nv.constant0._Z16moe_token_kernelIfLb1EEvPKT_S2_S2_S2_PKfPKjPS0_iiii:
	.zero		968


//--------------------- .nv.constant0._Z16moe_token_kernelI13__nv_bfloat16Lb0EEvPKT_S3_S3_S3_PKfPKjPS1_iiii --------------------------
	.section	.nv.constant0._Z16moe_token_kernelI13__nv_bfloat16Lb0EEvPKT_S3_S3_S3_PKfPKjPS1_iiii,"a",@progbits
	.sectionflags	@""
	.align	4
.nv.constant0._Z16moe_token_kernelI13__nv_bfloat16Lb0EEvPKT_S3_S3_S3_PKfPKjPS1_iiii:
	.zero		968


//--------------------- .nv.constant0._Z16moe_token_kernelI13__nv_bfloat16Lb1EEvPKT_S3_S3_S3_PKfPKjPS1_iiii --------------------------
	.section	.nv.constant0._Z16moe_token_kernelI13__nv_bfloat16Lb1EEvPKT_S3_S3_S3_PKfPKjPS1_iiii,"a",@progbits
	.sectionflags	@""
	.align	4
.nv.constant0._Z16moe_token_kernelI13__nv_bfloat16Lb1EEvPKT_S3_S3_S3_PKfPKjPS1_iiii:
	.zero		968


//--------------------- .nv.constant0._Z16moe_token_kernelI6__halfLb0EEvPKT_S3_S3_S3_PKfPKjPS1_iiii --------------------------
	.section	.nv.constant0._Z16moe_token_kernelI6__halfLb0EEvPKT_S3_S3_S3_PKfPKjPS1_iiii,"a",@progbits
	.sectionflags	@""
	.align	4
.nv.constant0._Z16moe_token_kernelI6__halfLb0EEvPKT_S3_S3_S3_PKfPKjPS1_iiii:
	.zero		968


//--------------------- .nv.constant0._Z16moe_token_kernelI6__halfLb1EEvPKT_S3_S3_S3_PKfPKjPS1_iiii --------------------------
	.section	.nv.constant0._Z16moe_token_kernelI6__halfLb1EEvPKT_S3_S3_S3_PKfPKjPS1_iiii,"a",@progbits
	.sectionflags	@""
	.align	4
.nv.constant0._Z16moe_token_kernelI6__halfLb1EEvPKT_S3_S3_S3_PKfPKjPS1_iiii:
	.zero		968


//--------------------- .nv.constant0._Z27build_sorted_indices_kernelPKjPKfPKiPiPfS5_ii --------------------------
	.section	.nv.constant0._Z27build_sorted_indices_kernelPKjPKfPKiPiPfS5_ii,"a",@progbits
	.sectionflags	@""
	.align	4
.nv.constant0._Z27build_sorted_indices_kernelPKjPKfPKiPiPfS5_ii:
	.zero		952


//--------------------- .nv.constant0._Z22compute_offsets_kernelPiS_i --------------------------
	.section	.nv.constant0._Z22compute_offsets_kernelPiS_i,"a",@progbits
	.sectionflags	@""
	.align	4
.nv.constant0._Z22compute_offsets_kernelPiS_i:
	.zero		916


//--------------------- .nv.constant0._Z20count_experts_kernelPKjPii --------------------------
	.section	.nv.constant0._Z20count_experts_kernelPKjPii,"a",@progbits
	.sectionflags	@""
	.align	4
.nv.constant0._Z20count_experts_kernelPKjPii:
	.zero		916


//--------------------- SYMBOLS --------------------------

	.type		.nv.reservedSmem.offset0,@object
	.size		.nv.reservedSmem.offset0,0x4
	.type		.nv.reservedSmem.cap,@object
	.size		.nv.reservedSmem.cap,0x4
